// Copyright (c) 2024, Jay Shah, Ganesh Bikshandi, Ying Zhang, Vijay Thakkar, Pradeep Ramani, Tri Dao.
// Splitting the different template instantiations to different files to speed up compilation.
// This file is auto-generated. See "generate_kernels.py"

#include "flash_fwd_launch_template.h"

#ifndef FLASHATTENTION_DISABLE_HDIM96
template void run_mha_fwd_<90, cutlass::half_t, 96, 96, true, false, false, true>(Flash_fwd_params &params, cudaStream_t stream);
#endif


// ===== COMPILED SASS (sm_90a) =====

	.target	sm_90a

	.elftype	@"ET_EXEC"


//--------------------- .note.nv.tkinfo           --------------------------
	.section	.note.nv.tkinfo,"",@"SHT_NOTE"
	.sectionflags	@"SHF_NOTE_NV_TKINFO"
	.tkinfo
        /*0018*/ 	.word	0x00000002
        /*0030*/ 	.string	""
        /*0030*/ 	.string	"ptxas"
        /*0030*/ 	.string	"Cuda compilation tools, release 13.0, V13.0.88"
        /*0030*/ 	.string	"Build cuda_13.0.r13.0/compiler.36424714_0"
        /*0030*/ 	.string	"-arch sm_90a -m 64 "



//--------------------- .note.nv.cuinfo           --------------------------
	.section	.note.nv.cuinfo,"",@"SHT_NOTE"
	.sectionflags	@"SHF_NOTE_NV_CUINFO"
        /*0018*/ 	.short	0x0002
        /*001a*/ 	.short	0x005a
        /*001c*/ 	.short	0x0082
	.zero		2


//--------------------- .nv.info                  --------------------------
	.section	.nv.info,"",@"SHT_CUDA_INFO"
	.align	4


	//----- nvinfo : EIATTR_REGCOUNT
	.align		4
        /*0000*/ 	.byte	0x04, 0x2f
        /*0002*/ 	.short	(.L_23 - .L_22)
	.align		4
.L_22:
        /*0004*/ 	.word	index@(_ZN7cutlass13device_kernelIN5flash11enable_sm90INS1_16FlashAttnFwdSm90INS1_25CollectiveMainloopFwdSm90ILi2EN4cute5tupleIJNS5_1CILi1EEES8_S8_EEENS6_IJNS7_ILi192EEENS7_ILi144EEENS7_ILi96EEEEEELi96ENS_6half_tEfNS_4arch4Sm90ELb1ELb0ELb0ELb1ELb0ELb1ELb0ELb0ELb1ELb1ELb1ELb0EEENS1_21CollectiveEpilogueFwdINS6_IJSA_SC_SB_EEES9_SE_SG_Li384ELb1ELb1ELb1ELb0EEENS1_36VarlenDynamicPersistentTileSchedulerILi192ELi144ELi384ELi128ELb1ELb1ELb1ELb1ELb1ELb1EEEEEEEEEvNT_6ParamsE)
        /*0008*/ 	.word	0x00000080


	//----- nvinfo : EIATTR_FRAME_SIZE
	.align		4
.L_23:
        /*000c*/ 	.byte	0x04, 0x11
        /*000e*/ 	.short	(.L_25 - .L_24)
	.align		4
.L_24:
        /*0010*/ 	.word	index@(_ZN7cutlass13device_kernelIN5flash11enable_sm90INS1_16FlashAttnFwdSm90INS1_25CollectiveMainloopFwdSm90ILi2EN4cute5tupleIJNS5_1CILi1EEES8_S8_EEENS6_IJNS7_ILi192EEENS7_ILi144EEENS7_ILi96EEEEEELi96ENS_6half_tEfNS_4arch4Sm90ELb1ELb0ELb0ELb1ELb0ELb1ELb0ELb0ELb1ELb1ELb1ELb0EEENS1_21CollectiveEpilogueFwdINS6_IJSA_SC_SB_EEES9_SE_SG_Li384ELb1ELb1ELb1ELb0EEENS1_36VarlenDynamicPersistentTileSchedulerILi192ELi144ELi384ELi128ELb1ELb1ELb1ELb1ELb1ELb1EEEEEEEEEvNT_6ParamsE)
        /*0014*/ 	.word	0x00000168


	//----- nvinfo : EIATTR_REGCOUNT
	.align		4
.L_25:
        /*0018*/ 	.byte	0x04, 0x2f
        /*001a*/ 	.short	(.L_27 - .L_26)
	.align		4
.L_26:
        /*001c*/ 	.word	index@(_ZN7cutlass13device_kernelIN5flash11enable_sm90INS1_16FlashAttnFwdSm90INS1_25CollectiveMainloopFwdSm90ILi2EN4cute5tupleIJNS5_1CILi1EEES8_S8_EEENS6_IJNS7_ILi192EEENS7_ILi144EEENS7_ILi96EEEEEELi96ENS_6half_tEfNS_4arch4Sm90ELb1ELb0ELb0ELb1ELb0ELb0ELb0ELb0ELb1ELb1ELb1ELb0EEENS1_21CollectiveEpilogueFwdINS6_IJSA_SC_SB_EEES9_SE_SG_Li384ELb1ELb1ELb1ELb0EEENS1_36VarlenDynamicPersistentTileSchedulerILi192ELi144ELi384ELi128ELb1ELb1ELb1ELb1ELb1ELb1EEEEEEEEEvNT_6ParamsE)
        /*0020*/ 	.word	0x00000080


	//----- nvinfo : EIATTR_FRAME_SIZE
	.align		4
.L_27:
        /*0024*/ 	.byte	0x04, 0x11
        /*0026*/ 	.short	(.L_29 - .L_28)
	.align		4
.L_28:
        /*0028*/ 	.word	index@(_ZN7cutlass13device_kernelIN5flash11enable_sm90INS1_16FlashAttnFwdSm90INS1_25CollectiveMainloopFwdSm90ILi2EN4cute5tupleIJNS5_1CILi1EEES8_S8_EEENS6_IJNS7_ILi192EEENS7_ILi144EEENS7_ILi96EEEEEELi96ENS_6half_tEfNS_4arch4Sm90ELb1ELb0ELb0ELb1ELb0ELb0ELb0ELb0ELb1ELb1ELb1ELb0EEENS1_21CollectiveEpilogueFwdINS6_IJSA_SC_SB_EEES9_SE_SG_Li384ELb1ELb1ELb1ELb0EEENS1_36VarlenDynamicPersistentTileSchedulerILi192ELi144ELi384ELi128ELb1ELb1ELb1ELb1ELb1ELb1EEEEEEEEEvNT_6ParamsE)
        /*002c*/ 	.word	0x00000048


	//----- nvinfo : EIATTR_REGCOUNT
	.align		4
.L_29:
        /*0030*/ 	.byte	0x04, 0x2f
        /*0032*/ 	.short	(.L_31 - .L_30)
	.align		4
.L_30:
        /*0034*/ 	.word	index@(_ZN7cutlass13device_kernelIN5flash11enable_sm90INS1_16FlashAttnFwdSm90INS1_25CollectiveMainloopFwdSm90ILi2EN4cute5tupleIJNS5_1CILi1EEES8_S8_EEENS6_IJNS7_ILi192EEENS7_ILi144EEENS7_ILi96EEEEEELi96ENS_6half_tEfNS_4arch4Sm90ELb1ELb0ELb0ELb0ELb0ELb0ELb0ELb0ELb1ELb1ELb1ELb0EEENS1_21CollectiveEpilogueFwdINS6_IJSA_SC_SB_EEES9_SE_SG_Li384ELb0ELb1ELb1ELb0EEENS1_19SingleTileSchedulerILb0ELb1ELb1ELi192EEEEEEEEEvNT_6ParamsE)
        /*0038*/ 	.word	0x00000080


	//----- nvinfo : EIATTR_FRAME_SIZE
	.align		4
.L_31:
        /*003c*/ 	.byte	0x04, 0x11
        /*003e*/ 	.short	(.L_33 - .L_32)
	.align		4
.L_32:
        /*0040*/ 	.word	index@(_ZN7cutlass13device_kernelIN5flash11enable_sm90INS1_16FlashAttnFwdSm90INS1_25CollectiveMainloopFwdSm90ILi2EN4cute5tupleIJNS5_1CILi1EEES8_S8_EEENS6_IJNS7_ILi192EEENS7_ILi144EEENS7_ILi96EEEEEELi96ENS_6half_tEfNS_4arch4Sm90ELb1ELb0ELb0ELb0ELb0ELb0ELb0ELb0ELb1ELb1ELb1ELb0EEENS1_21CollectiveEpilogueFwdINS6_IJSA_SC_SB_EEES9_SE_SG_Li384ELb0ELb1ELb1ELb0EEENS1_19SingleTileSchedulerILb0ELb1ELb1ELi192EEEEEEEEEvNT_6ParamsE)
        /*0044*/ 	.word	0x00000010


	//----- nvinfo : EIATTR_REGCOUNT
	.align		4
.L_33:
        /*0048*/ 	.byte	0x04, 0x2f
        /*004a*/ 	.short	(.L_35 - .L_34)
	.align		4
.L_34:
        /*004c*/ 	.word	index@(_ZN7cutlass13device_kernelIN5flash11enable_sm90INS1_16FlashAttnFwdSm90INS1_25CollectiveMainloopFwdSm90ILi2EN4cute5tupleIJNS5_1CILi1EEES8_S8_EEENS6_IJNS7_ILi192EEENS7_ILi128EEENS7_ILi96EEEEEELi96ENS_6half_tEfNS_4arch4Sm90ELb0ELb1ELb0ELb1ELb0ELb1ELb0ELb0ELb1ELb1ELb1ELb0EEENS1_21CollectiveEpilogueFwdINS6_IJSA_SC_SB_EEES9_SE_SG_Li384ELb1ELb1ELb1ELb0EEENS1_36VarlenDynamicPersistentTileSchedulerILi192ELi128ELi384ELi128ELb1ELb1ELb1ELb1ELb0ELb1EEEEEEEEEvNT_6ParamsE)
        /*0050*/ 	.word	0x00000080


	//----- nvinfo : EIATTR_FRAME_SIZE
	.align		4
.L_35:
        /*0054*/ 	.byte	0x04, 0x11
        /*0056*/ 	.short	(.L_37 - .L_36)
	.align		4
.L_36:
        /*0058*/ 	.word	index@(_ZN7cutlass13device_kernelIN5flash11enable_sm90INS1_16FlashAttnFwdSm90INS1_25CollectiveMainloopFwdSm90ILi2EN4cute5tupleIJNS5_1CILi1EEES8_S8_EEENS6_IJNS7_ILi192EEENS7_ILi128EEENS7_ILi96EEEEEELi96ENS_6half_tEfNS_4arch4Sm90ELb0ELb1ELb0ELb1ELb0ELb1ELb0ELb0ELb1ELb1ELb1ELb0EEENS1_21CollectiveEpilogueFwdINS6_IJSA_SC_SB_EEES9_SE_SG_Li384ELb1ELb1ELb1ELb0EEENS1_36VarlenDynamicPersistentTileSchedulerILi192ELi128ELi384ELi128ELb1ELb1ELb1ELb1ELb0ELb1EEEEEEEEEvNT_6ParamsE)
        /*005c*/ 	.word	0x00000070


	//----- nvinfo : EIATTR_REGCOUNT
	.align		4
.L_37:
        /*0060*/ 	.byte	0x04, 0x2f
        /*0062*/ 	.short	(.L_39 - .L_38)
	.align		4
.L_38:
        /*0064*/ 	.word	index@(_ZN7cutlass13device_kernelIN5flash11enable_sm90INS1_16FlashAttnFwdSm90INS1_25CollectiveMainloopFwdSm90ILi2EN4cute5tupleIJNS5_1CILi1EEES8_S8_EEENS6_IJNS7_ILi192EEENS7_ILi128EEENS7_ILi96EEEEEELi96ENS_6half_tEfNS_4arch4Sm90ELb0ELb1ELb0ELb1ELb0ELb0ELb0ELb0ELb1ELb1ELb1ELb0EEENS1_21CollectiveEpilogueFwdINS6_IJSA_SC_SB_EEES9_SE_SG_Li384ELb1ELb1ELb1ELb0EEENS1_36VarlenDynamicPersistentTileSchedulerILi192ELi128ELi384ELi128ELb1ELb1ELb1ELb1ELb0ELb1EEEEEEEEEvNT_6ParamsE)
        /*0068*/ 	.word	0x00000080


	//----- nvinfo : EIATTR_FRAME_SIZE
	.align		4
.L_39:
        /*006c*/ 	.byte	0x04, 0x11
        /*006e*/ 	.short	(.L_41 - .L_40)
	.align		4
.L_40:
        /*0070*/ 	.word	index@(_ZN7cutlass13device_kernelIN5flash11enable_sm90INS1_16FlashAttnFwdSm90INS1_25CollectiveMainloopFwdSm90ILi2EN4cute5tupleIJNS5_1CILi1EEES8_S8_EEENS6_IJNS7_ILi192EEENS7_ILi128EEENS7_ILi96EEEEEELi96ENS_6half_tEfNS_4arch4Sm90ELb0ELb1ELb0ELb1ELb0ELb0ELb0ELb0ELb1ELb1ELb1ELb0EEENS1_21CollectiveEpilogueFwdINS6_IJSA_SC_SB_EEES9_SE_SG_Li384ELb1ELb1ELb1ELb0EEENS1_36VarlenDynamicPersistentTileSchedulerILi192ELi128ELi384ELi128ELb1ELb1ELb1ELb1ELb0ELb1EEEEEEEEEvNT_6ParamsE)
        /*0074*/ 	.word	0x00000048


	//----- nvinfo : EIATTR_REGCOUNT
	.align		4
.L_41:
        /*0078*/ 	.byte	0x04, 0x2f
        /*007a*/ 	.short	(.L_43 - .L_42)
	.align		4
.L_42:
        /*007c*/ 	.word	index@(_ZN7cutlass13device_kernelIN5flash11enable_sm90INS1_16FlashAttnFwdSm90INS1_25CollectiveMainloopFwdSm90ILi2EN4cute5tupleIJNS5_1CILi1EEES8_S8_EEENS6_IJNS7_ILi192EEENS7_ILi128EEENS7_ILi96EEEEEELi96ENS_6half_tEfNS_4arch4Sm90ELb0ELb1ELb0ELb0ELb0ELb0ELb0ELb0ELb1ELb1ELb1ELb0EEENS1_21CollectiveEpilogueFwdINS6_IJSA_SC_SB_EEES9_SE_SG_Li384ELb0ELb1ELb1ELb0EEENS1_19SingleTileSchedulerILb0ELb1ELb1ELi192EEEEEEEEEvNT_6ParamsE)
        /*0080*/ 	.word	0x00000080


	//----- nvinfo : EIATTR_FRAME_SIZE
	.align		4
.L_43:
        /*0084*/ 	.byte	0x04, 0x11
        /*0086*/ 	.short	(.L_45 - .L_44)
	.align		4
.L_44:
        /*0088*/ 	.word	index@(_ZN7cutlass13device_kernelIN5flash11enable_sm90INS1_16FlashAttnFwdSm90INS1_25CollectiveMainloopFwdSm90ILi2EN4cute5tupleIJNS5_1CILi1EEES8_S8_EEENS6_IJNS7_ILi192EEENS7_ILi128EEENS7_ILi96EEEEEELi96ENS_6half_tEfNS_4arch4Sm90ELb0ELb1ELb0ELb0ELb0ELb0ELb0ELb0ELb1ELb1ELb1ELb0EEENS1_21CollectiveEpilogueFwdINS6_IJSA_SC_SB_EEES9_SE_SG_Li384ELb0ELb1ELb1ELb0EEENS1_19SingleTileSchedulerILb0ELb1ELb1ELi192EEEEEEEEEvNT_6ParamsE)
        /*008c*/ 	.word	0x00000000


	//----- nvinfo : EIATTR_REGCOUNT
	.align		4
.L_45:
        /*0090*/ 	.byte	0x04, 0x2f
        /*0092*/ 	.short	(.L_47 - .L_46)
	.align		4
.L_46:
        /*0094*/ 	.word	index@(_ZN7cutlass13device_kernelIN5flash11enable_sm90INS1_16FlashAttnFwdSm90INS1_25CollectiveMainloopFwdSm90ILi2EN4cute5tupleIJNS5_1CILi1EEES8_S8_EEENS6_IJNS7_ILi192EEENS7_ILi144EEENS7_ILi96EEEEEELi96ENS_6half_tEfNS_4arch4Sm90ELb0ELb0ELb0ELb1ELb0ELb1ELb0ELb0ELb1ELb1ELb1ELb0EEENS1_21CollectiveEpilogueFwdINS6_IJSA_SC_SB_EEES9_SE_SG_Li384ELb1ELb1ELb1ELb0EEENS1_36VarlenDynamicPersistentTileSchedulerILi192ELi144ELi384ELi128ELb1ELb1ELb1ELb0ELb1ELb1EEEEEEEEEvNT_6ParamsE)
        /*0098*/ 	.word	0x00000080


	//----- nvinfo : EIATTR_FRAME_SIZE
	.align		4
.L_47:
        /*009c*/ 	.byte	0x04, 0x11
        /*009e*/ 	.short	(.L_49 - .L_48)
	.align		4
.L_48:
        /*00a0*/ 	.word	index@(_ZN7cutlass13device_kernelIN5flash11enable_sm90INS1_16FlashAttnFwdSm90INS1_25CollectiveMainloopFwdSm90ILi2EN4cute5tupleIJNS5_1CILi1EEES8_S8_EEENS6_IJNS7_ILi192EEENS7_ILi144EEENS7_ILi96EEEEEELi96ENS_6half_tEfNS_4arch4Sm90ELb0ELb0ELb0ELb1ELb0ELb1ELb0ELb0ELb1ELb1ELb1ELb0EEENS1_21CollectiveEpilogueFwdINS6_IJSA_SC_SB_EEES9_SE_SG_Li384ELb1ELb1ELb1ELb0EEENS1_36VarlenDynamicPersistentTileSchedulerILi192ELi144ELi384ELi128ELb1ELb1ELb1ELb0ELb1ELb1EEEEEEEEEvNT_6ParamsE)
        /*00a4*/ 	.word	0x00000120


	//----- nvinfo : EIATTR_REGCOUNT
	.align		4
.L_49:
        /*00a8*/ 	.byte	0x04, 0x2f
        /*00aa*/ 	.short	(.L_51 - .L_50)
	.align		4
.L_50:
        /*00ac*/ 	.word	index@(_ZN7cutlass13device_kernelIN5flash11enable_sm90INS1_16FlashAttnFwdSm90INS1_25CollectiveMainloopFwdSm90ILi2EN4cute5tupleIJNS5_1CILi1EEES8_S8_EEENS6_IJNS7_ILi192EEENS7_ILi144EEENS7_ILi96EEEEEELi96ENS_6half_tEfNS_4arch4Sm90ELb0ELb0ELb0ELb1ELb0ELb0ELb0ELb0ELb1ELb1ELb1ELb0EEENS1_21CollectiveEpilogueFwdINS6_IJSA_SC_SB_EEES9_SE_SG_Li384ELb1ELb1ELb1ELb0EEENS1_36VarlenDynamicPersistentTileSchedulerILi192ELi144ELi384ELi128ELb1ELb1ELb1ELb0ELb1ELb1EEEEEEEEEvNT_6ParamsE)
        /*00b0*/ 	.word	0x00000080


	//----- nvinfo : EIATTR_FRAME_SIZE
	.align		4
.L_51:
        /*00b4*/ 	.byte	0x04, 0x11
        /*00b6*/ 	.short	(.L_53 - .L_52)
	.align		4
.L_52:
        /*00b8*/ 	.word	index@(_ZN7cutlass13device_kernelIN5flash11enable_sm90INS1_16FlashAttnFwdSm90INS1_25CollectiveMainloopFwdSm90ILi2EN4cute5tupleIJNS5_1CILi1EEES8_S8_EEENS6_IJNS7_ILi192EEENS7_ILi144EEENS7_ILi96EEEEEELi96ENS_6half_tEfNS_4arch4Sm90ELb0ELb0ELb0ELb1ELb0ELb0ELb0ELb0ELb1ELb1ELb1ELb0EEENS1_21CollectiveEpilogueFwdINS6_IJSA_SC_SB_EEES9_SE_SG_Li384ELb1ELb1ELb1ELb0EEENS1_36VarlenDynamicPersistentTileSchedulerILi192ELi144ELi384ELi128ELb1ELb1ELb1ELb0ELb1ELb1EEEEEEEEEvNT_6ParamsE)
        /*00bc*/ 	.word	0x00000050


	//----- nvinfo : EIATTR_REGCOUNT
	.align		4
.L_53:
        /*00c0*/ 	.byte	0x04, 0x2f
        /*00c2*/ 	.short	(.L_55 - .L_54)
	.align		4
.L_54:
        /*00c4*/ 	.word	index@(_ZN7cutlass13device_kernelIN5flash11enable_sm90INS1_16FlashAttnFwdSm90INS1_25CollectiveMainloopFwdSm90ILi2EN4cute5tupleIJNS5_1CILi1EEES8_S8_EEENS6_IJNS7_ILi192EEENS7_ILi144EEENS7_ILi96EEEEEELi96ENS_6half_tEfNS_4arch4Sm90ELb0ELb0ELb0ELb0ELb0ELb0ELb0ELb0ELb1ELb1ELb1ELb0EEENS1_21CollectiveEpilogueFwdINS6_IJSA_SC_SB_EEES9_SE_SG_Li384ELb0ELb1ELb1ELb0EEENS1_19SingleTileSchedulerILb0ELb1ELb1ELi192EEEEEEEEEvNT_6ParamsE)
        /*00c8*/ 	.word	0x00000080


	//----- nvinfo : EIATTR_FRAME_SIZE
	.align		4
.L_55:
        /*00cc*/ 	.byte	0x04, 0x11
        /*00ce*/ 	.short	(.L_57 - .L_56)
	.align		4
.L_56:
        /*00d0*/ 	.word	index@(_ZN7cutlass13device_kernelIN5flash11enable_sm90INS1_16FlashAttnFwdSm90INS1_25CollectiveMainloopFwdSm90ILi2EN4cute5tupleIJNS5_1CILi1EEES8_S8_EEENS6_IJNS7_ILi192EEENS7_ILi144EEENS7_ILi96EEEEEELi96ENS_6half_tEfNS_4arch4Sm90ELb0ELb0ELb0ELb0ELb0ELb0ELb0ELb0ELb1ELb1ELb1ELb0EEENS1_21CollectiveEpilogueFwdINS6_IJSA_SC_SB_EEES9_SE_SG_Li384ELb0ELb1ELb1ELb0EEENS1_19SingleTileSchedulerILb0ELb1ELb1ELi192EEEEEEEEEvNT_6ParamsE)
        /*00d4*/ 	.word	0x00000000


	//----- nvinfo : EIATTR_MIN_STACK_SIZE
	.align		4
.L_57:
        /*00d8*/ 	.byte	0x04, 0x12
        /*00da*/ 	.short	(.L_59 - .L_58)
	.align		4
.L_58:
        /*00dc*/ 	.word	index@(_ZN7cutlass13device_kernelIN5flash11enable_sm90INS1_16FlashAttnFwdSm90INS1_25CollectiveMainloopFwdSm90ILi2EN4cute5tupleIJNS5_1CILi1EEES8_S8_EEENS6_IJNS7_ILi192EEENS7_ILi144EEENS7_ILi96EEEEEELi96ENS_6half_tEfNS_4arch4Sm90ELb0ELb0ELb0ELb0ELb0ELb0ELb0ELb0ELb1ELb1ELb1ELb0EEENS1_21CollectiveEpilogueFwdINS6_IJSA_SC_SB_EEES9_SE_SG_Li384ELb0ELb1ELb1ELb0EEENS1_19SingleTileSchedulerILb0ELb1ELb1ELi192EEEEEEEEEvNT_6ParamsE)
        /*00e0*/ 	.word	0x00000000


	//----- nvinfo : EIATTR_MIN_STACK_SIZE
	.align		4
.L_59:
        /*00e4*/ 	.byte	0x04, 0x12
        /*00e6*/ 	.short	(.L_61 - .L_60)
	.align		4
.L_60:
        /*00e8*/ 	.word	index@(_ZN7cutlass13device_kernelIN5flash11enable_sm90INS1_16FlashAttnFwdSm90INS1_25CollectiveMainloopFwdSm90ILi2EN4cute5tupleIJNS5_1CILi1EEES8_S8_EEENS6_IJNS7_ILi192EEENS7_ILi144EEENS7_ILi96EEEEEELi96ENS_6half_tEfNS_4arch4Sm90ELb0ELb0ELb0ELb1ELb0ELb0ELb0ELb0ELb1ELb1ELb1ELb0EEENS1_21CollectiveEpilogueFwdINS6_IJSA_SC_SB_EEES9_SE_SG_Li384ELb1ELb1ELb1ELb0EEENS1_36VarlenDynamicPersistentTileSchedulerILi192ELi144ELi384ELi128ELb1ELb1ELb1ELb0ELb1ELb1EEEEEEEEEvNT_6ParamsE)
        /*00ec*/ 	.word	0x00000050


	//----- nvinfo : EIATTR_MIN_STACK_SIZE
	.align		4
.L_61:
        /*00f0*/ 	.byte	0x04, 0x12
        /*00f2*/ 	.short	(.L_63 - .L_62)
	.align		4
.L_62:
        /*00f4*/ 	.word	index@(_ZN7cutlass13device_kernelIN5flash11enable_sm90INS1_16FlashAttnFwdSm90INS1_25CollectiveMainloopFwdSm90ILi2EN4cute5tupleIJNS5_1CILi1EEES8_S8_EEENS6_IJNS7_ILi192EEENS7_ILi144EEENS7_ILi96EEEEEELi96ENS_6half_tEfNS_4arch4Sm90ELb0ELb0ELb0ELb1ELb0ELb1ELb0ELb0ELb1ELb1ELb1ELb0EEENS1_21CollectiveEpilogueFwdINS6_IJSA_SC_SB_EEES9_SE_SG_Li384ELb1ELb1ELb1ELb0EEENS1_36VarlenDynamicPersistentTileSchedulerILi192ELi144ELi384ELi128ELb1ELb1ELb1ELb0ELb1ELb1EEEEEEEEEvNT_6ParamsE)
        /*00f8*/ 	.word	0x00000120


	//----- nvinfo : EIATTR_MIN_STACK_SIZE
	.align		4
.L_63:
        /*00fc*/ 	.byte	0x04, 0x12
        /*00fe*/ 	.short	(.L_65 - .L_64)
	.align		4
.L_64:
        /*0100*/ 	.word	index@(_ZN7cutlass13device_kernelIN5flash11enable_sm90INS1_16FlashAttnFwdSm90INS1_25CollectiveMainloopFwdSm90ILi2EN4cute5tupleIJNS5_1CILi1EEES8_S8_EEENS6_IJNS7_ILi192EEENS7_ILi128EEENS7_ILi96EEEEEELi96ENS_6half_tEfNS_4arch4Sm90ELb0ELb1ELb0ELb0ELb0ELb0ELb0ELb0ELb1ELb1ELb1ELb0EEENS1_21CollectiveEpilogueFwdINS6_IJSA_SC_SB_EEES9_SE_SG_Li384ELb0ELb1ELb1ELb0EEENS1_19SingleTileSchedulerILb0ELb1ELb1ELi192EEEEEEEEEvNT_6ParamsE)
        /*0104*/ 	.word	0x00000000


	//----- nvinfo : EIATTR_MIN_STACK_SIZE
	.align		4
.L_65:
        /*0108*/ 	.byte	0x04, 0x12
        /*010a*/ 	.short	(.L_67 - .L_66)
	.align		4
.L_66:
        /*010c*/ 	.word	index@(_ZN7cutlass13device_kernelIN5flash11enable_sm90INS1_16FlashAttnFwdSm90INS1_25CollectiveMainloopFwdSm90ILi2EN4cute5tupleIJNS5_1CILi1EEES8_S8_EEENS6_IJNS7_ILi192EEENS7_ILi128EEENS7_ILi96EEEEEELi96ENS_6half_tEfNS_4arch4Sm90ELb0ELb1ELb0ELb1ELb0ELb0ELb0ELb0ELb1ELb1ELb1ELb0EEENS1_21CollectiveEpilogueFwdINS6_IJSA_SC_SB_EEES9_SE_SG_Li384ELb1ELb1ELb1ELb0EEENS1_36VarlenDynamicPersistentTileSchedulerILi192ELi128ELi384ELi128ELb1ELb1ELb1ELb1ELb0ELb1EEEEEEEEEvNT_6ParamsE)
        /*0110*/ 	.word	0x00000048


	//----- nvinfo : EIATTR_MIN_STACK_SIZE
	.align		4
.L_67:
        /*0114*/ 	.byte	0x04, 0x12
        /*0116*/ 	.short	(.L_69 - .L_68)
	.align		4
.L_68:
        /*0118*/ 	.word	index@(_ZN7cutlass13device_kernelIN5flash11enable_sm90INS1_16FlashAttnFwdSm90INS1_25CollectiveMainloopFwdSm90ILi2EN4cute5tupleIJNS5_1CILi1EEES8_S8_EEENS6_IJNS7_ILi192EEENS7_ILi128EEENS7_ILi96EEEEEELi96ENS_6half_tEfNS_4arch4Sm90ELb0ELb1ELb0ELb1ELb0ELb1ELb0ELb0ELb1ELb1ELb1ELb0EEENS1_21CollectiveEpilogueFwdINS6_IJSA_SC_SB_EEES9_SE_SG_Li384ELb1ELb1ELb1ELb0EEENS1_36VarlenDynamicPersistentTileSchedulerILi192ELi128ELi384ELi128ELb1ELb1ELb1ELb1ELb0ELb1EEEEEEEEEvNT_6ParamsE)
        /*011c*/ 	.word	0x00000070


	//----- nvinfo : EIATTR_MIN_STACK_SIZE
	.align		4
.L_69:
        /*0120*/ 	.byte	0x04, 0x12
        /*0122*/ 	.short	(.L_71 - .L_70)
	.align		4
.L_70:
        /*0124*/ 	.word	index@(_ZN7cutlass13device_kernelIN5flash11enable_sm90INS1_16FlashAttnFwdSm90INS1_25CollectiveMainloopFwdSm90ILi2EN4cute5tupleIJNS5_1CILi1EEES8_S8_EEENS6_IJNS7_ILi192EEENS7_ILi144EEENS7_ILi96EEEEEELi96ENS_6half_tEfNS_4arch4Sm90ELb1ELb0ELb0ELb0ELb0ELb0ELb0ELb0ELb1ELb1ELb1ELb0EEENS1_21CollectiveEpilogueFwdINS6_IJSA_SC_SB_EEES9_SE_SG_Li384ELb0ELb1ELb1ELb0EEENS1_19SingleTileSchedulerILb0ELb1ELb1ELi192EEEEEEEEEvNT_6ParamsE)
        /*0128*/ 	.word	0x00000010


	//----- nvinfo : EIATTR_MIN_STACK_SIZE
	.align		4
.L_71:
        /*012c*/ 	.byte	0x04, 0x12
        /*012e*/ 	.short	(.L_73 - .L_72)
	.align		4
.L_72:
        /*0130*/ 	.word	index@(_ZN7cutlass13device_kernelIN5flash11enable_sm90INS1_16FlashAttnFwdSm90INS1_25CollectiveMainloopFwdSm90ILi2EN4cute5tupleIJNS5_1CILi1EEES8_S8_EEENS6_IJNS7_ILi192EEENS7_ILi144EEENS7_ILi96EEEEEELi96ENS_6half_tEfNS_4arch4Sm90ELb1ELb0ELb0ELb1ELb0ELb0ELb0ELb0ELb1ELb1ELb1ELb0EEENS1_21CollectiveEpilogueFwdINS6_IJSA_SC_SB_EEES9_SE_SG_Li384ELb1ELb1ELb1ELb0EEENS1_36VarlenDynamicPersistentTileSchedulerILi192ELi144ELi384ELi128ELb1ELb1ELb1ELb1ELb1ELb1EEEEEEEEEvNT_6ParamsE)
        /*0134*/ 	.word	0x00000048


	//----- nvinfo : EIATTR_MIN_STACK_SIZE
	.align		4
.L_73:
        /*0138*/ 	.byte	0x04, 0x12
        /*013a*/ 	.short	(.L_75 - .L_74)
	.align		4
.L_74:
        /*013c*/ 	.word	index@(_ZN7cutlass13device_kernelIN5flash11enable_sm90INS1_16FlashAttnFwdSm90INS1_25CollectiveMainloopFwdSm90ILi2EN4cute5tupleIJNS5_1CILi1EEES8_S8_EEENS6_IJNS7_ILi192EEENS7_ILi144EEENS7_ILi96EEEEEELi96ENS_6half_tEfNS_4arch4Sm90ELb1ELb0ELb0ELb1ELb0ELb1ELb0ELb0ELb1ELb1ELb1ELb0EEENS1_21CollectiveEpilogueFwdINS6_IJSA_SC_SB_EEES9_SE_SG_Li384ELb1ELb1ELb1ELb0EEENS1_36VarlenDynamicPersistentTileSchedulerILi192ELi144ELi384ELi128ELb1ELb1ELb1ELb1ELb1ELb1EEEEEEEEEvNT_6ParamsE)
        /*0140*/ 	.word	0x00000168
.L_75:


//--------------------- .nv.compat                --------------------------
	.section	.nv.compat,"",@"SHT_CUDA_COMPAT_INFO"
	.align	4
        /*0000*/ 	.byte	0x02, 0x09, 0x01, 0x00, 0x02, 0x02, 0x04, 0x00, 0x02, 0x05, 0x05, 0x00, 0x03, 0x07, 0x01, 0x01
        /*0010*/ 	.byte	0x02, 0x03, 0x01, 0x00, 0x02, 0x06, 0x01, 0x00, 0x04, 0x0b, 0x08, 0x00, 0x00, 0x00, 0x00, 0x00
        /*0020*/ 	.byte	0x00, 0x00, 0x00, 0x00


//--------------------- .nv.info._ZN7cutlass13device_kernelIN5flash11enable_sm90INS1_16FlashAttnFwdSm90INS1_25CollectiveMainloopFwdSm90ILi2EN4cute5tupleIJNS5_1CILi1EEES8_S8_EEENS6_IJNS7_ILi192EEENS7_ILi144EEENS7_ILi96EEEEEELi96ENS_6half_tEfNS_4arch4Sm90ELb0ELb0ELb0ELb0ELb0ELb0ELb0ELb0ELb1ELb1ELb1ELb0EEENS1_21CollectiveEpilogueFwdINS6_IJSA_SC_SB_EEES9_SE_SG_Li384ELb0ELb1ELb1ELb0EEENS1_19SingleTileSchedulerILb0ELb1ELb1ELi192EEEEEEEEEvNT_6ParamsE --------------------------
	.section	.nv.info._ZN7cutlass13device_kernelIN5flash11enable_sm90INS1_16FlashAttnFwdSm90INS1_25CollectiveMainloopFwdSm90ILi2EN4cute5tupleIJNS5_1CILi1EEES8_S8_EEENS6_IJNS7_ILi192EEENS7_ILi144EEENS7_ILi96EEEEEELi96ENS_6half_tEfNS_4arch4Sm90ELb0ELb0ELb0ELb0ELb0ELb0ELb0ELb0ELb1ELb1ELb1ELb0EEENS1_21CollectiveEpilogueFwdINS6_IJSA_SC_SB_EEES9_SE_SG_Li384ELb0ELb1ELb1ELb0EEENS1_19SingleTileSchedulerILb0ELb1ELb1ELi192EEEEEEEEEvNT_6ParamsE,"",@"SHT_CUDA_INFO"
	.sectionflags	@""
	.align	4


	//----- nvinfo : EIATTR_CUDA_API_VERSION
	.align		4
        /*0000*/ 	.byte	0x04, 0x37
        /*0002*/ 	.short	(.L_77 - .L_76)
.L_76:
        /*0004*/ 	.word	0x00000082


	//----- nvinfo : EIATTR_KPARAM_INFO
	.align		4
.L_77:
        /*0008*/ 	.byte	0x04, 0x17
        /*000a*/ 	.short	(.L_79 - .L_78)
.L_78:
        /*000c*/ 	.word	0x00000000
        /*0010*/ 	.short	0x0000
        /*0012*/ 	.short	0x0070
        /*0014*/ 	.byte	0x00, 0xf0, 0x01, 0x28


	//----- nvinfo : EIATTR_SPARSE_MMA_MASK
	.align		4
.L_79:
        /*0018*/ 	.byte	0x03, 0x50
        /*001a*/ 	.short	0x0000


	//----- nvinfo : EIATTR_MAXREG_COUNT
	.align		4
        /*001c*/ 	.byte	0x03, 0x1b
        /*001e*/ 	.short	0x0080


	//----- nvinfo : EIATTR_NUM_BARRIERS
	.align		4
        /*0020*/ 	.byte	0x02, 0x4c
        /*0022*/ 	.byte	0x10
	.zero		1


	//----- nvinfo : EIATTR_EXTERNS
	.align		4
        /*0024*/ 	.byte	0x04, 0x0f
        /*0026*/ 	.short	(.L_81 - .L_80)


	//   ....[0]....
	.align		4
.L_80:
        /*0028*/ 	.word	index@(__assertfail)


	//----- nvinfo : EIATTR_MERCURY_ISA_VERSION
	.align		4
.L_81:
        /*002c*/ 	.byte	0x03, 0x5f
        /*002e*/ 	.short	0x0101


	//----- nvinfo : EIATTR_INT_WARP_WIDE_INSTR_OFFSETS
	.align		4
        /*0030*/ 	.byte	0x04, 0x31
        /*0032*/ 	.short	(.L_83 - .L_82)


	//   ....[0]....
.L_82:
        /*0034*/ 	.word	0x00000110


	//   ....[1]....
        /*0038*/ 	.word	0x000001b0


	//   ....[2]....
        /*003c*/ 	.word	0x00000220


	//----- nvinfo : EIATTR_COOP_GROUP_MASK_REGIDS
	.align		4
.L_83:
        /*0040*/ 	.byte	0x04, 0x29
        /*0042*/ 	.short	(.L_85 - .L_84)


	//   ....[0]....
.L_84:
        /*0044*/ 	.word	0xffffffff


	//   ....[1]....
        /*0048*/ 	.word	0xffffffff


	//   ....[2]....
        /*004c*/ 	.word	0xffffffff


	//   ....[3]....
        /*0050*/ 	.word	0xffffffff


	//   ....[4]....
        /*0054*/ 	.word	0xffffffff


	//   ....[5]....
        /*0058*/ 	.word	0xffffffff


	//   ....[6]....
        /*005c*/ 	.word	0xffffffff


	//   ....[7]....
        /*0060*/ 	.word	0xffffffff


	//   ....[8]....
        /*0064*/ 	.word	0xffffffff


	//   ....[9]....
        /*0068*/ 	.word	0xffffffff


	//   ....[10]....
        /*006c*/ 	.word	0xffffffff


	//   ....[11]....
        /*0070*/ 	.word	0xffffffff


	//   ....[12]....
        /*0074*/ 	.word	0xffffffff


	//   ....[13]....
        /*0078*/ 	.word	0xffffffff


	//   ....[14]....
        /*007c*/ 	.word	0xffffffff


	//   ....[15]....
        /*0080*/ 	.word	0xffffffff


	//   ....[16]....
        /*0084*/ 	.word	0xffffffff


	//   ....[17]....
        /*0088*/ 	.word	0xffffffff


	//   ....[18]....
        /*008c*/ 	.word	0xffffffff


	//   ....[19]....
        /*0090*/ 	.word	0xffffffff


	//   ....[20]....
        /*0094*/ 	.word	0xffffffff


	//   ....[21]....
        /*0098*/ 	.word	0xffffffff


	//   ....[22]....
        /*009c*/ 	.word	0xffffffff


	//   ....[23]....
        /*00a0*/ 	.word	0xffffffff


	//   ....[24]....
        /*00a4*/ 	.word	0xffffffff


	//   ....[25]....
        /*00a8*/ 	.word	0xffffffff


	//   ....[26]....
        /*00ac*/ 	.word	0xffffffff


	//   ....[27]....
        /*00b0*/ 	.word	0xffffffff


	//   ....[28]....
        /*00b4*/ 	.word	0xffffffff


	//   ....[29]....
        /*00b8*/ 	.word	0xffffffff


	//   ....[30]....
        /*00bc*/ 	.word	0xffffffff


	//   ....[31]....
        /*00c0*/ 	.word	0xffffffff


	//   ....[32]....
        /*00c4*/ 	.word	0xffffffff


	//   ....[33]....
        /*00c8*/ 	.word	0xffffffff


	//   ....[34]....
        /*00cc*/ 	.word	0xffffffff


	//   ....[35]....
        /*00d0*/ 	.word	0xffffffff


	//   ....[36]....
        /*00d4*/ 	.word	0xffffffff


	//   ....[37]....
        /*00d8*/ 	.word	0xffffffff


	//   ....[38]....
        /*00dc*/ 	.word	0xffffffff


	//   ....[39]....
        /*00e0*/ 	.word	0xffffffff


	//   ....[40]....
        /*00e4*/ 	.word	0xffffffff


	//   ....[41]....
        /*00e8*/ 	.word	0xffffffff


	//   ....[42]....
        /*00ec*/ 	.word	0xffffffff


	//   ....[43]....
        /*00f0*/ 	.word	0xffffffff


	//   ....[44]....
        /*00f4*/ 	.word	0xffffffff


	//   ....[45]....
        /*00f8*/ 	.word	0x0500000f


	//   ....[46]....
        /*00fc*/ 	.word	0x0500000f


	//   ....[47]....
        /*0100*/ 	.word	0x0500000f


	//   ....[48]....
        /*0104*/ 	.word	0x0500000f


	//   ....[49]....
        /*0108*/ 	.word	0x0500000f


	//   ....[50]....
        /*010c*/ 	.word	0x0500000f


	//   ....[51]....
        /*0110*/ 	.word	0x0500000f


	//   ....[52]....
        /*0114*/ 	.word	0x0500000f


	//   ....[53]....
        /*0118*/ 	.word	0x0500000f


	//   ....[54]....
        /*011c*/ 	.word	0x0500000f


	//   ....[55]....
        /*0120*/ 	.word	0x0500000f


	//   ....[56]....
        /*0124*/ 	.word	0x0500000f


	//   ....[57]....
        /*0128*/ 	.word	0x0500000f


	//   ....[58]....
        /*012c*/ 	.word	0x0500000f


	//----- nvinfo : EIATTR_COOP_GROUP_INSTR_OFFSETS
	.align		4
.L_85:
        /*0130*/ 	.byte	0x04, 0x28
        /*0132*/ 	.short	(.L_87 - .L_86)


	//   ....[0]....
.L_86:
        /*0134*/ 	.word	0x00000050


	//   ....[1]....
        /*0138*/ 	.word	0x00000120


	//   ....[2]....
        /*013c*/ 	.word	0x000001d0


	//   ....[3]....
        /*0140*/ 	.word	0x00000390


	//   ....[4]....
        /*0144*/ 	.word	0x000004f0


	//   ....[5]....
        /*0148*/ 	.word	0x00000610


	//   ....[6]....
        /*014c*/ 	.word	0x00000770


	//   ....[7]....
        /*0150*/ 	.word	0x00000ff0


	//   ....[8]....
        /*0154*/ 	.word	0x00003490


	//   ....[9]....
        /*0158*/ 	.word	0x00003580


	//   ....[10]....
        /*015c*/ 	.word	0x00003840


	//   ....[11]....
        /*0160*/ 	.word	0x000039a0


	//   ....[12]....
        /*0164*/ 	.word	0x00004cd0


	//   ....[13]....
        /*0168*/ 	.word	0x00006af0


	//   ....[14]....
        /*016c*/ 	.word	0x00006b10


	//   ....[15]....
        /*0170*/ 	.word	0x00007110


	//   ....[16]....
        /*0174*/ 	.word	0x000071c0


	//   ....[17]....
        /*0178*/ 	.word	0x00008580


	//   ....[18]....
        /*017c*/ 	.word	0x000086a0


	//   ....[19]....
        /*0180*/ 	.word	0x000086e0


	//   ....[20]....
        /*0184*/ 	.word	0x000087f0


	//   ....[21]....
        /*0188*/ 	.word	0x00008800


	//   ....[22]....
        /*018c*/ 	.word	0x000096c0


	//   ....[23]....
        /*0190*/ 	.word	0x00009720


	//   ....[24]....
        /*0194*/ 	.word	0x00009760


	//   ....[25]....
        /*0198*/ 	.word	0x00009790


	//   ....[26]....
        /*019c*/ 	.word	0x000097c0


	//   ....[27]....
        /*01a0*/ 	.word	0x000097d0


	//   ....[28]....
        /*01a4*/ 	.word	0x00009ca0


	//   ....[29]....
        /*01a8*/ 	.word	0x00009cb0


	//   ....[30]....
        /*01ac*/ 	.word	0x0000a530


	//   ....[31]....
        /*01b0*/ 	.word	0x0000aef0


	//   ....[32]....
        /*01b4*/ 	.word	0x0000ba40


	//   ....[33]....
        /*01b8*/ 	.word	0x0000ba50


	//   ....[34]....
        /*01bc*/ 	.word	0x0000ba60


	//   ....[35]....
        /*01c0*/ 	.word	0x0000ba80


	//   ....[36]....
        /*01c4*/ 	.word	0x0000bab0


	//   ....[37]....
        /*01c8*/ 	.word	0x0000bb60


	//   ....[38]....
        /*01cc*/ 	.word	0x0000bb90


	//   ....[39]....
        /*01d0*/ 	.word	0x0000bc10


	//   ....[40]....
        /*01d4*/ 	.word	0x0000bc40


	//   ....[41]....
        /*01d8*/ 	.word	0x0000bc50


	//   ....[42]....
        /*01dc*/ 	.word	0x0000bcb0


	//   ....[43]....
        /*01e0*/ 	.word	0x0000bcc0


	//   ....[44]....
        /*01e4*/ 	.word	0x0000e200


	//   ....[45]....
        /*01e8*/ 	.word	0x0000e670


	//   ....[46]....
        /*01ec*/ 	.word	0x0000e7f0


	//   ....[47]....
        /*01f0*/ 	.word	0x0000e840


	//   ....[48]....
        /*01f4*/ 	.word	0x0000e8f0


	//   ....[49]....
        /*01f8*/ 	.word	0x0000e9c0


	//   ....[50]....
        /*01fc*/ 	.word	0x0000ea40


	//   ....[51]....
        /*0200*/ 	.word	0x0000eb10


	//   ....[52]....
        /*0204*/ 	.word	0x0000eb90


	//   ....[53]....
        /*0208*/ 	.word	0x0000ec50


	//   ....[54]....
        /*020c*/ 	.word	0x0000ed00


	//   ....[55]....
        /*0210*/ 	.word	0x0000edd0


	//   ....[56]....
        /*0214*/ 	.word	0x0000ee50


	//   ....[57]....
        /*0218*/ 	.word	0x0000ef30


	//   ....[58]....
        /*021c*/ 	.word	0x0000f300


	//----- nvinfo : EIATTR_REG_RECONFIG
	.align		4
.L_87:
        /*0220*/ 	.byte	0x01, 0x54
	.zero		2


	//----- nvinfo : EIATTR_SYSCALL_OFFSETS
	.align		4
        /*0224*/ 	.byte	0x04, 0x46
        /*0226*/ 	.short	(.L_89 - .L_88)


	//   ....[0]....
.L_88:
        /*0228*/ 	.word	0x000011b0


	//   ....[1]....
        /*022c*/ 	.word	0x0000aba0


	//   ....[2]....
        /*0230*/ 	.word	0x0000ace0


	//   ....[3]....
        /*0234*/ 	.word	0x0000add0


	//   ....[4]....
        /*0238*/ 	.word	0x0000b540


	//----- nvinfo : EIATTR_MBARRIER_INSTR_OFFSETS
	.align		4
.L_89:
        /*023c*/ 	.byte	0x04, 0x39
        /*023e*/ 	.short	(.L_91 - .L_90)


	//   ....[0]....
.L_90:
        /*0240*/ 	.word	0x00000240
        /*0244*/ 	.word	0x000000ff
        /*0248*/ 	.word	0x00031c00
        /*024c*/ 	.short	0x0100
        /*024e*/ 	.byte	0x08
	.zero		1


	//   ....[1]....
        /*0250*/ 	.word	0x00000250
        /*0254*/ 	.word	0x000000ff
        /*0258*/ 	.word	0x00031c20
        /*025c*/ 	.short	0x0100
        /*025e*/ 	.byte	0x08
	.zero		1


	//   ....[2]....
        /*0260*/ 	.word	0x00000340
        /*0264*/ 	.word	0x000000ff
        /*0268*/ 	.word	0x00031c30
        /*026c*/ 	.short	0x0100
        /*026e*/ 	.byte	0x08
	.zero		1


	//   ....[3]....
        /*0270*/ 	.word	0x00000350
        /*0274*/ 	.word	0x000000ff
        /*0278*/ 	.word	0x00031c40
        /*027c*/ 	.short	0x0100
        /*027e*/ 	.byte	0x08
	.zero		1


	//   ....[4]....
        /*0280*/ 	.word	0x00000360
        /*0284*/ 	.word	0x000000ff
        /*0288*/ 	.word	0x00031c38
        /*028c*/ 	.short	0x0100
        /*028e*/ 	.byte	0x08
	.zero		1


	//   ....[5]....
        /*0290*/ 	.word	0x00000370
        /*0294*/ 	.word	0x000000ff
        /*0298*/ 	.word	0x00031c48
        /*029c*/ 	.short	0x0100
        /*029e*/ 	.byte	0x08
	.zero		1


	//   ....[6]....
        /*02a0*/ 	.word	0x000004a0
        /*02a4*/ 	.word	0x000000ff
        /*02a8*/ 	.word	0x00031c50
        /*02ac*/ 	.short	0x0100
        /*02ae*/ 	.byte	0x08
	.zero		1


	//   ....[7]....
        /*02b0*/ 	.word	0x000004b0
        /*02b4*/ 	.word	0x000000ff
        /*02b8*/ 	.word	0x00031c60
        /*02bc*/ 	.short	0x0100
        /*02be*/ 	.byte	0x08
	.zero		1


	//   ....[8]....
        /*02c0*/ 	.word	0x000004c0
        /*02c4*/ 	.word	0x000000ff
        /*02c8*/ 	.word	0x00031c58
        /*02cc*/ 	.short	0x0100
        /*02ce*/ 	.byte	0x08
	.zero		1


	//   ....[9]....
        /*02d0*/ 	.word	0x000004d0
        /*02d4*/ 	.word	0x000000ff
        /*02d8*/ 	.word	0x00031c68
        /*02dc*/ 	.short	0x0100
        /*02de*/ 	.byte	0x08
	.zero		1


	//   ....[10]....
        /*02e0*/ 	.word	0x000005c0
        /*02e4*/ 	.word	0x000000ff
        /*02e8*/ 	.word	0x00031c70
        /*02ec*/ 	.short	0x0100
        /*02ee*/ 	.byte	0x06
	.zero		1


	//   ....[11]....
        /*02f0*/ 	.word	0x000005d0
        /*02f4*/ 	.word	0x000000ff
        /*02f8*/ 	.word	0x00031c80
        /*02fc*/ 	.short	0x0100
        /*02fe*/ 	.byte	0x06
	.zero		1


	//   ....[12]....
        /*0300*/ 	.word	0x000005e0
        /*0304*/ 	.word	0x000000ff
        /*0308*/ 	.word	0x00031c78
        /*030c*/ 	.short	0x0100
        /*030e*/ 	.byte	0x06
	.zero		1


	//   ....[13]....
        /*0310*/ 	.word	0x000005f0
        /*0314*/ 	.word	0x000000ff
        /*0318*/ 	.word	0x00031c88
        /*031c*/ 	.short	0x0100
        /*031e*/ 	.byte	0x06
	.zero		1


	//   ....[14]....
        /*0320*/ 	.word	0x00000720
        /*0324*/ 	.word	0x000000ff
        /*0328*/ 	.word	0x00031c90
        /*032c*/ 	.short	0x0100
        /*032e*/ 	.byte	0x08
	.zero		1


	//   ....[15]....
        /*0330*/ 	.word	0x00000730
        /*0334*/ 	.word	0x000000ff
        /*0338*/ 	.word	0x00031ca0
        /*033c*/ 	.short	0x0100
        /*033e*/ 	.byte	0x08
	.zero		1


	//   ....[16]....
        /*0340*/ 	.word	0x00000740
        /*0344*/ 	.word	0x000000ff
        /*0348*/ 	.word	0x00031c98
        /*034c*/ 	.short	0x0100
        /*034e*/ 	.byte	0x08
	.zero		1


	//   ....[17]....
        /*0350*/ 	.word	0x00000750
        /*0354*/ 	.word	0x000000ff
        /*0358*/ 	.word	0x00031ca8
        /*035c*/ 	.short	0x0100
        /*035e*/ 	.byte	0x08
	.zero		1


	//   ....[18]....
        /*0360*/ 	.word	0x00000880
        /*0364*/ 	.word	0x000000ff
        /*0368*/ 	.word	0x00031cb0
        /*036c*/ 	.short	0x0100
        /*036e*/ 	.byte	0x08
	.zero		1


	//   ....[19]....
        /*0370*/ 	.word	0x00000890
        /*0374*/ 	.word	0x000000ff
        /*0378*/ 	.word	0x00031cc0
        /*037c*/ 	.short	0x0100
        /*037e*/ 	.byte	0x08
	.zero		1


	//   ....[20]....
        /*0380*/ 	.word	0x000008a0
        /*0384*/ 	.word	0x000000ff
        /*0388*/ 	.word	0x00031cb8
        /*038c*/ 	.short	0x0100
        /*038e*/ 	.byte	0x08
	.zero		1


	//   ....[21]....
        /*0390*/ 	.word	0x000008b0
        /*0394*/ 	.word	0x000000ff
        /*0398*/ 	.word	0x00031cc8
        /*039c*/ 	.short	0x0100
        /*039e*/ 	.byte	0x08
	.zero		1


	//   ....[22]....
        /*03a0*/ 	.word	0x000011e0
        /*03a4*/ 	.word	0x000000ff
        /*03a8*/ 	.word	0x00031c00
        /*03ac*/ 	.short	0x010a
        /*03ae*/ 	.byte	0x25
	.zero		1


	//   ....[23]....
        /*03b0*/ 	.word	0x00001230
        /*03b4*/ 	.word	0x000000ff
        /*03b8*/ 	.word	0x00031c30
        /*03bc*/ 	.short	0x010a
        /*03be*/ 	.byte	0x25
	.zero		1


	//   ....[24]....
        /*03c0*/ 	.word	0x00001270
        /*03c4*/ 	.word	0x000000ff
        /*03c8*/ 	.word	0x00031c30
        /*03cc*/ 	.short	0x010a
        /*03ce*/ 	.byte	0x25
	.zero		1


	//   ....[25]....
        /*03d0*/ 	.word	0x00003da0
        /*03d4*/ 	.word	0x00000008
        /*03d8*/ 	.word	0x00000000
        /*03dc*/ 	.short	0x0101
        /*03de*/ 	.byte	0x3f
	.zero		1


	//   ....[26]....
        /*03e0*/ 	.word	0x00004f70
        /*03e4*/ 	.word	0x00000005
        /*03e8*/ 	.word	0x00031c30
        /*03ec*/ 	.short	0x010a
        /*03ee*/ 	.byte	0x3f
	.zero		1


	//   ....[27]....
        /*03f0*/ 	.word	0x00004fb0
        /*03f4*/ 	.word	0x00000005
        /*03f8*/ 	.word	0x00031c30
        /*03fc*/ 	.short	0x010a
        /*03fe*/ 	.byte	0x3f
	.zero		1


	//   ....[28]....
        /*0400*/ 	.word	0x00006640
        /*0404*/ 	.word	0x000000ff
        /*0408*/ 	.word	0x00031c50
        /*040c*/ 	.short	0x010a
        /*040e*/ 	.byte	0x06
	.zero		1


	//   ....[29]....
        /*0410*/ 	.word	0x00006680
        /*0414*/ 	.word	0x000000ff
        /*0418*/ 	.word	0x00031c50
        /*041c*/ 	.short	0x010a
        /*041e*/ 	.byte	0x06
	.zero		1


	//   ....[30]....
        /*0420*/ 	.word	0x000079a0
        /*0424*/ 	.word	0x0000000e
        /*0428*/ 	.word	0x00000000
        /*042c*/ 	.short	0x0101
        /*042e*/ 	.byte	0x3f
	.zero		1


	//   ....[31]....
        /*0430*/ 	.word	0x00007a20
        /*0434*/ 	.word	0x0000007e
        /*0438*/ 	.word	0x00000000
        /*043c*/ 	.short	0x0101
        /*043e*/ 	.byte	0x3f
	.zero		1


	//   ....[32]....
        /*0440*/ 	.word	0x000085f0
        /*0444*/ 	.word	0x0000000c
        /*0448*/ 	.word	0x00031c50
        /*044c*/ 	.short	0x010a
        /*044e*/ 	.byte	0x3f
	.zero		1


	//   ....[33]....
        /*0450*/ 	.word	0x00008630
        /*0454*/ 	.word	0x0000000c
        /*0458*/ 	.word	0x00031c50
        /*045c*/ 	.short	0x010a
        /*045e*/ 	.byte	0x3f
	.zero		1


	//   ....[34]....
        /*0460*/ 	.word	0x00008d20
        /*0464*/ 	.word	0x00000009
        /*0468*/ 	.word	0x00000000
        /*046c*/ 	.short	0x0101
        /*046e*/ 	.byte	0x3f
	.zero		1


	//   ....[35]....
        /*0470*/ 	.word	0x000097e0
        /*0474*/ 	.word	0x000000ff
        /*0478*/ 	.word	0x00000000
        /*047c*/ 	.short	0x0101
        /*047e*/ 	.byte	0x04
	.zero		1


	//   ....[36]....
        /*0480*/ 	.word	0x0000b0f0
        /*0484*/ 	.word	0x000000ff
        /*0488*/ 	.word	0x00031c40
        /*048c*/ 	.short	0x010a
        /*048e*/ 	.byte	0x28
	.zero		1


	//   ....[37]....
        /*0490*/ 	.word	0x0000beb0
        /*0494*/ 	.word	0x000000ff
        /*0498*/ 	.word	0x00031c00
        /*049c*/ 	.short	0x0107
        /*049e*/ 	.byte	0x28
	.zero		1


	//   ....[38]....
        /*04a0*/ 	.word	0x0000bf00
        /*04a4*/ 	.word	0x000000ff
        /*04a8*/ 	.word	0x00031c00
        /*04ac*/ 	.short	0x0101
        /*04ae*/ 	.byte	0x28
	.zero		1


	//   ....[39]....
        /*04b0*/ 	.word	0x0000bf30
        /*04b4*/ 	.word	0x000000ff
        /*04b8*/ 	.word	0x00031c20
        /*04bc*/ 	.short	0x010a
        /*04be*/ 	.byte	0x28
	.zero		1


	//   ....[40]....
        /*04c0*/ 	.word	0x0000c270
        /*04c4*/ 	.word	0x000000ff
        /*04c8*/ 	.word	0x00031c48
        /*04cc*/ 	.short	0x010a
        /*04ce*/ 	.byte	0x28
	.zero		1


	//   ....[41]....
        /*04d0*/ 	.word	0x0000c640
        /*04d4*/ 	.word	0x000000ff
        /*04d8*/ 	.word	0x00031c60
        /*04dc*/ 	.short	0x010a
        /*04de*/ 	.byte	0x28
	.zero		1


	//   ....[42]....
        /*04e0*/ 	.word	0x0000cbc0
        /*04e4*/ 	.word	0x000000ff
        /*04e8*/ 	.word	0x00031c40
        /*04ec*/ 	.short	0x010a
        /*04ee*/ 	.byte	0x28
	.zero		1


	//   ....[43]....
        /*04f0*/ 	.word	0x0000cfa0
        /*04f4*/ 	.word	0x000000ff
        /*04f8*/ 	.word	0x00031c68
        /*04fc*/ 	.short	0x010a
        /*04fe*/ 	.byte	0x28
	.zero		1


	//   ....[44]....
        /*0500*/ 	.word	0x0000d560
        /*0504*/ 	.word	0x000000ff
        /*0508*/ 	.word	0x00031c48
        /*050c*/ 	.short	0x010a
        /*050e*/ 	.byte	0x28
	.zero		1


	//   ....[45]....
        /*0510*/ 	.word	0x0000d920
        /*0514*/ 	.word	0x000000ff
        /*0518*/ 	.word	0x00031c60
        /*051c*/ 	.short	0x010a
        /*051e*/ 	.byte	0x28
	.zero		1


	//   ....[46]....
        /*0520*/ 	.word	0x0000dd60
        /*0524*/ 	.word	0x00000003
        /*0528*/ 	.word	0x00031c60
        /*052c*/ 	.short	0x010a
        /*052e*/ 	.byte	0x3f
	.zero		1


	//   ....[47]....
        /*0530*/ 	.word	0x0000e1c0
        /*0534*/ 	.word	0x00000007
        /*0538*/ 	.word	0x00031c20
        /*053c*/ 	.short	0x010a
        /*053e*/ 	.byte	0x3f
	.zero		1


	//   ....[48]....
        /*0540*/ 	.word	0x0000e300
        /*0544*/ 	.word	0x00000005
        /*0548*/ 	.word	0x00000000
        /*054c*/ 	.short	0x010a
        /*054e*/ 	.byte	0x3f
	.zero		1


	//   ....[49]....
        /*0550*/ 	.word	0x0000e370
        /*0554*/ 	.word	0x00000003
        /*0558*/ 	.word	0x00000000
        /*055c*/ 	.short	0x010a
        /*055e*/ 	.byte	0x3f
	.zero		1


	//   ....[50]....
        /*0560*/ 	.word	0x0000e3d0
        /*0564*/ 	.word	0x00000005
        /*0568*/ 	.word	0x00000000
        /*056c*/ 	.short	0x010a
        /*056e*/ 	.byte	0x3f
	.zero		1


	//   ....[51]....
        /*0570*/ 	.word	0x0000e400
        /*0574*/ 	.word	0x00000003
        /*0578*/ 	.word	0x00000000
        /*057c*/ 	.short	0x010a
        /*057e*/ 	.byte	0x3f
	.zero		1


	//   ....[52]....
        /*0580*/ 	.word	0x0000e470
        /*0584*/ 	.word	0x00000003
        /*0588*/ 	.word	0x00031c00
        /*058c*/ 	.short	0x010a
        /*058e*/ 	.byte	0x3f
	.zero		1


	//   ....[53]....
        /*0590*/ 	.word	0x0000e4d0
        /*0594*/ 	.word	0x00000003
        /*0598*/ 	.word	0x00031c30
        /*059c*/ 	.short	0x010a
        /*059e*/ 	.byte	0x3f
	.zero		1


	//   ....[54]....
        /*05a0*/ 	.word	0x0000e520
        /*05a4*/ 	.word	0x00000005
        /*05a8*/ 	.word	0x00031c30
        /*05ac*/ 	.short	0x010a
        /*05ae*/ 	.byte	0x3f
	.zero		1


	//   ....[55]....
        /*05b0*/ 	.word	0x0000e580
        /*05b4*/ 	.word	0x00000005
        /*05b8*/ 	.word	0x00031c50
        /*05bc*/ 	.short	0x010a
        /*05be*/ 	.byte	0x3f
	.zero		1


	//   ....[56]....
        /*05c0*/ 	.word	0x0000e5d0
        /*05c4*/ 	.word	0x0000000c
        /*05c8*/ 	.word	0x00031c50
        /*05cc*/ 	.short	0x010a
        /*05ce*/ 	.byte	0x3f
	.zero		1


	//   ....[57]....
        /*05d0*/ 	.word	0x0000e730
        /*05d4*/ 	.word	0x00000003
        /*05d8*/ 	.word	0x00031c40
        /*05dc*/ 	.short	0x010a
        /*05de*/ 	.byte	0x3f
	.zero		1


	//   ....[58]....
        /*05e0*/ 	.word	0x0000ef70
        /*05e4*/ 	.word	0x00000003
        /*05e8*/ 	.word	0x00031c20
        /*05ec*/ 	.short	0x010a
        /*05ee*/ 	.byte	0x3f
	.zero		1


	//   ....[59]....
        /*05f0*/ 	.word	0x0000efd0
        /*05f4*/ 	.word	0x00000003
        /*05f8*/ 	.word	0x00031c48
        /*05fc*/ 	.short	0x010a
        /*05fe*/ 	.byte	0x3f
	.zero		1


	//   ....[60]....
        /*0600*/ 	.word	0x0000f030
        /*0604*/ 	.word	0x00000003
        /*0608*/ 	.word	0x00031c60
        /*060c*/ 	.short	0x010a
        /*060e*/ 	.byte	0x3f
	.zero		1


	//   ....[61]....
        /*0610*/ 	.word	0x0000f090
        /*0614*/ 	.word	0x00000003
        /*0618*/ 	.word	0x00031c40
        /*061c*/ 	.short	0x010a
        /*061e*/ 	.byte	0x3f
	.zero		1


	//   ....[62]....
        /*0620*/ 	.word	0x0000f0f0
        /*0624*/ 	.word	0x00000003
        /*0628*/ 	.word	0x00031c68
        /*062c*/ 	.short	0x010a
        /*062e*/ 	.byte	0x3f
	.zero		1


	//   ....[63]....
        /*0630*/ 	.word	0x0000f150
        /*0634*/ 	.word	0x00000002
        /*0638*/ 	.word	0x00031c48
        /*063c*/ 	.short	0x010a
        /*063e*/ 	.byte	0x3f
	.zero		1


	//   ....[64]....
        /*0640*/ 	.word	0x0000f1b0
        /*0644*/ 	.word	0x00000002
        /*0648*/ 	.word	0x00031c60
        /*064c*/ 	.short	0x010a
        /*064e*/ 	.byte	0x3f
	.zero		1


	//   ....[65]....
        /*0650*/ 	.word	0x0000f200
        /*0654*/ 	.word	0x00000003
        /*0658*/ 	.word	0x00031c60
        /*065c*/ 	.short	0x010a
        /*065e*/ 	.byte	0x3f
	.zero		1


	//   ....[66]....
        /*0660*/ 	.word	0x0000f250
        /*0664*/ 	.word	0x00000007
        /*0668*/ 	.word	0x00031c20
        /*066c*/ 	.short	0x010a
        /*066e*/ 	.byte	0x3f
	.zero		1


	//   ....[67]....
        /*0670*/ 	.word	0x0000f3c0
        /*0674*/ 	.word	0x00000005
        /*0678*/ 	.word	0x00000000
        /*067c*/ 	.short	0x010a
        /*067e*/ 	.byte	0x3f
	.zero		1


	//   ....[68]....
        /*0680*/ 	.word	0x0000f410
        /*0684*/ 	.word	0x00000003
        /*0688*/ 	.word	0x00000000
        /*068c*/ 	.short	0x010a
        /*068e*/ 	.byte	0x3f
	.zero		1


	//   ....[69]....
        /*0690*/ 	.word	0x0000f460
        /*0694*/ 	.word	0x00000005
        /*0698*/ 	.word	0x00000000
        /*069c*/ 	.short	0x010a
        /*069e*/ 	.byte	0x3f
	.zero		1


	//----- nvinfo : EIATTR_NUM_MBARRIERS
	.align		4
.L_91:
        /*06a0*/ 	.byte	0x03, 0x38
        /*06a2*/ 	.short	0x0016


	//----- nvinfo : EIATTR_EXIT_INSTR_OFFSETS
	.align		4
        /*06a4*/ 	.byte	0x04, 0x1c
        /*06a6*/ 	.short	(.L_93 - .L_92)


	//   ....[0]....
.L_92:
        /*06a8*/ 	.word	0x0000e450


	//----- nvinfo : EIATTR_MAX_THREADS
	.align		4
.L_93:
        /*06ac*/ 	.byte	0x04, 0x05
        /*06ae*/ 	.short	(.L_95 - .L_94)
.L_94:
        /*06b0*/ 	.word	0x00000200
        /*06b4*/ 	.word	0x00000001
        /*06b8*/ 	.word	0x00000001


	//----- nvinfo : EIATTR_CRS_STACK_SIZE
	.align		4
.L_95:
        /*06bc*/ 	.byte	0x04, 0x1e
        /*06be*/ 	.short	(.L_97 - .L_96)
.L_96:
        /*06c0*/ 	.word	0x00000000


	//----- nvinfo : EIATTR_CBANK_PARAM_SIZE
	.align		4
.L_97:
        /*06c4*/ 	.byte	0x03, 0x19
        /*06c6*/ 	.short	0x0a70


	//----- nvinfo : EIATTR_PARAM_CBANK
	.align		4
        /*06c8*/ 	.byte	0x04, 0x0a
        /*06ca*/ 	.short	(.L_99 - .L_98)
	.align		4
.L_98:
        /*06cc*/ 	.word	index@(.nv.constant0._ZN7cutlass13device_kernelIN5flash11enable_sm90INS1_16FlashAttnFwdSm90INS1_25CollectiveMainloopFwdSm90ILi2EN4cute5tupleIJNS5_1CILi1EEES8_S8_EEENS6_IJNS7_ILi192EEENS7_ILi144EEENS7_ILi96EEEEEELi96ENS_6half_tEfNS_4arch4Sm90ELb0ELb0ELb0ELb0ELb0ELb0ELb0ELb0ELb1ELb1ELb1ELb0EEENS1_21CollectiveEpilogueFwdINS6_IJSA_SC_SB_EEES9_SE_SG_Li384ELb0ELb1ELb1ELb0EEENS1_19SingleTileSchedulerILb0ELb1ELb1ELi192EEEEEEEEEvNT_6ParamsE)
        /*06d0*/ 	.short	0x0210
        /*06d2*/ 	.short	0x0a70


	//----- nvinfo : EIATTR_SW_WAR
	.align		4
.L_99:
        /*06d4*/ 	.byte	0x04, 0x36
        /*06d6*/ 	.short	(.L_101 - .L_100)
.L_100:
        /*06d8*/ 	.word	0x00000008
.L_101:


//--------------------- .nv.info._ZN7cutlass13device_kernelIN5flash11enable_sm90INS1_16FlashAttnFwdSm90INS1_25CollectiveMainloopFwdSm90ILi2EN4cute5tupleIJNS5_1CILi1EEES8_S8_EEENS6_IJNS7_ILi192EEENS7_ILi144EEENS7_ILi96EEEEEELi96ENS_6half_tEfNS_4arch4Sm90ELb0ELb0ELb0ELb1ELb0ELb0ELb0ELb0ELb1ELb1ELb1ELb0EEENS1_21CollectiveEpilogueFwdINS6_IJSA_SC_SB_EEES9_SE_SG_Li384ELb1ELb1ELb1ELb0EEENS1_36VarlenDynamicPersistentTileSchedulerILi192ELi144ELi384ELi128ELb1ELb1ELb1ELb0ELb1ELb1EEEEEEEEEvNT_6ParamsE --------------------------
	.section	.nv.info._ZN7cutlass13device_kernelIN5flash11enable_sm90INS1_16FlashAttnFwdSm90INS1_25CollectiveMainloopFwdSm90ILi2EN4cute5tupleIJNS5_1CILi1EEES8_S8_EEENS6_IJNS7_ILi192EEENS7_ILi144EEENS7_ILi96EEEEEELi96ENS_6half_tEfNS_4arch4Sm90ELb0ELb0ELb0ELb1ELb0ELb0ELb0ELb0ELb1ELb1ELb1ELb0EEENS1_21CollectiveEpilogueFwdINS6_IJSA_SC_SB_EEES9_SE_SG_Li384ELb1ELb1ELb1ELb0EEENS1_36VarlenDynamicPersistentTileSchedulerILi192ELi144ELi384ELi128ELb1ELb1ELb1ELb0ELb1ELb1EEEEEEEEEvNT_6ParamsE,"",@"SHT_CUDA_INFO"
	.sectionflags	@""
	.align	4


	//----- nvinfo : EIATTR_CUDA_API_VERSION
	.align		4
        /*0000*/ 	.byte	0x04, 0x37
        /*0002*/ 	.short	(.L_103 - .L_102)
.L_102:
        /*0004*/ 	.word	0x00000082


	//----- nvinfo : EIATTR_KPARAM_INFO
	.align		4
.L_103:
        /*0008*/ 	.byte	0x04, 0x17
        /*000a*/ 	.short	(.L_105 - .L_104)
.L_104:
        /*000c*/ 	.word	0x00000000
        /*0010*/ 	.short	0x0000
        /*0012*/ 	.short	0x0070
        /*0014*/ 	.byte	0x00, 0xf0, 0x01, 0x2a


	//----- nvinfo : EIATTR_SPARSE_MMA_MASK
	.align		4
.L_105:
        /*0018*/ 	.byte	0x03, 0x50
        /*001a*/ 	.short	0x0000


	//----- nvinfo : EIATTR_MAXREG_COUNT
	.align		4
        /*001c*/ 	.byte	0x03, 0x1b
        /*001e*/ 	.short	0x0080


	//----- nvinfo : EIATTR_NUM_BARRIERS
	.align		4
        /*0020*/ 	.byte	0x02, 0x4c
        /*0022*/ 	.byte	0x10
	.zero		1


	//----- nvinfo : EIATTR_EXTERNS
	.align		4
        /*0024*/ 	.byte	0x04, 0x0f
        /*0026*/ 	.short	(.L_107 - .L_106)


	//   ....[0]....
	.align		4
.L_106:
        /*0028*/ 	.word	index@(__assertfail)


	//----- nvinfo : EIATTR_ANNOTATIONS
	.align		4
.L_107:
        /*002c*/ 	.byte	0x04, 0x55
        /*002e*/ 	.short	(.L_109 - .L_108)


	//   ....[0]....
.L_108:
        /*0030*/ 	.word	0x00000001
        /*0034*/ 	.byte	0x50, 0x09, 0x00, 0x00, 0x01, 0x00, 0x00, 0x00, 0xa0, 0x0a, 0x00, 0x00, 0x01, 0x00, 0x00, 0x00
        /* <DEDUP_REMOVED lines=32> */
        /*0244*/ 	.byte	0x60, 0x2a, 0x01, 0x00, 0x01, 0x00, 0x00, 0x00, 0xf0, 0x2f, 0x01, 0x00


	//----- nvinfo : EIATTR_MERCURY_ISA_VERSION
	.align		4
.L_109:
        /*0250*/ 	.byte	0x03, 0x5f
        /*0252*/ 	.short	0x0101


	//----- nvinfo : EIATTR_UNUSED_LOAD_BYTE_OFFSET
	.align		4
        /*0254*/ 	.byte	0x04, 0x44
        /*0256*/ 	.short	(.L_111 - .L_110)


	//   ....[0]....
.L_110:
        /*0258*/ 	.word	0x00000a60
        /*025c*/ 	.word	0x0000fff0


	//   ....[1]....
        /*0260*/ 	.word	0x000098a0
        /*0264*/ 	.word	0x0000fff0


	//----- nvinfo : EIATTR_INT_WARP_WIDE_INSTR_OFFSETS
	.align		4
.L_111:
        /*0268*/ 	.byte	0x04, 0x31
        /*026a*/ 	.short	(.L_113 - .L_112)


	//   ....[0]....
.L_112:
        /*026c*/ 	.word	0x00000130


	//   ....[1]....
        /*0270*/ 	.word	0x00000170


	//   ....[2]....
        /*0274*/ 	.word	0x000001e0


	//   ....[3]....
        /*0278*/ 	.word	0x0000db00


	//   ....[4]....
        /*027c*/ 	.word	0x0000dba0


	//   ....[5]....
        /*0280*/ 	.word	0x000116d0


	//   ....[6]....
        /*0284*/ 	.word	0x00011770


	//----- nvinfo : EIATTR_COOP_GROUP_MASK_REGIDS
	.align		4
.L_113:
        /*0288*/ 	.byte	0x04, 0x29
        /*028a*/ 	.short	(.L_115 - .L_114)


	//   ....[0]....
.L_114:
        /*028c*/ 	.word	0xffffffff


	//   ....[1]....
        /*0290*/ 	.word	0xffffffff


	//   ....[2]....
        /*0294*/ 	.word	0xffffffff


	//   ....[3]....
        /*0298*/ 	.word	0xffffffff


	//   ....[4]....
        /*029c*/ 	.word	0xffffffff


	//   ....[5]....
        /*02a0*/ 	.word	0xffffffff


	//   ....[6]....
        /*02a4*/ 	.word	0xffffffff


	//   ....[7]....
        /*02a8*/ 	.word	0xffffffff


	//   ....[8]....
        /*02ac*/ 	.word	0xffffffff


	//   ....[9]....
        /*02b0*/ 	.word	0xffffffff


	//   ....[10]....
        /*02b4*/ 	.word	0xffffffff


	//   ....[11]....
        /*02b8*/ 	.word	0xffffffff


	//   ....[12]....
        /*02bc*/ 	.word	0xffffffff


	//   ....[13]....
        /*02c0*/ 	.word	0xffffffff


	//   ....[14]....
        /*02c4*/ 	.word	0xffffffff


	//   ....[15]....
        /*02c8*/ 	.word	0xffffffff


	//   ....[16]....
        /*02cc*/ 	.word	0xffffffff


	//   ....[17]....
        /*02d0*/ 	.word	0xffffffff


	//   ....[18]....
        /*02d4*/ 	.word	0xffffffff


	//   ....[19]....
        /*02d8*/ 	.word	0xffffffff


	//   ....[20]....
        /*02dc*/ 	.word	0xffffffff


	//   ....[21]....
        /*02e0*/ 	.word	0xffffffff


	//   ....[22]....
        /*02e4*/ 	.word	0xffffffff


	//   ....[23]....
        /*02e8*/ 	.word	0xffffffff


	//   ....[24]....
        /*02ec*/ 	.word	0xffffffff


	//   ....[25]....
        /*02f0*/ 	.word	0xffffffff


	//   ....[26]....
        /*02f4*/ 	.word	0xffffffff


	//   ....[27]....
        /*02f8*/ 	.word	0xffffffff


	//   ....[28]....
        /*02fc*/ 	.word	0xffffffff


	//   ....[29]....
        /*0300*/ 	.word	0xffffffff


	//   ....[30]....
        /*0304*/ 	.word	0xffffffff


	//   ....[31]....
        /*0308*/ 	.word	0xffffffff


	//   ....[32]....
        /*030c*/ 	.word	0xffffffff


	//   ....[33]....
        /*0310*/ 	.word	0xffffffff


	//   ....[34]....
        /*0314*/ 	.word	0xffffffff


	//   ....[35]....
        /*0318*/ 	.word	0xffffffff


	//   ....[36]....
        /*031c*/ 	.word	0xffffffff


	//   ....[37]....
        /*0320*/ 	.word	0xffffffff


	//   ....[38]....
        /*0324*/ 	.word	0xffffffff


	//   ....[39]....
        /*0328*/ 	.word	0xffffffff


	//   ....[40]....
        /*032c*/ 	.word	0xffffffff


	//   ....[41]....
        /*0330*/ 	.word	0xffffffff


	//   ....[42]....
        /*0334*/ 	.word	0xffffffff


	//   ....[43]....
        /*0338*/ 	.word	0xffffffff


	//   ....[44]....
        /*033c*/ 	.word	0xffffffff


	//   ....[45]....
        /*0340*/ 	.word	0xffffffff


	//   ....[46]....
        /*0344*/ 	.word	0xffffffff


	//   ....[47]....
        /*0348*/ 	.word	0xffffffff


	//   ....[48]....
        /*034c*/ 	.word	0xffffffff


	//   ....[49]....
        /*0350*/ 	.word	0xffffffff


	//   ....[50]....
        /*0354*/ 	.word	0xffffffff


	//   ....[51]....
        /*0358*/ 	.word	0xffffffff


	//   ....[52]....
        /*035c*/ 	.word	0xffffffff


	//   ....[53]....
        /*0360*/ 	.word	0xffffffff


	//   ....[54]....
        /*0364*/ 	.word	0xffffffff


	//   ....[55]....
        /*0368*/ 	.word	0xffffffff


	//   ....[56]....
        /*036c*/ 	.word	0xffffffff


	//   ....[57]....
        /*0370*/ 	.word	0xffffffff


	//   ....[58]....
        /*0374*/ 	.word	0xffffffff


	//   ....[59]....
        /*0378*/ 	.word	0xffffffff


	//   ....[60]....
        /*037c*/ 	.word	0xffffffff


	//   ....[61]....
        /*0380*/ 	.word	0xffffffff


	//   ....[62]....
        /*0384*/ 	.word	0xffffffff


	//   ....[63]....
        /*0388*/ 	.word	0xffffffff


	//   ....[64]....
        /*038c*/ 	.word	0xffffffff


	//   ....[65]....
        /*0390*/ 	.word	0xffffffff


	//   ....[66]....
        /*0394*/ 	.word	0xffffffff


	//   ....[67]....
        /*0398*/ 	.word	0xffffffff


	//   ....[68]....
        /*039c*/ 	.word	0xffffffff


	//   ....[69]....
        /*03a0*/ 	.word	0xffffffff


	//   ....[70]....
        /*03a4*/ 	.word	0xffffffff


	//   ....[71]....
        /*03a8*/ 	.word	0xffffffff


	//   ....[72]....
        /*03ac*/ 	.word	0xffffffff


	//   ....[73]....
        /*03b0*/ 	.word	0xffffffff


	//   ....[74]....
        /*03b4*/ 	.word	0xffffffff


	//   ....[75]....
        /*03b8*/ 	.word	0xffffffff


	//   ....[76]....
        /*03bc*/ 	.word	0xffffffff


	//   ....[77]....
        /*03c0*/ 	.word	0xffffffff


	//   ....[78]....
        /*03c4*/ 	.word	0xffffffff


	//   ....[79]....
        /*03c8*/ 	.word	0xffffffff


	//   ....[80]....
        /*03cc*/ 	.word	0xffffffff


	//   ....[81]....
        /*03d0*/ 	.word	0xffffffff


	//   ....[82]....
        /*03d4*/ 	.word	0xffffffff


	//   ....[83]....
        /*03d8*/ 	.word	0xffffffff


	//   ....[84]....
        /*03dc*/ 	.word	0xffffffff


	//   ....[85]....
        /*03e0*/ 	.word	0xffffffff


	//   ....[86]....
        /*03e4*/ 	.word	0xffffffff


	//   ....[87]....
        /*03e8*/ 	.word	0x0500000f


	//   ....[88]....
        /*03ec*/ 	.word	0x0500000f


	//   ....[89]....
        /*03f0*/ 	.word	0x0500000f


	//   ....[90]....
        /*03f4*/ 	.word	0x0500000f


	//   ....[91]....
        /*03f8*/ 	.word	0x0500000f


	//   ....[92]....
        /*03fc*/ 	.word	0x0500000f


	//   ....[93]....
        /*0400*/ 	.word	0x0500000f


	//   ....[94]....
        /*0404*/ 	.word	0x0500000f


	//   ....[95]....
        /*0408*/ 	.word	0x0500000f


	//   ....[96]....
        /*040c*/ 	.word	0x0500000f


	//   ....[97]....
        /*0410*/ 	.word	0x0500000f


	//   ....[98]....
        /*0414*/ 	.word	0x0500000f


	//   ....[99]....
        /*0418*/ 	.word	0x0500000f


	//   ....[100]....
        /*041c*/ 	.word	0x0500000f


	//   ....[101]....
        /*0420*/ 	.word	0x0500000f


	//   ....[102]....
        /*0424*/ 	.word	0x0500000f


	//   ....[103]....
        /*0428*/ 	.word	0x0500000f


	//   ....[104]....
        /*042c*/ 	.word	0x0500000f


	//   ....[105]....
        /*0430*/ 	.word	0x0500000f


	//   ....[106]....
        /*0434*/ 	.word	0x0500000f


	//   ....[107]....
        /*0438*/ 	.word	0x0500000f


	//   ....[108]....
        /*043c*/ 	.word	0x0500000f


	//   ....[109]....
        /*0440*/ 	.word	0x0500000f


	//   ....[110]....
        /*0444*/ 	.word	0x0500000f


	//   ....[111]....
        /*0448*/ 	.word	0x0500000f


	//   ....[112]....
        /*044c*/ 	.word	0x0500000f


	//   ....[113]....
        /*0450*/ 	.word	0x0500000f


	//   ....[114]....
        /*0454*/ 	.word	0x0500000f


	//   ....[115]....
        /*0458*/ 	.word	0x0500000f


	//   ....[116]....
        /*045c*/ 	.word	0x0500000f


	//   ....[117]....
        /*0460*/ 	.word	0x0500000f


	//   ....[118]....
        /*0464*/ 	.word	0x0500000f


	//----- nvinfo : EIATTR_COOP_GROUP_INSTR_OFFSETS
	.align		4
.L_115:
        /*0468*/ 	.byte	0x04, 0x28
        /*046a*/ 	.short	(.L_117 - .L_116)


	//   ....[0]....
.L_116:
        /*046c*/ 	.word	0x00000070


	//   ....[1]....
        /*0470*/ 	.word	0x00000140


	//   ....[2]....
        /*0474*/ 	.word	0x00000190


	//   ....[3]....
        /*0478*/ 	.word	0x000003c0


	//   ....[4]....
        /*047c*/ 	.word	0x00000520


	//   ....[5]....
        /*0480*/ 	.word	0x00000640


	//   ....[6]....
        /*0484*/ 	.word	0x000007a0


	//   ....[7]....
        /*0488*/ 	.word	0x00001ad0


	//   ....[8]....
        /*048c*/ 	.word	0x00003df0


	//   ....[9]....
        /*0490*/ 	.word	0x00003e20


	//   ....[10]....
        /*0494*/ 	.word	0x000043c0


	//   ....[11]....
        /*0498*/ 	.word	0x00004450


	//   ....[12]....
        /*049c*/ 	.word	0x000054a0


	//   ....[13]....
        /*04a0*/ 	.word	0x00007290


	//   ....[14]....
        /*04a4*/ 	.word	0x000072b0


	//   ....[15]....
        /*04a8*/ 	.word	0x00007a00


	//   ....[16]....
        /*04ac*/ 	.word	0x00007a60


	//   ....[17]....
        /*04b0*/ 	.word	0x00008da0


	//   ....[18]....
        /*04b4*/ 	.word	0x00008ed0


	//   ....[19]....
        /*04b8*/ 	.word	0x00009000


	//   ....[20]....
        /*04bc*/ 	.word	0x00009190


	//   ....[21]....
        /*04c0*/ 	.word	0x000091d0


	//   ....[22]....
        /*04c4*/ 	.word	0x0000a3b0


	//   ....[23]....
        /*04c8*/ 	.word	0x0000a3c0


	//   ....[24]....
        /*04cc*/ 	.word	0x0000a3d0


	//   ....[25]....
        /*04d0*/ 	.word	0x0000a410


	//   ....[26]....
        /*04d4*/ 	.word	0x0000ab00


	//   ....[27]....
        /*04d8*/ 	.word	0x0000ab30


	//   ....[28]....
        /*04dc*/ 	.word	0x0000ac60


	//   ....[29]....
        /*04e0*/ 	.word	0x0000ac80


	//   ....[30]....
        /*04e4*/ 	.word	0x0000b160


	//   ....[31]....
        /*04e8*/ 	.word	0x0000b170


	//   ....[32]....
        /*04ec*/ 	.word	0x0000b4c0


	//   ....[33]....
        /*04f0*/ 	.word	0x0000b4d0


	//   ....[34]....
        /*04f4*/ 	.word	0x0000c290


	//   ....[35]....
        /*04f8*/ 	.word	0x0000c2a0


	//   ....[36]....
        /*04fc*/ 	.word	0x0000c3b0


	//   ....[37]....
        /*0500*/ 	.word	0x0000c3d0


	//   ....[38]....
        /*0504*/ 	.word	0x0000c570


	//   ....[39]....
        /*0508*/ 	.word	0x0000c780


	//   ....[40]....
        /*050c*/ 	.word	0x0000c7b0


	//   ....[41]....
        /*0510*/ 	.word	0x0000c7e0


	//   ....[42]....
        /*0514*/ 	.word	0x0000c810


	//   ....[43]....
        /*0518*/ 	.word	0x0000c840


	//   ....[44]....
        /*051c*/ 	.word	0x0000c870


	//   ....[45]....
        /*0520*/ 	.word	0x0000ca00


	//   ....[46]....
        /*0524*/ 	.word	0x0000ca30


	//   ....[47]....
        /*0528*/ 	.word	0x0000ca60


	//   ....[48]....
        /*052c*/ 	.word	0x0000ca90


	//   ....[49]....
        /*0530*/ 	.word	0x0000cac0


	//   ....[50]....
        /*0534*/ 	.word	0x0000caf0


	//   ....[51]....
        /*0538*/ 	.word	0x0000cb80


	//   ....[52]....
        /*053c*/ 	.word	0x0000cbb0


	//   ....[53]....
        /*0540*/ 	.word	0x0000cbc0


	//   ....[54]....
        /*0544*/ 	.word	0x0000cc60


	//   ....[55]....
        /*0548*/ 	.word	0x0000e0c0


	//   ....[56]....
        /*054c*/ 	.word	0x0000ed60


	//   ....[57]....
        /*0550*/ 	.word	0x0000ed80


	//   ....[58]....
        /*0554*/ 	.word	0x0000ee40


	//   ....[59]....
        /*0558*/ 	.word	0x0000ee60


	//   ....[60]....
        /*055c*/ 	.word	0x0000ef00


	//   ....[61]....
        /*0560*/ 	.word	0x0000ef20


	//   ....[62]....
        /*0564*/ 	.word	0x0000ef30


	//   ....[63]....
        /*0568*/ 	.word	0x0000efc0


	//   ....[64]....
        /*056c*/ 	.word	0x0000f010


	//   ....[65]....
        /*0570*/ 	.word	0x0000f020


	//   ....[66]....
        /*0574*/ 	.word	0x0000f050


	//   ....[67]....
        /*0578*/ 	.word	0x0000f100


	//   ....[68]....
        /*057c*/ 	.word	0x00011e50


	//   ....[69]....
        /*0580*/ 	.word	0x00011e80


	//   ....[70]....
        /*0584*/ 	.word	0x00011ee0


	//   ....[71]....
        /*0588*/ 	.word	0x00011f10


	//   ....[72]....
        /*058c*/ 	.word	0x00011f40


	//   ....[73]....
        /*0590*/ 	.word	0x00011f70


	//   ....[74]....
        /*0594*/ 	.word	0x00011fa0


	//   ....[75]....
        /*0598*/ 	.word	0x00011fd0


	//   ....[76]....
        /*059c*/ 	.word	0x00012180


	//   ....[77]....
        /*05a0*/ 	.word	0x000121b0


	//   ....[78]....
        /*05a4*/ 	.word	0x000121e0


	//   ....[79]....
        /*05a8*/ 	.word	0x00012210


	//   ....[80]....
        /*05ac*/ 	.word	0x00012240


	//   ....[81]....
        /*05b0*/ 	.word	0x00012270


	//   ....[82]....
        /*05b4*/ 	.word	0x00012330


	//   ....[83]....
        /*05b8*/ 	.word	0x00012350


	//   ....[84]....
        /*05bc*/ 	.word	0x00012360


	//   ....[85]....
        /*05c0*/ 	.word	0x000123c0


	//   ....[86]....
        /*05c4*/ 	.word	0x000129e0


	//   ....[87]....
        /*05c8*/ 	.word	0x00012ee0


	//   ....[88]....
        /*05cc*/ 	.word	0x00013090


	//   ....[89]....
        /*05d0*/ 	.word	0x000130e0


	//   ....[90]....
        /*05d4*/ 	.word	0x00013210


	//   ....[91]....
        /*05d8*/ 	.word	0x00013260


	//   ....[92]....
        /*05dc*/ 	.word	0x00013380


	//   ....[93]....
        /*05e0*/ 	.word	0x000133f0


	//   ....[94]....
        /*05e4*/ 	.word	0x00013510


	//   ....[95]....
        /*05e8*/ 	.word	0x00013580


	//   ....[96]....
        /*05ec*/ 	.word	0x00013670


	//   ....[97]....
        /*05f0*/ 	.word	0x000136e0


	//   ....[98]....
        /*05f4*/ 	.word	0x000137f0


	//   ....[99]....
        /*05f8*/ 	.word	0x00013840


	//   ....[100]....
        /*05fc*/ 	.word	0x00013b60


	//   ....[101]....
        /*0600*/ 	.word	0x00013c00


	//   ....[102]....
        /*0604*/ 	.word	0x00013d90


	//   ....[103]....
        /*0608*/ 	.word	0x00013e00


	//   ....[104]....
        /*060c*/ 	.word	0x00013e70


	//   ....[105]....
        /*0610*/ 	.word	0x00013ee0


	//   ....[106]....
        /*0614*/ 	.word	0x00013f50


	//   ....[107]....
        /*0618*/ 	.word	0x00013fd0


	//   ....[108]....
        /*061c*/ 	.word	0x00014050


	//   ....[109]....
        /*0620*/ 	.word	0x000140e0


	//   ....[110]....
        /*0624*/ 	.word	0x00014150


	//   ....[111]....
        /*0628*/ 	.word	0x000141c0


	//   ....[112]....
        /*062c*/ 	.word	0x00014230


	//   ....[113]....
        /*0630*/ 	.word	0x000142b0


	//   ....[114]....
        /*0634*/ 	.word	0x00014320


	//   ....[115]....
        /*0638*/ 	.word	0x000143c0


	//   ....[116]....
        /*063c*/ 	.word	0x00014410


	//   ....[117]....
        /*0640*/ 	.word	0x000144a0


	//   ....[118]....
        /*0644*/ 	.word	0x000145d0


	//----- nvinfo : EIATTR_REG_RECONFIG
	.align		4
.L_117:
        /*0648*/ 	.byte	0x01, 0x54
	.zero		2


	//----- nvinfo : EIATTR_SYSCALL_OFFSETS
	.align		4
        /*064c*/ 	.byte	0x04, 0x46
        /*064e*/ 	.short	(.L_119 - .L_118)


	//   ....[0]....
.L_118:
        /*0650*/ 	.word	0x00001c90


	//   ....[1]....
        /*0654*/ 	.word	0x0000dd00


	//   ....[2]....
        /*0658*/ 	.word	0x0000de50


	//   ....[3]....
        /*065c*/ 	.word	0x0000df50


	//   ....[4]....
        /*0660*/ 	.word	0x0000e810


	//----- nvinfo : EIATTR_MBARRIER_INSTR_OFFSETS
	.align		4
.L_119:
        /*0664*/ 	.byte	0x04, 0x39
        /*0666*/ 	.short	(.L_121 - .L_120)


	//   ....[0]....
.L_120:
        /*0668*/ 	.word	0x00000270
        /*066c*/ 	.word	0x000000ff
        /*0670*/ 	.word	0x00031c00
        /*0674*/ 	.short	0x0100
        /*0676*/ 	.byte	0x08
	.zero		1


	//   ....[1]....
        /*0678*/ 	.word	0x00000280
        /*067c*/ 	.word	0x000000ff
        /*0680*/ 	.word	0x00031c20
        /*0684*/ 	.short	0x0100
        /*0686*/ 	.byte	0x08
	.zero		1


	//   ....[2]....
        /*0688*/ 	.word	0x00000370
        /*068c*/ 	.word	0x000000ff
        /*0690*/ 	.word	0x00031c30
        /*0694*/ 	.short	0x0100
        /*0696*/ 	.byte	0x08
	.zero		1


	//   ....[3]....
        /*0698*/ 	.word	0x00000380
        /*069c*/ 	.word	0x000000ff
        /*06a0*/ 	.word	0x00031c40
        /*06a4*/ 	.short	0x0100
        /*06a6*/ 	.byte	0x08
	.zero		1


	//   ....[4]....
        /*06a8*/ 	.word	0x00000390
        /*06ac*/ 	.word	0x000000ff
        /*06b0*/ 	.word	0x00031c38
        /*06b4*/ 	.short	0x0100
        /*06b6*/ 	.byte	0x08
	.zero		1


	//   ....[5]....
        /*06b8*/ 	.word	0x000003a0
        /*06bc*/ 	.word	0x000000ff
        /*06c0*/ 	.word	0x00031c48
        /*06c4*/ 	.short	0x0100
        /*06c6*/ 	.byte	0x08
	.zero		1


	//   ....[6]....
        /*06c8*/ 	.word	0x000004d0
        /*06cc*/ 	.word	0x000000ff
        /*06d0*/ 	.word	0x00031c50
        /*06d4*/ 	.short	0x0100
        /*06d6*/ 	.byte	0x08
	.zero		1


	//   ....[7]....
        /*06d8*/ 	.word	0x000004e0
        /*06dc*/ 	.word	0x000000ff
        /*06e0*/ 	.word	0x00031c60
        /*06e4*/ 	.short	0x0100
        /*06e6*/ 	.byte	0x08
	.zero		1


	//   ....[8]....
        /*06e8*/ 	.word	0x000004f0
        /*06ec*/ 	.word	0x000000ff
        /*06f0*/ 	.word	0x00031c58
        /*06f4*/ 	.short	0x0100
        /*06f6*/ 	.byte	0x08
	.zero		1


	//   ....[9]....
        /*06f8*/ 	.word	0x00000500
        /*06fc*/ 	.word	0x000000ff
        /*0700*/ 	.word	0x00031c68
        /*0704*/ 	.short	0x0100
        /*0706*/ 	.byte	0x08
	.zero		1


	//   ....[10]....
        /*0708*/ 	.word	0x000005f0
        /*070c*/ 	.word	0x000000ff
        /*0710*/ 	.word	0x00031c70
        /*0714*/ 	.short	0x0100
        /*0716*/ 	.byte	0x06
	.zero		1


	//   ....[11]....
        /*0718*/ 	.word	0x00000600
        /*071c*/ 	.word	0x000000ff
        /*0720*/ 	.word	0x00031c80
        /*0724*/ 	.short	0x0100
        /*0726*/ 	.byte	0x06
	.zero		1


	//   ....[12]....
        /*0728*/ 	.word	0x00000610
        /*072c*/ 	.word	0x000000ff
        /*0730*/ 	.word	0x00031c78
        /*0734*/ 	.short	0x0100
        /*0736*/ 	.byte	0x06
	.zero		1


	//   ....[13]....
        /*0738*/ 	.word	0x00000620
        /*073c*/ 	.word	0x000000ff
        /*0740*/ 	.word	0x00031c88
        /*0744*/ 	.short	0x0100
        /*0746*/ 	.byte	0x06
	.zero		1


	//   ....[14]....
        /*0748*/ 	.word	0x00000750
        /*074c*/ 	.word	0x000000ff
        /*0750*/ 	.word	0x00031c90
        /*0754*/ 	.short	0x0100
        /*0756*/ 	.byte	0x08
	.zero		1


	//   ....[15]....
        /*0758*/ 	.word	0x00000760
        /*075c*/ 	.word	0x000000ff
        /*0760*/ 	.word	0x00031ca0
        /*0764*/ 	.short	0x0100
        /*0766*/ 	.byte	0x08
	.zero		1


	//   ....[16]....
        /*0768*/ 	.word	0x00000770
        /*076c*/ 	.word	0x000000ff
        /*0770*/ 	.word	0x00031c98
        /*0774*/ 	.short	0x0100
        /*0776*/ 	.byte	0x08
	.zero		1


	//   ....[17]....
        /*0778*/ 	.word	0x00000780
        /*077c*/ 	.word	0x000000ff
        /*0780*/ 	.word	0x00031ca8
        /*0784*/ 	.short	0x0100
        /*0786*/ 	.byte	0x08
	.zero		1


	//   ....[18]....
        /*0788*/ 	.word	0x000008b0
        /*078c*/ 	.word	0x000000ff
        /*0790*/ 	.word	0x00031cb0
        /*0794*/ 	.short	0x0100
        /*0796*/ 	.byte	0x08
	.zero		1


	//   ....[19]....
        /*0798*/ 	.word	0x000008c0
        /*079c*/ 	.word	0x000000ff
        /*07a0*/ 	.word	0x00031cc0
        /*07a4*/ 	.short	0x0100
        /*07a6*/ 	.byte	0x08
	.zero		1


	//   ....[20]....
        /*07a8*/ 	.word	0x000008d0
        /*07ac*/ 	.word	0x000000ff
        /*07b0*/ 	.word	0x00031cb8
        /*07b4*/ 	.short	0x0100
        /*07b6*/ 	.byte	0x08
	.zero		1


	//   ....[21]....
        /*07b8*/ 	.word	0x000008e0
        /*07bc*/ 	.word	0x000000ff
        /*07c0*/ 	.word	0x00031cc8
        /*07c4*/ 	.short	0x0100
        /*07c6*/ 	.byte	0x08
	.zero		1


	//   ....[22]....
        /*07c8*/ 	.word	0x00001d50
        /*07cc*/ 	.word	0x000000ff
        /*07d0*/ 	.word	0x00031c00
        /*07d4*/ 	.short	0x010a
        /*07d6*/ 	.byte	0x25
	.zero		1


	//   ....[23]....
        /*07d8*/ 	.word	0x00001dd0
        /*07dc*/ 	.word	0x00000003
        /*07e0*/ 	.word	0x00031c30
        /*07e4*/ 	.short	0x010a
        /*07e6*/ 	.byte	0x3f
	.zero		1


	//   ....[24]....
        /*07e8*/ 	.word	0x00001e40
        /*07ec*/ 	.word	0x00000003
        /*07f0*/ 	.word	0x00031c30
        /*07f4*/ 	.short	0x010a
        /*07f6*/ 	.byte	0x3f
	.zero		1


	//   ....[25]....
        /*07f8*/ 	.word	0x000044f0
        /*07fc*/ 	.word	0x00000004
        /*0800*/ 	.word	0x00000000
        /*0804*/ 	.short	0x0101
        /*0806*/ 	.byte	0x3f
	.zero		1


	//   ....[26]....
        /*0808*/ 	.word	0x00005750
        /*080c*/ 	.word	0x000000ff
        /*0810*/ 	.word	0x00031c30
        /*0814*/ 	.short	0x010a
        /*0816*/ 	.byte	0x04
	.zero		1


	//   ....[27]....
        /*0818*/ 	.word	0x00005790
        /*081c*/ 	.word	0x000000ff
        /*0820*/ 	.word	0x00031c30
        /*0824*/ 	.short	0x010a
        /*0826*/ 	.byte	0x04
	.zero		1


	//   ....[28]....
        /*0828*/ 	.word	0x00006e30
        /*082c*/ 	.word	0x000000ff
        /*0830*/ 	.word	0x00031c50
        /*0834*/ 	.short	0x010a
        /*0836*/ 	.byte	0x04
	.zero		1


	//   ....[29]....
        /*0838*/ 	.word	0x00006e70
        /*083c*/ 	.word	0x000000ff
        /*0840*/ 	.word	0x00031c50
        /*0844*/ 	.short	0x010a
        /*0846*/ 	.byte	0x04
	.zero		1


	//   ....[30]....
        /*0848*/ 	.word	0x00008370
        /*084c*/ 	.word	0x0000000c
        /*0850*/ 	.word	0x00000000
        /*0854*/ 	.short	0x0101
        /*0856*/ 	.byte	0x3f
	.zero		1


	//   ....[31]....
        /*0858*/ 	.word	0x00008520
        /*085c*/ 	.word	0x0000000c
        /*0860*/ 	.word	0x00000000
        /*0864*/ 	.short	0x0101
        /*0866*/ 	.byte	0x3f
	.zero		1


	//   ....[32]....
        /*0868*/ 	.word	0x00008e20
        /*086c*/ 	.word	0x000000ff
        /*0870*/ 	.word	0x00031c50
        /*0874*/ 	.short	0x010a
        /*0876*/ 	.byte	0x09
	.zero		1


	//   ....[33]....
        /*0878*/ 	.word	0x00008e60
        /*087c*/ 	.word	0x000000ff
        /*0880*/ 	.word	0x00031c50
        /*0884*/ 	.short	0x010a
        /*0886*/ 	.byte	0x09
	.zero		1


	//   ....[34]....
        /*0888*/ 	.word	0x00009540
        /*088c*/ 	.word	0x00000006
        /*0890*/ 	.word	0x00000000
        /*0894*/ 	.short	0x0101
        /*0896*/ 	.byte	0x3f
	.zero		1


	//   ....[35]....
        /*0898*/ 	.word	0x0000ab20
        /*089c*/ 	.word	0x000000ff
        /*08a0*/ 	.word	0x00000000
        /*08a4*/ 	.short	0x0101
        /*08a6*/ 	.byte	0x04
	.zero		1


	//   ....[36]....
        /*08a8*/ 	.word	0x0000b120
        /*08ac*/ 	.word	0x000000ff
        /*08b0*/ 	.word	0x00000000
        /*08b4*/ 	.short	0x0101
        /*08b6*/ 	.byte	0x04
	.zero		1


	//   ....[37]....
        /*08b8*/ 	.word	0x0000e2e0
        /*08bc*/ 	.word	0x00000000
        /*08c0*/ 	.word	0x00031c40
        /*08c4*/ 	.short	0x010a
        /*08c6*/ 	.byte	0x3f
	.zero		1


	//   ....[38]....
        /*08c8*/ 	.word	0x0000f1e0
        /*08cc*/ 	.word	0x00000011
        /*08d0*/ 	.word	0x00031c00
        /*08d4*/ 	.short	0x0107
        /*08d6*/ 	.byte	0x3f
	.zero		1


	//   ....[39]....
        /*08d8*/ 	.word	0x0000f2d0
        /*08dc*/ 	.word	0x00000011
        /*08e0*/ 	.word	0x00031c00
        /*08e4*/ 	.short	0x0101
        /*08e6*/ 	.byte	0x3f
	.zero		1


	//   ....[40]....
        /*08e8*/ 	.word	0x0000f2f0
        /*08ec*/ 	.word	0x00000011
        /*08f0*/ 	.word	0x00031c20
        /*08f4*/ 	.short	0x010a
        /*08f6*/ 	.byte	0x3f
	.zero		1


	//   ....[41]....
        /*08f8*/ 	.word	0x0000f690
        /*08fc*/ 	.word	0x00000003
        /*0900*/ 	.word	0x00031c40
        /*0904*/ 	.short	0x010a
        /*0906*/ 	.byte	0x3f
	.zero		1


	//   ....[42]....
        /*0908*/ 	.word	0x0000fb10
        /*090c*/ 	.word	0x00000003
        /*0910*/ 	.word	0x00000060
        /*0914*/ 	.short	0x010a
        /*0916*/ 	.byte	0x3f
	.zero		1


	//   ....[43]....
        /*0918*/ 	.word	0x00010250
        /*091c*/ 	.word	0x00000003
        /*0920*/ 	.word	0x00031c40
        /*0924*/ 	.short	0x010a
        /*0926*/ 	.byte	0x3f
	.zero		1


	//   ....[44]....
        /*0928*/ 	.word	0x000106d0
        /*092c*/ 	.word	0x0000000c
        /*0930*/ 	.word	0x00000060
        /*0934*/ 	.short	0x010a
        /*0936*/ 	.byte	0x3f
	.zero		1


	//   ....[45]....
        /*0938*/ 	.word	0x00010d50
        /*093c*/ 	.word	0x00000002
        /*0940*/ 	.word	0x00031c40
        /*0944*/ 	.short	0x010a
        /*0946*/ 	.byte	0x3f
	.zero		1


	//   ....[46]....
        /*0948*/ 	.word	0x000111e0
        /*094c*/ 	.word	0x00000007
        /*0950*/ 	.word	0x00000060
        /*0954*/ 	.short	0x010a
        /*0956*/ 	.byte	0x3f
	.zero		1


	//   ....[47]....
        /*0958*/ 	.word	0x00011810
        /*095c*/ 	.word	0x00000003
        /*0960*/ 	.word	0x00031c60
        /*0964*/ 	.short	0x010a
        /*0966*/ 	.byte	0x3f
	.zero		1


	//   ....[48]....
        /*0968*/ 	.word	0x00012960
        /*096c*/ 	.word	0x00000009
        /*0970*/ 	.word	0x00031c20
        /*0974*/ 	.short	0x010a
        /*0976*/ 	.byte	0x3f
	.zero		1


	//   ....[49]....
        /*0978*/ 	.word	0x00012b20
        /*097c*/ 	.word	0x00000007
        /*0980*/ 	.word	0x00000000
        /*0984*/ 	.short	0x010a
        /*0986*/ 	.byte	0x3f
	.zero		1


	//   ....[50]....
        /*0988*/ 	.word	0x00012b90
        /*098c*/ 	.word	0x00000003
        /*0990*/ 	.word	0x00000000
        /*0994*/ 	.short	0x010a
        /*0996*/ 	.byte	0x3f
	.zero		1


	//   ....[51]....
        /*0998*/ 	.word	0x00012bf0
        /*099c*/ 	.word	0x00000005
        /*09a0*/ 	.word	0x00000000
        /*09a4*/ 	.short	0x010a
        /*09a6*/ 	.byte	0x3f
	.zero		1


	//   ....[52]....
        /*09a8*/ 	.word	0x00012c20
        /*09ac*/ 	.word	0x00000003
        /*09b0*/ 	.word	0x00000000
        /*09b4*/ 	.short	0x010a
        /*09b6*/ 	.byte	0x3f
	.zero		1


	//   ....[53]....
        /*09b8*/ 	.word	0x00012c90
        /*09bc*/ 	.word	0x00000003
        /*09c0*/ 	.word	0x00031c00
        /*09c4*/ 	.short	0x010a
        /*09c6*/ 	.byte	0x3f
	.zero		1


	//   ....[54]....
        /*09c8*/ 	.word	0x00012ce0
        /*09cc*/ 	.word	0x00000003
        /*09d0*/ 	.word	0x00031c30
        /*09d4*/ 	.short	0x010a
        /*09d6*/ 	.byte	0x3f
	.zero		1


	//   ....[55]....
        /*09d8*/ 	.word	0x00012d40
        /*09dc*/ 	.word	0x00000009
        /*09e0*/ 	.word	0x00031c30
        /*09e4*/ 	.short	0x010a
        /*09e6*/ 	.byte	0x3f
	.zero		1


	//   ....[56]....
        /*09e8*/ 	.word	0x00012da0
        /*09ec*/ 	.word	0x00000006
        /*09f0*/ 	.word	0x00031c50
        /*09f4*/ 	.short	0x010a
        /*09f6*/ 	.byte	0x3f
	.zero		1


	//   ....[57]....
        /*09f8*/ 	.word	0x00012e00
        /*09fc*/ 	.word	0x00000004
        /*0a00*/ 	.word	0x00031c50
        /*0a04*/ 	.short	0x010a
        /*0a06*/ 	.byte	0x3f
	.zero		1


	//   ....[58]....
        /*0a08*/ 	.word	0x00012fa0
        /*0a0c*/ 	.word	0x00000000
        /*0a10*/ 	.word	0x00031c40
        /*0a14*/ 	.short	0x010a
        /*0a16*/ 	.byte	0x3f
	.zero		1


	//   ....[59]....
        /*0a18*/ 	.word	0x00013880
        /*0a1c*/ 	.word	0x00000011
        /*0a20*/ 	.word	0x00031c20
        /*0a24*/ 	.short	0x010a
        /*0a26*/ 	.byte	0x3f
	.zero		1


	//   ....[60]....
        /*0a28*/ 	.word	0x000138d0
        /*0a2c*/ 	.word	0x00000003
        /*0a30*/ 	.word	0x00031c40
        /*0a34*/ 	.short	0x010a
        /*0a36*/ 	.byte	0x3f
	.zero		1


	//   ....[61]....
        /*0a38*/ 	.word	0x00013920
        /*0a3c*/ 	.word	0x00000003
        /*0a40*/ 	.word	0x00000060
        /*0a44*/ 	.short	0x010a
        /*0a46*/ 	.byte	0x3f
	.zero		1


	//   ....[62]....
        /*0a48*/ 	.word	0x00013970
        /*0a4c*/ 	.word	0x00000003
        /*0a50*/ 	.word	0x00031c40
        /*0a54*/ 	.short	0x010a
        /*0a56*/ 	.byte	0x3f
	.zero		1


	//   ....[63]....
        /*0a58*/ 	.word	0x000139c0
        /*0a5c*/ 	.word	0x0000000c
        /*0a60*/ 	.word	0x00000060
        /*0a64*/ 	.short	0x010a
        /*0a66*/ 	.byte	0x3f
	.zero		1


	//   ....[64]....
        /*0a68*/ 	.word	0x00013a10
        /*0a6c*/ 	.word	0x00000002
        /*0a70*/ 	.word	0x00031c40
        /*0a74*/ 	.short	0x010a
        /*0a76*/ 	.byte	0x3f
	.zero		1


	//   ....[65]....
        /*0a78*/ 	.word	0x00013a60
        /*0a7c*/ 	.word	0x00000007
        /*0a80*/ 	.word	0x00000060
        /*0a84*/ 	.short	0x010a
        /*0a86*/ 	.byte	0x3f
	.zero		1


	//   ....[66]....
        /*0a88*/ 	.word	0x00013ab0
        /*0a8c*/ 	.word	0x00000003
        /*0a90*/ 	.word	0x00031c60
        /*0a94*/ 	.short	0x010a
        /*0a96*/ 	.byte	0x3f
	.zero		1


	//   ....[67]....
        /*0a98*/ 	.word	0x000144f0
        /*0a9c*/ 	.word	0x00000009
        /*0aa0*/ 	.word	0x00031c20
        /*0aa4*/ 	.short	0x010a
        /*0aa6*/ 	.byte	0x3f
	.zero		1


	//   ....[68]....
        /*0aa8*/ 	.word	0x00014690
        /*0aac*/ 	.word	0x00000007
        /*0ab0*/ 	.word	0x00000000
        /*0ab4*/ 	.short	0x010a
        /*0ab6*/ 	.byte	0x3f
	.zero		1


	//   ....[69]....
        /*0ab8*/ 	.word	0x000146e0
        /*0abc*/ 	.word	0x00000003
        /*0ac0*/ 	.word	0x00000000
        /*0ac4*/ 	.short	0x010a
        /*0ac6*/ 	.byte	0x3f
	.zero		1


	//   ....[70]....
        /*0ac8*/ 	.word	0x00014730
        /*0acc*/ 	.word	0x00000005
        /*0ad0*/ 	.word	0x00000000
        /*0ad4*/ 	.short	0x010a
        /*0ad6*/ 	.byte	0x3f
	.zero		1


	//----- nvinfo : EIATTR_NUM_MBARRIERS
	.align		4
.L_121:
        /*0ad8*/ 	.byte	0x03, 0x38
        /*0ada*/ 	.short	0x0016


	//----- nvinfo : EIATTR_EXIT_INSTR_OFFSETS
	.align		4
        /*0adc*/ 	.byte	0x04, 0x1c
        /*0ade*/ 	.short	(.L_123 - .L_122)


	//   ....[0]....
.L_122:
        /*0ae0*/ 	.word	0x00000a90


	//   ....[1]....
        /*0ae4*/ 	.word	0x0000c510


	//   ....[2]....
        /*0ae8*/ 	.word	0x00012c70


	//----- nvinfo : EIATTR_MAX_THREADS
	.align		4
.L_123:
        /*0aec*/ 	.byte	0x04, 0x05
        /*0aee*/ 	.short	(.L_125 - .L_124)
.L_124:
        /*0af0*/ 	.word	0x00000200
        /*0af4*/ 	.word	0x00000001
        /*0af8*/ 	.word	0x00000001


	//----- nvinfo : EIATTR_CRS_STACK_SIZE
	.align		4
.L_125:
        /*0afc*/ 	.byte	0x04, 0x1e
        /*0afe*/ 	.short	(.L_127 - .L_126)
.L_126:
        /*0b00*/ 	.word	0x00000000


	//----- nvinfo : EIATTR_CBANK_PARAM_SIZE
	.align		4
.L_127:
        /*0b04*/ 	.byte	0x03, 0x19
        /*0b06*/ 	.short	0x0af0


	//----- nvinfo : EIATTR_PARAM_CBANK
	.align		4
        /*0b08*/ 	.byte	0x04, 0x0a
        /*0b0a*/ 	.short	(.L_129 - .L_128)
	.align		4
.L_128:
        /*0b0c*/ 	.word	index@(.nv.constant0._ZN7cutlass13device_kernelIN5flash11enable_sm90INS1_16FlashAttnFwdSm90INS1_25CollectiveMainloopFwdSm90ILi2EN4cute5tupleIJNS5_1CILi1EEES8_S8_EEENS6_IJNS7_ILi192EEENS7_ILi144EEENS7_ILi96EEEEEELi96ENS_6half_tEfNS_4arch4Sm90ELb0ELb0ELb0ELb1ELb0ELb0ELb0ELb0ELb1ELb1ELb1ELb0EEENS1_21CollectiveEpilogueFwdINS6_IJSA_SC_SB_EEES9_SE_SG_Li384ELb1ELb1ELb1ELb0EEENS1_36VarlenDynamicPersistentTileSchedulerILi192ELi144ELi384ELi128ELb1ELb1ELb1ELb0ELb1ELb1EEEEEEEEEvNT_6ParamsE)
        /*0b10*/ 	.short	0x0210
        /*0b12*/ 	.short	0x0af0


	//----- nvinfo : EIATTR_SW_WAR
	.align		4
.L_129:
        /*0b14*/ 	.byte	0x04, 0x36
        /*0b16*/ 	.short	(.L_131 - .L_130)
.L_130:
        /*0b18*/ 	.word	0x00000008
.L_131:


//--------------------- .nv.info._ZN7cutlass13device_kernelIN5flash11enable_sm90INS1_16FlashAttnFwdSm90INS1_25CollectiveMainloopFwdSm90ILi2EN4cute5tupleIJNS5_1CILi1EEES8_S8_EEENS6_IJNS7_ILi192EEENS7_ILi144EEENS7_ILi96EEEEEELi96ENS_6half_tEfNS_4arch4Sm90ELb0ELb0ELb0ELb1ELb0ELb1ELb0ELb0ELb1ELb1ELb1ELb0EEENS1_21CollectiveEpilogueFwdINS6_IJSA_SC_SB_EEES9_SE_SG_Li384ELb1ELb1ELb1ELb0EEENS1_36VarlenDynamicPersistentTileSchedulerILi192ELi144ELi384ELi128ELb1ELb1ELb1ELb0ELb1ELb1EEEEEEEEEvNT_6ParamsE --------------------------
	.section	.nv.info._ZN7cutlass13device_kernelIN5flash11enable_sm90INS1_16FlashAttnFwdSm90INS1_25CollectiveMainloopFwdSm90ILi2EN4cute5tupleIJNS5_1CILi1EEES8_S8_EEENS6_IJNS7_ILi192EEENS7_ILi144EEENS7_ILi96EEEEEELi96ENS_6half_tEfNS_4arch4Sm90ELb0ELb0ELb0ELb1ELb0ELb1ELb0ELb0ELb1ELb1ELb1ELb0EEENS1_21CollectiveEpilogueFwdINS6_IJSA_SC_SB_EEES9_SE_SG_Li384ELb1ELb1ELb1ELb0EEENS1_36VarlenDynamicPersistentTileSchedulerILi192ELi144ELi384ELi128ELb1ELb1ELb1ELb0ELb1ELb1EEEEEEEEEvNT_6ParamsE,"",@"SHT_CUDA_INFO"
	.sectionflags	@""
	.align	4


	//----- nvinfo : EIATTR_CUDA_API_VERSION
	.align		4
        /*0000*/ 	.byte	0x04, 0x37
        /*0002*/ 	.short	(.L_133 - .L_132)
.L_132:
        /*0004*/ 	.word	0x00000082


	//----- nvinfo : EIATTR_KPARAM_INFO
	.align		4
.L_133:
        /*0008*/ 	.byte	0x04, 0x17
        /*000a*/ 	.short	(.L_135 - .L_134)
.L_134:
        /*000c*/ 	.word	0x00000000
        /*0010*/ 	.short	0x0000
        /*0012*/ 	.short	0x0070
        /*0014*/ 	.byte	0x00, 0xf0, 0x01, 0x2a


	//----- nvinfo : EIATTR_SPARSE_MMA_MASK
	.align		4
.L_135:
        /*0018*/ 	.byte	0x03, 0x50
        /*001a*/ 	.short	0x0000


	//----- nvinfo : EIATTR_MAXREG_COUNT
	.align		4
        /*001c*/ 	.byte	0x03, 0x1b
        /*001e*/ 	.short	0x0080


	//----- nvinfo : EIATTR_NUM_BARRIERS
	.align		4
        /*0020*/ 	.byte	0x02, 0x4c
        /*0022*/ 	.byte	0x10
	.zero		1


	//----- nvinfo : EIATTR_EXTERNS
	.align		4
        /*0024*/ 	.byte	0x04, 0x0f
        /*0026*/ 	.short	(.L_137 - .L_136)


	//   ....[0]....
	.align		4
.L_136:
        /*0028*/ 	.word	index@(__assertfail)


	//----- nvinfo : EIATTR_ANNOTATIONS
	.align		4
.L_137:
        /*002c*/ 	.byte	0x04, 0x55
        /*002e*/ 	.short	(.L_139 - .L_138)


	//   ....[0]....
.L_138:
        /* <DEDUP_REMOVED lines=137> */
        /*08b4*/ 	.byte	0x60, 0x08, 0x02, 0x00


	//----- nvinfo : EIATTR_MERCURY_ISA_VERSION
	.align		4
.L_139:
        /*08b8*/ 	.byte	0x03, 0x5f
        /*08ba*/ 	.short	0x0101


	//----- nvinfo : EIATTR_UNUSED_LOAD_BYTE_OFFSET
	.align		4
        /*08bc*/ 	.byte	0x04, 0x44
        /*08be*/ 	.short	(.L_141 - .L_140)


	//   ....[0]....
.L_140:
        /*08c0*/ 	.word	0x00000ad0
        /*08c4*/ 	.word	0x0000fff0


	//   ....[1]....
        /*08c8*/ 	.word	0x00014ba0
        /*08cc*/ 	.word	0x0000fff0


	//----- nvinfo : EIATTR_INT_WARP_WIDE_INSTR_OFFSETS
	.align		4
.L_141:
        /*08d0*/ 	.byte	0x04, 0x31
        /*08d2*/ 	.short	(.L_143 - .L_142)


	//   ....[0]....
.L_142:
        /*08d4*/ 	.word	0x00000180


	//   ....[1]....
        /*08d8*/ 	.word	0x00000220


	//   ....[2]....
        /*08dc*/ 	.word	0x00000290


	//   ....[3]....
        /*08e0*/ 	.word	0x0001a5a0


	//   ....[4]....
        /*08e4*/ 	.word	0x0001a630


	//   ....[5]....
        /*08e8*/ 	.word	0x0001e130


	//   ....[6]....
        /*08ec*/ 	.word	0x0001e1c0


	//----- nvinfo : EIATTR_COOP_GROUP_MASK_REGIDS
	.align		4
.L_143:
        /*08f0*/ 	.byte	0x04, 0x29
        /*08f2*/ 	.short	(.L_145 - .L_144)


	//   ....[0]....
.L_144:
        /*08f4*/ 	.word	0xffffffff


	//   ....[1]....
        /*08f8*/ 	.word	0xffffffff


	//   ....[2]....
        /*08fc*/ 	.word	0xffffffff


	//   ....[3]....
        /*0900*/ 	.word	0xffffffff


	//   ....[4]....
        /*0904*/ 	.word	0xffffffff


	//   ....[5]....
        /*0908*/ 	.word	0xffffffff


	//   ....[6]....
        /*090c*/ 	.word	0xffffffff


	//   ....[7]....
        /*0910*/ 	.word	0xffffffff


	//   ....[8]....
        /*0914*/ 	.word	0xffffffff


	//   ....[9]....
        /*0918*/ 	.word	0xffffffff


	//   ....[10]....
        /*091c*/ 	.word	0xffffffff


	//   ....[11]....
        /*0920*/ 	.word	0xffffffff


	//   ....[12]....
        /*0924*/ 	.word	0xffffffff


	//   ....[13]....
        /*0928*/ 	.word	0xffffffff


	//   ....[14]....
        /*092c*/ 	.word	0xffffffff


	//   ....[15]....
        /*0930*/ 	.word	0xffffffff


	//   ....[16]....
        /*0934*/ 	.word	0xffffffff


	//   ....[17]....
        /*0938*/ 	.word	0xffffffff


	//   ....[18]....
        /*093c*/ 	.word	0xffffffff


	//   ....[19]....
        /*0940*/ 	.word	0xffffffff


	//   ....[20]....
        /*0944*/ 	.word	0xffffffff


	//   ....[21]....
        /*0948*/ 	.word	0xffffffff


	//   ....[22]....
        /*094c*/ 	.word	0xffffffff


	//   ....[23]....
        /*0950*/ 	.word	0xffffffff


	//   ....[24]....
        /*0954*/ 	.word	0xffffffff


	//   ....[25]....
        /*0958*/ 	.word	0xffffffff


	//   ....[26]....
        /*095c*/ 	.word	0xffffffff


	//   ....[27]....
        /*0960*/ 	.word	0xffffffff


	//   ....[28]....
        /*0964*/ 	.word	0xffffffff


	//   ....[29]....
        /*0968*/ 	.word	0xffffffff


	//   ....[30]....
        /*096c*/ 	.word	0xffffffff


	//   ....[31]....
        /*0970*/ 	.word	0xffffffff


	//   ....[32]....
        /*0974*/ 	.word	0xffffffff


	//   ....[33]....
        /*0978*/ 	.word	0xffffffff


	//   ....[34]....
        /*097c*/ 	.word	0xffffffff


	//   ....[35]....
        /*0980*/ 	.word	0xffffffff


	//   ....[36]....
        /*0984*/ 	.word	0xffffffff


	//   ....[37]....
        /*0988*/ 	.word	0xffffffff


	//   ....[38]....
        /*098c*/ 	.word	0xffffffff


	//   ....[39]....
        /*0990*/ 	.word	0xffffffff


	//   ....[40]....
        /*0994*/ 	.word	0xffffffff


	//   ....[41]....
        /*0998*/ 	.word	0xffffffff


	//   ....[42]....
        /*099c*/ 	.word	0xffffffff


	//   ....[43]....
        /*09a0*/ 	.word	0xffffffff


	//   ....[44]....
        /*09a4*/ 	.word	0xffffffff


	//   ....[45]....
        /*09a8*/ 	.word	0xffffffff


	//   ....[46]....
        /*09ac*/ 	.word	0xffffffff


	//   ....[47]....
        /*09b0*/ 	.word	0xffffffff


	//   ....[48]....
        /*09b4*/ 	.word	0xffffffff


	//   ....[49]....
        /*09b8*/ 	.word	0xffffffff


	//   ....[50]....
        /*09bc*/ 	.word	0xffffffff


	//   ....[51]....
        /*09c0*/ 	.word	0xffffffff


	//   ....[52]....
        /*09c4*/ 	.word	0xffffffff


	//   ....[53]....
        /*09c8*/ 	.word	0xffffffff


	//   ....[54]....
        /*09cc*/ 	.word	0xffffffff


	//   ....[55]....
        /*09d0*/ 	.word	0xffffffff


	//   ....[56]....
        /*09d4*/ 	.word	0xffffffff


	//   ....[57]....
        /*09d8*/ 	.word	0xffffffff


	//   ....[58]....
        /*09dc*/ 	.word	0xffffffff


	//   ....[59]....
        /*09e0*/ 	.word	0xffffffff


	//   ....[60]....
        /*09e4*/ 	.word	0xffffffff


	//   ....[61]....
        /*09e8*/ 	.word	0xffffffff


	//   ....[62]....
        /*09ec*/ 	.word	0xffffffff


	//   ....[63]....
        /*09f0*/ 	.word	0xffffffff


	//   ....[64]....
        /*09f4*/ 	.word	0xffffffff


	//   ....[65]....
        /*09f8*/ 	.word	0xffffffff


	//   ....[66]....
        /*09fc*/ 	.word	0xffffffff


	//   ....[67]....
        /*0a00*/ 	.word	0xffffffff


	//   ....[68]....
        /*0a04*/ 	.word	0xffffffff


	//   ....[69]....
        /*0a08*/ 	.word	0xffffffff


	//   ....[70]....
        /*0a0c*/ 	.word	0xffffffff


	//   ....[71]....
        /*0a10*/ 	.word	0xffffffff


	//   ....[72]....
        /*0a14*/ 	.word	0xffffffff


	//   ....[73]....
        /*0a18*/ 	.word	0xffffffff


	//   ....[74]....
        /*0a1c*/ 	.word	0xffffffff


	//   ....[75]....
        /*0a20*/ 	.word	0xffffffff


	//   ....[76]....
        /*0a24*/ 	.word	0xffffffff


	//   ....[77]....
        /*0a28*/ 	.word	0xffffffff


	//   ....[78]....
        /*0a2c*/ 	.word	0xffffffff


	//   ....[79]....
        /*0a30*/ 	.word	0xffffffff


	//   ....[80]....
        /*0a34*/ 	.word	0xffffffff


	//   ....[81]....
        /*0a38*/ 	.word	0xffffffff


	//   ....[82]....
        /*0a3c*/ 	.word	0xffffffff


	//   ....[83]....
        /*0a40*/ 	.word	0xffffffff


	//   ....[84]....
        /*0a44*/ 	.word	0xffffffff


	//   ....[85]....
        /*0a48*/ 	.word	0xffffffff


	//   ....[86]....
        /*0a4c*/ 	.word	0xffffffff


	//   ....[87]....
        /*0a50*/ 	.word	0xffffffff


	//   ....[88]....
        /*0a54*/ 	.word	0xffffffff


	//   ....[89]....
        /*0a58*/ 	.word	0xffffffff


	//   ....[90]....
        /*0a5c*/ 	.word	0xffffffff


	//   ....[91]....
        /*0a60*/ 	.word	0xffffffff


	//   ....[92]....
        /*0a64*/ 	.word	0xffffffff


	//   ....[93]....
        /*0a68*/ 	.word	0xffffffff


	//   ....[94]....
        /*0a6c*/ 	.word	0xffffffff


	//   ....[95]....
        /*0a70*/ 	.word	0xffffffff


	//   ....[96]....
        /*0a74*/ 	.word	0x0500000f


	//   ....[97]....
        /*0a78*/ 	.word	0x0500000f


	//   ....[98]....
        /*0a7c*/ 	.word	0x0500000f


	//   ....[99]....
        /*0a80*/ 	.word	0x0500000f


	//   ....[100]....
        /*0a84*/ 	.word	0x0500000f


	//   ....[101]....
        /*0a88*/ 	.word	0x0500000f


	//   ....[102]....
        /*0a8c*/ 	.word	0x0500000f


	//   ....[103]....
        /*0a90*/ 	.word	0x0500000f


	//   ....[104]....
        /*0a94*/ 	.word	0x0500000f


	//   ....[105]....
        /*0a98*/ 	.word	0x0500000f


	//   ....[106]....
        /*0a9c*/ 	.word	0x0500000f


	//   ....[107]....
        /*0aa0*/ 	.word	0x0500000f


	//   ....[108]....
        /*0aa4*/ 	.word	0x0500000f


	//   ....[109]....
        /*0aa8*/ 	.word	0x0500000f


	//   ....[110]....
        /*0aac*/ 	.word	0x0500000f


	//   ....[111]....
        /*0ab0*/ 	.word	0x0500000f


	//   ....[112]....
        /*0ab4*/ 	.word	0x0500000f


	//   ....[113]....
        /*0ab8*/ 	.word	0x0500000f


	//   ....[114]....
        /*0abc*/ 	.word	0x0500000f


	//   ....[115]....
        /*0ac0*/ 	.word	0x0500000f


	//   ....[116]....
        /*0ac4*/ 	.word	0x0500000f


	//   ....[117]....
        /*0ac8*/ 	.word	0x0500000f


	//   ....[118]....
        /*0acc*/ 	.word	0x0500000f


	//   ....[119]....
        /*0ad0*/ 	.word	0x0500000f


	//   ....[120]....
        /*0ad4*/ 	.word	0x0500000f


	//   ....[121]....
        /*0ad8*/ 	.word	0x0500000f


	//   ....[122]....
        /*0adc*/ 	.word	0x0500000f


	//   ....[123]....
        /*0ae0*/ 	.word	0x0500000f


	//   ....[124]....
        /*0ae4*/ 	.word	0x0500000f


	//   ....[125]....
        /*0ae8*/ 	.word	0x0500000f


	//   ....[126]....
        /*0aec*/ 	.word	0x0500000f


	//   ....[127]....
        /*0af0*/ 	.word	0x0500000f


	//   ....[128]....
        /*0af4*/ 	.word	0x0500000f


	//   ....[129]....
        /*0af8*/ 	.word	0x0500000f


	//   ....[130]....
        /*0afc*/ 	.word	0x0500000f


	//   ....[131]....
        /*0b00*/ 	.word	0x0500000f


	//   ....[132]....
        /*0b04*/ 	.word	0x0500000f


	//   ....[133]....
        /*0b08*/ 	.word	0x0500000f


	//   ....[134]....
        /*0b0c*/ 	.word	0x0500000f


	//   ....[135]....
        /*0b10*/ 	.word	0x0500000f


	//   ....[136]....
        /*0b14*/ 	.word	0x0500000f


	//   ....[137]....
        /*0b18*/ 	.word	0x0500000f


	//   ....[138]....
        /*0b1c*/ 	.word	0x0500000f


	//   ....[139]....
        /*0b20*/ 	.word	0x0500000f


	//   ....[140]....
        /*0b24*/ 	.word	0x0500000f


	//   ....[141]....
        /*0b28*/ 	.word	0x0500000f


	//   ....[142]....
        /*0b2c*/ 	.word	0x0500000f


	//   ....[143]....
        /*0b30*/ 	.word	0x0500000f


	//   ....[144]....
        /*0b34*/ 	.word	0x0500000f


	//   ....[145]....
        /*0b38*/ 	.word	0x0500000f


	//   ....[146]....
        /*0b3c*/ 	.word	0x0500000f


	//   ....[147]....
        /*0b40*/ 	.word	0x0500000f


	//   ....[148]....
        /*0b44*/ 	.word	0x0500000f


	//   ....[149]....
        /*0b48*/ 	.word	0x0500000f


	//----- nvinfo : EIATTR_COOP_GROUP_INSTR_OFFSETS
	.align		4
.L_145:
        /*0b4c*/ 	.byte	0x04, 0x28
        /*0b4e*/ 	.short	(.L_147 - .L_146)


	//   ....[0]....
.L_146:
        /*0b50*/ 	.word	0x00000060


	//   ....[1]....
        /*0b54*/ 	.word	0x00000190


	//   ....[2]....
        /*0b58*/ 	.word	0x00000240


	//   ....[3]....
        /*0b5c*/ 	.word	0x00000400


	//   ....[4]....
        /*0b60*/ 	.word	0x00000560


	//   ....[5]....
        /*0b64*/ 	.word	0x00000680


	//   ....[6]....
        /*0b68*/ 	.word	0x000007e0


	//   ....[7]....
        /*0b6c*/ 	.word	0x000072f0


	//   ....[8]....
        /*0b70*/ 	.word	0x000078c0


	//   ....[9]....
        /*0b74*/ 	.word	0x000078d0


	//   ....[10]....
        /*0b78*/ 	.word	0x000078e0


	//   ....[11]....
        /*0b7c*/ 	.word	0x000078f0


	//   ....[12]....
        /*0b80*/ 	.word	0x00009490


	//   ....[13]....
        /*0b84*/ 	.word	0x000094a0


	//   ....[14]....
        /*0b88*/ 	.word	0x000094b0


	//   ....[15]....
        /*0b8c*/ 	.word	0x000094c0


	//   ....[16]....
        /*0b90*/ 	.word	0x0000dad0


	//   ....[17]....
        /*0b94*/ 	.word	0x0000daf0


	//   ....[18]....
        /*0b98*/ 	.word	0x0000df10


	//   ....[19]....
        /*0b9c*/ 	.word	0x0000df30


	//   ....[20]....
        /*0ba0*/ 	.word	0x0000f310


	//   ....[21]....
        /*0ba4*/ 	.word	0x00011f70


	//   ....[22]....
        /*0ba8*/ 	.word	0x00011f90


	//   ....[23]....
        /*0bac*/ 	.word	0x00012550


	//   ....[24]....
        /*0bb0*/ 	.word	0x00012570


	//   ....[25]....
        /*0bb4*/ 	.word	0x00013dc0


	//   ....[26]....
        /*0bb8*/ 	.word	0x000145d0


	//   ....[27]....
        /*0bbc*/ 	.word	0x000145e0


	//   ....[28]....
        /*0bc0*/ 	.word	0x00014620


	//   ....[29]....
        /*0bc4*/ 	.word	0x00014630


	//   ....[30]....
        /*0bc8*/ 	.word	0x00015570


	//   ....[31]....
        /*0bcc*/ 	.word	0x00015590


	//   ....[32]....
        /*0bd0*/ 	.word	0x000155a0


	//   ....[33]....
        /*0bd4*/ 	.word	0x000155b0


	//   ....[34]....
        /*0bd8*/ 	.word	0x00015c50


	//   ....[35]....
        /*0bdc*/ 	.word	0x00015c60


	//   ....[36]....
        /*0be0*/ 	.word	0x00015db0


	//   ....[37]....
        /*0be4*/ 	.word	0x00015dc0


	//   ....[38]....
        /*0be8*/ 	.word	0x000161b0


	//   ....[39]....
        /*0bec*/ 	.word	0x000161c0


	//   ....[40]....
        /*0bf0*/ 	.word	0x000166b0


	//   ....[41]....
        /*0bf4*/ 	.word	0x000166c0


	//   ....[42]....
        /*0bf8*/ 	.word	0x00017490


	//   ....[43]....
        /*0bfc*/ 	.word	0x000174a0


	//   ....[44]....
        /*0c00*/ 	.word	0x00017600


	//   ....[45]....
        /*0c04*/ 	.word	0x00017610


	//   ....[46]....
        /*0c08*/ 	.word	0x000177c0


	//   ....[47]....
        /*0c0c*/ 	.word	0x000179e0


	//   ....[48]....
        /*0c10*/ 	.word	0x00017a10


	//   ....[49]....
        /*0c14*/ 	.word	0x00017a40


	//   ....[50]....
        /*0c18*/ 	.word	0x00017a70


	//   ....[51]....
        /*0c1c*/ 	.word	0x00017aa0


	//   ....[52]....
        /*0c20*/ 	.word	0x00017ad0


	//   ....[53]....
        /*0c24*/ 	.word	0x00017c50


	//   ....[54]....
        /*0c28*/ 	.word	0x00017c80


	//   ....[55]....
        /*0c2c*/ 	.word	0x00017cb0


	//   ....[56]....
        /*0c30*/ 	.word	0x00017ce0


	//   ....[57]....
        /*0c34*/ 	.word	0x00017d10


	//   ....[58]....
        /*0c38*/ 	.word	0x00017d40


	//   ....[59]....
        /*0c3c*/ 	.word	0x00017dd0


	//   ....[60]....
        /*0c40*/ 	.word	0x00017e00


	//   ....[61]....
        /*0c44*/ 	.word	0x00017e10


	//   ....[62]....
        /*0c48*/ 	.word	0x00017eb0


	//   ....[63]....
        /*0c4c*/ 	.word	0x00018e80


	//   ....[64]....
        /*0c50*/ 	.word	0x0001ab40


	//   ....[65]....
        /*0c54*/ 	.word	0x0001b800


	//   ....[66]....
        /*0c58*/ 	.word	0x0001b820


	//   ....[67]....
        /*0c5c*/ 	.word	0x0001b8b0


	//   ....[68]....
        /*0c60*/ 	.word	0x0001b8d0


	//   ....[69]....
        /*0c64*/ 	.word	0x0001b970


	//   ....[70]....
        /*0c68*/ 	.word	0x0001b990


	//   ....[71]....
        /*0c6c*/ 	.word	0x0001b9a0


	//   ....[72]....
        /*0c70*/ 	.word	0x0001ba30


	//   ....[73]....
        /*0c74*/ 	.word	0x0001ba50


	//   ....[74]....
        /*0c78*/ 	.word	0x0001ba80


	//   ....[75]....
        /*0c7c*/ 	.word	0x0001bac0


	//   ....[76]....
        /*0c80*/ 	.word	0x0001bb70


	//   ....[77]....
        /*0c84*/ 	.word	0x0001e8b0


	//   ....[78]....
        /*0c88*/ 	.word	0x0001e8e0


	//   ....[79]....
        /*0c8c*/ 	.word	0x0001e940


	//   ....[80]....
        /*0c90*/ 	.word	0x0001e970


	//   ....[81]....
        /*0c94*/ 	.word	0x0001e9a0


	//   ....[82]....
        /*0c98*/ 	.word	0x0001e9d0


	//   ....[83]....
        /*0c9c*/ 	.word	0x0001ea00


	//   ....[84]....
        /*0ca0*/ 	.word	0x0001ea30


	//   ....[85]....
        /*0ca4*/ 	.word	0x0001ebd0


	//   ....[86]....
        /*0ca8*/ 	.word	0x0001ec00


	//   ....[87]....
        /*0cac*/ 	.word	0x0001ec30


	//   ....[88]....
        /*0cb0*/ 	.word	0x0001ec60


	//   ....[89]....
        /*0cb4*/ 	.word	0x0001ec90


	//   ....[90]....
        /*0cb8*/ 	.word	0x0001ecc0


	//   ....[91]....
        /*0cbc*/ 	.word	0x0001ed80


	//   ....[92]....
        /*0cc0*/ 	.word	0x0001eda0


	//   ....[93]....
        /*0cc4*/ 	.word	0x0001edb0


	//   ....[94]....
        /*0cc8*/ 	.word	0x0001ee10


	//   ....[95]....
        /*0ccc*/ 	.word	0x0001f430


	//   ....[96]....
        /*0cd0*/ 	.word	0x0001f830


	//   ....[97]....
        /*0cd4*/ 	.word	0x0001f8e0


	//   ....[98]....
        /*0cd8*/ 	.word	0x0001f970


	//   ....[99]....
        /*0cdc*/ 	.word	0x0001f9c0


	//   ....[100]....
        /*0ce0*/ 	.word	0x0001fa10


	//   ....[101]....
        /*0ce4*/ 	.word	0x0001fb00


	//   ....[102]....
        /*0ce8*/ 	.word	0x0001fb90


	//   ....[103]....
        /*0cec*/ 	.word	0x0001fbf0


	//   ....[104]....
        /*0cf0*/ 	.word	0x0001fc50


	//   ....[105]....
        /*0cf4*/ 	.word	0x0001fe60


	//   ....[106]....
        /*0cf8*/ 	.word	0x0001feb0


	//   ....[107]....
        /*0cfc*/ 	.word	0x0001ff40


	//   ....[108]....
        /*0d00*/ 	.word	0x0001ffd0


	//   ....[109]....
        /*0d04*/ 	.word	0x00020050


	//   ....[110]....
        /*0d08*/ 	.word	0x000200a0


	//   ....[111]....
        /*0d0c*/ 	.word	0x00020130


	//   ....[112]....
        /*0d10*/ 	.word	0x000201c0


	//   ....[113]....
        /*0d14*/ 	.word	0x00020240


	//   ....[114]....
        /*0d18*/ 	.word	0x00020290


	//   ....[115]....
        /*0d1c*/ 	.word	0x00020320


	//   ....[116]....
        /*0d20*/ 	.word	0x000203b0


	//   ....[117]....
        /*0d24*/ 	.word	0x00020470


	//   ....[118]....
        /*0d28*/ 	.word	0x00020750


	//   ....[119]....
        /*0d2c*/ 	.word	0x00020900


	//   ....[120]....
        /*0d30*/ 	.word	0x00020950


	//   ....[121]....
        /*0d34*/ 	.word	0x000209b0


	//   ....[122]....
        /*0d38*/ 	.word	0x00020a90


	//   ....[123]....
        /*0d3c*/ 	.word	0x00020af0


	//   ....[124]....
        /*0d40*/ 	.word	0x00020c10


	//   ....[125]....
        /*0d44*/ 	.word	0x00020c70


	//   ....[126]....
        /*0d48*/ 	.word	0x00020d10


	//   ....[127]....
        /*0d4c*/ 	.word	0x00020dd0


	//   ....[128]....
        /*0d50*/ 	.word	0x00020e50


	//   ....[129]....
        /*0d54*/ 	.word	0x00020f20


	//   ....[130]....
        /*0d58*/ 	.word	0x00020fa0


	//   ....[131]....
        /*0d5c*/ 	.word	0x00021350


	//   ....[132]....
        /*0d60*/ 	.word	0x000213f0


	//   ....[133]....
        /*0d64*/ 	.word	0x00021570


	//   ....[134]....
        /*0d68*/ 	.word	0x000215e0


	//   ....[135]....
        /*0d6c*/ 	.word	0x00021650


	//   ....[136]....
        /*0d70*/ 	.word	0x000216c0


	//   ....[137]....
        /*0d74*/ 	.word	0x00021730


	//   ....[138]....
        /*0d78*/ 	.word	0x000217b0


	//   ....[139]....
        /*0d7c*/ 	.word	0x00021830


	//   ....[140]....
        /*0d80*/ 	.word	0x000218c0


	//   ....[141]....
        /*0d84*/ 	.word	0x00021930


	//   ....[142]....
        /*0d88*/ 	.word	0x000219a0


	//   ....[143]....
        /*0d8c*/ 	.word	0x00021a10


	//   ....[144]....
        /*0d90*/ 	.word	0x00021a90


	//   ....[145]....
        /*0d94*/ 	.word	0x00021b00


	//   ....[146]....
        /*0d98*/ 	.word	0x00021ba0


	//   ....[147]....
        /*0d9c*/ 	.word	0x00021bf0


	//   ....[148]....
        /*0da0*/ 	.word	0x00021c80


	//   ....[149]....
        /*0da4*/ 	.word	0x00021db0


	//----- nvinfo : EIATTR_REG_RECONFIG
	.align		4
.L_147:
        /*0da8*/ 	.byte	0x01, 0x54
	.zero		2


	//----- nvinfo : EIATTR_SYSCALL_OFFSETS
	.align		4
        /*0dac*/ 	.byte	0x04, 0x46
        /*0dae*/ 	.short	(.L_149 - .L_148)


	//   ....[0]....
.L_148:
        /*0db0*/ 	.word	0x00001e00


	//   ....[1]....
        /*0db4*/ 	.word	0x00001f50


	//   ....[2]....
        /*0db8*/ 	.word	0x000074c0


	//   ....[3]....
        /*0dbc*/ 	.word	0x00007840


	//   ....[4]....
        /*0dc0*/ 	.word	0x0001a790


	//   ....[5]....
        /*0dc4*/ 	.word	0x0001a8e0


	//   ....[6]....
        /*0dc8*/ 	.word	0x0001a9e0


	//   ....[7]....
        /*0dcc*/ 	.word	0x0001b2c0


	//----- nvinfo : EIATTR_MBARRIER_INSTR_OFFSETS
	.align		4
.L_149:
        /*0dd0*/ 	.byte	0x04, 0x39
        /*0dd2*/ 	.short	(.L_151 - .L_150)


	//   ....[0]....
.L_150:
        /*0dd4*/ 	.word	0x000002b0
        /*0dd8*/ 	.word	0x000000ff
        /*0ddc*/ 	.word	0x00031c00
        /*0de0*/ 	.short	0x0100
        /*0de2*/ 	.byte	0x08
	.zero		1


	//   ....[1]....
        /*0de4*/ 	.word	0x000002c0
        /*0de8*/ 	.word	0x000000ff
        /*0dec*/ 	.word	0x00031c20
        /*0df0*/ 	.short	0x0100
        /*0df2*/ 	.byte	0x08
	.zero		1


	//   ....[2]....
        /*0df4*/ 	.word	0x000003b0
        /*0df8*/ 	.word	0x000000ff
        /*0dfc*/ 	.word	0x00031c30
        /*0e00*/ 	.short	0x0100
        /*0e02*/ 	.byte	0x08
	.zero		1


	//   ....[3]....
        /*0e04*/ 	.word	0x000003c0
        /*0e08*/ 	.word	0x000000ff
        /*0e0c*/ 	.word	0x00031c40
        /*0e10*/ 	.short	0x0100
        /*0e12*/ 	.byte	0x08
	.zero		1


	//   ....[4]....
        /*0e14*/ 	.word	0x000003d0
        /*0e18*/ 	.word	0x000000ff
        /*0e1c*/ 	.word	0x00031c38
        /*0e20*/ 	.short	0x0100
        /*0e22*/ 	.byte	0x08
	.zero		1


	//   ....[5]....
        /*0e24*/ 	.word	0x000003e0
        /*0e28*/ 	.word	0x000000ff
        /*0e2c*/ 	.word	0x00031c48
        /*0e30*/ 	.short	0x0100
        /*0e32*/ 	.byte	0x08
	.zero		1


	//   ....[6]....
        /*0e34*/ 	.word	0x00000510
        /*0e38*/ 	.word	0x000000ff
        /*0e3c*/ 	.word	0x00031c50
        /*0e40*/ 	.short	0x0100
        /*0e42*/ 	.byte	0x08
	.zero		1


	//   ....[7]....
        /*0e44*/ 	.word	0x00000520
        /*0e48*/ 	.word	0x000000ff
        /*0e4c*/ 	.word	0x00031c60
        /*0e50*/ 	.short	0x0100
        /*0e52*/ 	.byte	0x08
	.zero		1


	//   ....[8]....
        /*0e54*/ 	.word	0x00000530
        /*0e58*/ 	.word	0x000000ff
        /*0e5c*/ 	.word	0x00031c58
        /*0e60*/ 	.short	0x0100
        /*0e62*/ 	.byte	0x08
	.zero		1


	//   ....[9]....
        /*0e64*/ 	.word	0x00000540
        /*0e68*/ 	.word	0x000000ff
        /*0e6c*/ 	.word	0x00031c68
        /*0e70*/ 	.short	0x0100
        /*0e72*/ 	.byte	0x08
	.zero		1


	//   ....[10]....
        /*0e74*/ 	.word	0x00000630
        /*0e78*/ 	.word	0x000000ff
        /*0e7c*/ 	.word	0x00031c70
        /*0e80*/ 	.short	0x0100
        /*0e82*/ 	.byte	0x06
	.zero		1


	//   ....[11]....
        /*0e84*/ 	.word	0x00000640
        /*0e88*/ 	.word	0x000000ff
        /*0e8c*/ 	.word	0x00031c80
        /*0e90*/ 	.short	0x0100
        /*0e92*/ 	.byte	0x06
	.zero		1


	//   ....[12]....
        /*0e94*/ 	.word	0x00000650
        /*0e98*/ 	.word	0x000000ff
        /*0e9c*/ 	.word	0x00031c78
        /*0ea0*/ 	.short	0x0100
        /*0ea2*/ 	.byte	0x06
	.zero		1


	//   ....[13]....
        /*0ea4*/ 	.word	0x00000660
        /*0ea8*/ 	.word	0x000000ff
        /*0eac*/ 	.word	0x00031c88
        /*0eb0*/ 	.short	0x0100
        /*0eb2*/ 	.byte	0x06
	.zero		1


	//   ....[14]....
        /*0eb4*/ 	.word	0x00000790
        /*0eb8*/ 	.word	0x000000ff
        /*0ebc*/ 	.word	0x00031c90
        /*0ec0*/ 	.short	0x0100
        /*0ec2*/ 	.byte	0x08
	.zero		1


	//   ....[15]....
        /*0ec4*/ 	.word	0x000007a0
        /*0ec8*/ 	.word	0x000000ff
        /*0ecc*/ 	.word	0x00031ca0
        /*0ed0*/ 	.short	0x0100
        /*0ed2*/ 	.byte	0x08
	.zero		1


	//   ....[16]....
        /*0ed4*/ 	.word	0x000007b0
        /*0ed8*/ 	.word	0x000000ff
        /*0edc*/ 	.word	0x00031c98
        /*0ee0*/ 	.short	0x0100
        /*0ee2*/ 	.byte	0x08
	.zero		1


	//   ....[17]....
        /*0ee4*/ 	.word	0x000007c0
        /*0ee8*/ 	.word	0x000000ff
        /*0eec*/ 	.word	0x00031ca8
        /*0ef0*/ 	.short	0x0100
        /*0ef2*/ 	.byte	0x08
	.zero		1


	//   ....[18]....
        /*0ef4*/ 	.word	0x000008f0
        /*0ef8*/ 	.word	0x000000ff
        /*0efc*/ 	.word	0x00031cb0
        /*0f00*/ 	.short	0x0100
        /*0f02*/ 	.byte	0x08
	.zero		1


	//   ....[19]....
        /*0f04*/ 	.word	0x00000900
        /*0f08*/ 	.word	0x000000ff
        /*0f0c*/ 	.word	0x00031cc0
        /*0f10*/ 	.short	0x0100
        /*0f12*/ 	.byte	0x08
	.zero		1


	//   ....[20]....
        /*0f14*/ 	.word	0x00000910
        /*0f18*/ 	.word	0x000000ff
        /*0f1c*/ 	.word	0x00031cb8
        /*0f20*/ 	.short	0x0100
        /*0f22*/ 	.byte	0x08
	.zero		1


	//   ....[21]....
        /*0f24*/ 	.word	0x00000920
        /*0f28*/ 	.word	0x000000ff
        /*0f2c*/ 	.word	0x00031cc8
        /*0f30*/ 	.short	0x0100
        /*0f32*/ 	.byte	0x08
	.zero		1


	//   ....[22]....
        /*0f34*/ 	.word	0x00003360
        /*0f38*/ 	.word	0x00000014
        /*0f3c*/ 	.word	0x00031c90
        /*0f40*/ 	.short	0x010a
        /*0f42*/ 	.byte	0x3f
	.zero		1


	//   ....[23]....
        /*0f44*/ 	.word	0x00004d70
        /*0f48*/ 	.word	0x00000014
        /*0f4c*/ 	.word	0x00031c90
        /*0f50*/ 	.short	0x010a
        /*0f52*/ 	.byte	0x3f
	.zero		1


	//   ....[24]....
        /*0f54*/ 	.word	0x00006790
        /*0f58*/ 	.word	0x00000014
        /*0f5c*/ 	.word	0x00031c90
        /*0f60*/ 	.short	0x010a
        /*0f62*/ 	.byte	0x3f
	.zero		1


	//   ....[25]....
        /*0f64*/ 	.word	0x00006a00
        /*0f68*/ 	.word	0x00000020
        /*0f6c*/ 	.word	0x00000000
        /*0f70*/ 	.short	0x0101
        /*0f72*/ 	.byte	0x3f
	.zero		1


	//   ....[26]....
        /*0f74*/ 	.word	0x00006a40
        /*0f78*/ 	.word	0x00000014
        /*0f7c*/ 	.word	0x00031cb0
        /*0f80*/ 	.short	0x010a
        /*0f82*/ 	.byte	0x3f
	.zero		1


	//   ....[27]....
        /*0f84*/ 	.word	0x00006d60
        /*0f88*/ 	.word	0x00000014
        /*0f8c*/ 	.word	0x00000000
        /*0f90*/ 	.short	0x0101
        /*0f92*/ 	.byte	0x3f
	.zero		1


	//   ....[28]....
        /*0f94*/ 	.word	0x00007560
        /*0f98*/ 	.word	0x00000010
        /*0f9c*/ 	.word	0x00031c00
        /*0fa0*/ 	.short	0x010a
        /*0fa2*/ 	.byte	0x3f
	.zero		1


	//   ....[29]....
        /*0fa4*/ 	.word	0x000075b0
        /*0fa8*/ 	.word	0x00000010
        /*0fac*/ 	.word	0x00031c00
        /*0fb0*/ 	.short	0x010a
        /*0fb2*/ 	.byte	0x3f
	.zero		1


	//   ....[30]....
        /*0fb4*/ 	.word	0x00008010
        /*0fb8*/ 	.word	0x00000010
        /*0fbc*/ 	.word	0x00031c00
        /*0fc0*/ 	.short	0x010a
        /*0fc2*/ 	.byte	0x3f
	.zero		1


	//   ....[31]....
        /*0fc4*/ 	.word	0x000099f0
        /*0fc8*/ 	.word	0x00000010
        /*0fcc*/ 	.word	0x00031c00
        /*0fd0*/ 	.short	0x010a
        /*0fd2*/ 	.byte	0x3f
	.zero		1


	//   ....[32]....
        /*0fd4*/ 	.word	0x0000b1f0
        /*0fd8*/ 	.word	0x00000000
        /*0fdc*/ 	.word	0x00031c30
        /*0fe0*/ 	.short	0x010a
        /*0fe2*/ 	.byte	0x3f
	.zero		1


	//   ....[33]....
        /*0fe4*/ 	.word	0x0000b2c0
        /*0fe8*/ 	.word	0x00000000
        /*0fec*/ 	.word	0x00031c30
        /*0ff0*/ 	.short	0x010a
        /*0ff2*/ 	.byte	0x3f
	.zero		1


	//   ....[34]....
        /*0ff4*/ 	.word	0x0000e410
        /*0ff8*/ 	.word	0x00000014
        /*0ffc*/ 	.word	0x00000000
        /*1000*/ 	.short	0x0101
        /*1002*/ 	.byte	0x3f
	.zero		1


	//   ....[35]....
        /*1004*/ 	.word	0x0000f600
        /*1008*/ 	.word	0x0000000e
        /*100c*/ 	.word	0x00031c30
        /*1010*/ 	.short	0x010a
        /*1012*/ 	.byte	0x3f
	.zero		1


	//   ....[36]....
        /*1014*/ 	.word	0x0000f650
        /*1018*/ 	.word	0x0000000e
        /*101c*/ 	.word	0x00031c30
        /*1020*/ 	.short	0x010a
        /*1022*/ 	.byte	0x3f
	.zero		1


	//   ....[37]....
        /*1024*/ 	.word	0x00011c60
        /*1028*/ 	.word	0x0000000f
        /*102c*/ 	.word	0x00031c50
        /*1030*/ 	.short	0x010a
        /*1032*/ 	.byte	0x3f
	.zero		1


	//   ....[38]....
        /*1034*/ 	.word	0x00011cb0
        /*1038*/ 	.word	0x0000000f
        /*103c*/ 	.word	0x00031c50
        /*1040*/ 	.short	0x010a
        /*1042*/ 	.byte	0x3f
	.zero		1


	//   ....[39]....
        /*1044*/ 	.word	0x00012f50
        /*1048*/ 	.word	0x0000004e
        /*104c*/ 	.word	0x00000000
        /*1050*/ 	.short	0x0101
        /*1052*/ 	.byte	0x3f
	.zero		1


	//   ....[40]....
        /*1054*/ 	.word	0x00012fc0
        /*1058*/ 	.word	0x0000004d
        /*105c*/ 	.word	0x00000000
        /*1060*/ 	.short	0x0101
        /*1062*/ 	.byte	0x3f
	.zero		1


	//   ....[41]....
        /*1064*/ 	.word	0x00013ec0
        /*1068*/ 	.word	0x00000000
        /*106c*/ 	.word	0x00031c50
        /*1070*/ 	.short	0x010a
        /*1072*/ 	.byte	0x3f
	.zero		1


	//   ....[42]....
        /*1074*/ 	.word	0x00013f70
        /*1078*/ 	.word	0x00000000
        /*107c*/ 	.word	0x00031c50
        /*1080*/ 	.short	0x010a
        /*1082*/ 	.byte	0x3f
	.zero		1


	//   ....[43]....
        /*1084*/ 	.word	0x00014940
        /*1088*/ 	.word	0x00000004
        /*108c*/ 	.word	0x00000000
        /*1090*/ 	.short	0x0101
        /*1092*/ 	.byte	0x3f
	.zero		1


	//   ....[44]....
        /*1094*/ 	.word	0x00015bb0
        /*1098*/ 	.word	0x00000000
        /*109c*/ 	.word	0x00000000
        /*10a0*/ 	.short	0x0101
        /*10a2*/ 	.byte	0x3f
	.zero		1


	//   ....[45]....
        /*10a4*/ 	.word	0x000160b0
        /*10a8*/ 	.word	0x0000000a
        /*10ac*/ 	.word	0x00000000
        /*10b0*/ 	.short	0x0101
        /*10b2*/ 	.byte	0x3f
	.zero		1


	//   ....[46]....
        /*10b4*/ 	.word	0x00018f60
        /*10b8*/ 	.word	0x00000010
        /*10bc*/ 	.word	0x00031c20
        /*10c0*/ 	.short	0x010a
        /*10c2*/ 	.byte	0x3f
	.zero		1


	//   ....[47]....
        /*10c4*/ 	.word	0x00019020
        /*10c8*/ 	.word	0x00000009
        /*10cc*/ 	.word	0x00031ca0
        /*10d0*/ 	.short	0x010a
        /*10d2*/ 	.byte	0x3f
	.zero		1


	//   ....[48]....
        /*10d4*/ 	.word	0x00019450
        /*10d8*/ 	.word	0x00000009
        /*10dc*/ 	.word	0x00031cc0
        /*10e0*/ 	.short	0x010a
        /*10e2*/ 	.byte	0x3f
	.zero		1


	//   ....[49]....
        /*10e4*/ 	.word	0x000199b0
        /*10e8*/ 	.word	0x00000009
        /*10ec*/ 	.word	0x00031ca0
        /*10f0*/ 	.short	0x010a
        /*10f2*/ 	.byte	0x3f
	.zero		1


	//   ....[50]....
        /*10f4*/ 	.word	0x00019dd0
        /*10f8*/ 	.word	0x00000009
        /*10fc*/ 	.word	0x00031cc0
        /*1100*/ 	.short	0x010a
        /*1102*/ 	.byte	0x3f
	.zero		1


	//   ....[51]....
        /*1104*/ 	.word	0x0001ad70
        /*1108*/ 	.word	0x00000000
        /*110c*/ 	.word	0x00031c40
        /*1110*/ 	.short	0x010a
        /*1112*/ 	.byte	0x3f
	.zero		1


	//   ....[52]....
        /*1114*/ 	.word	0x0001bc40
        /*1118*/ 	.word	0x00000010
        /*111c*/ 	.word	0x00031c00
        /*1120*/ 	.short	0x0107
        /*1122*/ 	.byte	0x3f
	.zero		1


	//   ....[53]....
        /*1124*/ 	.word	0x0001bd30
        /*1128*/ 	.word	0x00000010
        /*112c*/ 	.word	0x00031c00
        /*1130*/ 	.short	0x0101
        /*1132*/ 	.byte	0x3f
	.zero		1


	//   ....[54]....
        /*1134*/ 	.word	0x0001bd50
        /*1138*/ 	.word	0x00000010
        /*113c*/ 	.word	0x00031c20
        /*1140*/ 	.short	0x010a
        /*1142*/ 	.byte	0x3f
	.zero		1


	//   ....[55]....
        /*1144*/ 	.word	0x0001c0f0
        /*1148*/ 	.word	0x00000003
        /*114c*/ 	.word	0x00031c40
        /*1150*/ 	.short	0x010a
        /*1152*/ 	.byte	0x3f
	.zero		1


	//   ....[56]....
        /*1154*/ 	.word	0x0001c570
        /*1158*/ 	.word	0x00000003
        /*115c*/ 	.word	0x00000060
        /*1160*/ 	.short	0x010a
        /*1162*/ 	.byte	0x3f
	.zero		1


	//   ....[57]....
        /*1164*/ 	.word	0x0001ccb0
        /*1168*/ 	.word	0x00000003
        /*116c*/ 	.word	0x00031c40
        /*1170*/ 	.short	0x010a
        /*1172*/ 	.byte	0x3f
	.zero		1


	//   ....[58]....
        /*1174*/ 	.word	0x0001d130
        /*1178*/ 	.word	0x0000000b
        /*117c*/ 	.word	0x00000060
        /*1180*/ 	.short	0x010a
        /*1182*/ 	.byte	0x3f
	.zero		1


	//   ....[59]....
        /*1184*/ 	.word	0x0001d7b0
        /*1188*/ 	.word	0x00000002
        /*118c*/ 	.word	0x00031c40
        /*1190*/ 	.short	0x010a
        /*1192*/ 	.byte	0x3f
	.zero		1


	//   ....[60]....
        /*1194*/ 	.word	0x0001dc40
        /*1198*/ 	.word	0x00000007
        /*119c*/ 	.word	0x00000060
        /*11a0*/ 	.short	0x010a
        /*11a2*/ 	.byte	0x3f
	.zero		1


	//   ....[61]....
        /*11a4*/ 	.word	0x0001e270
        /*11a8*/ 	.word	0x00000003
        /*11ac*/ 	.word	0x00031c60
        /*11b0*/ 	.short	0x010a
        /*11b2*/ 	.byte	0x3f
	.zero		1


	//   ....[62]....
        /*11b4*/ 	.word	0x0001f3b0
        /*11b8*/ 	.word	0x00000009
        /*11bc*/ 	.word	0x00031c20
        /*11c0*/ 	.short	0x010a
        /*11c2*/ 	.byte	0x3f
	.zero		1


	//   ....[63]....
        /*11c4*/ 	.word	0x0001f540
        /*11c8*/ 	.word	0x00000007
        /*11cc*/ 	.word	0x00000000
        /*11d0*/ 	.short	0x010a
        /*11d2*/ 	.byte	0x3f
	.zero		1


	//   ....[64]....
        /*11d4*/ 	.word	0x0001f5b0
        /*11d8*/ 	.word	0x00000003
        /*11dc*/ 	.word	0x00000000
        /*11e0*/ 	.short	0x010a
        /*11e2*/ 	.byte	0x3f
	.zero		1


	//   ....[65]....
        /*11e4*/ 	.word	0x0001f610
        /*11e8*/ 	.word	0x00000005
        /*11ec*/ 	.word	0x00000000
        /*11f0*/ 	.short	0x010a
        /*11f2*/ 	.byte	0x3f
	.zero		1


	//   ....[66]....
        /*11f4*/ 	.word	0x0001f640
        /*11f8*/ 	.word	0x00000003
        /*11fc*/ 	.word	0x00000000
        /*1200*/ 	.short	0x010a
        /*1202*/ 	.byte	0x3f
	.zero		1


	//   ....[67]....
        /*1204*/ 	.word	0x0001f6a0
        /*1208*/ 	.word	0x00000014
        /*120c*/ 	.word	0x00031c90
        /*1210*/ 	.short	0x010a
        /*1212*/ 	.byte	0x3f
	.zero		1


	//   ....[68]....
        /*1214*/ 	.word	0x0001f6f0
        /*1218*/ 	.word	0x00000014
        /*121c*/ 	.word	0x00031c90
        /*1220*/ 	.short	0x010a
        /*1222*/ 	.byte	0x3f
	.zero		1


	//   ....[69]....
        /*1224*/ 	.word	0x0001f740
        /*1228*/ 	.word	0x00000014
        /*122c*/ 	.word	0x00031c90
        /*1230*/ 	.short	0x010a
        /*1232*/ 	.byte	0x3f
	.zero		1


	//   ....[70]....
        /*1234*/ 	.word	0x0001f790
        /*1238*/ 	.word	0x00000014
        /*123c*/ 	.word	0x00031cb0
        /*1240*/ 	.short	0x010a
        /*1242*/ 	.byte	0x3f
	.zero		1


	//   ....[71]....
        /*1244*/ 	.word	0x0001fa50
        /*1248*/ 	.word	0x00000010
        /*124c*/ 	.word	0x00031c00
        /*1250*/ 	.short	0x010a
        /*1252*/ 	.byte	0x3f
	.zero		1


	//   ....[72]....
        /*1254*/ 	.word	0x0001fc80
        /*1258*/ 	.word	0x00000010
        /*125c*/ 	.word	0x00031c00
        /*1260*/ 	.short	0x010a
        /*1262*/ 	.byte	0x3f
	.zero		1


	//   ....[73]....
        /*1264*/ 	.word	0x0001fcd0
        /*1268*/ 	.word	0x00000000
        /*126c*/ 	.word	0x00031c30
        /*1270*/ 	.short	0x010a
        /*1272*/ 	.byte	0x3f
	.zero		1


	//   ....[74]....
        /*1274*/ 	.word	0x0001fd20
        /*1278*/ 	.word	0x0000000e
        /*127c*/ 	.word	0x00031c30
        /*1280*/ 	.short	0x010a
        /*1282*/ 	.byte	0x3f
	.zero		1


	//   ....[75]....
        /*1284*/ 	.word	0x0001fd70
        /*1288*/ 	.word	0x0000000f
        /*128c*/ 	.word	0x00031c50
        /*1290*/ 	.short	0x010a
        /*1292*/ 	.byte	0x3f
	.zero		1


	//   ....[76]....
        /*1294*/ 	.word	0x0001fdc0
        /*1298*/ 	.word	0x00000000
        /*129c*/ 	.word	0x00031c50
        /*12a0*/ 	.short	0x010a
        /*12a2*/ 	.byte	0x3f
	.zero		1


	//   ....[77]....
        /*12a4*/ 	.word	0x00020530
        /*12a8*/ 	.word	0x00000010
        /*12ac*/ 	.word	0x00031c20
        /*12b0*/ 	.short	0x010a
        /*12b2*/ 	.byte	0x3f
	.zero		1


	//   ....[78]....
        /*12b4*/ 	.word	0x00020580
        /*12b8*/ 	.word	0x00000009
        /*12bc*/ 	.word	0x00031ca0
        /*12c0*/ 	.short	0x010a
        /*12c2*/ 	.byte	0x3f
	.zero		1


	//   ....[79]....
        /*12c4*/ 	.word	0x000205d0
        /*12c8*/ 	.word	0x00000009
        /*12cc*/ 	.word	0x00031cc0
        /*12d0*/ 	.short	0x010a
        /*12d2*/ 	.byte	0x3f
	.zero		1


	//   ....[80]....
        /*12d4*/ 	.word	0x00020620
        /*12d8*/ 	.word	0x00000009
        /*12dc*/ 	.word	0x00031ca0
        /*12e0*/ 	.short	0x010a
        /*12e2*/ 	.byte	0x3f
	.zero		1


	//   ....[81]....
        /*12e4*/ 	.word	0x00020670
        /*12e8*/ 	.word	0x00000009
        /*12ec*/ 	.word	0x00031cc0
        /*12f0*/ 	.short	0x010a
        /*12f2*/ 	.byte	0x3f
	.zero		1


	//   ....[82]....
        /*12f4*/ 	.word	0x00020810
        /*12f8*/ 	.word	0x00000000
        /*12fc*/ 	.word	0x00031c40
        /*1300*/ 	.short	0x010a
        /*1302*/ 	.byte	0x3f
	.zero		1


	//   ....[83]....
        /*1304*/ 	.word	0x00021070
        /*1308*/ 	.word	0x00000010
        /*130c*/ 	.word	0x00031c20
        /*1310*/ 	.short	0x010a
        /*1312*/ 	.byte	0x3f
	.zero		1


	//   ....[84]....
        /*1314*/ 	.word	0x000210c0
        /*1318*/ 	.word	0x00000003
        /*131c*/ 	.word	0x00031c40
        /*1320*/ 	.short	0x010a
        /*1322*/ 	.byte	0x3f
	.zero		1


	//   ....[85]....
        /*1324*/ 	.word	0x00021110
        /*1328*/ 	.word	0x00000003
        /*132c*/ 	.word	0x00000060
        /*1330*/ 	.short	0x010a
        /*1332*/ 	.byte	0x3f
	.zero		1


	//   ....[86]....
        /*1334*/ 	.word	0x00021160
        /*1338*/ 	.word	0x00000003
        /*133c*/ 	.word	0x00031c40
        /*1340*/ 	.short	0x010a
        /*1342*/ 	.byte	0x3f
	.zero		1


	//   ....[87]....
        /*1344*/ 	.word	0x000211b0
        /*1348*/ 	.word	0x0000000b
        /*134c*/ 	.word	0x00000060
        /*1350*/ 	.short	0x010a
        /*1352*/ 	.byte	0x3f
	.zero		1


	//   ....[88]....
        /*1354*/ 	.word	0x00021200
        /*1358*/ 	.word	0x00000002
        /*135c*/ 	.word	0x00031c40
        /*1360*/ 	.short	0x010a
        /*1362*/ 	.byte	0x3f
	.zero		1


	//   ....[89]....
        /*1364*/ 	.word	0x00021250
        /*1368*/ 	.word	0x00000007
        /*136c*/ 	.word	0x00000060
        /*1370*/ 	.short	0x010a
        /*1372*/ 	.byte	0x3f
	.zero		1


	//   ....[90]....
        /*1374*/ 	.word	0x000212a0
        /*1378*/ 	.word	0x00000003
        /*137c*/ 	.word	0x00031c60
        /*1380*/ 	.short	0x010a
        /*1382*/ 	.byte	0x3f
	.zero		1


	//   ....[91]....
        /*1384*/ 	.word	0x00021cd0
        /*1388*/ 	.word	0x00000009
        /*138c*/ 	.word	0x00031c20
        /*1390*/ 	.short	0x010a
        /*1392*/ 	.byte	0x3f
	.zero		1


	//   ....[92]....
        /*1394*/ 	.word	0x00021e70
        /*1398*/ 	.word	0x00000007
        /*139c*/ 	.word	0x00000000
        /*13a0*/ 	.short	0x010a
        /*13a2*/ 	.byte	0x3f
	.zero		1


	//   ....[93]....
        /*13a4*/ 	.word	0x00021ec0
        /*13a8*/ 	.word	0x00000003
        /*13ac*/ 	.word	0x00000000
        /*13b0*/ 	.short	0x010a
        /*13b2*/ 	.byte	0x3f
	.zero		1


	//   ....[94]....
        /*13b4*/ 	.word	0x00021f10
        /*13b8*/ 	.word	0x00000005
        /*13bc*/ 	.word	0x00000000
        /*13c0*/ 	.short	0x010a
        /*13c2*/ 	.byte	0x3f
	.zero		1


	//----- nvinfo : EIATTR_NUM_MBARRIERS
	.align		4
.L_151:
        /*13c4*/ 	.byte	0x03, 0x38
        /*13c6*/ 	.short	0x0016


	//----- nvinfo : EIATTR_EXIT_INSTR_OFFSETS
	.align		4
        /*13c8*/ 	.byte	0x04, 0x1c
        /*13ca*/ 	.short	(.L_153 - .L_152)


	//   ....[0]....
.L_152:
        /*13cc*/ 	.word	0x0001f690


	//----- nvinfo : EIATTR_MAX_THREADS
	.align		4
.L_153:
        /*13d0*/ 	.byte	0x04, 0x05
        /*13d2*/ 	.short	(.L_155 - .L_154)
.L_154:
        /*13d4*/ 	.word	0x00000200
        /*13d8*/ 	.word	0x00000001
        /*13dc*/ 	.word	0x00000001


	//----- nvinfo : EIATTR_CRS_STACK_SIZE
	.align		4
.L_155:
        /*13e0*/ 	.byte	0x04, 0x1e
        /*13e2*/ 	.short	(.L_157 - .L_156)
.L_156:
        /*13e4*/ 	.word	0x00000000


	//----- nvinfo : EIATTR_CBANK_PARAM_SIZE
	.align		4
.L_157:
        /*13e8*/ 	.byte	0x03, 0x19
        /*13ea*/ 	.short	0x0af0


	//----- nvinfo : EIATTR_PARAM_CBANK
	.align		4
        /*13ec*/ 	.byte	0x04, 0x0a
        /*13ee*/ 	.short	(.L_159 - .L_158)
	.align		4
.L_158:
        /*13f0*/ 	.word	index@(.nv.constant0._ZN7cutlass13device_kernelIN5flash11enable_sm90INS1_16FlashAttnFwdSm90INS1_25CollectiveMainloopFwdSm90ILi2EN4cute5tupleIJNS5_1CILi1EEES8_S8_EEENS6_IJNS7_ILi192EEENS7_ILi144EEENS7_ILi96EEEEEELi96ENS_6half_tEfNS_4arch4Sm90ELb0ELb0ELb0ELb1ELb0ELb1ELb0ELb0ELb1ELb1ELb1ELb0EEENS1_21CollectiveEpilogueFwdINS6_IJSA_SC_SB_EEES9_SE_SG_Li384ELb1ELb1ELb1ELb0EEENS1_36VarlenDynamicPersistentTileSchedulerILi192ELi144ELi384ELi128ELb1ELb1ELb1ELb0ELb1ELb1EEEEEEEEEvNT_6ParamsE)
        /*13f4*/ 	.short	0x0210
        /*13f6*/ 	.short	0x0af0


	//----- nvinfo : EIATTR_SW_WAR
	.align		4
.L_159:
        /*13f8*/ 	.byte	0x04, 0x36
        /*13fa*/ 	.short	(.L_161 - .L_160)
.L_160:
        /*13fc*/ 	.word	0x00000008
.L_161:


//--------------------- .nv.info._ZN7cutlass13device_kernelIN5flash11enable_sm90INS1_16FlashAttnFwdSm90INS1_25CollectiveMainloopFwdSm90ILi2EN4cute5tupleIJNS5_1CILi1EEES8_S8_EEENS6_IJNS7_ILi192EEENS7_ILi128EEENS7_ILi96EEEEEELi96ENS_6half_tEfNS_4arch4Sm90ELb0ELb1ELb0ELb0ELb0ELb0ELb0ELb0ELb1ELb1ELb1ELb0EEENS1_21CollectiveEpilogueFwdINS6_IJSA_SC_SB_EEES9_SE_SG_Li384ELb0ELb1ELb1ELb0EEENS1_19SingleTileSchedulerILb0ELb1ELb1ELi192EEEEEEEEEvNT_6ParamsE --------------------------
	.section	.nv.info._ZN7cutlass13device_kernelIN5flash11enable_sm90INS1_16FlashAttnFwdSm90INS1_25CollectiveMainloopFwdSm90ILi2EN4cute5tupleIJNS5_1CILi1EEES8_S8_EEENS6_IJNS7_ILi192EEENS7_ILi128EEENS7_ILi96EEEEEELi96ENS_6half_tEfNS_4arch4Sm90ELb0ELb1ELb0ELb0ELb0ELb0ELb0ELb0ELb1ELb1ELb1ELb0EEENS1_21CollectiveEpilogueFwdINS6_IJSA_SC_SB_EEES9_SE_SG_Li384ELb0ELb1ELb1ELb0EEENS1_19SingleTileSchedulerILb0ELb1ELb1ELi192EEEEEEEEEvNT_6ParamsE,"",@"SHT_CUDA_INFO"
	.sectionflags	@""
	.align	4


	//----- nvinfo : EIATTR_CUDA_API_VERSION
	.align		4
        /*0000*/ 	.byte	0x04, 0x37
        /*0002*/ 	.short	(.L_163 - .L_162)
.L_162:
        /*0004*/ 	.word	0x00000082


	//----- nvinfo : EIATTR_KPARAM_INFO
	.align		4
.L_163:
        /*0008*/ 	.byte	0x04, 0x17
        /*000a*/ 	.short	(.L_165 - .L_164)
.L_164:
        /*000c*/ 	.word	0x00000000
        /*0010*/ 	.short	0x0000
        /*0012*/ 	.short	0x0070
        /*0014*/ 	.byte	0x00, 0xf0, 0x01, 0x28


	//----- nvinfo : EIATTR_SPARSE_MMA_MASK
	.align		4
.L_165:
        /*0018*/ 	.byte	0x03, 0x50
        /*001a*/ 	.short	0x0000


	//----- nvinfo : EIATTR_MAXREG_COUNT
	.align		4
        /*001c*/ 	.byte	0x03, 0x1b
        /*001e*/ 	.short	0x0080


	//----- nvinfo : EIATTR_NUM_BARRIERS
	.align		4
        /*0020*/ 	.byte	0x02, 0x4c
        /*0022*/ 	.byte	0x10
	.zero		1


	//----- nvinfo : EIATTR_EXTERNS
	.align		4
        /*0024*/ 	.byte	0x04, 0x0f
        /*0026*/ 	.short	(.L_167 - .L_166)


	//   ....[0]....
	.align		4
.L_166:
        /*0028*/ 	.word	index@(__assertfail)


	//----- nvinfo : EIATTR_MERCURY_ISA_VERSION
	.align		4
.L_167:
        /*002c*/ 	.byte	0x03, 0x5f
        /*002e*/ 	.short	0x0101


	//----- nvinfo : EIATTR_INT_WARP_WIDE_INSTR_OFFSETS
	.align		4
        /*0030*/ 	.byte	0x04, 0x31
        /*0032*/ 	.short	(.L_169 - .L_168)


	//   ....[0]....
.L_168:
        /*0034*/ 	.word	0x00000120


	//   ....[1]....
        /*0038*/ 	.word	0x00000160


	//   ....[2]....
        /*003c*/ 	.word	0x000001d0


	//----- nvinfo : EIATTR_COOP_GROUP_MASK_REGIDS
	.align		4
.L_169:
        /*0040*/ 	.byte	0x04, 0x29
        /*0042*/ 	.short	(.L_171 - .L_170)


	//   ....[0]....
.L_170:
        /*0044*/ 	.word	0xffffffff


	//   ....[1]....
        /*0048*/ 	.word	0xffffffff


	//   ....[2]....
        /*004c*/ 	.word	0xffffffff


	//   ....[3]....
        /*0050*/ 	.word	0xffffffff


	//   ....[4]....
        /*0054*/ 	.word	0xffffffff


	//   ....[5]....
        /*0058*/ 	.word	0xffffffff


	//   ....[6]....
        /*005c*/ 	.word	0xffffffff


	//   ....[7]....
        /*0060*/ 	.word	0xffffffff


	//   ....[8]....
        /*0064*/ 	.word	0xffffffff


	//   ....[9]....
        /*0068*/ 	.word	0xffffffff


	//   ....[10]....
        /*006c*/ 	.word	0xffffffff


	//   ....[11]....
        /*0070*/ 	.word	0xffffffff


	//   ....[12]....
        /*0074*/ 	.word	0xffffffff


	//   ....[13]....
        /*0078*/ 	.word	0xffffffff


	//   ....[14]....
        /*007c*/ 	.word	0xffffffff


	//   ....[15]....
        /*0080*/ 	.word	0xffffffff


	//   ....[16]....
        /*0084*/ 	.word	0xffffffff


	//   ....[17]....
        /*0088*/ 	.word	0xffffffff


	//   ....[18]....
        /*008c*/ 	.word	0xffffffff


	//   ....[19]....
        /*0090*/ 	.word	0xffffffff


	//   ....[20]....
        /*0094*/ 	.word	0xffffffff


	//   ....[21]....
        /*0098*/ 	.word	0xffffffff


	//   ....[22]....
        /*009c*/ 	.word	0xffffffff


	//   ....[23]....
        /*00a0*/ 	.word	0xffffffff


	//   ....[24]....
        /*00a4*/ 	.word	0xffffffff


	//   ....[25]....
        /*00a8*/ 	.word	0xffffffff


	//   ....[26]....
        /*00ac*/ 	.word	0xffffffff


	//   ....[27]....
        /*00b0*/ 	.word	0xffffffff


	//   ....[28]....
        /*00b4*/ 	.word	0xffffffff


	//   ....[29]....
        /*00b8*/ 	.word	0xffffffff


	//   ....[30]....
        /*00bc*/ 	.word	0xffffffff


	//   ....[31]....
        /*00c0*/ 	.word	0xffffffff


	//   ....[32]....
        /*00c4*/ 	.word	0xffffffff


	//   ....[33]....
        /*00c8*/ 	.word	0xffffffff


	//   ....[34]....
        /*00cc*/ 	.word	0xffffffff


	//   ....[35]....
        /*00d0*/ 	.word	0xffffffff


	//   ....[36]....
        /*00d4*/ 	.word	0xffffffff


	//   ....[37]....
        /*00d8*/ 	.word	0xffffffff


	//   ....[38]....
        /*00dc*/ 	.word	0xffffffff


	//   ....[39]....
        /*00e0*/ 	.word	0xffffffff


	//   ....[40]....
        /*00e4*/ 	.word	0xffffffff


	//   ....[41]....
        /*00e8*/ 	.word	0xffffffff


	//   ....[42]....
        /*00ec*/ 	.word	0xffffffff


	//   ....[43]....
        /*00f0*/ 	.word	0xffffffff


	//   ....[44]....
        /*00f4*/ 	.word	0xffffffff


	//   ....[45]....
        /*00f8*/ 	.word	0xffffffff


	//   ....[46]....
        /*00fc*/ 	.word	0xffffffff


	//   ....[47]....
        /*0100*/ 	.word	0xffffffff


	//   ....[48]....
        /*0104*/ 	.word	0xffffffff


	//   ....[49]....
        /*0108*/ 	.word	0xffffffff


	//   ....[50]....
        /*010c*/ 	.word	0xffffffff


	//   ....[51]....
        /*0110*/ 	.word	0xffffffff


	//   ....[52]....
        /*0114*/ 	.word	0xffffffff


	//   ....[53]....
        /*0118*/ 	.word	0xffffffff


	//   ....[54]....
        /*011c*/ 	.word	0xffffffff


	//   ....[55]....
        /*0120*/ 	.word	0xffffffff


	//   ....[56]....
        /*0124*/ 	.word	0xffffffff


	//   ....[57]....
        /*0128*/ 	.word	0xffffffff


	//   ....[58]....
        /*012c*/ 	.word	0xffffffff


	//   ....[59]....
        /*0130*/ 	.word	0xffffffff


	//   ....[60]....
        /*0134*/ 	.word	0xffffffff


	//   ....[61]....
        /*0138*/ 	.word	0x0500000f


	//   ....[62]....
        /*013c*/ 	.word	0x0500000f


	//   ....[63]....
        /*0140*/ 	.word	0x0500000f


	//   ....[64]....
        /*0144*/ 	.word	0x0500000f


	//   ....[65]....
        /*0148*/ 	.word	0x0500000f


	//   ....[66]....
        /*014c*/ 	.word	0x0500000f


	//   ....[67]....
        /*0150*/ 	.word	0x0500000f


	//   ....[68]....
        /*0154*/ 	.word	0x0500000f


	//   ....[69]....
        /*0158*/ 	.word	0x0500000f


	//   ....[70]....
        /*015c*/ 	.word	0x0500000f


	//   ....[71]....
        /*0160*/ 	.word	0x0500000f


	//   ....[72]....
        /*0164*/ 	.word	0x0500000f


	//   ....[73]....
        /*0168*/ 	.word	0x0500000f


	//   ....[74]....
        /*016c*/ 	.word	0x0500000f


	//----- nvinfo : EIATTR_COOP_GROUP_INSTR_OFFSETS
	.align		4
.L_171:
        /*0170*/ 	.byte	0x04, 0x28
        /*0172*/ 	.short	(.L_173 - .L_172)


	//   ....[0]....
.L_172:
        /*0174*/ 	.word	0x00000060


	//   ....[1]....
        /*0178*/ 	.word	0x00000130


	//   ....[2]....
        /*017c*/ 	.word	0x00000180


	//   ....[3]....
        /*0180*/ 	.word	0x000003b0


	//   ....[4]....
        /*0184*/ 	.word	0x00000510


	//   ....[5]....
        /*0188*/ 	.word	0x00000630


	//   ....[6]....
        /*018c*/ 	.word	0x00000790


	//   ....[7]....
        /*0190*/ 	.word	0x00001530


	//   ....[8]....
        /*0194*/ 	.word	0x00001e50


	//   ....[9]....
        /*0198*/ 	.word	0x00002270


	//   ....[10]....
        /*019c*/ 	.word	0x00003500


	//   ....[11]....
        /*01a0*/ 	.word	0x00003610


	//   ....[12]....
        /*01a4*/ 	.word	0x00003f50


	//   ....[13]....
        /*01a8*/ 	.word	0x00003fb0


	//   ....[14]....
        /*01ac*/ 	.word	0x00004bd0


	//   ....[15]....
        /*01b0*/ 	.word	0x00005860


	//   ....[16]....
        /*01b4*/ 	.word	0x00005ac0


	//   ....[17]....
        /*01b8*/ 	.word	0x000066b0


	//   ....[18]....
        /*01bc*/ 	.word	0x000067b0


	//   ....[19]....
        /*01c0*/ 	.word	0x00006fd0


	//   ....[20]....
        /*01c4*/ 	.word	0x00007050


	//   ....[21]....
        /*01c8*/ 	.word	0x00008040


	//   ....[22]....
        /*01cc*/ 	.word	0x00008b30


	//   ....[23]....
        /*01d0*/ 	.word	0x00008b80


	//   ....[24]....
        /*01d4*/ 	.word	0x00009090


	//   ....[25]....
        /*01d8*/ 	.word	0x000090f0


	//   ....[26]....
        /*01dc*/ 	.word	0x0000a3c0


	//   ....[27]....
        /*01e0*/ 	.word	0x0000ac60


	//   ....[28]....
        /*01e4*/ 	.word	0x0000b3c0


	//   ....[29]....
        /*01e8*/ 	.word	0x0000bc10


	//   ....[30]....
        /*01ec*/ 	.word	0x0000bcc0


	//   ....[31]....
        /*01f0*/ 	.word	0x0000c5a0


	//   ....[32]....
        /*01f4*/ 	.word	0x0000c620


	//   ....[33]....
        /*01f8*/ 	.word	0x0000d5a0


	//   ....[34]....
        /*01fc*/ 	.word	0x0000d6b0


	//   ....[35]....
        /*0200*/ 	.word	0x0000d710


	//   ....[36]....
        /*0204*/ 	.word	0x0000d810


	//   ....[37]....
        /*0208*/ 	.word	0x0000d820


	//   ....[38]....
        /*020c*/ 	.word	0x0000e700


	//   ....[39]....
        /*0210*/ 	.word	0x0000e740


	//   ....[40]....
        /*0214*/ 	.word	0x0000e780


	//   ....[41]....
        /*0218*/ 	.word	0x0000e7c0


	//   ....[42]....
        /*021c*/ 	.word	0x0000e7e0


	//   ....[43]....
        /*0220*/ 	.word	0x0000e810


	//   ....[44]....
        /*0224*/ 	.word	0x0000ecf0


	//   ....[45]....
        /*0228*/ 	.word	0x0000ed00


	//   ....[46]....
        /*022c*/ 	.word	0x0000f5e0


	//   ....[47]....
        /*0230*/ 	.word	0x000104a0


	//   ....[48]....
        /*0234*/ 	.word	0x00010f90


	//   ....[49]....
        /*0238*/ 	.word	0x00010fd0


	//   ....[50]....
        /*023c*/ 	.word	0x00011000


	//   ....[51]....
        /*0240*/ 	.word	0x00011030


	//   ....[52]....
        /*0244*/ 	.word	0x00011050


	//   ....[53]....
        /*0248*/ 	.word	0x00011060


	//   ....[54]....
        /*024c*/ 	.word	0x000110d0


	//   ....[55]....
        /*0250*/ 	.word	0x00011110


	//   ....[56]....
        /*0254*/ 	.word	0x000111a0


	//   ....[57]....
        /*0258*/ 	.word	0x000111d0


	//   ....[58]....
        /*025c*/ 	.word	0x000111e0


	//   ....[59]....
        /*0260*/ 	.word	0x00011270


	//   ....[60]....
        /*0264*/ 	.word	0x00013800


	//   ....[61]....
        /*0268*/ 	.word	0x00013e30


	//   ....[62]....
        /*026c*/ 	.word	0x00013fa0


	//   ....[63]....
        /*0270*/ 	.word	0x00013ff0


	//   ....[64]....
        /*0274*/ 	.word	0x00014140


	//   ....[65]....
        /*0278*/ 	.word	0x000141a0


	//   ....[66]....
        /*027c*/ 	.word	0x000142b0


	//   ....[67]....
        /*0280*/ 	.word	0x00014310


	//   ....[68]....
        /*0284*/ 	.word	0x00014420


	//   ....[69]....
        /*0288*/ 	.word	0x00014490


	//   ....[70]....
        /*028c*/ 	.word	0x000145c0


	//   ....[71]....
        /*0290*/ 	.word	0x00014610


	//   ....[72]....
        /*0294*/ 	.word	0x00014720


	//   ....[73]....
        /*0298*/ 	.word	0x00014770


	//   ....[74]....
        /*029c*/ 	.word	0x00014b40


	//----- nvinfo : EIATTR_REG_RECONFIG
	.align		4
.L_173:
        /*02a0*/ 	.byte	0x01, 0x54
	.zero		2


	//----- nvinfo : EIATTR_SYSCALL_OFFSETS
	.align		4
        /*02a4*/ 	.byte	0x04, 0x46
        /*02a6*/ 	.short	(.L_175 - .L_174)


	//   ....[0]....
.L_174:
        /*02a8*/ 	.word	0x00001730


	//   ....[1]....
        /*02ac*/ 	.word	0x00010140


	//   ....[2]....
        /*02b0*/ 	.word	0x00010280


	//   ....[3]....
        /*02b4*/ 	.word	0x00010370


	//   ....[4]....
        /*02b8*/ 	.word	0x00010af0


	//----- nvinfo : EIATTR_MBARRIER_INSTR_OFFSETS
	.align		4
.L_175:
        /*02bc*/ 	.byte	0x04, 0x39
        /*02be*/ 	.short	(.L_177 - .L_176)


	//   ....[0]....
.L_176:
        /*02c0*/ 	.word	0x00000260
        /*02c4*/ 	.word	0x000000ff
        /*02c8*/ 	.word	0x0002d800
        /*02cc*/ 	.short	0x0100
        /*02ce*/ 	.byte	0x08
	.zero		1


	//   ....[1]....
        /*02d0*/ 	.word	0x00000270
        /*02d4*/ 	.word	0x000000ff
        /*02d8*/ 	.word	0x0002d820
        /*02dc*/ 	.short	0x0100
        /*02de*/ 	.byte	0x08
	.zero		1


	//   ....[2]....
        /*02e0*/ 	.word	0x00000360
        /*02e4*/ 	.word	0x000000ff
        /*02e8*/ 	.word	0x0002d830
        /*02ec*/ 	.short	0x0100
        /*02ee*/ 	.byte	0x08
	.zero		1


	//   ....[3]....
        /*02f0*/ 	.word	0x00000370
        /*02f4*/ 	.word	0x000000ff
        /*02f8*/ 	.word	0x0002d840
        /*02fc*/ 	.short	0x0100
        /*02fe*/ 	.byte	0x08
	.zero		1


	//   ....[4]....
        /*0300*/ 	.word	0x00000380
        /*0304*/ 	.word	0x000000ff
        /*0308*/ 	.word	0x0002d838
        /*030c*/ 	.short	0x0100
        /*030e*/ 	.byte	0x08
	.zero		1


	//   ....[5]....
        /*0310*/ 	.word	0x00000390
        /*0314*/ 	.word	0x000000ff
        /*0318*/ 	.word	0x0002d848
        /*031c*/ 	.short	0x0100
        /*031e*/ 	.byte	0x08
	.zero		1


	//   ....[6]....
        /*0320*/ 	.word	0x000004c0
        /*0324*/ 	.word	0x000000ff
        /*0328*/ 	.word	0x0002d850
        /*032c*/ 	.short	0x0100
        /*032e*/ 	.byte	0x08
	.zero		1


	//   ....[7]....
        /*0330*/ 	.word	0x000004d0
        /*0334*/ 	.word	0x000000ff
        /*0338*/ 	.word	0x0002d860
        /*033c*/ 	.short	0x0100
        /*033e*/ 	.byte	0x08
	.zero		1


	//   ....[8]....
        /*0340*/ 	.word	0x000004e0
        /*0344*/ 	.word	0x000000ff
        /*0348*/ 	.word	0x0002d858
        /*034c*/ 	.short	0x0100
        /*034e*/ 	.byte	0x08
	.zero		1


	//   ....[9]....
        /*0350*/ 	.word	0x000004f0
        /*0354*/ 	.word	0x000000ff
        /*0358*/ 	.word	0x0002d868
        /*035c*/ 	.short	0x0100
        /*035e*/ 	.byte	0x08
	.zero		1


	//   ....[10]....
        /*0360*/ 	.word	0x000005e0
        /*0364*/ 	.word	0x000000ff
        /*0368*/ 	.word	0x0002d870
        /*036c*/ 	.short	0x0100
        /*036e*/ 	.byte	0x06
	.zero		1


	//   ....[11]....
        /*0370*/ 	.word	0x000005f0
        /*0374*/ 	.word	0x000000ff
        /*0378*/ 	.word	0x0002d880
        /*037c*/ 	.short	0x0100
        /*037e*/ 	.byte	0x06
	.zero		1


	//   ....[12]....
        /*0380*/ 	.word	0x00000600
        /*0384*/ 	.word	0x000000ff
        /*0388*/ 	.word	0x0002d878
        /*038c*/ 	.short	0x0100
        /*038e*/ 	.byte	0x06
	.zero		1


	//   ....[13]....
        /*0390*/ 	.word	0x00000610
        /*0394*/ 	.word	0x000000ff
        /*0398*/ 	.word	0x0002d888
        /*039c*/ 	.short	0x0100
        /*039e*/ 	.byte	0x06
	.zero		1


	//   ....[14]....
        /*03a0*/ 	.word	0x00000740
        /*03a4*/ 	.word	0x000000ff
        /*03a8*/ 	.word	0x0002d890
        /*03ac*/ 	.short	0x0100
        /*03ae*/ 	.byte	0x08
	.zero		1


	//   ....[15]....
        /*03b0*/ 	.word	0x00000750
        /*03b4*/ 	.word	0x000000ff
        /*03b8*/ 	.word	0x0002d8a0
        /*03bc*/ 	.short	0x0100
        /*03be*/ 	.byte	0x08
	.zero		1


	//   ....[16]....
        /*03c0*/ 	.word	0x00000760
        /*03c4*/ 	.word	0x000000ff
        /*03c8*/ 	.word	0x0002d898
        /*03cc*/ 	.short	0x0100
        /*03ce*/ 	.byte	0x08
	.zero		1


	//   ....[17]....
        /*03d0*/ 	.word	0x00000770
        /*03d4*/ 	.word	0x000000ff
        /*03d8*/ 	.word	0x0002d8a8
        /*03dc*/ 	.short	0x0100
        /*03de*/ 	.byte	0x08
	.zero		1


	//   ....[18]....
        /*03e0*/ 	.word	0x000008a0
        /*03e4*/ 	.word	0x000000ff
        /*03e8*/ 	.word	0x0002d8b0
        /*03ec*/ 	.short	0x0100
        /*03ee*/ 	.byte	0x08
	.zero		1


	//   ....[19]....
        /*03f0*/ 	.word	0x000008b0
        /*03f4*/ 	.word	0x000000ff
        /*03f8*/ 	.word	0x0002d8c0
        /*03fc*/ 	.short	0x0100
        /*03fe*/ 	.byte	0x08
	.zero		1


	//   ....[20]....
        /*0400*/ 	.word	0x000008c0
        /*0404*/ 	.word	0x000000ff
        /*0408*/ 	.word	0x0002d8b8
        /*040c*/ 	.short	0x0100
        /*040e*/ 	.byte	0x08
	.zero		1


	//   ....[21]....
        /*0410*/ 	.word	0x000008d0
        /*0414*/ 	.word	0x000000ff
        /*0418*/ 	.word	0x0002d8c8
        /*041c*/ 	.short	0x0100
        /*041e*/ 	.byte	0x08
	.zero		1


	//   ....[22]....
        /*0420*/ 	.word	0x00001760
        /*0424*/ 	.word	0x000000ff
        /*0428*/ 	.word	0x0002d800
        /*042c*/ 	.short	0x010a
        /*042e*/ 	.byte	0x24
	.zero		1


	//   ....[23]....
        /*0430*/ 	.word	0x00001870
        /*0434*/ 	.word	0x000000ff
        /*0438*/ 	.word	0x0002d830
        /*043c*/ 	.short	0x010a
        /*043e*/ 	.byte	0x24
	.zero		1


	//   ....[24]....
        /*0440*/ 	.word	0x000018e0
        /*0444*/ 	.word	0x000000ff
        /*0448*/ 	.word	0x0002d830
        /*044c*/ 	.short	0x010a
        /*044e*/ 	.byte	0x24
	.zero		1


	//   ....[25]....
        /*0450*/ 	.word	0x00002040
        /*0454*/ 	.word	0x00000005
        /*0458*/ 	.word	0x00000000
        /*045c*/ 	.short	0x0101
        /*045e*/ 	.byte	0x3f
	.zero		1


	//   ....[26]....
        /*0460*/ 	.word	0x00005040
        /*0464*/ 	.word	0x000000ff
        /*0468*/ 	.word	0x0002d830
        /*046c*/ 	.short	0x010a
        /*046e*/ 	.byte	0x0a
	.zero		1


	//   ....[27]....
        /*0470*/ 	.word	0x00005080
        /*0474*/ 	.word	0x000000ff
        /*0478*/ 	.word	0x0002d830
        /*047c*/ 	.short	0x010a
        /*047e*/ 	.byte	0x0a
	.zero		1


	//   ....[28]....
        /*0480*/ 	.word	0x00005320
        /*0484*/ 	.word	0x000000ff
        /*0488*/ 	.word	0x0002d850
        /*048c*/ 	.short	0x010a
        /*048e*/ 	.byte	0x0a
	.zero		1


	//   ....[29]....
        /*0490*/ 	.word	0x00005360
        /*0494*/ 	.word	0x000000ff
        /*0498*/ 	.word	0x0002d850
        /*049c*/ 	.short	0x010a
        /*049e*/ 	.byte	0x0a
	.zero		1


	//   ....[30]....
        /*04a0*/ 	.word	0x00005920
        /*04a4*/ 	.word	0x00000017
        /*04a8*/ 	.word	0x00000000
        /*04ac*/ 	.short	0x0101
        /*04ae*/ 	.byte	0x3f
	.zero		1


	//   ....[31]....
        /*04b0*/ 	.word	0x000074b0
        /*04b4*/ 	.word	0x0000001a
        /*04b8*/ 	.word	0x00000000
        /*04bc*/ 	.short	0x0101
        /*04be*/ 	.byte	0x3f
	.zero		1


	//   ....[32]....
        /*04c0*/ 	.word	0x00008450
        /*04c4*/ 	.word	0x000000ff
        /*04c8*/ 	.word	0x0002d830
        /*04cc*/ 	.short	0x010a
        /*04ce*/ 	.byte	0x0e
	.zero		1


	//   ....[33]....
        /*04d0*/ 	.word	0x00008490
        /*04d4*/ 	.word	0x000000ff
        /*04d8*/ 	.word	0x0002d830
        /*04dc*/ 	.short	0x010a
        /*04de*/ 	.byte	0x0e
	.zero		1


	//   ....[34]....
        /*04e0*/ 	.word	0x00008760
        /*04e4*/ 	.word	0x000000ff
        /*04e8*/ 	.word	0x0002d850
        /*04ec*/ 	.short	0x010a
        /*04ee*/ 	.byte	0x0e
	.zero		1


	//   ....[35]....
        /*04f0*/ 	.word	0x000087a0
        /*04f4*/ 	.word	0x000000ff
        /*04f8*/ 	.word	0x0002d850
        /*04fc*/ 	.short	0x010a
        /*04fe*/ 	.byte	0x0e
	.zero		1


	//   ....[36]....
        /*0500*/ 	.word	0x000099d0
        /*0504*/ 	.word	0x0000002f
        /*0508*/ 	.word	0x00000000
        /*050c*/ 	.short	0x0101
        /*050e*/ 	.byte	0x3f
	.zero		1


	//   ....[37]....
        /*0510*/ 	.word	0x00009a50
        /*0514*/ 	.word	0x0000002e
        /*0518*/ 	.word	0x00000000
        /*051c*/ 	.short	0x0101
        /*051e*/ 	.byte	0x3f
	.zero		1


	//   ....[38]....
        /*0520*/ 	.word	0x0000a660
        /*0524*/ 	.word	0x000000ff
        /*0528*/ 	.word	0x0002d830
        /*052c*/ 	.short	0x010a
        /*052e*/ 	.byte	0x0a
	.zero		1


	//   ....[39]....
        /*0530*/ 	.word	0x0000a6a0
        /*0534*/ 	.word	0x000000ff
        /*0538*/ 	.word	0x0002d830
        /*053c*/ 	.short	0x010a
        /*053e*/ 	.byte	0x0a
	.zero		1


	//   ....[40]....
        /*0540*/ 	.word	0x0000a940
        /*0544*/ 	.word	0x000000ff
        /*0548*/ 	.word	0x0002d850
        /*054c*/ 	.short	0x010a
        /*054e*/ 	.byte	0x0a
	.zero		1


	//   ....[41]....
        /*0550*/ 	.word	0x0000a980
        /*0554*/ 	.word	0x000000ff
        /*0558*/ 	.word	0x0002d850
        /*055c*/ 	.short	0x010a
        /*055e*/ 	.byte	0x0a
	.zero		1


	//   ....[42]....
        /*0560*/ 	.word	0x0000ae30
        /*0564*/ 	.word	0x00000017
        /*0568*/ 	.word	0x00000000
        /*056c*/ 	.short	0x0101
        /*056e*/ 	.byte	0x3f
	.zero		1


	//   ....[43]....
        /*0570*/ 	.word	0x0000caf0
        /*0574*/ 	.word	0x0000001a
        /*0578*/ 	.word	0x00000000
        /*057c*/ 	.short	0x0101
        /*057e*/ 	.byte	0x3f
	.zero		1


	//   ....[44]....
        /*0580*/ 	.word	0x0000d620
        /*0584*/ 	.word	0x000000ff
        /*0588*/ 	.word	0x0002d850
        /*058c*/ 	.short	0x010a
        /*058e*/ 	.byte	0x09
	.zero		1


	//   ....[45]....
        /*0590*/ 	.word	0x0000d660
        /*0594*/ 	.word	0x000000ff
        /*0598*/ 	.word	0x0002d850
        /*059c*/ 	.short	0x010a
        /*059e*/ 	.byte	0x09
	.zero		1


	//   ....[46]....
        /*05a0*/ 	.word	0x0000dc30
        /*05a4*/ 	.word	0x0000000a
        /*05a8*/ 	.word	0x00000000
        /*05ac*/ 	.short	0x0101
        /*05ae*/ 	.byte	0x3f
	.zero		1


	//   ....[47]....
        /*05b0*/ 	.word	0x0000e800
        /*05b4*/ 	.word	0x000000ff
        /*05b8*/ 	.word	0x00000000
        /*05bc*/ 	.short	0x0101
        /*05be*/ 	.byte	0x04
	.zero		1


	//   ....[48]....
        /*05c0*/ 	.word	0x000106b0
        /*05c4*/ 	.word	0x000000ff
        /*05c8*/ 	.word	0x0002d840
        /*05cc*/ 	.short	0x010a
        /*05ce*/ 	.byte	0x26
	.zero		1


	//   ....[49]....
        /*05d0*/ 	.word	0x00011460
        /*05d4*/ 	.word	0x000000ff
        /*05d8*/ 	.word	0x0002d800
        /*05dc*/ 	.short	0x0107
        /*05de*/ 	.byte	0x26
	.zero		1


	//   ....[50]....
        /*05e0*/ 	.word	0x000114a0
        /*05e4*/ 	.word	0x000000ff
        /*05e8*/ 	.word	0x0002d800
        /*05ec*/ 	.short	0x0101
        /*05ee*/ 	.byte	0x26
	.zero		1


	//   ....[51]....
        /*05f0*/ 	.word	0x000114d0
        /*05f4*/ 	.word	0x000000ff
        /*05f8*/ 	.word	0x0002d820
        /*05fc*/ 	.short	0x010a
        /*05fe*/ 	.byte	0x26
	.zero		1


	//   ....[52]....
        /*0600*/ 	.word	0x00011860
        /*0604*/ 	.word	0x000000ff
        /*0608*/ 	.word	0x0002d848
        /*060c*/ 	.short	0x010a
        /*060e*/ 	.byte	0x26
	.zero		1


	//   ....[53]....
        /*0610*/ 	.word	0x00011c30
        /*0614*/ 	.word	0x000000ff
        /*0618*/ 	.word	0x0002d860
        /*061c*/ 	.short	0x010a
        /*061e*/ 	.byte	0x26
	.zero		1


	//   ....[54]....
        /*0620*/ 	.word	0x000121c0
        /*0624*/ 	.word	0x000000ff
        /*0628*/ 	.word	0x0002d840
        /*062c*/ 	.short	0x010a
        /*062e*/ 	.byte	0x26
	.zero		1


	//   ....[55]....
        /*0630*/ 	.word	0x000125a0
        /*0634*/ 	.word	0x000000ff
        /*0638*/ 	.word	0x0002d868
        /*063c*/ 	.short	0x010a
        /*063e*/ 	.byte	0x26
	.zero		1


	//   ....[56]....
        /*0640*/ 	.word	0x00012b70
        /*0644*/ 	.word	0x000000ff
        /*0648*/ 	.word	0x0002d848
        /*064c*/ 	.short	0x010a
        /*064e*/ 	.byte	0x26
	.zero		1


	//   ....[57]....
        /*0650*/ 	.word	0x00012f30
        /*0654*/ 	.word	0x000000ff
        /*0658*/ 	.word	0x0002d860
        /*065c*/ 	.short	0x010a
        /*065e*/ 	.byte	0x26
	.zero		1


	//   ....[58]....
        /*0660*/ 	.word	0x00013370
        /*0664*/ 	.word	0x00000004
        /*0668*/ 	.word	0x0002d860
        /*066c*/ 	.short	0x010a
        /*066e*/ 	.byte	0x3f
	.zero		1


	//   ....[59]....
        /*0670*/ 	.word	0x000137c0
        /*0674*/ 	.word	0x00000007
        /*0678*/ 	.word	0x0002d820
        /*067c*/ 	.short	0x010a
        /*067e*/ 	.byte	0x3f
	.zero		1


	//   ....[60]....
        /*0680*/ 	.word	0x00013920
        /*0684*/ 	.word	0x00000006
        /*0688*/ 	.word	0x00000000
        /*068c*/ 	.short	0x010a
        /*068e*/ 	.byte	0x3f
	.zero		1


	//   ....[61]....
        /*0690*/ 	.word	0x00013990
        /*0694*/ 	.word	0x00000003
        /*0698*/ 	.word	0x00000000
        /*069c*/ 	.short	0x010a
        /*069e*/ 	.byte	0x3f
	.zero		1


	//   ....[62]....
        /*06a0*/ 	.word	0x000139f0
        /*06a4*/ 	.word	0x00000000
        /*06a8*/ 	.word	0x00000000
        /*06ac*/ 	.short	0x010a
        /*06ae*/ 	.byte	0x3f
	.zero		1


	//   ....[63]....
        /*06b0*/ 	.word	0x00013a20
        /*06b4*/ 	.word	0x00000003
        /*06b8*/ 	.word	0x00000000
        /*06bc*/ 	.short	0x010a
        /*06be*/ 	.byte	0x3f
	.zero		1


	//   ....[64]....
        /*06c0*/ 	.word	0x00013a90
        /*06c4*/ 	.word	0x00000006
        /*06c8*/ 	.word	0x0002d800
        /*06cc*/ 	.short	0x010a
        /*06ce*/ 	.byte	0x3f
	.zero		1


	//   ....[65]....
        /*06d0*/ 	.word	0x00013af0
        /*06d4*/ 	.word	0x0000000a
        /*06d8*/ 	.word	0x0002d830
        /*06dc*/ 	.short	0x010a
        /*06de*/ 	.byte	0x3f
	.zero		1


	//   ....[66]....
        /*06e0*/ 	.word	0x00013b50
        /*06e4*/ 	.word	0x00000015
        /*06e8*/ 	.word	0x0002d830
        /*06ec*/ 	.short	0x010a
        /*06ee*/ 	.byte	0x3f
	.zero		1


	//   ....[67]....
        /*06f0*/ 	.word	0x00013bb0
        /*06f4*/ 	.word	0x00000015
        /*06f8*/ 	.word	0x0002d850
        /*06fc*/ 	.short	0x010a
        /*06fe*/ 	.byte	0x3f
	.zero		1


	//   ....[68]....
        /*0700*/ 	.word	0x00013c10
        /*0704*/ 	.word	0x00000014
        /*0708*/ 	.word	0x0002d830
        /*070c*/ 	.short	0x010a
        /*070e*/ 	.byte	0x3f
	.zero		1


	//   ....[69]....
        /*0710*/ 	.word	0x00013c70
        /*0714*/ 	.word	0x00000014
        /*0718*/ 	.word	0x0002d850
        /*071c*/ 	.short	0x010a
        /*071e*/ 	.byte	0x3f
	.zero		1


	//   ....[70]....
        /*0720*/ 	.word	0x00013cd0
        /*0724*/ 	.word	0x00000014
        /*0728*/ 	.word	0x0002d830
        /*072c*/ 	.short	0x010a
        /*072e*/ 	.byte	0x3f
	.zero		1


	//   ....[71]....
        /*0730*/ 	.word	0x00013d30
        /*0734*/ 	.word	0x00000014
        /*0738*/ 	.word	0x0002d850
        /*073c*/ 	.short	0x010a
        /*073e*/ 	.byte	0x3f
	.zero		1


	//   ....[72]....
        /*0740*/ 	.word	0x00013d90
        /*0744*/ 	.word	0x00000003
        /*0748*/ 	.word	0x0002d850
        /*074c*/ 	.short	0x010a
        /*074e*/ 	.byte	0x3f
	.zero		1


	//   ....[73]....
        /*0750*/ 	.word	0x00013ef0
        /*0754*/ 	.word	0x00000003
        /*0758*/ 	.word	0x0002d840
        /*075c*/ 	.short	0x010a
        /*075e*/ 	.byte	0x3f
	.zero		1


	//   ....[74]....
        /*0760*/ 	.word	0x000147b0
        /*0764*/ 	.word	0x00000005
        /*0768*/ 	.word	0x0002d820
        /*076c*/ 	.short	0x010a
        /*076e*/ 	.byte	0x3f
	.zero		1


	//   ....[75]....
        /*0770*/ 	.word	0x00014810
        /*0774*/ 	.word	0x00000005
        /*0778*/ 	.word	0x0002d848
        /*077c*/ 	.short	0x010a
        /*077e*/ 	.byte	0x3f
	.zero		1


	//   ....[76]....
        /*0780*/ 	.word	0x00014870
        /*0784*/ 	.word	0x00000005
        /*0788*/ 	.word	0x0002d860
        /*078c*/ 	.short	0x010a
        /*078e*/ 	.byte	0x3f
	.zero		1


	//   ....[77]....
        /*0790*/ 	.word	0x000148d0
        /*0794*/ 	.word	0x00000005
        /*0798*/ 	.word	0x0002d840
        /*079c*/ 	.short	0x010a
        /*079e*/ 	.byte	0x3f
	.zero		1


	//   ....[78]....
        /*07a0*/ 	.word	0x00014930
        /*07a4*/ 	.word	0x00000005
        /*07a8*/ 	.word	0x0002d868
        /*07ac*/ 	.short	0x010a
        /*07ae*/ 	.byte	0x3f
	.zero		1


	//   ....[79]....
        /*07b0*/ 	.word	0x00014990
        /*07b4*/ 	.word	0x00000004
        /*07b8*/ 	.word	0x0002d848
        /*07bc*/ 	.short	0x010a
        /*07be*/ 	.byte	0x3f
	.zero		1


	//   ....[80]....
        /*07c0*/ 	.word	0x000149f0
        /*07c4*/ 	.word	0x00000004
        /*07c8*/ 	.word	0x0002d860
        /*07cc*/ 	.short	0x010a
        /*07ce*/ 	.byte	0x3f
	.zero		1


	//   ....[81]....
        /*07d0*/ 	.word	0x00014a40
        /*07d4*/ 	.word	0x00000004
        /*07d8*/ 	.word	0x0002d860
        /*07dc*/ 	.short	0x010a
        /*07de*/ 	.byte	0x3f
	.zero		1


	//   ....[82]....
        /*07e0*/ 	.word	0x00014a90
        /*07e4*/ 	.word	0x00000007
        /*07e8*/ 	.word	0x0002d820
        /*07ec*/ 	.short	0x010a
        /*07ee*/ 	.byte	0x3f
	.zero		1


	//   ....[83]....
        /*07f0*/ 	.word	0x00014c00
        /*07f4*/ 	.word	0x00000006
        /*07f8*/ 	.word	0x00000000
        /*07fc*/ 	.short	0x010a
        /*07fe*/ 	.byte	0x3f
	.zero		1


	//   ....[84]....
        /*0800*/ 	.word	0x00014c50
        /*0804*/ 	.word	0x00000003
        /*0808*/ 	.word	0x00000000
        /*080c*/ 	.short	0x010a
        /*080e*/ 	.byte	0x3f
	.zero		1


	//   ....[85]....
        /*0810*/ 	.word	0x00014ca0
        /*0814*/ 	.word	0x00000000
        /*0818*/ 	.word	0x00000000
        /*081c*/ 	.short	0x010a
        /*081e*/ 	.byte	0x3f
	.zero		1


	//----- nvinfo : EIATTR_NUM_MBARRIERS
	.align		4
.L_177:
        /*0820*/ 	.byte	0x03, 0x38
        /*0822*/ 	.short	0x0016


	//----- nvinfo : EIATTR_EXIT_INSTR_OFFSETS
	.align		4
        /*0824*/ 	.byte	0x04, 0x1c
        /*0826*/ 	.short	(.L_179 - .L_178)


	//   ....[0]....
.L_178:
        /*0828*/ 	.word	0x00013a70


	//----- nvinfo : EIATTR_MAX_THREADS
	.align		4
.L_179:
        /*082c*/ 	.byte	0x04, 0x05
        /*082e*/ 	.short	(.L_181 - .L_180)
.L_180:
        /*0830*/ 	.word	0x00000200
        /*0834*/ 	.word	0x00000001
        /*0838*/ 	.word	0x00000001


	//----- nvinfo : EIATTR_CRS_STACK_SIZE
	.align		4
.L_181:
        /*083c*/ 	.byte	0x04, 0x1e
        /*083e*/ 	.short	(.L_183 - .L_182)
.L_182:
        /*0840*/ 	.word	0x00000000


	//----- nvinfo : EIATTR_CBANK_PARAM_SIZE
	.align		4
.L_183:
        /*0844*/ 	.byte	0x03, 0x19
        /*0846*/ 	.short	0x0a70


	//----- nvinfo : EIATTR_PARAM_CBANK
	.align		4
        /*0848*/ 	.byte	0x04, 0x0a
        /*084a*/ 	.short	(.L_185 - .L_184)
	.align		4
.L_184:
        /*084c*/ 	.word	index@(.nv.constant0._ZN7cutlass13device_kernelIN5flash11enable_sm90INS1_16FlashAttnFwdSm90INS1_25CollectiveMainloopFwdSm90ILi2EN4cute5tupleIJNS5_1CILi1EEES8_S8_EEENS6_IJNS7_ILi192EEENS7_ILi128EEENS7_ILi96EEEEEELi96ENS_6half_tEfNS_4arch4Sm90ELb0ELb1ELb0ELb0ELb0ELb0ELb0ELb0ELb1ELb1ELb1ELb0EEENS1_21CollectiveEpilogueFwdINS6_IJSA_SC_SB_EEES9_SE_SG_Li384ELb0ELb1ELb1ELb0EEENS1_19SingleTileSchedulerILb0ELb1ELb1ELi192EEEEEEEEEvNT_6ParamsE)
        /*0850*/ 	.short	0x0210
        /*0852*/ 	.short	0x0a70


	//----- nvinfo : EIATTR_SW_WAR
	.align		4
.L_185:
        /*0854*/ 	.byte	0x04, 0x36
        /*0856*/ 	.short	(.L_187 - .L_186)
.L_186:
        /*0858*/ 	.word	0x00000008
.L_187:


//--------------------- .nv.info._ZN7cutlass13device_kernelIN5flash11enable_sm90INS1_16FlashAttnFwdSm90INS1_25CollectiveMainloopFwdSm90ILi2EN4cute5tupleIJNS5_1CILi1EEES8_S8_EEENS6_IJNS7_ILi192EEENS7_ILi128EEENS7_ILi96EEEEEELi96ENS_6half_tEfNS_4arch4Sm90ELb0ELb1ELb0ELb1ELb0ELb0ELb0ELb0ELb1ELb1ELb1ELb0EEENS1_21CollectiveEpilogueFwdINS6_IJSA_SC_SB_EEES9_SE_SG_Li384ELb1ELb1ELb1ELb0EEENS1_36VarlenDynamicPersistentTileSchedulerILi192ELi128ELi384ELi128ELb1ELb1ELb1ELb1ELb0ELb1EEEEEEEEEvNT_6ParamsE --------------------------
	.section	.nv.info._ZN7cutlass13device_kernelIN5flash11enable_sm90INS1_16FlashAttnFwdSm90INS1_25CollectiveMainloopFwdSm90ILi2EN4cute5tupleIJNS5_1CILi1EEES8_S8_EEENS6_IJNS7_ILi192EEENS7_ILi128EEENS7_ILi96EEEEEELi96ENS_6half_tEfNS_4arch4Sm90ELb0ELb1ELb0ELb1ELb0ELb0ELb0ELb0ELb1ELb1ELb1ELb0EEENS1_21CollectiveEpilogueFwdINS6_IJSA_SC_SB_EEES9_SE_SG_Li384ELb1ELb1ELb1ELb0EEENS1_36VarlenDynamicPersistentTileSchedulerILi192ELi128ELi384ELi128ELb1ELb1ELb1ELb1ELb0ELb1EEEEEEEEEvNT_6ParamsE,"",@"SHT_CUDA_INFO"
	.sectionflags	@""
	.align	4


	//----- nvinfo : EIATTR_CUDA_API_VERSION
	.align		4
        /*0000*/ 	.byte	0x04, 0x37
        /*0002*/ 	.short	(.L_189 - .L_188)
.L_188:
        /*0004*/ 	.word	0x00000082


	//----- nvinfo : EIATTR_KPARAM_INFO
	.align		4
.L_189:
        /*0008*/ 	.byte	0x04, 0x17
        /*000a*/ 	.short	(.L_191 - .L_190)
.L_190:
        /*000c*/ 	.word	0x00000000
        /*0010*/ 	.short	0x0000
        /*0012*/ 	.short	0x0070
        /*0014*/ 	.byte	0x00, 0xf0, 0x01, 0x2a


	//----- nvinfo : EIATTR_SPARSE_MMA_MASK
	.align		4
.L_191:
        /*0018*/ 	.byte	0x03, 0x50
        /*001a*/ 	.short	0x0000


	//----- nvinfo : EIATTR_MAXREG_COUNT
	.align		4
        /*001c*/ 	.byte	0x03, 0x1b
        /*001e*/ 	.short	0x0080


	//----- nvinfo : EIATTR_NUM_BARRIERS
	.align		4
        /*0020*/ 	.byte	0x02, 0x4c
        /*0022*/ 	.byte	0x10
	.zero		1


	//----- nvinfo : EIATTR_EXTERNS
	.align		4
        /*0024*/ 	.byte	0x04, 0x0f
        /*0026*/ 	.short	(.L_193 - .L_192)


	//   ....[0]....
	.align		4
.L_192:
        /*0028*/ 	.word	index@(__assertfail)


	//----- nvinfo : EIATTR_ANNOTATIONS
	.align		4
.L_193:
        /*002c*/ 	.byte	0x04, 0x55
        /*002e*/ 	.short	(.L_195 - .L_194)


	//   ....[0]....
.L_194:
        /* <DEDUP_REMOVED lines=29> */


	//----- nvinfo : EIATTR_MERCURY_ISA_VERSION
	.align		4
.L_195:
        /*01e8*/ 	.byte	0x03, 0x5f
        /*01ea*/ 	.short	0x0101


	//----- nvinfo : EIATTR_UNUSED_LOAD_BYTE_OFFSET
	.align		4
        /*01ec*/ 	.byte	0x04, 0x44
        /*01ee*/ 	.short	(.L_197 - .L_196)


	//   ....[0]....
.L_196:
        /*01f0*/ 	.word	0x00000a50
        /*01f4*/ 	.word	0x0000fff0


	//   ....[1]....
        /*01f8*/ 	.word	0x0000e510
        /*01fc*/ 	.word	0x0000fff0


	//----- nvinfo : EIATTR_INT_WARP_WIDE_INSTR_OFFSETS
	.align		4
.L_197:
        /*0200*/ 	.byte	0x04, 0x31
        /*0202*/ 	.short	(.L_199 - .L_198)


	//   ....[0]....
.L_198:
        /*0204*/ 	.word	0x00000130


	//   ....[1]....
        /*0208*/ 	.word	0x00000170


	//   ....[2]....
        /*020c*/ 	.word	0x000001e0


	//   ....[3]....
        /*0210*/ 	.word	0x00012b20


	//   ....[4]....
        /*0214*/ 	.word	0x00012bb0


	//   ....[5]....
        /*0218*/ 	.word	0x000166e0


	//   ....[6]....
        /*021c*/ 	.word	0x00016770


	//----- nvinfo : EIATTR_COOP_GROUP_MASK_REGIDS
	.align		4
.L_199:
        /*0220*/ 	.byte	0x04, 0x29
        /*0222*/ 	.short	(.L_201 - .L_200)


	//   ....[0]....
.L_200:
        /*0224*/ 	.word	0xffffffff


	//   ....[1]....
        /*0228*/ 	.word	0xffffffff


	//   ....[2]....
        /*022c*/ 	.word	0xffffffff


	//   ....[3]....
        /*0230*/ 	.word	0xffffffff


	//   ....[4]....
        /*0234*/ 	.word	0xffffffff


	//   ....[5]....
        /*0238*/ 	.word	0xffffffff


	//   ....[6]....
        /*023c*/ 	.word	0xffffffff


	//   ....[7]....
        /*0240*/ 	.word	0xffffffff


	//   ....[8]....
        /*0244*/ 	.word	0xffffffff


	//   ....[9]....
        /*0248*/ 	.word	0xffffffff


	//   ....[10]....
        /*024c*/ 	.word	0xffffffff


	//   ....[11]....
        /*0250*/ 	.word	0xffffffff


	//   ....[12]....
        /*0254*/ 	.word	0xffffffff


	//   ....[13]....
        /*0258*/ 	.word	0xffffffff


	//   ....[14]....
        /*025c*/ 	.word	0xffffffff


	//   ....[15]....
        /*0260*/ 	.word	0xffffffff


	//   ....[16]....
        /*0264*/ 	.word	0xffffffff


	//   ....[17]....
        /*0268*/ 	.word	0xffffffff


	//   ....[18]....
        /*026c*/ 	.word	0xffffffff


	//   ....[19]....
        /*0270*/ 	.word	0xffffffff


	//   ....[20]....
        /*0274*/ 	.word	0xffffffff


	//   ....[21]....
        /*0278*/ 	.word	0xffffffff


	//   ....[22]....
        /*027c*/ 	.word	0xffffffff


	//   ....[23]....
        /*0280*/ 	.word	0xffffffff


	//   ....[24]....
        /*0284*/ 	.word	0xffffffff


	//   ....[25]....
        /*0288*/ 	.word	0xffffffff


	//   ....[26]....
        /*028c*/ 	.word	0xffffffff


	//   ....[27]....
        /*0290*/ 	.word	0xffffffff


	//   ....[28]....
        /*0294*/ 	.word	0xffffffff


	//   ....[29]....
        /*0298*/ 	.word	0xffffffff


	//   ....[30]....
        /*029c*/ 	.word	0xffffffff


	//   ....[31]....
        /*02a0*/ 	.word	0xffffffff


	//   ....[32]....
        /*02a4*/ 	.word	0xffffffff


	//   ....[33]....
        /*02a8*/ 	.word	0xffffffff


	//   ....[34]....
        /*02ac*/ 	.word	0xffffffff


	//   ....[35]....
        /*02b0*/ 	.word	0xffffffff


	//   ....[36]....
        /*02b4*/ 	.word	0xffffffff


	//   ....[37]....
        /*02b8*/ 	.word	0xffffffff


	//   ....[38]....
        /*02bc*/ 	.word	0xffffffff


	//   ....[39]....
        /*02c0*/ 	.word	0xffffffff


	//   ....[40]....
        /*02c4*/ 	.word	0xffffffff


	//   ....[41]....
        /*02c8*/ 	.word	0xffffffff


	//   ....[42]....
        /*02cc*/ 	.word	0xffffffff


	//   ....[43]....
        /*02d0*/ 	.word	0xffffffff


	//   ....[44]....
        /*02d4*/ 	.word	0xffffffff


	//   ....[45]....
        /*02d8*/ 	.word	0xffffffff


	//   ....[46]....
        /*02dc*/ 	.word	0xffffffff


	//   ....[47]....
        /*02e0*/ 	.word	0xffffffff


	//   ....[48]....
        /*02e4*/ 	.word	0xffffffff


	//   ....[49]....
        /*02e8*/ 	.word	0xffffffff


	//   ....[50]....
        /*02ec*/ 	.word	0xffffffff


	//   ....[51]....
        /*02f0*/ 	.word	0xffffffff


	//   ....[52]....
        /*02f4*/ 	.word	0xffffffff


	//   ....[53]....
        /*02f8*/ 	.word	0xffffffff


	//   ....[54]....
        /*02fc*/ 	.word	0xffffffff


	//   ....[55]....
        /*0300*/ 	.word	0xffffffff


	//   ....[56]....
        /*0304*/ 	.word	0xffffffff


	//   ....[57]....
        /*0308*/ 	.word	0xffffffff


	//   ....[58]....
        /*030c*/ 	.word	0xffffffff


	//   ....[59]....
        /*0310*/ 	.word	0xffffffff


	//   ....[60]....
        /*0314*/ 	.word	0xffffffff


	//   ....[61]....
        /*0318*/ 	.word	0xffffffff


	//   ....[62]....
        /*031c*/ 	.word	0xffffffff


	//   ....[63]....
        /*0320*/ 	.word	0xffffffff


	//   ....[64]....
        /*0324*/ 	.word	0xffffffff


	//   ....[65]....
        /*0328*/ 	.word	0xffffffff


	//   ....[66]....
        /*032c*/ 	.word	0xffffffff


	//   ....[67]....
        /*0330*/ 	.word	0xffffffff


	//   ....[68]....
        /*0334*/ 	.word	0xffffffff


	//   ....[69]....
        /*0338*/ 	.word	0xffffffff


	//   ....[70]....
        /*033c*/ 	.word	0xffffffff


	//   ....[71]....
        /*0340*/ 	.word	0xffffffff


	//   ....[72]....
        /*0344*/ 	.word	0xffffffff


	//   ....[73]....
        /*0348*/ 	.word	0xffffffff


	//   ....[74]....
        /*034c*/ 	.word	0xffffffff


	//   ....[75]....
        /*0350*/ 	.word	0xffffffff


	//   ....[76]....
        /*0354*/ 	.word	0xffffffff


	//   ....[77]....
        /*0358*/ 	.word	0xffffffff


	//   ....[78]....
        /*035c*/ 	.word	0xffffffff


	//   ....[79]....
        /*0360*/ 	.word	0xffffffff


	//   ....[80]....
        /*0364*/ 	.word	0xffffffff


	//   ....[81]....
        /*0368*/ 	.word	0xffffffff


	//   ....[82]....
        /*036c*/ 	.word	0xffffffff


	//   ....[83]....
        /*0370*/ 	.word	0xffffffff


	//   ....[84]....
        /*0374*/ 	.word	0xffffffff


	//   ....[85]....
        /*0378*/ 	.word	0xffffffff


	//   ....[86]....
        /*037c*/ 	.word	0xffffffff


	//   ....[87]....
        /*0380*/ 	.word	0xffffffff


	//   ....[88]....
        /*0384*/ 	.word	0xffffffff


	//   ....[89]....
        /*0388*/ 	.word	0xffffffff


	//   ....[90]....
        /*038c*/ 	.word	0xffffffff


	//   ....[91]....
        /*0390*/ 	.word	0xffffffff


	//   ....[92]....
        /*0394*/ 	.word	0xffffffff


	//   ....[93]....
        /*0398*/ 	.word	0xffffffff


	//   ....[94]....
        /*039c*/ 	.word	0xffffffff


	//   ....[95]....
        /*03a0*/ 	.word	0xffffffff


	//   ....[96]....
        /*03a4*/ 	.word	0xffffffff


	//   ....[97]....
        /*03a8*/ 	.word	0xffffffff


	//   ....[98]....
        /*03ac*/ 	.word	0xffffffff


	//   ....[99]....
        /*03b0*/ 	.word	0xffffffff


	//   ....[100]....
        /*03b4*/ 	.word	0xffffffff


	//   ....[101]....
        /*03b8*/ 	.word	0xffffffff


	//   ....[102]....
        /*03bc*/ 	.word	0xffffffff


	//   ....[103]....
        /*03c0*/ 	.word	0x0500000f


	//   ....[104]....
        /*03c4*/ 	.word	0x0500000f


	//   ....[105]....
        /*03c8*/ 	.word	0x0500000f


	//   ....[106]....
        /*03cc*/ 	.word	0x0500000f


	//   ....[107]....
        /*03d0*/ 	.word	0x0500000f


	//   ....[108]....
        /*03d4*/ 	.word	0x0500000f


	//   ....[109]....
        /*03d8*/ 	.word	0x0500000f


	//   ....[110]....
        /*03dc*/ 	.word	0x0500000f


	//   ....[111]....
        /*03e0*/ 	.word	0x0500000f


	//   ....[112]....
        /*03e4*/ 	.word	0x0500000f


	//   ....[113]....
        /*03e8*/ 	.word	0x0500000f


	//   ....[114]....
        /*03ec*/ 	.word	0x0500000f


	//   ....[115]....
        /*03f0*/ 	.word	0x0500000f


	//   ....[116]....
        /*03f4*/ 	.word	0x0500000f


	//   ....[117]....
        /*03f8*/ 	.word	0x0500000f


	//   ....[118]....
        /*03fc*/ 	.word	0x0500000f


	//   ....[119]....
        /*0400*/ 	.word	0x0500000f


	//   ....[120]....
        /*0404*/ 	.word	0x0500000f


	//   ....[121]....
        /*0408*/ 	.word	0x0500000f


	//   ....[122]....
        /*040c*/ 	.word	0x0500000f


	//   ....[123]....
        /*0410*/ 	.word	0x0500000f


	//   ....[124]....
        /*0414*/ 	.word	0x0500000f


	//   ....[125]....
        /*0418*/ 	.word	0x0500000f


	//   ....[126]....
        /*041c*/ 	.word	0x0500000f


	//   ....[127]....
        /*0420*/ 	.word	0x0500000f


	//   ....[128]....
        /*0424*/ 	.word	0x0500000f


	//   ....[129]....
        /*0428*/ 	.word	0x0500000f


	//   ....[130]....
        /*042c*/ 	.word	0x0500000f


	//   ....[131]....
        /*0430*/ 	.word	0x0500000f


	//   ....[132]....
        /*0434*/ 	.word	0x0500000f


	//   ....[133]....
        /*0438*/ 	.word	0x0500000f


	//   ....[134]....
        /*043c*/ 	.word	0x0500000f


	//----- nvinfo : EIATTR_COOP_GROUP_INSTR_OFFSETS
	.align		4
.L_201:
        /*0440*/ 	.byte	0x04, 0x28
        /*0442*/ 	.short	(.L_203 - .L_202)


	//   ....[0]....
.L_202:
        /*0444*/ 	.word	0x00000070


	//   ....[1]....
        /*0448*/ 	.word	0x00000140


	//   ....[2]....
        /*044c*/ 	.word	0x00000190


	//   ....[3]....
        /*0450*/ 	.word	0x000003c0


	//   ....[4]....
        /*0454*/ 	.word	0x00000520


	//   ....[5]....
        /*0458*/ 	.word	0x00000640


	//   ....[6]....
        /*045c*/ 	.word	0x000007a0


	//   ....[7]....
        /*0460*/ 	.word	0x00001ef0


	//   ....[8]....
        /*0464*/ 	.word	0x00002570


	//   ....[9]....
        /*0468*/ 	.word	0x000033f0


	//   ....[10]....
        /*046c*/ 	.word	0x00003ba0


	//   ....[11]....
        /*0470*/ 	.word	0x00003cb0


	//   ....[12]....
        /*0474*/ 	.word	0x000045a0


	//   ....[13]....
        /*0478*/ 	.word	0x00004600


	//   ....[14]....
        /*047c*/ 	.word	0x000051c0


	//   ....[15]....
        /*0480*/ 	.word	0x00005e20


	//   ....[16]....
        /*0484*/ 	.word	0x000060b0


	//   ....[17]....
        /*0488*/ 	.word	0x00006c90


	//   ....[18]....
        /*048c*/ 	.word	0x00006d90


	//   ....[19]....
        /*0490*/ 	.word	0x00007880


	//   ....[20]....
        /*0494*/ 	.word	0x000078f0


	//   ....[21]....
        /*0498*/ 	.word	0x00008620


	//   ....[22]....
        /*049c*/ 	.word	0x000090e0


	//   ....[23]....
        /*04a0*/ 	.word	0x00009120


	//   ....[24]....
        /*04a4*/ 	.word	0x00009800


	//   ....[25]....
        /*04a8*/ 	.word	0x00009850


	//   ....[26]....
        /*04ac*/ 	.word	0x0000a970


	//   ....[27]....
        /*04b0*/ 	.word	0x0000b2b0


	//   ....[28]....
        /*04b4*/ 	.word	0x0000b550


	//   ....[29]....
        /*04b8*/ 	.word	0x0000c140


	//   ....[30]....
        /*04bc*/ 	.word	0x0000c240


	//   ....[31]....
        /*04c0*/ 	.word	0x0000cd50


	//   ....[32]....
        /*04c4*/ 	.word	0x0000cdb0


	//   ....[33]....
        /*04c8*/ 	.word	0x0000dab0


	//   ....[34]....
        /*04cc*/ 	.word	0x0000dbc0


	//   ....[35]....
        /*04d0*/ 	.word	0x0000dc20


	//   ....[36]....
        /*04d4*/ 	.word	0x0000dd60


	//   ....[37]....
        /*04d8*/ 	.word	0x0000dd80


	//   ....[38]....
        /*04dc*/ 	.word	0x0000ef30


	//   ....[39]....
        /*04e0*/ 	.word	0x0000ef40


	//   ....[40]....
        /*04e4*/ 	.word	0x0000ef50


	//   ....[41]....
        /*04e8*/ 	.word	0x0000ef60


	//   ....[42]....
        /*04ec*/ 	.word	0x0000f590


	//   ....[43]....
        /*04f0*/ 	.word	0x0000f5b0


	//   ....[44]....
        /*04f4*/ 	.word	0x0000f6e0


	//   ....[45]....
        /*04f8*/ 	.word	0x0000f700


	//   ....[46]....
        /*04fc*/ 	.word	0x0000fb70


	//   ....[47]....
        /*0500*/ 	.word	0x0000fb80


	//   ....[48]....
        /*0504*/ 	.word	0x0000fed0


	//   ....[49]....
        /*0508*/ 	.word	0x0000fee0


	//   ....[50]....
        /*050c*/ 	.word	0x00010b20


	//   ....[51]....
        /*0510*/ 	.word	0x00010b30


	//   ....[52]....
        /*0514*/ 	.word	0x00010c30


	//   ....[53]....
        /*0518*/ 	.word	0x00010c50


	//   ....[54]....
        /*051c*/ 	.word	0x00010de0


	//   ....[55]....
        /*0520*/ 	.word	0x00011000


	//   ....[56]....
        /*0524*/ 	.word	0x00011030


	//   ....[57]....
        /*0528*/ 	.word	0x00011060


	//   ....[58]....
        /*052c*/ 	.word	0x00011090


	//   ....[59]....
        /*0530*/ 	.word	0x000110c0


	//   ....[60]....
        /*0534*/ 	.word	0x000110f0


	//   ....[61]....
        /*0538*/ 	.word	0x00011280


	//   ....[62]....
        /*053c*/ 	.word	0x000112b0


	//   ....[63]....
        /*0540*/ 	.word	0x000112e0


	//   ....[64]....
        /*0544*/ 	.word	0x00011310


	//   ....[65]....
        /*0548*/ 	.word	0x00011340


	//   ....[66]....
        /*054c*/ 	.word	0x00011370


	//   ....[67]....
        /*0550*/ 	.word	0x00011400


	//   ....[68]....
        /*0554*/ 	.word	0x00011430


	//   ....[69]....
        /*0558*/ 	.word	0x00011440


	//   ....[70]....
        /*055c*/ 	.word	0x00011480


	//   ....[71]....
        /*0560*/ 	.word	0x000130a0


	//   ....[72]....
        /*0564*/ 	.word	0x00013d50


	//   ....[73]....
        /*0568*/ 	.word	0x00013d70


	//   ....[74]....
        /*056c*/ 	.word	0x00013e40


	//   ....[75]....
        /*0570*/ 	.word	0x00013e60


	//   ....[76]....
        /*0574*/ 	.word	0x00013f00


	//   ....[77]....
        /*0578*/ 	.word	0x00013f20


	//   ....[78]....
        /*057c*/ 	.word	0x00013f30


	//   ....[79]....
        /*0580*/ 	.word	0x00013fc0


	//   ....[80]....
        /*0584*/ 	.word	0x00014010


	//   ....[81]....
        /*0588*/ 	.word	0x00014020


	//   ....[82]....
        /*058c*/ 	.word	0x00014050


	//   ....[83]....
        /*0590*/ 	.word	0x00014120


	//   ....[84]....
        /*0594*/ 	.word	0x00016e60


	//   ....[85]....
        /*0598*/ 	.word	0x00016e90


	//   ....[86]....
        /*059c*/ 	.word	0x00016ef0


	//   ....[87]....
        /*05a0*/ 	.word	0x00016f20


	//   ....[88]....
        /*05a4*/ 	.word	0x00016f50


	//   ....[89]....
        /*05a8*/ 	.word	0x00016f80


	//   ....[90]....
        /*05ac*/ 	.word	0x00016fb0


	//   ....[91]....
        /*05b0*/ 	.word	0x00016fe0


	//   ....[92]....
        /*05b4*/ 	.word	0x00017180


	//   ....[93]....
        /*05b8*/ 	.word	0x000171b0


	//   ....[94]....
        /*05bc*/ 	.word	0x000171e0


	//   ....[95]....
        /*05c0*/ 	.word	0x00017210


	//   ....[96]....
        /*05c4*/ 	.word	0x00017240


	//   ....[97]....
        /*05c8*/ 	.word	0x00017270


	//   ....[98]....
        /*05cc*/ 	.word	0x00017330


	//   ....[99]....
        /*05d0*/ 	.word	0x00017350


	//   ....[100]....
        /*05d4*/ 	.word	0x00017370


	//   ....[101]....
        /*05d8*/ 	.word	0x000173d0


	//   ....[102]....
        /*05dc*/ 	.word	0x00017df0


	//   ....[103]....
        /*05e0*/ 	.word	0x00018450


	//   ....[104]....
        /*05e4*/ 	.word	0x00018630


	//   ....[105]....
        /*05e8*/ 	.word	0x00018680


	//   ....[106]....
        /*05ec*/ 	.word	0x000186e0


	//   ....[107]....
        /*05f0*/ 	.word	0x000187f0


	//   ....[108]....
        /*05f4*/ 	.word	0x00018850


	//   ....[109]....
        /*05f8*/ 	.word	0x00018970


	//   ....[110]....
        /*05fc*/ 	.word	0x000189d0


	//   ....[111]....
        /*0600*/ 	.word	0x00018a70


	//   ....[112]....
        /*0604*/ 	.word	0x00018b40


	//   ....[113]....
        /*0608*/ 	.word	0x00018c40


	//   ....[114]....
        /*060c*/ 	.word	0x00018cc0


	//   ....[115]....
        /*0610*/ 	.word	0x00018db0


	//   ....[116]....
        /*0614*/ 	.word	0x000190d0


	//   ....[117]....
        /*0618*/ 	.word	0x00019170


	//   ....[118]....
        /*061c*/ 	.word	0x000192e0


	//   ....[119]....
        /*0620*/ 	.word	0x00019350


	//   ....[120]....
        /*0624*/ 	.word	0x000193c0


	//   ....[121]....
        /*0628*/ 	.word	0x00019430


	//   ....[122]....
        /*062c*/ 	.word	0x000194a0


	//   ....[123]....
        /*0630*/ 	.word	0x00019520


	//   ....[124]....
        /*0634*/ 	.word	0x000195a0


	//   ....[125]....
        /*0638*/ 	.word	0x00019630


	//   ....[126]....
        /*063c*/ 	.word	0x000196a0


	//   ....[127]....
        /*0640*/ 	.word	0x00019710


	//   ....[128]....
        /*0644*/ 	.word	0x00019780


	//   ....[129]....
        /*0648*/ 	.word	0x00019800


	//   ....[130]....
        /*064c*/ 	.word	0x00019870


	//   ....[131]....
        /*0650*/ 	.word	0x00019920


	//   ....[132]....
        /*0654*/ 	.word	0x00019970


	//   ....[133]....
        /*0658*/ 	.word	0x00019a00


	//   ....[134]....
        /*065c*/ 	.word	0x00019b30


	//----- nvinfo : EIATTR_REG_RECONFIG
	.align		4
.L_203:
        /*0660*/ 	.byte	0x01, 0x54
	.zero		2


	//----- nvinfo : EIATTR_SYSCALL_OFFSETS
	.align		4
        /*0664*/ 	.byte	0x04, 0x46
        /*0666*/ 	.short	(.L_205 - .L_204)


	//   ....[0]....
.L_204:
        /*0668*/ 	.word	0x000020e0


	//   ....[1]....
        /*066c*/ 	.word	0x00012d10


	//   ....[2]....
        /*0670*/ 	.word	0x00012e60


	//   ....[3]....
        /*0674*/ 	.word	0x00012f50


	//   ....[4]....
        /*0678*/ 	.word	0x00013800


	//----- nvinfo : EIATTR_MBARRIER_INSTR_OFFSETS
	.align		4
.L_205:
        /*067c*/ 	.byte	0x04, 0x39
        /*067e*/ 	.short	(.L_207 - .L_206)


	//   ....[0]....
.L_206:
        /*0680*/ 	.word	0x00000270
        /*0684*/ 	.word	0x000000ff
        /*0688*/ 	.word	0x0002d800
        /*068c*/ 	.short	0x0100
        /*068e*/ 	.byte	0x08
	.zero		1


	//   ....[1]....
        /*0690*/ 	.word	0x00000280
        /*0694*/ 	.word	0x000000ff
        /*0698*/ 	.word	0x0002d820
        /*069c*/ 	.short	0x0100
        /*069e*/ 	.byte	0x08
	.zero		1


	//   ....[2]....
        /*06a0*/ 	.word	0x00000370
        /*06a4*/ 	.word	0x000000ff
        /*06a8*/ 	.word	0x0002d830
        /*06ac*/ 	.short	0x0100
        /*06ae*/ 	.byte	0x08
	.zero		1


	//   ....[3]....
        /*06b0*/ 	.word	0x00000380
        /*06b4*/ 	.word	0x000000ff
        /*06b8*/ 	.word	0x0002d840
        /*06bc*/ 	.short	0x0100
        /*06be*/ 	.byte	0x08
	.zero		1


	//   ....[4]....
        /*06c0*/ 	.word	0x00000390
        /*06c4*/ 	.word	0x000000ff
        /*06c8*/ 	.word	0x0002d838
        /*06cc*/ 	.short	0x0100
        /*06ce*/ 	.byte	0x08
	.zero		1


	//   ....[5]....
        /*06d0*/ 	.word	0x000003a0
        /*06d4*/ 	.word	0x000000ff
        /*06d8*/ 	.word	0x0002d848
        /*06dc*/ 	.short	0x0100
        /*06de*/ 	.byte	0x08
	.zero		1


	//   ....[6]....
        /*06e0*/ 	.word	0x000004d0
        /*06e4*/ 	.word	0x000000ff
        /*06e8*/ 	.word	0x0002d850
        /*06ec*/ 	.short	0x0100
        /*06ee*/ 	.byte	0x08
	.zero		1


	//   ....[7]....
        /*06f0*/ 	.word	0x000004e0
        /*06f4*/ 	.word	0x000000ff
        /*06f8*/ 	.word	0x0002d860
        /*06fc*/ 	.short	0x0100
        /*06fe*/ 	.byte	0x08
	.zero		1


	//   ....[8]....
        /*0700*/ 	.word	0x000004f0
        /*0704*/ 	.word	0x000000ff
        /*0708*/ 	.word	0x0002d858
        /*070c*/ 	.short	0x0100
        /*070e*/ 	.byte	0x08
	.zero		1


	//   ....[9]....
        /*0710*/ 	.word	0x00000500
        /*0714*/ 	.word	0x000000ff
        /*0718*/ 	.word	0x0002d868
        /*071c*/ 	.short	0x0100
        /*071e*/ 	.byte	0x08
	.zero		1


	//   ....[10]....
        /*0720*/ 	.word	0x000005f0
        /*0724*/ 	.word	0x000000ff
        /*0728*/ 	.word	0x0002d870
        /*072c*/ 	.short	0x0100
        /*072e*/ 	.byte	0x06
	.zero		1


	//   ....[11]....
        /*0730*/ 	.word	0x00000600
        /*0734*/ 	.word	0x000000ff
        /*0738*/ 	.word	0x0002d880
        /*073c*/ 	.short	0x0100
        /*073e*/ 	.byte	0x06
	.zero		1


	//   ....[12]....
        /*0740*/ 	.word	0x00000610
        /*0744*/ 	.word	0x000000ff
        /*0748*/ 	.word	0x0002d878
        /*074c*/ 	.short	0x0100
        /*074e*/ 	.byte	0x06
	.zero		1


	//   ....[13]....
        /*0750*/ 	.word	0x00000620
        /*0754*/ 	.word	0x000000ff
        /*0758*/ 	.word	0x0002d888
        /*075c*/ 	.short	0x0100
        /*075e*/ 	.byte	0x06
	.zero		1


	//   ....[14]....
        /*0760*/ 	.word	0x00000750
        /*0764*/ 	.word	0x000000ff
        /*0768*/ 	.word	0x0002d890
        /*076c*/ 	.short	0x0100
        /*076e*/ 	.byte	0x08
	.zero		1


	//   ....[15]....
        /*0770*/ 	.word	0x00000760
        /*0774*/ 	.word	0x000000ff
        /*0778*/ 	.word	0x0002d8a0
        /*077c*/ 	.short	0x0100
        /*077e*/ 	.byte	0x08
	.zero		1


	//   ....[16]....
        /*0780*/ 	.word	0x00000770
        /*0784*/ 	.word	0x000000ff
        /*0788*/ 	.word	0x0002d898
        /*078c*/ 	.short	0x0100
        /*078e*/ 	.byte	0x08
	.zero		1


	//   ....[17]....
        /*0790*/ 	.word	0x00000780
        /*0794*/ 	.word	0x000000ff
        /*0798*/ 	.word	0x0002d8a8
        /*079c*/ 	.short	0x0100
        /*079e*/ 	.byte	0x08
	.zero		1


	//   ....[18]....
        /*07a0*/ 	.word	0x000008b0
        /*07a4*/ 	.word	0x000000ff
        /*07a8*/ 	.word	0x0002d8b0
        /*07ac*/ 	.short	0x0100
        /*07ae*/ 	.byte	0x08
	.zero		1


	//   ....[19]....
        /*07b0*/ 	.word	0x000008c0
        /*07b4*/ 	.word	0x000000ff
        /*07b8*/ 	.word	0x0002d8c0
        /*07bc*/ 	.short	0x0100
        /*07be*/ 	.byte	0x08
	.zero		1


	//   ....[20]....
        /*07c0*/ 	.word	0x000008d0
        /*07c4*/ 	.word	0x000000ff
        /*07c8*/ 	.word	0x0002d8b8
        /*07cc*/ 	.short	0x0100
        /*07ce*/ 	.byte	0x08
	.zero		1


	//   ....[21]....
        /*07d0*/ 	.word	0x000008e0
        /*07d4*/ 	.word	0x000000ff
        /*07d8*/ 	.word	0x0002d8c8
        /*07dc*/ 	.short	0x0100
        /*07de*/ 	.byte	0x08
	.zero		1


	//   ....[22]....
        /*07e0*/ 	.word	0x00002160
        /*07e4*/ 	.word	0x000000ff
        /*07e8*/ 	.word	0x0002d800
        /*07ec*/ 	.short	0x010a
        /*07ee*/ 	.byte	0x2a
	.zero		1


	//   ....[23]....
        /*07f0*/ 	.word	0x000021e0
        /*07f4*/ 	.word	0x00000003
        /*07f8*/ 	.word	0x0002d830
        /*07fc*/ 	.short	0x010a
        /*07fe*/ 	.byte	0x3f
	.zero		1


	//   ....[24]....
        /*0800*/ 	.word	0x00002240
        /*0804*/ 	.word	0x00000003
        /*0808*/ 	.word	0x0002d830
        /*080c*/ 	.short	0x010a
        /*080e*/ 	.byte	0x3f
	.zero		1


	//   ....[25]....
        /*0810*/ 	.word	0x000026a0
        /*0814*/ 	.word	0x00000003
        /*0818*/ 	.word	0x00000000
        /*081c*/ 	.short	0x0101
        /*081e*/ 	.byte	0x3f
	.zero		1


	//   ....[26]....
        /*0820*/ 	.word	0x000055f0
        /*0824*/ 	.word	0x000000ff
        /*0828*/ 	.word	0x0002d830
        /*082c*/ 	.short	0x010a
        /*082e*/ 	.byte	0x06
	.zero		1


	//   ....[27]....
        /*0830*/ 	.word	0x00005630
        /*0834*/ 	.word	0x000000ff
        /*0838*/ 	.word	0x0002d830
        /*083c*/ 	.short	0x010a
        /*083e*/ 	.byte	0x06
	.zero		1


	//   ....[28]....
        /*0840*/ 	.word	0x000058d0
        /*0844*/ 	.word	0x000000ff
        /*0848*/ 	.word	0x0002d850
        /*084c*/ 	.short	0x010a
        /*084e*/ 	.byte	0x06
	.zero		1


	//   ....[29]....
        /*0850*/ 	.word	0x00005910
        /*0854*/ 	.word	0x000000ff
        /*0858*/ 	.word	0x0002d850
        /*085c*/ 	.short	0x010a
        /*085e*/ 	.byte	0x06
	.zero		1


	//   ....[30]....
        /*0860*/ 	.word	0x00005eb0
        /*0864*/ 	.word	0x00000006
        /*0868*/ 	.word	0x00000000
        /*086c*/ 	.short	0x0101
        /*086e*/ 	.byte	0x3f
	.zero		1


	//   ....[31]....
        /*0870*/ 	.word	0x00007a00
        /*0874*/ 	.word	0x00000009
        /*0878*/ 	.word	0x00000000
        /*087c*/ 	.short	0x0101
        /*087e*/ 	.byte	0x3f
	.zero		1


	//   ....[32]....
        /*0880*/ 	.word	0x00008a10
        /*0884*/ 	.word	0x000000ff
        /*0888*/ 	.word	0x0002d830
        /*088c*/ 	.short	0x010a
        /*088e*/ 	.byte	0x06
	.zero		1


	//   ....[33]....
        /*0890*/ 	.word	0x00008a50
        /*0894*/ 	.word	0x000000ff
        /*0898*/ 	.word	0x0002d830
        /*089c*/ 	.short	0x010a
        /*089e*/ 	.byte	0x06
	.zero		1


	//   ....[34]....
        /*08a0*/ 	.word	0x00008cf0
        /*08a4*/ 	.word	0x000000ff
        /*08a8*/ 	.word	0x0002d850
        /*08ac*/ 	.short	0x010a
        /*08ae*/ 	.byte	0x06
	.zero		1


	//   ....[35]....
        /*08b0*/ 	.word	0x00008d30
        /*08b4*/ 	.word	0x000000ff
        /*08b8*/ 	.word	0x0002d850
        /*08bc*/ 	.short	0x010a
        /*08be*/ 	.byte	0x06
	.zero		1


	//   ....[36]....
        /*08c0*/ 	.word	0x00009ed0
        /*08c4*/ 	.word	0x0000000c
        /*08c8*/ 	.word	0x00000000
        /*08cc*/ 	.short	0x0101
        /*08ce*/ 	.byte	0x3f
	.zero		1


	//   ....[37]....
        /*08d0*/ 	.word	0x0000a080
        /*08d4*/ 	.word	0x0000000c
        /*08d8*/ 	.word	0x00000000
        /*08dc*/ 	.short	0x0101
        /*08de*/ 	.byte	0x3f
	.zero		1


	//   ....[38]....
        /*08e0*/ 	.word	0x0000aaf0
        /*08e4*/ 	.word	0x000000ff
        /*08e8*/ 	.word	0x0002d830
        /*08ec*/ 	.short	0x010a
        /*08ee*/ 	.byte	0x06
	.zero		1


	//   ....[39]....
        /*08f0*/ 	.word	0x0000ab30
        /*08f4*/ 	.word	0x000000ff
        /*08f8*/ 	.word	0x0002d830
        /*08fc*/ 	.short	0x010a
        /*08fe*/ 	.byte	0x06
	.zero		1


	//   ....[40]....
        /*0900*/ 	.word	0x0000add0
        /*0904*/ 	.word	0x000000ff
        /*0908*/ 	.word	0x0002d850
        /*090c*/ 	.short	0x010a
        /*090e*/ 	.byte	0x06
	.zero		1


	//   ....[41]....
        /*0910*/ 	.word	0x0000ae10
        /*0914*/ 	.word	0x000000ff
        /*0918*/ 	.word	0x0002d850
        /*091c*/ 	.short	0x010a
        /*091e*/ 	.byte	0x06
	.zero		1


	//   ....[42]....
        /*0920*/ 	.word	0x0000b350
        /*0924*/ 	.word	0x00000000
        /*0928*/ 	.word	0x00000000
        /*092c*/ 	.short	0x0101
        /*092e*/ 	.byte	0x3f
	.zero		1


	//   ....[43]....
        /*0930*/ 	.word	0x0000c6e0
        /*0934*/ 	.word	0x0000000d
        /*0938*/ 	.word	0x00000000
        /*093c*/ 	.short	0x0101
        /*093e*/ 	.byte	0x3f
	.zero		1


	//   ....[44]....
        /*0940*/ 	.word	0x0000db30
        /*0944*/ 	.word	0x000000ff
        /*0948*/ 	.word	0x0002d850
        /*094c*/ 	.short	0x010a
        /*094e*/ 	.byte	0x09
	.zero		1


	//   ....[45]....
        /*0950*/ 	.word	0x0000db70
        /*0954*/ 	.word	0x000000ff
        /*0958*/ 	.word	0x0002d850
        /*095c*/ 	.short	0x010a
        /*095e*/ 	.byte	0x09
	.zero		1


	//   ....[46]....
        /*0960*/ 	.word	0x0000e1b0
        /*0964*/ 	.word	0x0000000a
        /*0968*/ 	.word	0x00000000
        /*096c*/ 	.short	0x0101
        /*096e*/ 	.byte	0x3f
	.zero		1


	//   ....[47]....
        /*0970*/ 	.word	0x0000f5c0
        /*0974*/ 	.word	0x000000ff
        /*0978*/ 	.word	0x00000000
        /*097c*/ 	.short	0x0101
        /*097e*/ 	.byte	0x04
	.zero		1


	//   ....[48]....
        /*0980*/ 	.word	0x0000fa80
        /*0984*/ 	.word	0x000000ff
        /*0988*/ 	.word	0x00000000
        /*098c*/ 	.short	0x0101
        /*098e*/ 	.byte	0x04
	.zero		1


	//   ....[49]....
        /*0990*/ 	.word	0x000132c0
        /*0994*/ 	.word	0x00000000
        /*0998*/ 	.word	0x0002d840
        /*099c*/ 	.short	0x010a
        /*099e*/ 	.byte	0x3f
	.zero		1


	//   ....[50]....
        /*09a0*/ 	.word	0x000141f0
        /*09a4*/ 	.word	0x00000011
        /*09a8*/ 	.word	0x0002d800
        /*09ac*/ 	.short	0x0107
        /*09ae*/ 	.byte	0x3f
	.zero		1


	//   ....[51]....
        /*09b0*/ 	.word	0x000142e0
        /*09b4*/ 	.word	0x00000011
        /*09b8*/ 	.word	0x0002d800
        /*09bc*/ 	.short	0x0101
        /*09be*/ 	.byte	0x3f
	.zero		1


	//   ....[52]....
        /*09c0*/ 	.word	0x00014300
        /*09c4*/ 	.word	0x00000011
        /*09c8*/ 	.word	0x0002d820
        /*09cc*/ 	.short	0x010a
        /*09ce*/ 	.byte	0x3f
	.zero		1


	//   ....[53]....
        /*09d0*/ 	.word	0x000146e0
        /*09d4*/ 	.word	0x00000003
        /*09d8*/ 	.word	0x0002d840
        /*09dc*/ 	.short	0x010a
        /*09de*/ 	.byte	0x3f
	.zero		1


	//   ....[54]....
        /*09e0*/ 	.word	0x00014b60
        /*09e4*/ 	.word	0x00000003
        /*09e8*/ 	.word	0x00000060
        /*09ec*/ 	.short	0x010a
        /*09ee*/ 	.byte	0x3f
	.zero		1


	//   ....[55]....
        /*09f0*/ 	.word	0x00015280
        /*09f4*/ 	.word	0x00000003
        /*09f8*/ 	.word	0x0002d840
        /*09fc*/ 	.short	0x010a
        /*09fe*/ 	.byte	0x3f
	.zero		1


	//   ....[56]....
        /*0a00*/ 	.word	0x00015700
        /*0a04*/ 	.word	0x0000000c
        /*0a08*/ 	.word	0x00000060
        /*0a0c*/ 	.short	0x010a
        /*0a0e*/ 	.byte	0x3f
	.zero		1


	//   ....[57]....
        /*0a10*/ 	.word	0x00015d70
        /*0a14*/ 	.word	0x00000002
        /*0a18*/ 	.word	0x0002d840
        /*0a1c*/ 	.short	0x010a
        /*0a1e*/ 	.byte	0x3f
	.zero		1


	//   ....[58]....
        /*0a20*/ 	.word	0x00016200
        /*0a24*/ 	.word	0x00000007
        /*0a28*/ 	.word	0x00000060
        /*0a2c*/ 	.short	0x010a
        /*0a2e*/ 	.byte	0x3f
	.zero		1


	//   ....[59]....
        /*0a30*/ 	.word	0x00016820
        /*0a34*/ 	.word	0x00000003
        /*0a38*/ 	.word	0x0002d860
        /*0a3c*/ 	.short	0x010a
        /*0a3e*/ 	.byte	0x3f
	.zero		1


	//   ....[60]....
        /*0a40*/ 	.word	0x00017d70
        /*0a44*/ 	.word	0x00000009
        /*0a48*/ 	.word	0x0002d820
        /*0a4c*/ 	.short	0x010a
        /*0a4e*/ 	.byte	0x3f
	.zero		1


	//   ....[61]....
        /*0a50*/ 	.word	0x00017f10
        /*0a54*/ 	.word	0x00000007
        /*0a58*/ 	.word	0x00000000
        /*0a5c*/ 	.short	0x010a
        /*0a5e*/ 	.byte	0x3f
	.zero		1


	//   ....[62]....
        /*0a60*/ 	.word	0x00017f80
        /*0a64*/ 	.word	0x00000003
        /*0a68*/ 	.word	0x00000000
        /*0a6c*/ 	.short	0x010a
        /*0a6e*/ 	.byte	0x3f
	.zero		1


	//   ....[63]....
        /*0a70*/ 	.word	0x00017fe0
        /*0a74*/ 	.word	0x00000005
        /*0a78*/ 	.word	0x00000000
        /*0a7c*/ 	.short	0x010a
        /*0a7e*/ 	.byte	0x3f
	.zero		1


	//   ....[64]....
        /*0a80*/ 	.word	0x00018010
        /*0a84*/ 	.word	0x00000003
        /*0a88*/ 	.word	0x00000000
        /*0a8c*/ 	.short	0x010a
        /*0a8e*/ 	.byte	0x3f
	.zero		1


	//   ....[65]....
        /*0a90*/ 	.word	0x00018080
        /*0a94*/ 	.word	0x00000003
        /*0a98*/ 	.word	0x0002d800
        /*0a9c*/ 	.short	0x010a
        /*0a9e*/ 	.byte	0x3f
	.zero		1


	//   ....[66]....
        /*0aa0*/ 	.word	0x000180d0
        /*0aa4*/ 	.word	0x00000003
        /*0aa8*/ 	.word	0x0002d830
        /*0aac*/ 	.short	0x010a
        /*0aae*/ 	.byte	0x3f
	.zero		1


	//   ....[67]....
        /*0ab0*/ 	.word	0x00018130
        /*0ab4*/ 	.word	0x00000007
        /*0ab8*/ 	.word	0x0002d830
        /*0abc*/ 	.short	0x010a
        /*0abe*/ 	.byte	0x3f
	.zero		1


	//   ....[68]....
        /*0ac0*/ 	.word	0x00018190
        /*0ac4*/ 	.word	0x00000007
        /*0ac8*/ 	.word	0x0002d850
        /*0acc*/ 	.short	0x010a
        /*0ace*/ 	.byte	0x3f
	.zero		1


	//   ....[69]....
        /*0ad0*/ 	.word	0x000181f0
        /*0ad4*/ 	.word	0x00000005
        /*0ad8*/ 	.word	0x0002d830
        /*0adc*/ 	.short	0x010a
        /*0ade*/ 	.byte	0x3f
	.zero		1


	//   ....[70]....
        /*0ae0*/ 	.word	0x00018250
        /*0ae4*/ 	.word	0x00000005
        /*0ae8*/ 	.word	0x0002d850
        /*0aec*/ 	.short	0x010a
        /*0aee*/ 	.byte	0x3f
	.zero		1


	//   ....[71]....
        /*0af0*/ 	.word	0x000182b0
        /*0af4*/ 	.word	0x00000005
        /*0af8*/ 	.word	0x0002d830
        /*0afc*/ 	.short	0x010a
        /*0afe*/ 	.byte	0x3f
	.zero		1


	//   ....[72]....
        /*0b00*/ 	.word	0x00018310
        /*0b04*/ 	.word	0x00000005
        /*0b08*/ 	.word	0x0002d850
        /*0b0c*/ 	.short	0x010a
        /*0b0e*/ 	.byte	0x3f
	.zero		1


	//   ....[73]....
        /*0b10*/ 	.word	0x00018370
        /*0b14*/ 	.word	0x00000007
        /*0b18*/ 	.word	0x0002d850
        /*0b1c*/ 	.short	0x010a
        /*0b1e*/ 	.byte	0x3f
	.zero		1


	//   ....[74]....
        /*0b20*/ 	.word	0x00018510
        /*0b24*/ 	.word	0x00000000
        /*0b28*/ 	.word	0x0002d840
        /*0b2c*/ 	.short	0x010a
        /*0b2e*/ 	.byte	0x3f
	.zero		1


	//   ....[75]....
        /*0b30*/ 	.word	0x00018df0
        /*0b34*/ 	.word	0x00000011
        /*0b38*/ 	.word	0x0002d820
        /*0b3c*/ 	.short	0x010a
        /*0b3e*/ 	.byte	0x3f
	.zero		1


	//   ....[76]....
        /*0b40*/ 	.word	0x00018e40
        /*0b44*/ 	.word	0x00000003
        /*0b48*/ 	.word	0x0002d840
        /*0b4c*/ 	.short	0x010a
        /*0b4e*/ 	.byte	0x3f
	.zero		1


	//   ....[77]....
        /*0b50*/ 	.word	0x00018e90
        /*0b54*/ 	.word	0x00000003
        /*0b58*/ 	.word	0x00000060
        /*0b5c*/ 	.short	0x010a
        /*0b5e*/ 	.byte	0x3f
	.zero		1


	//   ....[78]....
        /*0b60*/ 	.word	0x00018ee0
        /*0b64*/ 	.word	0x00000003
        /*0b68*/ 	.word	0x0002d840
        /*0b6c*/ 	.short	0x010a
        /*0b6e*/ 	.byte	0x3f
	.zero		1


	//   ....[79]....
        /*0b70*/ 	.word	0x00018f30
        /*0b74*/ 	.word	0x0000000c
        /*0b78*/ 	.word	0x00000060
        /*0b7c*/ 	.short	0x010a
        /*0b7e*/ 	.byte	0x3f
	.zero		1


	//   ....[80]....
        /*0b80*/ 	.word	0x00018f80
        /*0b84*/ 	.word	0x00000002
        /*0b88*/ 	.word	0x0002d840
        /*0b8c*/ 	.short	0x010a
        /*0b8e*/ 	.byte	0x3f
	.zero		1


	//   ....[81]....
        /*0b90*/ 	.word	0x00018fd0
        /*0b94*/ 	.word	0x00000007
        /*0b98*/ 	.word	0x00000060
        /*0b9c*/ 	.short	0x010a
        /*0b9e*/ 	.byte	0x3f
	.zero		1


	//   ....[82]....
        /*0ba0*/ 	.word	0x00019020
        /*0ba4*/ 	.word	0x00000003
        /*0ba8*/ 	.word	0x0002d860
        /*0bac*/ 	.short	0x010a
        /*0bae*/ 	.byte	0x3f
	.zero		1


	//   ....[83]....
        /*0bb0*/ 	.word	0x00019a50
        /*0bb4*/ 	.word	0x00000009
        /*0bb8*/ 	.word	0x0002d820
        /*0bbc*/ 	.short	0x010a
        /*0bbe*/ 	.byte	0x3f
	.zero		1


	//   ....[84]....
        /*0bc0*/ 	.word	0x00019bf0
        /*0bc4*/ 	.word	0x00000007
        /*0bc8*/ 	.word	0x00000000
        /*0bcc*/ 	.short	0x010a
        /*0bce*/ 	.byte	0x3f
	.zero		1


	//   ....[85]....
        /*0bd0*/ 	.word	0x00019c40
        /*0bd4*/ 	.word	0x00000003
        /*0bd8*/ 	.word	0x00000000
        /*0bdc*/ 	.short	0x010a
        /*0bde*/ 	.byte	0x3f
	.zero		1


	//   ....[86]....
        /*0be0*/ 	.word	0x00019c90
        /*0be4*/ 	.word	0x00000005
        /*0be8*/ 	.word	0x00000000
        /*0bec*/ 	.short	0x010a
        /*0bee*/ 	.byte	0x3f
	.zero		1


	//----- nvinfo : EIATTR_NUM_MBARRIERS
	.align		4
.L_207:
        /*0bf0*/ 	.byte	0x03, 0x38
        /*0bf2*/ 	.short	0x0016


	//----- nvinfo : EIATTR_EXIT_INSTR_OFFSETS
	.align		4
        /*0bf4*/ 	.byte	0x04, 0x1c
        /*0bf6*/ 	.short	(.L_209 - .L_208)


	//   ....[0]....
.L_208:
        /*0bf8*/ 	.word	0x00000a80


	//   ....[1]....
        /*0bfc*/ 	.word	0x00010d80


	//   ....[2]....
        /*0c00*/ 	.word	0x00018060


	//----- nvinfo : EIATTR_MAX_THREADS
	.align		4
.L_209:
        /*0c04*/ 	.byte	0x04, 0x05
        /*0c06*/ 	.short	(.L_211 - .L_210)
.L_210:
        /*0c08*/ 	.word	0x00000200
        /*0c0c*/ 	.word	0x00000001
        /*0c10*/ 	.word	0x00000001


	//----- nvinfo : EIATTR_CRS_STACK_SIZE
	.align		4
.L_211:
        /*0c14*/ 	.byte	0x04, 0x1e
        /*0c16*/ 	.short	(.L_213 - .L_212)
.L_212:
        /*0c18*/ 	.word	0x00000000


	//----- nvinfo : EIATTR_CBANK_PARAM_SIZE
	.align		4
.L_213:
        /*0c1c*/ 	.byte	0x03, 0x19
        /*0c1e*/ 	.short	0x0af0


	//----- nvinfo : EIATTR_PARAM_CBANK
	.align		4
        /*0c20*/ 	.byte	0x04, 0x0a
        /*0c22*/ 	.short	(.L_215 - .L_214)
	.align		4
.L_214:
        /*0c24*/ 	.word	index@(.nv.constant0._ZN7cutlass13device_kernelIN5flash11enable_sm90INS1_16FlashAttnFwdSm90INS1_25CollectiveMainloopFwdSm90ILi2EN4cute5tupleIJNS5_1CILi1EEES8_S8_EEENS6_IJNS7_ILi192EEENS7_ILi128EEENS7_ILi96EEEEEELi96ENS_6half_tEfNS_4arch4Sm90ELb0ELb1ELb0ELb1ELb0ELb0ELb0ELb0ELb1ELb1ELb1ELb0EEENS1_21CollectiveEpilogueFwdINS6_IJSA_SC_SB_EEES9_SE_SG_Li384ELb1ELb1ELb1ELb0EEENS1_36VarlenDynamicPersistentTileSchedulerILi192ELi128ELi384ELi128ELb1ELb1ELb1ELb1ELb0ELb1EEEEEEEEEvNT_6ParamsE)
        /*0c28*/ 	.short	0x0210
        /*0c2a*/ 	.short	0x0af0


	//----- nvinfo : EIATTR_SW_WAR
	.align		4
.L_215:
        /*0c2c*/ 	.byte	0x04, 0x36
        /*0c2e*/ 	.short	(.L_217 - .L_216)
.L_216:
        /*0c30*/ 	.word	0x00000008
.L_217:


//--------------------- .nv.info._ZN7cutlass13device_kernelIN5flash11enable_sm90INS1_16FlashAttnFwdSm90INS1_25CollectiveMainloopFwdSm90ILi2EN4cute5tupleIJNS5_1CILi1EEES8_S8_EEENS6_IJNS7_ILi192EEENS7_ILi128EEENS7_ILi96EEEEEELi96ENS_6half_tEfNS_4arch4Sm90ELb0ELb1ELb0ELb1ELb0ELb1ELb0ELb0ELb1ELb1ELb1ELb0EEENS1_21CollectiveEpilogueFwdINS6_IJSA_SC_SB_EEES9_SE_SG_Li384ELb1ELb1ELb1ELb0EEENS1_36VarlenDynamicPersistentTileSchedulerILi192ELi128ELi384ELi128ELb1ELb1ELb1ELb1ELb0ELb1EEEEEEEEEvNT_6ParamsE --------------------------
	.section	.nv.info._ZN7cutlass13device_kernelIN5flash11enable_sm90INS1_16FlashAttnFwdSm90INS1_25CollectiveMainloopFwdSm90ILi2EN4cute5tupleIJNS5_1CILi1EEES8_S8_EEENS6_IJNS7_ILi192EEENS7_ILi128EEENS7_ILi96EEEEEELi96ENS_6half_tEfNS_4arch4Sm90ELb0ELb1ELb0ELb1ELb0ELb1ELb0ELb0ELb1ELb1ELb1ELb0EEENS1_21CollectiveEpilogueFwdINS6_IJSA_SC_SB_EEES9_SE_SG_Li384ELb1ELb1ELb1ELb0EEENS1_36VarlenDynamicPersistentTileSchedulerILi192ELi128ELi384ELi128ELb1ELb1ELb1ELb1ELb0ELb1EEEEEEEEEvNT_6ParamsE,"",@"SHT_CUDA_INFO"
	.sectionflags	@""
	.align	4


	//----- nvinfo : EIATTR_CUDA_API_VERSION
	.align		4
        /*0000*/ 	.byte	0x04, 0x37
        /*0002*/ 	.short	(.L_219 - .L_218)
.L_218:
        /*0004*/ 	.word	0x00000082


	//----- nvinfo : EIATTR_KPARAM_INFO
	.align		4
.L_219:
        /*0008*/ 	.byte	0x04, 0x17
        /*000a*/ 	.short	(.L_221 - .L_220)
.L_220:
        /*000c*/ 	.word	0x00000000
        /*0010*/ 	.short	0x0000
        /*0012*/ 	.short	0x0070
        /*0014*/ 	.byte	0x00, 0xf0, 0x01, 0x2a


	//----- nvinfo : EIATTR_SPARSE_MMA_MASK
	.align		4
.L_221:
        /*0018*/ 	.byte	0x03, 0x50
        /*001a*/ 	.short	0x0000


	//----- nvinfo : EIATTR_MAXREG_COUNT
	.align		4
        /*001c*/ 	.byte	0x03, 0x1b
        /*001e*/ 	.short	0x0080


	//----- nvinfo : EIATTR_NUM_BARRIERS
	.align		4
        /*0020*/ 	.byte	0x02, 0x4c
        /*0022*/ 	.byte	0x10
	.zero		1


	//----- nvinfo : EIATTR_EXTERNS
	.align		4
        /*0024*/ 	.byte	0x04, 0x0f
        /*0026*/ 	.short	(.L_223 - .L_222)


	//   ....[0]....
	.align		4
.L_222:
        /*0028*/ 	.word	index@(__assertfail)


	//----- nvinfo : EIATTR_ANNOTATIONS
	.align		4
.L_223:
        /*002c*/ 	.byte	0x04, 0x55
        /*002e*/ 	.short	(.L_225 - .L_224)


	//   ....[0]....
.L_224:
        /* <DEDUP_REMOVED lines=95> */


	//----- nvinfo : EIATTR_MERCURY_ISA_VERSION
	.align		4
.L_225:
        /*0610*/ 	.byte	0x03, 0x5f
        /*0612*/ 	.short	0x0101


	//----- nvinfo : EIATTR_UNUSED_LOAD_BYTE_OFFSET
	.align		4
        /*0614*/ 	.byte	0x04, 0x44
        /*0616*/ 	.short	(.L_227 - .L_226)


	//   ....[0]....
.L_226:
        /*0618*/ 	.word	0x00000af0
        /*061c*/ 	.word	0x0000fff0


	//   ....[1]....
        /*0620*/ 	.word	0x00018da0
        /*0624*/ 	.word	0x0000fff0


	//----- nvinfo : EIATTR_INT_WARP_WIDE_INSTR_OFFSETS
	.align		4
.L_227:
        /*0628*/ 	.byte	0x04, 0x31
        /*062a*/ 	.short	(.L_229 - .L_228)


	//   ....[0]....
.L_228:
        /*062c*/ 	.word	0x00000190


	//   ....[1]....
        /*0630*/ 	.word	0x000001d0


	//   ....[2]....
        /*0634*/ 	.word	0x00000240


	//   ....[3]....
        /*0638*/ 	.word	0x0001f470


	//   ....[4]....
        /*063c*/ 	.word	0x0001f500


	//   ....[5]....
        /*0640*/ 	.word	0x00022fe0


	//   ....[6]....
        /*0644*/ 	.word	0x00023070


	//----- nvinfo : EIATTR_COOP_GROUP_MASK_REGIDS
	.align		4
.L_229:
        /*0648*/ 	.byte	0x04, 0x29
        /*064a*/ 	.short	(.L_231 - .L_230)


	//   ....[0]....
.L_230:
        /*064c*/ 	.word	0xffffffff


	//   ....[1]....
        /*0650*/ 	.word	0xffffffff


	//   ....[2]....
        /*0654*/ 	.word	0xffffffff


	//   ....[3]....
        /*0658*/ 	.word	0xffffffff


	//   ....[4]....
        /*065c*/ 	.word	0xffffffff


	//   ....[5]....
        /*0660*/ 	.word	0xffffffff


	//   ....[6]....
        /*0664*/ 	.word	0xffffffff


	//   ....[7]....
        /*0668*/ 	.word	0xffffffff


	//   ....[8]....
        /*066c*/ 	.word	0xffffffff


	//   ....[9]....
        /*0670*/ 	.word	0xffffffff


	//   ....[10]....
        /*0674*/ 	.word	0xffffffff


	//   ....[11]....
        /*0678*/ 	.word	0xffffffff


	//   ....[12]....
        /*067c*/ 	.word	0xffffffff


	//   ....[13]....
        /*0680*/ 	.word	0xffffffff


	//   ....[14]....
        /*0684*/ 	.word	0xffffffff


	//   ....[15]....
        /*0688*/ 	.word	0xffffffff


	//   ....[16]....
        /*068c*/ 	.word	0xffffffff


	//   ....[17]....
        /*0690*/ 	.word	0xffffffff


	//   ....[18]....
        /*0694*/ 	.word	0xffffffff


	//   ....[19]....
        /*0698*/ 	.word	0xffffffff


	//   ....[20]....
        /*069c*/ 	.word	0xffffffff


	//   ....[21]....
        /*06a0*/ 	.word	0xffffffff


	//   ....[22]....
        /*06a4*/ 	.word	0xffffffff


	//   ....[23]....
        /*06a8*/ 	.word	0xffffffff


	//   ....[24]....
        /*06ac*/ 	.word	0xffffffff


	//   ....[25]....
        /*06b0*/ 	.word	0xffffffff


	//   ....[26]....
        /*06b4*/ 	.word	0xffffffff


	//   ....[27]....
        /*06b8*/ 	.word	0xffffffff


	//   ....[28]....
        /*06bc*/ 	.word	0xffffffff


	//   ....[29]....
        /*06c0*/ 	.word	0xffffffff


	//   ....[30]....
        /*06c4*/ 	.word	0xffffffff


	//   ....[31]....
        /*06c8*/ 	.word	0xffffffff


	//   ....[32]....
        /*06cc*/ 	.word	0xffffffff


	//   ....[33]....
        /*06d0*/ 	.word	0xffffffff


	//   ....[34]....
        /*06d4*/ 	.word	0xffffffff


	//   ....[35]....
        /*06d8*/ 	.word	0xffffffff


	//   ....[36]....
        /*06dc*/ 	.word	0xffffffff


	//   ....[37]....
        /*06e0*/ 	.word	0xffffffff


	//   ....[38]....
        /*06e4*/ 	.word	0xffffffff


	//   ....[39]....
        /*06e8*/ 	.word	0xffffffff


	//   ....[40]....
        /*06ec*/ 	.word	0xffffffff


	//   ....[41]....
        /*06f0*/ 	.word	0xffffffff


	//   ....[42]....
        /*06f4*/ 	.word	0xffffffff


	//   ....[43]....
        /*06f8*/ 	.word	0xffffffff


	//   ....[44]....
        /*06fc*/ 	.word	0xffffffff


	//   ....[45]....
        /*0700*/ 	.word	0xffffffff


	//   ....[46]....
        /*0704*/ 	.word	0xffffffff


	//   ....[47]....
        /*0708*/ 	.word	0xffffffff


	//   ....[48]....
        /*070c*/ 	.word	0xffffffff


	//   ....[49]....
        /*0710*/ 	.word	0xffffffff


	//   ....[50]....
        /*0714*/ 	.word	0xffffffff


	//   ....[51]....
        /*0718*/ 	.word	0xffffffff


	//   ....[52]....
        /*071c*/ 	.word	0xffffffff


	//   ....[53]....
        /*0720*/ 	.word	0xffffffff


	//   ....[54]....
        /*0724*/ 	.word	0xffffffff


	//   ....[55]....
        /*0728*/ 	.word	0xffffffff


	//   ....[56]....
        /*072c*/ 	.word	0xffffffff


	//   ....[57]....
        /*0730*/ 	.word	0xffffffff


	//   ....[58]....
        /*0734*/ 	.word	0xffffffff


	//   ....[59]....
        /*0738*/ 	.word	0xffffffff


	//   ....[60]....
        /*073c*/ 	.word	0xffffffff


	//   ....[61]....
        /*0740*/ 	.word	0xffffffff


	//   ....[62]....
        /*0744*/ 	.word	0xffffffff


	//   ....[63]....
        /*0748*/ 	.word	0xffffffff


	//   ....[64]....
        /*074c*/ 	.word	0xffffffff


	//   ....[65]....
        /*0750*/ 	.word	0xffffffff


	//   ....[66]....
        /*0754*/ 	.word	0xffffffff


	//   ....[67]....
        /*0758*/ 	.word	0xffffffff


	//   ....[68]....
        /*075c*/ 	.word	0xffffffff


	//   ....[69]....
        /*0760*/ 	.word	0xffffffff


	//   ....[70]....
        /*0764*/ 	.word	0xffffffff


	//   ....[71]....
        /*0768*/ 	.word	0xffffffff


	//   ....[72]....
        /*076c*/ 	.word	0xffffffff


	//   ....[73]....
        /*0770*/ 	.word	0xffffffff


	//   ....[74]....
        /*0774*/ 	.word	0xffffffff


	//   ....[75]....
        /*0778*/ 	.word	0xffffffff


	//   ....[76]....
        /*077c*/ 	.word	0xffffffff


	//   ....[77]....
        /*0780*/ 	.word	0xffffffff


	//   ....[78]....
        /*0784*/ 	.word	0xffffffff


	//   ....[79]....
        /*0788*/ 	.word	0xffffffff


	//   ....[80]....
        /*078c*/ 	.word	0xffffffff


	//   ....[81]....
        /*0790*/ 	.word	0xffffffff


	//   ....[82]....
        /*0794*/ 	.word	0xffffffff


	//   ....[83]....
        /*0798*/ 	.word	0xffffffff


	//   ....[84]....
        /*079c*/ 	.word	0xffffffff


	//   ....[85]....
        /*07a0*/ 	.word	0xffffffff


	//   ....[86]....
        /*07a4*/ 	.word	0xffffffff


	//   ....[87]....
        /*07a8*/ 	.word	0xffffffff


	//   ....[88]....
        /*07ac*/ 	.word	0xffffffff


	//   ....[89]....
        /*07b0*/ 	.word	0xffffffff


	//   ....[90]....
        /*07b4*/ 	.word	0xffffffff


	//   ....[91]....
        /*07b8*/ 	.word	0xffffffff


	//   ....[92]....
        /*07bc*/ 	.word	0xffffffff


	//   ....[93]....
        /*07c0*/ 	.word	0xffffffff


	//   ....[94]....
        /*07c4*/ 	.word	0xffffffff


	//   ....[95]....
        /*07c8*/ 	.word	0xffffffff


	//   ....[96]....
        /*07cc*/ 	.word	0xffffffff


	//   ....[97]....
        /*07d0*/ 	.word	0xffffffff


	//   ....[98]....
        /*07d4*/ 	.word	0xffffffff


	//   ....[99]....
        /*07d8*/ 	.word	0xffffffff


	//   ....[100]....
        /*07dc*/ 	.word	0xffffffff


	//   ....[101]....
        /*07e0*/ 	.word	0xffffffff


	//   ....[102]....
        /*07e4*/ 	.word	0xffffffff


	//   ....[103]....
        /*07e8*/ 	.word	0xffffffff


	//   ....[104]....
        /*07ec*/ 	.word	0xffffffff


	//   ....[105]....
        /*07f0*/ 	.word	0xffffffff


	//   ....[106]....
        /*07f4*/ 	.word	0xffffffff


	//   ....[107]....
        /*07f8*/ 	.word	0xffffffff


	//   ....[108]....
        /*07fc*/ 	.word	0xffffffff


	//   ....[109]....
        /*0800*/ 	.word	0xffffffff


	//   ....[110]....
        /*0804*/ 	.word	0xffffffff


	//   ....[111]....
        /*0808*/ 	.word	0xffffffff


	//   ....[112]....
        /*080c*/ 	.word	0x0500000f


	//   ....[113]....
        /*0810*/ 	.word	0x0500000f


	//   ....[114]....
        /*0814*/ 	.word	0x0500000f


	//   ....[115]....
        /*0818*/ 	.word	0x0500000f


	//   ....[116]....
        /*081c*/ 	.word	0x0500000f


	//   ....[117]....
        /*0820*/ 	.word	0x0500000f


	//   ....[118]....
        /*0824*/ 	.word	0x0500000f


	//   ....[119]....
        /*0828*/ 	.word	0x0500000f


	//   ....[120]....
        /*082c*/ 	.word	0x0500000f


	//   ....[121]....
        /*0830*/ 	.word	0x0500000f


	//   ....[122]....
        /*0834*/ 	.word	0x0500000f


	//   ....[123]....
        /*0838*/ 	.word	0x0500000f


	//   ....[124]....
        /*083c*/ 	.word	0x0500000f


	//   ....[125]....
        /*0840*/ 	.word	0x0500000f


	//   ....[126]....
        /*0844*/ 	.word	0x0500000f


	//   ....[127]....
        /*0848*/ 	.word	0x0500000f


	//   ....[128]....
        /*084c*/ 	.word	0x0500000f


	//   ....[129]....
        /*0850*/ 	.word	0x0500000f


	//   ....[130]....
        /*0854*/ 	.word	0x0500000f


	//   ....[131]....
        /*0858*/ 	.word	0x0500000f


	//   ....[132]....
        /*085c*/ 	.word	0x0500000f


	//   ....[133]....
        /*0860*/ 	.word	0x0500000f


	//   ....[134]....
        /*0864*/ 	.word	0x0500000f


	//   ....[135]....
        /*0868*/ 	.word	0x0500000f


	//   ....[136]....
        /*086c*/ 	.word	0x0500000f


	//   ....[137]....
        /*0870*/ 	.word	0x0500000f


	//   ....[138]....
        /*0874*/ 	.word	0x0500000f


	//   ....[139]....
        /*0878*/ 	.word	0x0500000f


	//   ....[140]....
        /*087c*/ 	.word	0x0500000f


	//   ....[141]....
        /*0880*/ 	.word	0x0500000f


	//   ....[142]....
        /*0884*/ 	.word	0x0500000f


	//   ....[143]....
        /*0888*/ 	.word	0x0500000f


	//   ....[144]....
        /*088c*/ 	.word	0x0500000f


	//   ....[145]....
        /*0890*/ 	.word	0x0500000f


	//   ....[146]....
        /*0894*/ 	.word	0x0500000f


	//   ....[147]....
        /*0898*/ 	.word	0x0500000f


	//   ....[148]....
        /*089c*/ 	.word	0x0500000f


	//   ....[149]....
        /*08a0*/ 	.word	0x0500000f


	//   ....[150]....
        /*08a4*/ 	.word	0x0500000f


	//   ....[151]....
        /*08a8*/ 	.word	0x0500000f


	//   ....[152]....
        /*08ac*/ 	.word	0x0500000f


	//   ....[153]....
        /*08b0*/ 	.word	0x0500000f


	//   ....[154]....
        /*08b4*/ 	.word	0x0500000f


	//   ....[155]....
        /*08b8*/ 	.word	0x0500000f


	//   ....[156]....
        /*08bc*/ 	.word	0x0500000f


	//   ....[157]....
        /*08c0*/ 	.word	0x0500000f


	//   ....[158]....
        /*08c4*/ 	.word	0x0500000f


	//   ....[159]....
        /*08c8*/ 	.word	0x0500000f


	//   ....[160]....
        /*08cc*/ 	.word	0x0500000f


	//   ....[161]....
        /*08d0*/ 	.word	0x0500000f


	//   ....[162]....
        /*08d4*/ 	.word	0x0500000f


	//   ....[163]....
        /*08d8*/ 	.word	0x0500000f


	//   ....[164]....
        /*08dc*/ 	.word	0x0500000f


	//   ....[165]....
        /*08e0*/ 	.word	0x0500000f


	//----- nvinfo : EIATTR_COOP_GROUP_INSTR_OFFSETS
	.align		4
.L_231:
        /*08e4*/ 	.byte	0x04, 0x28
        /*08e6*/ 	.short	(.L_233 - .L_232)


	//   ....[0]....
.L_232:
        /*08e8*/ 	.word	0x00000070


	//   ....[1]....
        /*08ec*/ 	.word	0x000001a0


	//   ....[2]....
        /*08f0*/ 	.word	0x000001f0


	//   ....[3]....
        /*08f4*/ 	.word	0x00000420


	//   ....[4]....
        /*08f8*/ 	.word	0x00000580


	//   ....[5]....
        /*08fc*/ 	.word	0x000006a0


	//   ....[6]....
        /*0900*/ 	.word	0x00000800


	//   ....[7]....
        /*0904*/ 	.word	0x00007af0


	//   ....[8]....
        /*0908*/ 	.word	0x00008260


	//   ....[9]....
        /*090c*/ 	.word	0x00008270


	//   ....[10]....
        /*0910*/ 	.word	0x00008280


	//   ....[11]....
        /*0914*/ 	.word	0x00008290


	//   ....[12]....
        /*0918*/ 	.word	0x0000a010


	//   ....[13]....
        /*091c*/ 	.word	0x0000a020


	//   ....[14]....
        /*0920*/ 	.word	0x0000a030


	//   ....[15]....
        /*0924*/ 	.word	0x0000a040


	//   ....[16]....
        /*0928*/ 	.word	0x0000c2f0


	//   ....[17]....
        /*092c*/ 	.word	0x0000d0f0


	//   ....[18]....
        /*0930*/ 	.word	0x0000d7f0


	//   ....[19]....
        /*0934*/ 	.word	0x0000d900


	//   ....[20]....
        /*0938*/ 	.word	0x0000e1e0


	//   ....[21]....
        /*093c*/ 	.word	0x0000e240


	//   ....[22]....
        /*0940*/ 	.word	0x0000eeb0


	//   ....[23]....
        /*0944*/ 	.word	0x0000f990


	//   ....[24]....
        /*0948*/ 	.word	0x000100d0


	//   ....[25]....
        /*094c*/ 	.word	0x00010ae0


	//   ....[26]....
        /*0950*/ 	.word	0x00010b00


	//   ....[27]....
        /*0954*/ 	.word	0x00011840


	//   ....[28]....
        /*0958*/ 	.word	0x00011860


	//   ....[29]....
        /*095c*/ 	.word	0x00012660


	//   ....[30]....
        /*0960*/ 	.word	0x00013330


	//   ....[31]....
        /*0964*/ 	.word	0x00013350


	//   ....[32]....
        /*0968*/ 	.word	0x00013a80


	//   ....[33]....
        /*096c*/ 	.word	0x00013ac0


	//   ....[34]....
        /*0970*/ 	.word	0x00014cd0


	//   ....[35]....
        /*0974*/ 	.word	0x00015400


	//   ....[36]....
        /*0978*/ 	.word	0x00015b90


	//   ....[37]....
        /*097c*/ 	.word	0x00016590


	//   ....[38]....
        /*0980*/ 	.word	0x000165b0


	//   ....[39]....
        /*0984*/ 	.word	0x000172f0


	//   ....[40]....
        /*0988*/ 	.word	0x00017310


	//   ....[41]....
        /*098c*/ 	.word	0x00018110


	//   ....[42]....
        /*0990*/ 	.word	0x00018830


	//   ....[43]....
        /*0994*/ 	.word	0x00018840


	//   ....[44]....
        /*0998*/ 	.word	0x00018890


	//   ....[45]....
        /*099c*/ 	.word	0x000188a0


	//   ....[46]....
        /*09a0*/ 	.word	0x00019760


	//   ....[47]....
        /*09a4*/ 	.word	0x00019780


	//   ....[48]....
        /*09a8*/ 	.word	0x00019790


	//   ....[49]....
        /*09ac*/ 	.word	0x000197a0


	//   ....[50]....
        /*09b0*/ 	.word	0x00019e40


	//   ....[51]....
        /*09b4*/ 	.word	0x00019e50


	//   ....[52]....
        /*09b8*/ 	.word	0x00019fa0


	//   ....[53]....
        /*09bc*/ 	.word	0x00019fb0


	//   ....[54]....
        /*09c0*/ 	.word	0x0001a3a0


	//   ....[55]....
        /*09c4*/ 	.word	0x0001a3b0


	//   ....[56]....
        /*09c8*/ 	.word	0x0001a910


	//   ....[57]....
        /*09cc*/ 	.word	0x0001a920


	//   ....[58]....
        /*09d0*/ 	.word	0x0001b730


	//   ....[59]....
        /*09d4*/ 	.word	0x0001b740


	//   ....[60]....
        /*09d8*/ 	.word	0x0001b8a0


	//   ....[61]....
        /*09dc*/ 	.word	0x0001b8b0


	//   ....[62]....
        /*09e0*/ 	.word	0x0001ba60


	//   ....[63]....
        /*09e4*/ 	.word	0x0001bc60


	//   ....[64]....
        /*09e8*/ 	.word	0x0001bc90


	//   ....[65]....
        /*09ec*/ 	.word	0x0001bcc0


	//   ....[66]....
        /*09f0*/ 	.word	0x0001bcf0


	//   ....[67]....
        /*09f4*/ 	.word	0x0001bd20


	//   ....[68]....
        /*09f8*/ 	.word	0x0001bd50


	//   ....[69]....
        /*09fc*/ 	.word	0x0001bee0


	//   ....[70]....
        /*0a00*/ 	.word	0x0001bf10


	//   ....[71]....
        /*0a04*/ 	.word	0x0001bf40


	//   ....[72]....
        /*0a08*/ 	.word	0x0001bf70


	//   ....[73]....
        /*0a0c*/ 	.word	0x0001bfa0


	//   ....[74]....
        /*0a10*/ 	.word	0x0001bfd0


	//   ....[75]....
        /*0a14*/ 	.word	0x0001c060


	//   ....[76]....
        /*0a18*/ 	.word	0x0001c090


	//   ....[77]....
        /*0a1c*/ 	.word	0x0001c0a0


	//   ....[78]....
        /*0a20*/ 	.word	0x0001c0e0


	//   ....[79]....
        /*0a24*/ 	.word	0x0001d8f0


	//   ....[80]....
        /*0a28*/ 	.word	0x0001fa00


	//   ....[81]....
        /*0a2c*/ 	.word	0x00020680


	//   ....[82]....
        /*0a30*/ 	.word	0x000206a0


	//   ....[83]....
        /*0a34*/ 	.word	0x00020740


	//   ....[84]....
        /*0a38*/ 	.word	0x00020760


	//   ....[85]....
        /*0a3c*/ 	.word	0x00020800


	//   ....[86]....
        /*0a40*/ 	.word	0x00020820


	//   ....[87]....
        /*0a44*/ 	.word	0x00020830


	//   ....[88]....
        /*0a48*/ 	.word	0x000208c0


	//   ....[89]....
        /*0a4c*/ 	.word	0x000208e0


	//   ....[90]....
        /*0a50*/ 	.word	0x00020950


	//   ....[91]....
        /*0a54*/ 	.word	0x00020990


	//   ....[92]....
        /*0a58*/ 	.word	0x00020a00


	//   ....[93]....
        /*0a5c*/ 	.word	0x00023740


	//   ....[94]....
        /*0a60*/ 	.word	0x00023770


	//   ....[95]....
        /*0a64*/ 	.word	0x000237d0


	//   ....[96]....
        /*0a68*/ 	.word	0x00023800


	//   ....[97]....
        /*0a6c*/ 	.word	0x00023830


	//   ....[98]....
        /*0a70*/ 	.word	0x00023860


	//   ....[99]....
        /*0a74*/ 	.word	0x00023890


	//   ....[100]....
        /*0a78*/ 	.word	0x000238c0


	//   ....[101]....
        /*0a7c*/ 	.word	0x00023a60


	//   ....[102]....
        /*0a80*/ 	.word	0x00023a90


	//   ....[103]....
        /*0a84*/ 	.word	0x00023ac0


	//   ....[104]....
        /*0a88*/ 	.word	0x00023af0


	//   ....[105]....
        /*0a8c*/ 	.word	0x00023b20


	//   ....[106]....
        /*0a90*/ 	.word	0x00023b50


	//   ....[107]....
        /*0a94*/ 	.word	0x00023c10


	//   ....[108]....
        /*0a98*/ 	.word	0x00023c30


	//   ....[109]....
        /*0a9c*/ 	.word	0x00023c50


	//   ....[110]....
        /*0aa0*/ 	.word	0x00023cb0


	//   ....[111]....
        /*0aa4*/ 	.word	0x000246e0


	//   ....[112]....
        /*0aa8*/ 	.word	0x00024ae0


	//   ....[113]....
        /*0aac*/ 	.word	0x00024b80


	//   ....[114]....
        /*0ab0*/ 	.word	0x00024c10


	//   ....[115]....
        /*0ab4*/ 	.word	0x00024c60


	//   ....[116]....
        /*0ab8*/ 	.word	0x00024cb0


	//   ....[117]....
        /*0abc*/ 	.word	0x00024d90


	//   ....[118]....
        /*0ac0*/ 	.word	0x00024e20


	//   ....[119]....
        /*0ac4*/ 	.word	0x00024e70


	//   ....[120]....
        /*0ac8*/ 	.word	0x00024ec0


	//   ....[121]....
        /*0acc*/ 	.word	0x00025220


	//   ....[122]....
        /*0ad0*/ 	.word	0x00025270


	//   ....[123]....
        /*0ad4*/ 	.word	0x00025300


	//   ....[124]....
        /*0ad8*/ 	.word	0x00025390


	//   ....[125]....
        /*0adc*/ 	.word	0x00025410


	//   ....[126]....
        /*0ae0*/ 	.word	0x00025460


	//   ....[127]....
        /*0ae4*/ 	.word	0x000254f0


	//   ....[128]....
        /*0ae8*/ 	.word	0x00025580


	//   ....[129]....
        /*0aec*/ 	.word	0x00025600


	//   ....[130]....
        /*0af0*/ 	.word	0x00025650


	//   ....[131]....
        /*0af4*/ 	.word	0x000256e0


	//   ....[132]....
        /*0af8*/ 	.word	0x00025770


	//   ....[133]....
        /*0afc*/ 	.word	0x00025830


	//   ....[134]....
        /*0b00*/ 	.word	0x00025b10


	//   ....[135]....
        /*0b04*/ 	.word	0x00025cd0


	//   ....[136]....
        /*0b08*/ 	.word	0x00025d20


	//   ....[137]....
        /*0b0c*/ 	.word	0x00025d80


	//   ....[138]....
        /*0b10*/ 	.word	0x00025e60


	//   ....[139]....
        /*0b14*/ 	.word	0x00025ec0


	//   ....[140]....
        /*0b18*/ 	.word	0x00025fe0


	//   ....[141]....
        /*0b1c*/ 	.word	0x00026040


	//   ....[142]....
        /*0b20*/ 	.word	0x000260e0


	//   ....[143]....
        /*0b24*/ 	.word	0x000261b0


	//   ....[144]....
        /*0b28*/ 	.word	0x00026230


	//   ....[145]....
        /*0b2c*/ 	.word	0x000262f0


	//   ....[146]....
        /*0b30*/ 	.word	0x00026370


	//   ....[147]....
        /*0b34*/ 	.word	0x00026720


	//   ....[148]....
        /*0b38*/ 	.word	0x000267c0


	//   ....[149]....
        /*0b3c*/ 	.word	0x00026930


	//   ....[150]....
        /*0b40*/ 	.word	0x000269a0


	//   ....[151]....
        /*0b44*/ 	.word	0x00026a10


	//   ....[152]....
        /*0b48*/ 	.word	0x00026a80


	//   ....[153]....
        /*0b4c*/ 	.word	0x00026af0


	//   ....[154]....
        /*0b50*/ 	.word	0x00026b70


	//   ....[155]....
        /*0b54*/ 	.word	0x00026bf0


	//   ....[156]....
        /*0b58*/ 	.word	0x00026c80


	//   ....[157]....
        /*0b5c*/ 	.word	0x00026cf0


	//   ....[158]....
        /*0b60*/ 	.word	0x00026d60


	//   ....[159]....
        /*0b64*/ 	.word	0x00026dd0


	//   ....[160]....
        /*0b68*/ 	.word	0x00026e50


	//   ....[161]....
        /*0b6c*/ 	.word	0x00026ec0


	//   ....[162]....
        /*0b70*/ 	.word	0x00026f70


	//   ....[163]....
        /*0b74*/ 	.word	0x00026fc0


	//   ....[164]....
        /*0b78*/ 	.word	0x00027050


	//   ....[165]....
        /*0b7c*/ 	.word	0x00027180


	//----- nvinfo : EIATTR_REG_RECONFIG
	.align		4
.L_233:
        /*0b80*/ 	.byte	0x01, 0x54
	.zero		2


	//----- nvinfo : EIATTR_SYSCALL_OFFSETS
	.align		4
        /*0b84*/ 	.byte	0x04, 0x46
        /*0b86*/ 	.short	(.L_235 - .L_234)


	//   ....[0]....
.L_234:
        /*0b88*/ 	.word	0x000021c0


	//   ....[1]....
        /*0b8c*/ 	.word	0x00002310


	//   ....[2]....
        /*0b90*/ 	.word	0x00007cf0


	//   ....[3]....
        /*0b94*/ 	.word	0x00008010


	//   ....[4]....
        /*0b98*/ 	.word	0x0001f660


	//   ....[5]....
        /*0b9c*/ 	.word	0x0001f7b0


	//   ....[6]....
        /*0ba0*/ 	.word	0x0001f8a0


	//   ....[7]....
        /*0ba4*/ 	.word	0x00020130


	//----- nvinfo : EIATTR_MBARRIER_INSTR_OFFSETS
	.align		4
.L_235:
        /*0ba8*/ 	.byte	0x04, 0x39
        /*0baa*/ 	.short	(.L_237 - .L_236)


	//   ....[0]....
.L_236:
        /*0bac*/ 	.word	0x000002d0
        /*0bb0*/ 	.word	0x000000ff
        /*0bb4*/ 	.word	0x0002d800
        /*0bb8*/ 	.short	0x0100
        /*0bba*/ 	.byte	0x08
	.zero		1


	//   ....[1]....
        /*0bbc*/ 	.word	0x000002e0
        /*0bc0*/ 	.word	0x000000ff
        /*0bc4*/ 	.word	0x0002d820
        /*0bc8*/ 	.short	0x0100
        /*0bca*/ 	.byte	0x08
	.zero		1


	//   ....[2]....
        /*0bcc*/ 	.word	0x000003d0
        /*0bd0*/ 	.word	0x000000ff
        /*0bd4*/ 	.word	0x0002d830
        /*0bd8*/ 	.short	0x0100
        /*0bda*/ 	.byte	0x08
	.zero		1


	//   ....[3]....
        /*0bdc*/ 	.word	0x000003e0
        /*0be0*/ 	.word	0x000000ff
        /*0be4*/ 	.word	0x0002d840
        /*0be8*/ 	.short	0x0100
        /*0bea*/ 	.byte	0x08
	.zero		1


	//   ....[4]....
        /*0bec*/ 	.word	0x000003f0
        /*0bf0*/ 	.word	0x000000ff
        /*0bf4*/ 	.word	0x0002d838
        /*0bf8*/ 	.short	0x0100
        /*0bfa*/ 	.byte	0x08
	.zero		1


	//   ....[5]....
        /*0bfc*/ 	.word	0x00000400
        /*0c00*/ 	.word	0x000000ff
        /*0c04*/ 	.word	0x0002d848
        /*0c08*/ 	.short	0x0100
        /*0c0a*/ 	.byte	0x08
	.zero		1


	//   ....[6]....
        /*0c0c*/ 	.word	0x00000530
        /*0c10*/ 	.word	0x000000ff
        /*0c14*/ 	.word	0x0002d850
        /*0c18*/ 	.short	0x0100
        /*0c1a*/ 	.byte	0x08
	.zero		1


	//   ....[7]....
        /*0c1c*/ 	.word	0x00000540
        /*0c20*/ 	.word	0x000000ff
        /*0c24*/ 	.word	0x0002d860
        /*0c28*/ 	.short	0x0100
        /*0c2a*/ 	.byte	0x08
	.zero		1


	//   ....[8]....
        /*0c2c*/ 	.word	0x00000550
        /*0c30*/ 	.word	0x000000ff
        /*0c34*/ 	.word	0x0002d858
        /*0c38*/ 	.short	0x0100
        /*0c3a*/ 	.byte	0x08
	.zero		1


	//   ....[9]....
        /*0c3c*/ 	.word	0x00000560
        /*0c40*/ 	.word	0x000000ff
        /*0c44*/ 	.word	0x0002d868
        /*0c48*/ 	.short	0x0100
        /*0c4a*/ 	.byte	0x08
	.zero		1


	//   ....[10]....
        /*0c4c*/ 	.word	0x00000650
        /*0c50*/ 	.word	0x000000ff
        /*0c54*/ 	.word	0x0002d870
        /*0c58*/ 	.short	0x0100
        /*0c5a*/ 	.byte	0x06
	.zero		1


	//   ....[11]....
        /*0c5c*/ 	.word	0x00000660
        /*0c60*/ 	.word	0x000000ff
        /*0c64*/ 	.word	0x0002d880
        /*0c68*/ 	.short	0x0100
        /*0c6a*/ 	.byte	0x06
	.zero		1


	//   ....[12]....
        /*0c6c*/ 	.word	0x00000670
        /*0c70*/ 	.word	0x000000ff
        /*0c74*/ 	.word	0x0002d878
        /*0c78*/ 	.short	0x0100
        /*0c7a*/ 	.byte	0x06
	.zero		1


	//   ....[13]....
        /*0c7c*/ 	.word	0x00000680
        /*0c80*/ 	.word	0x000000ff
        /*0c84*/ 	.word	0x0002d888
        /*0c88*/ 	.short	0x0100
        /*0c8a*/ 	.byte	0x06
	.zero		1


	//   ....[14]....
        /*0c8c*/ 	.word	0x000007b0
        /*0c90*/ 	.word	0x000000ff
        /*0c94*/ 	.word	0x0002d890
        /*0c98*/ 	.short	0x0100
        /*0c9a*/ 	.byte	0x08
	.zero		1


	//   ....[15]....
        /*0c9c*/ 	.word	0x000007c0
        /*0ca0*/ 	.word	0x000000ff
        /*0ca4*/ 	.word	0x0002d8a0
        /*0ca8*/ 	.short	0x0100
        /*0caa*/ 	.byte	0x08
	.zero		1


	//   ....[16]....
        /*0cac*/ 	.word	0x000007d0
        /*0cb0*/ 	.word	0x000000ff
        /*0cb4*/ 	.word	0x0002d898
        /*0cb8*/ 	.short	0x0100
        /*0cba*/ 	.byte	0x08
	.zero		1


	//   ....[17]....
        /*0cbc*/ 	.word	0x000007e0
        /*0cc0*/ 	.word	0x000000ff
        /*0cc4*/ 	.word	0x0002d8a8
        /*0cc8*/ 	.short	0x0100
        /*0cca*/ 	.byte	0x08
	.zero		1


	//   ....[18]....
        /*0ccc*/ 	.word	0x00000910
        /*0cd0*/ 	.word	0x000000ff
        /*0cd4*/ 	.word	0x0002d8b0
        /*0cd8*/ 	.short	0x0100
        /*0cda*/ 	.byte	0x08
	.zero		1


	//   ....[19]....
        /*0cdc*/ 	.word	0x00000920
        /*0ce0*/ 	.word	0x000000ff
        /*0ce4*/ 	.word	0x0002d8c0
        /*0ce8*/ 	.short	0x0100
        /*0cea*/ 	.byte	0x08
	.zero		1


	//   ....[20]....
        /*0cec*/ 	.word	0x00000930
        /*0cf0*/ 	.word	0x000000ff
        /*0cf4*/ 	.word	0x0002d8b8
        /*0cf8*/ 	.short	0x0100
        /*0cfa*/ 	.byte	0x08
	.zero		1


	//   ....[21]....
        /*0cfc*/ 	.word	0x00000940
        /*0d00*/ 	.word	0x000000ff
        /*0d04*/ 	.word	0x0002d8c8
        /*0d08*/ 	.short	0x0100
        /*0d0a*/ 	.byte	0x08
	.zero		1


	//   ....[22]....
        /*0d0c*/ 	.word	0x00003730
        /*0d10*/ 	.word	0x0000000e
        /*0d14*/ 	.word	0x0002d890
        /*0d18*/ 	.short	0x010a
        /*0d1a*/ 	.byte	0x3f
	.zero		1


	//   ....[23]....
        /*0d1c*/ 	.word	0x00005150
        /*0d20*/ 	.word	0x0000000e
        /*0d24*/ 	.word	0x0002d890
        /*0d28*/ 	.short	0x010a
        /*0d2a*/ 	.byte	0x3f
	.zero		1


	//   ....[24]....
        /*0d2c*/ 	.word	0x00006b50
        /*0d30*/ 	.word	0x0000000e
        /*0d34*/ 	.word	0x0002d890
        /*0d38*/ 	.short	0x010a
        /*0d3a*/ 	.byte	0x3f
	.zero		1


	//   ....[25]....
        /*0d3c*/ 	.word	0x00006dc0
        /*0d40*/ 	.word	0x0000001c
        /*0d44*/ 	.word	0x00000000
        /*0d48*/ 	.short	0x0101
        /*0d4a*/ 	.byte	0x3f
	.zero		1


	//   ....[26]....
        /*0d4c*/ 	.word	0x00006e00
        /*0d50*/ 	.word	0x0000000e
        /*0d54*/ 	.word	0x0002d8b0
        /*0d58*/ 	.short	0x010a
        /*0d5a*/ 	.byte	0x3f
	.zero		1


	//   ....[27]....
        /*0d5c*/ 	.word	0x00007140
        /*0d60*/ 	.word	0x0000000e
        /*0d64*/ 	.word	0x00000000
        /*0d68*/ 	.short	0x0101
        /*0d6a*/ 	.byte	0x3f
	.zero		1


	//   ....[28]....
        /*0d6c*/ 	.word	0x00007d90
        /*0d70*/ 	.word	0x00000002
        /*0d74*/ 	.word	0x0002d800
        /*0d78*/ 	.short	0x010a
        /*0d7a*/ 	.byte	0x3f
	.zero		1


	//   ....[29]....
        /*0d7c*/ 	.word	0x00007de0
        /*0d80*/ 	.word	0x00000002
        /*0d84*/ 	.word	0x0002d800
        /*0d88*/ 	.short	0x010a
        /*0d8a*/ 	.byte	0x3f
	.zero		1


	//   ....[30]....
        /*0d8c*/ 	.word	0x000089c0
        /*0d90*/ 	.word	0x00000002
        /*0d94*/ 	.word	0x0002d800
        /*0d98*/ 	.short	0x010a
        /*0d9a*/ 	.byte	0x3f
	.zero		1


	//   ....[31]....
        /*0d9c*/ 	.word	0x0000a530
        /*0da0*/ 	.word	0x00000002
        /*0da4*/ 	.word	0x0002d800
        /*0da8*/ 	.short	0x010a
        /*0daa*/ 	.byte	0x3f
	.zero		1


	//   ....[32]....
        /*0dac*/ 	.word	0x0000bd20
        /*0db0*/ 	.word	0x00000000
        /*0db4*/ 	.word	0x0002d830
        /*0db8*/ 	.short	0x010a
        /*0dba*/ 	.byte	0x3f
	.zero		1


	//   ....[33]....
        /*0dbc*/ 	.word	0x0000bd90
        /*0dc0*/ 	.word	0x00000000
        /*0dc4*/ 	.word	0x0002d830
        /*0dc8*/ 	.short	0x010a
        /*0dca*/ 	.byte	0x3f
	.zero		1


	//   ....[34]....
        /*0dcc*/ 	.word	0x0000c390
        /*0dd0*/ 	.word	0x00000000
        /*0dd4*/ 	.word	0x00000000
        /*0dd8*/ 	.short	0x0101
        /*0dda*/ 	.byte	0x3f
	.zero		1


	//   ....[35]....
        /*0ddc*/ 	.word	0x0000f380
        /*0de0*/ 	.word	0x00000009
        /*0de4*/ 	.word	0x0002d830
        /*0de8*/ 	.short	0x010a
        /*0dea*/ 	.byte	0x3f
	.zero		1


	//   ....[36]....
        /*0dec*/ 	.word	0x0000f3d0
        /*0df0*/ 	.word	0x00000009
        /*0df4*/ 	.word	0x0002d830
        /*0df8*/ 	.short	0x010a
        /*0dfa*/ 	.byte	0x3f
	.zero		1


	//   ....[37]....
        /*0dfc*/ 	.word	0x0000f7f0
        /*0e00*/ 	.word	0x00000009
        /*0e04*/ 	.word	0x0002d850
        /*0e08*/ 	.short	0x010a
        /*0e0a*/ 	.byte	0x3f
	.zero		1


	//   ....[38]....
        /*0e0c*/ 	.word	0x0000f830
        /*0e10*/ 	.word	0x00000009
        /*0e14*/ 	.word	0x0002d850
        /*0e18*/ 	.short	0x010a
        /*0e1a*/ 	.byte	0x3f
	.zero		1


	//   ....[39]....
        /*0e1c*/ 	.word	0x0000ff40
        /*0e20*/ 	.word	0x00000009
        /*0e24*/ 	.word	0x00000000
        /*0e28*/ 	.short	0x0101
        /*0e2a*/ 	.byte	0x3f
	.zero		1


	//   ....[40]....
        /*0e2c*/ 	.word	0x000108d0
        /*0e30*/ 	.word	0x00000008
        /*0e34*/ 	.word	0x00000000
        /*0e38*/ 	.short	0x0101
        /*0e3a*/ 	.byte	0x3f
	.zero		1


	//   ....[41]....
        /*0e3c*/ 	.word	0x00012a30
        /*0e40*/ 	.word	0x00000000
        /*0e44*/ 	.word	0x0002d830
        /*0e48*/ 	.short	0x010a
        /*0e4a*/ 	.byte	0x3f
	.zero		1


	//   ....[42]....
        /*0e4c*/ 	.word	0x00012a80
        /*0e50*/ 	.word	0x00000000
        /*0e54*/ 	.word	0x0002d830
        /*0e58*/ 	.short	0x010a
        /*0e5a*/ 	.byte	0x3f
	.zero		1


	//   ....[43]....
        /*0e5c*/ 	.word	0x00012ea0
        /*0e60*/ 	.word	0x00000006
        /*0e64*/ 	.word	0x0002d850
        /*0e68*/ 	.short	0x010a
        /*0e6a*/ 	.byte	0x3f
	.zero		1


	//   ....[44]....
        /*0e6c*/ 	.word	0x00012ee0
        /*0e70*/ 	.word	0x00000006
        /*0e74*/ 	.word	0x0002d850
        /*0e78*/ 	.short	0x010a
        /*0e7a*/ 	.byte	0x3f
	.zero		1


	//   ....[45]....
        /*0e7c*/ 	.word	0x00013f50
        /*0e80*/ 	.word	0x0000000b
        /*0e84*/ 	.word	0x00000000
        /*0e88*/ 	.short	0x0101
        /*0e8a*/ 	.byte	0x3f
	.zero		1


	//   ....[46]....
        /*0e8c*/ 	.word	0x00013f60
        /*0e90*/ 	.word	0x00000009
        /*0e94*/ 	.word	0x00000000
        /*0e98*/ 	.short	0x0101
        /*0e9a*/ 	.byte	0x3f
	.zero		1


	//   ....[47]....
        /*0e9c*/ 	.word	0x00014e20
        /*0ea0*/ 	.word	0x00000000
        /*0ea4*/ 	.word	0x0002d830
        /*0ea8*/ 	.short	0x010a
        /*0eaa*/ 	.byte	0x3f
	.zero		1


	//   ....[48]....
        /*0eac*/ 	.word	0x00014e70
        /*0eb0*/ 	.word	0x00000000
        /*0eb4*/ 	.word	0x0002d830
        /*0eb8*/ 	.short	0x010a
        /*0eba*/ 	.byte	0x3f
	.zero		1


	//   ....[49]....
        /*0ebc*/ 	.word	0x00015290
        /*0ec0*/ 	.word	0x00000006
        /*0ec4*/ 	.word	0x0002d850
        /*0ec8*/ 	.short	0x010a
        /*0eca*/ 	.byte	0x3f
	.zero		1


	//   ....[50]....
        /*0ecc*/ 	.word	0x000152d0
        /*0ed0*/ 	.word	0x00000006
        /*0ed4*/ 	.word	0x0002d850
        /*0ed8*/ 	.short	0x010a
        /*0eda*/ 	.byte	0x3f
	.zero		1


	//   ....[51]....
        /*0edc*/ 	.word	0x000159f0
        /*0ee0*/ 	.word	0x0000000a
        /*0ee4*/ 	.word	0x00000000
        /*0ee8*/ 	.short	0x0101
        /*0eea*/ 	.byte	0x3f
	.zero		1


	//   ....[52]....
        /*0eec*/ 	.word	0x00016380
        /*0ef0*/ 	.word	0x00000000
        /*0ef4*/ 	.word	0x00000000
        /*0ef8*/ 	.short	0x0101
        /*0efa*/ 	.byte	0x3f
	.zero		1


	//   ....[53]....
        /*0efc*/ 	.word	0x00018190
        /*0f00*/ 	.word	0x00000007
        /*0f04*/ 	.word	0x0002d850
        /*0f08*/ 	.short	0x010a
        /*0f0a*/ 	.byte	0x3f
	.zero		1


	//   ....[54]....
        /*0f0c*/ 	.word	0x00018240
        /*0f10*/ 	.word	0x00000007
        /*0f14*/ 	.word	0x0002d850
        /*0f18*/ 	.short	0x010a
        /*0f1a*/ 	.byte	0x3f
	.zero		1


	//   ....[55]....
        /*0f1c*/ 	.word	0x00018a20
        /*0f20*/ 	.word	0x0000000b
        /*0f24*/ 	.word	0x00000000
        /*0f28*/ 	.short	0x0101
        /*0f2a*/ 	.byte	0x3f
	.zero		1


	//   ....[56]....
        /*0f2c*/ 	.word	0x00019da0
        /*0f30*/ 	.word	0x00000000
        /*0f34*/ 	.word	0x00000000
        /*0f38*/ 	.short	0x0101
        /*0f3a*/ 	.byte	0x3f
	.zero		1


	//   ....[57]....
        /*0f3c*/ 	.word	0x0001a2a0
        /*0f40*/ 	.word	0x00000008
        /*0f44*/ 	.word	0x00000000
        /*0f48*/ 	.short	0x0101
        /*0f4a*/ 	.byte	0x3f
	.zero		1


	//   ....[58]....
        /*0f4c*/ 	.word	0x0001d9d0
        /*0f50*/ 	.word	0x00000011
        /*0f54*/ 	.word	0x0002d820
        /*0f58*/ 	.short	0x010a
        /*0f5a*/ 	.byte	0x3f
	.zero		1


	//   ....[59]....
        /*0f5c*/ 	.word	0x0001da90
        /*0f60*/ 	.word	0x0000000b
        /*0f64*/ 	.word	0x0002d8a0
        /*0f68*/ 	.short	0x010a
        /*0f6a*/ 	.byte	0x3f
	.zero		1


	//   ....[60]....
        /*0f6c*/ 	.word	0x0001dec0
        /*0f70*/ 	.word	0x0000000b
        /*0f74*/ 	.word	0x0002d8c0
        /*0f78*/ 	.short	0x010a
        /*0f7a*/ 	.byte	0x3f
	.zero		1


	//   ....[61]....
        /*0f7c*/ 	.word	0x0001e420
        /*0f80*/ 	.word	0x0000000a
        /*0f84*/ 	.word	0x0002d8a0
        /*0f88*/ 	.short	0x010a
        /*0f8a*/ 	.byte	0x3f
	.zero		1


	//   ....[62]....
        /*0f8c*/ 	.word	0x0001e840
        /*0f90*/ 	.word	0x0000000a
        /*0f94*/ 	.word	0x0002d8c0
        /*0f98*/ 	.short	0x010a
        /*0f9a*/ 	.byte	0x3f
	.zero		1


	//   ....[63]....
        /*0f9c*/ 	.word	0x0001fc10
        /*0fa0*/ 	.word	0x00000000
        /*0fa4*/ 	.word	0x0002d840
        /*0fa8*/ 	.short	0x010a
        /*0faa*/ 	.byte	0x3f
	.zero		1


	//   ....[64]....
        /*0fac*/ 	.word	0x00020ad0
        /*0fb0*/ 	.word	0x00000011
        /*0fb4*/ 	.word	0x0002d800
        /*0fb8*/ 	.short	0x0107
        /*0fba*/ 	.byte	0x3f
	.zero		1


	//   ....[65]....
        /*0fbc*/ 	.word	0x00020bc0
        /*0fc0*/ 	.word	0x00000011
        /*0fc4*/ 	.word	0x0002d800
        /*0fc8*/ 	.short	0x0101
        /*0fca*/ 	.byte	0x3f
	.zero		1


	//   ....[66]....
        /*0fcc*/ 	.word	0x00020be0
        /*0fd0*/ 	.word	0x00000011
        /*0fd4*/ 	.word	0x0002d820
        /*0fd8*/ 	.short	0x010a
        /*0fda*/ 	.byte	0x3f
	.zero		1


	//   ....[67]....
        /*0fdc*/ 	.word	0x00020fd0
        /*0fe0*/ 	.word	0x00000003
        /*0fe4*/ 	.word	0x0002d840
        /*0fe8*/ 	.short	0x010a
        /*0fea*/ 	.byte	0x3f
	.zero		1


	//   ....[68]....
        /*0fec*/ 	.word	0x00021450
        /*0ff0*/ 	.word	0x00000003
        /*0ff4*/ 	.word	0x00000060
        /*0ff8*/ 	.short	0x010a
        /*0ffa*/ 	.byte	0x3f
	.zero		1


	//   ....[69]....
        /*0ffc*/ 	.word	0x00021b70
        /*1000*/ 	.word	0x00000003
        /*1004*/ 	.word	0x0002d840
        /*1008*/ 	.short	0x010a
        /*100a*/ 	.byte	0x3f
	.zero		1


	//   ....[70]....
        /*100c*/ 	.word	0x00021ff0
        /*1010*/ 	.word	0x0000000b
        /*1014*/ 	.word	0x00000060
        /*1018*/ 	.short	0x010a
        /*101a*/ 	.byte	0x3f
	.zero		1


	//   ....[71]....
        /*101c*/ 	.word	0x00022660
        /*1020*/ 	.word	0x00000002
        /*1024*/ 	.word	0x0002d840
        /*1028*/ 	.short	0x010a
        /*102a*/ 	.byte	0x3f
	.zero		1


	//   ....[72]....
        /*102c*/ 	.word	0x00022af0
        /*1030*/ 	.word	0x00000007
        /*1034*/ 	.word	0x00000060
        /*1038*/ 	.short	0x010a
        /*103a*/ 	.byte	0x3f
	.zero		1


	//   ....[73]....
        /*103c*/ 	.word	0x00023110
        /*1040*/ 	.word	0x00000003
        /*1044*/ 	.word	0x0002d860
        /*1048*/ 	.short	0x010a
        /*104a*/ 	.byte	0x3f
	.zero		1


	//   ....[74]....
        /*104c*/ 	.word	0x00024660
        /*1050*/ 	.word	0x00000009
        /*1054*/ 	.word	0x0002d820
        /*1058*/ 	.short	0x010a
        /*105a*/ 	.byte	0x3f
	.zero		1


	//   ....[75]....
        /*105c*/ 	.word	0x000247f0
        /*1060*/ 	.word	0x00000007
        /*1064*/ 	.word	0x00000000
        /*1068*/ 	.short	0x010a
        /*106a*/ 	.byte	0x3f
	.zero		1


	//   ....[76]....
        /*106c*/ 	.word	0x00024860
        /*1070*/ 	.word	0x00000003
        /*1074*/ 	.word	0x00000000
        /*1078*/ 	.short	0x010a
        /*107a*/ 	.byte	0x3f
	.zero		1


	//   ....[77]....
        /*107c*/ 	.word	0x000248c0
        /*1080*/ 	.word	0x00000005
        /*1084*/ 	.word	0x00000000
        /*1088*/ 	.short	0x010a
        /*108a*/ 	.byte	0x3f
	.zero		1


	//   ....[78]....
        /*108c*/ 	.word	0x000248f0
        /*1090*/ 	.word	0x00000003
        /*1094*/ 	.word	0x00000000
        /*1098*/ 	.short	0x010a
        /*109a*/ 	.byte	0x3f
	.zero		1


	//   ....[79]....
        /*109c*/ 	.word	0x00024950
        /*10a0*/ 	.word	0x0000000e
        /*10a4*/ 	.word	0x0002d890
        /*10a8*/ 	.short	0x010a
        /*10aa*/ 	.byte	0x3f
	.zero		1


	//   ....[80]....
        /*10ac*/ 	.word	0x000249a0
        /*10b0*/ 	.word	0x0000000e
        /*10b4*/ 	.word	0x0002d890
        /*10b8*/ 	.short	0x010a
        /*10ba*/ 	.byte	0x3f
	.zero		1


	//   ....[81]....
        /*10bc*/ 	.word	0x000249f0
        /*10c0*/ 	.word	0x0000000e
        /*10c4*/ 	.word	0x0002d890
        /*10c8*/ 	.short	0x010a
        /*10ca*/ 	.byte	0x3f
	.zero		1


	//   ....[82]....
        /*10cc*/ 	.word	0x00024a40
        /*10d0*/ 	.word	0x0000000e
        /*10d4*/ 	.word	0x0002d8b0
        /*10d8*/ 	.short	0x010a
        /*10da*/ 	.byte	0x3f
	.zero		1


	//   ....[83]....
        /*10dc*/ 	.word	0x00024cf0
        /*10e0*/ 	.word	0x00000002
        /*10e4*/ 	.word	0x0002d800
        /*10e8*/ 	.short	0x010a
        /*10ea*/ 	.byte	0x3f
	.zero		1


	//   ....[84]....
        /*10ec*/ 	.word	0x00024f00
        /*10f0*/ 	.word	0x00000002
        /*10f4*/ 	.word	0x0002d800
        /*10f8*/ 	.short	0x010a
        /*10fa*/ 	.byte	0x3f
	.zero		1


	//   ....[85]....
        /*10fc*/ 	.word	0x00024f50
        /*1100*/ 	.word	0x00000000
        /*1104*/ 	.word	0x0002d830
        /*1108*/ 	.short	0x010a
        /*110a*/ 	.byte	0x3f
	.zero		1


	//   ....[86]....
        /*110c*/ 	.word	0x00024fa0
        /*1110*/ 	.word	0x00000009
        /*1114*/ 	.word	0x0002d830
        /*1118*/ 	.short	0x010a
        /*111a*/ 	.byte	0x3f
	.zero		1


	//   ....[87]....
        /*111c*/ 	.word	0x00024ff0
        /*1120*/ 	.word	0x00000009
        /*1124*/ 	.word	0x0002d850
        /*1128*/ 	.short	0x010a
        /*112a*/ 	.byte	0x3f
	.zero		1


	//   ....[88]....
        /*112c*/ 	.word	0x00025040
        /*1130*/ 	.word	0x00000000
        /*1134*/ 	.word	0x0002d830
        /*1138*/ 	.short	0x010a
        /*113a*/ 	.byte	0x3f
	.zero		1


	//   ....[89]....
        /*113c*/ 	.word	0x00025090
        /*1140*/ 	.word	0x00000006
        /*1144*/ 	.word	0x0002d850
        /*1148*/ 	.short	0x010a
        /*114a*/ 	.byte	0x3f
	.zero		1


	//   ....[90]....
        /*114c*/ 	.word	0x000250e0
        /*1150*/ 	.word	0x00000000
        /*1154*/ 	.word	0x0002d830
        /*1158*/ 	.short	0x010a
        /*115a*/ 	.byte	0x3f
	.zero		1


	//   ....[91]....
        /*115c*/ 	.word	0x00025130
        /*1160*/ 	.word	0x00000006
        /*1164*/ 	.word	0x0002d850
        /*1168*/ 	.short	0x010a
        /*116a*/ 	.byte	0x3f
	.zero		1


	//   ....[92]....
        /*116c*/ 	.word	0x00025180
        /*1170*/ 	.word	0x00000007
        /*1174*/ 	.word	0x0002d850
        /*1178*/ 	.short	0x010a
        /*117a*/ 	.byte	0x3f
	.zero		1


	//   ....[93]....
        /*117c*/ 	.word	0x000258f0
        /*1180*/ 	.word	0x00000011
        /*1184*/ 	.word	0x0002d820
        /*1188*/ 	.short	0x010a
        /*118a*/ 	.byte	0x3f
	.zero		1


	//   ....[94]....
        /*118c*/ 	.word	0x00025940
        /*1190*/ 	.word	0x0000000b
        /*1194*/ 	.word	0x0002d8a0
        /*1198*/ 	.short	0x010a
        /*119a*/ 	.byte	0x3f
	.zero		1


	//   ....[95]....
        /*119c*/ 	.word	0x00025990
        /*11a0*/ 	.word	0x0000000b
        /*11a4*/ 	.word	0x0002d8c0
        /*11a8*/ 	.short	0x010a
        /*11aa*/ 	.byte	0x3f
	.zero		1


	//   ....[96]....
        /*11ac*/ 	.word	0x000259e0
        /*11b0*/ 	.word	0x0000000a
        /*11b4*/ 	.word	0x0002d8a0
        /*11b8*/ 	.short	0x010a
        /*11ba*/ 	.byte	0x3f
	.zero		1


	//   ....[97]....
        /*11bc*/ 	.word	0x00025a30
        /*11c0*/ 	.word	0x0000000a
        /*11c4*/ 	.word	0x0002d8c0
        /*11c8*/ 	.short	0x010a
        /*11ca*/ 	.byte	0x3f
	.zero		1


	//   ....[98]....
        /*11cc*/ 	.word	0x00025bd0
        /*11d0*/ 	.word	0x00000000
        /*11d4*/ 	.word	0x0002d840
        /*11d8*/ 	.short	0x010a
        /*11da*/ 	.byte	0x3f
	.zero		1


	//   ....[99]....
        /*11dc*/ 	.word	0x00026440
        /*11e0*/ 	.word	0x00000011
        /*11e4*/ 	.word	0x0002d820
        /*11e8*/ 	.short	0x010a
        /*11ea*/ 	.byte	0x3f
	.zero		1


	//   ....[100]....
        /*11ec*/ 	.word	0x00026490
        /*11f0*/ 	.word	0x00000003
        /*11f4*/ 	.word	0x0002d840
        /*11f8*/ 	.short	0x010a
        /*11fa*/ 	.byte	0x3f
	.zero		1


	//   ....[101]....
        /*11fc*/ 	.word	0x000264e0
        /*1200*/ 	.word	0x00000003
        /*1204*/ 	.word	0x00000060
        /*1208*/ 	.short	0x010a
        /*120a*/ 	.byte	0x3f
	.zero		1


	//   ....[102]....
        /*120c*/ 	.word	0x00026530
        /*1210*/ 	.word	0x00000003
        /*1214*/ 	.word	0x0002d840
        /*1218*/ 	.short	0x010a
        /*121a*/ 	.byte	0x3f
	.zero		1


	//   ....[103]....
        /*121c*/ 	.word	0x00026580
        /*1220*/ 	.word	0x0000000b
        /*1224*/ 	.word	0x00000060
        /*1228*/ 	.short	0x010a
        /*122a*/ 	.byte	0x3f
	.zero		1


	//   ....[104]....
        /*122c*/ 	.word	0x000265d0
        /*1230*/ 	.word	0x00000002
        /*1234*/ 	.word	0x0002d840
        /*1238*/ 	.short	0x010a
        /*123a*/ 	.byte	0x3f
	.zero		1


	//   ....[105]....
        /*123c*/ 	.word	0x00026620
        /*1240*/ 	.word	0x00000007
        /*1244*/ 	.word	0x00000060
        /*1248*/ 	.short	0x010a
        /*124a*/ 	.byte	0x3f
	.zero		1


	//   ....[106]....
        /*124c*/ 	.word	0x00026670
        /*1250*/ 	.word	0x00000003
        /*1254*/ 	.word	0x0002d860
        /*1258*/ 	.short	0x010a
        /*125a*/ 	.byte	0x3f
	.zero		1


	//   ....[107]....
        /*125c*/ 	.word	0x000270a0
        /*1260*/ 	.word	0x00000009
        /*1264*/ 	.word	0x0002d820
        /*1268*/ 	.short	0x010a
        /*126a*/ 	.byte	0x3f
	.zero		1


	//   ....[108]....
        /*126c*/ 	.word	0x00027240
        /*1270*/ 	.word	0x00000007
        /*1274*/ 	.word	0x00000000
        /*1278*/ 	.short	0x010a
        /*127a*/ 	.byte	0x3f
	.zero		1


	//   ....[109]....
        /*127c*/ 	.word	0x00027290
        /*1280*/ 	.word	0x00000003
        /*1284*/ 	.word	0x00000000
        /*1288*/ 	.short	0x010a
        /*128a*/ 	.byte	0x3f
	.zero		1


	//   ....[110]....
        /*128c*/ 	.word	0x000272e0
        /*1290*/ 	.word	0x00000005
        /*1294*/ 	.word	0x00000000
        /*1298*/ 	.short	0x010a
        /*129a*/ 	.byte	0x3f
	.zero		1


	//----- nvinfo : EIATTR_NUM_MBARRIERS
	.align		4
.L_237:
        /*129c*/ 	.byte	0x03, 0x38
        /*129e*/ 	.short	0x0016


	//----- nvinfo : EIATTR_EXIT_INSTR_OFFSETS
	.align		4
        /*12a0*/ 	.byte	0x04, 0x1c
        /*12a2*/ 	.short	(.L_239 - .L_238)


	//   ....[0]....
.L_238:
        /*12a4*/ 	.word	0x00024940


	//----- nvinfo : EIATTR_MAX_THREADS
	.align		4
.L_239:
        /*12a8*/ 	.byte	0x04, 0x05
        /*12aa*/ 	.short	(.L_241 - .L_240)
.L_240:
        /*12ac*/ 	.word	0x00000200
        /*12b0*/ 	.word	0x00000001
        /*12b4*/ 	.word	0x00000001


	//----- nvinfo : EIATTR_CRS_STACK_SIZE
	.align		4
.L_241:
        /*12b8*/ 	.byte	0x04, 0x1e
        /*12ba*/ 	.short	(.L_243 - .L_242)
.L_242:
        /*12bc*/ 	.word	0x00000000


	//----- nvinfo : EIATTR_CBANK_PARAM_SIZE
	.align		4
.L_243:
        /*12c0*/ 	.byte	0x03, 0x19
        /*12c2*/ 	.short	0x0af0


	//----- nvinfo : EIATTR_PARAM_CBANK
	.align		4
        /*12c4*/ 	.byte	0x04, 0x0a
        /*12c6*/ 	.short	(.L_245 - .L_244)
	.align		4
.L_244:
        /*12c8*/ 	.word	index@(.nv.constant0._ZN7cutlass13device_kernelIN5flash11enable_sm90INS1_16FlashAttnFwdSm90INS1_25CollectiveMainloopFwdSm90ILi2EN4cute5tupleIJNS5_1CILi1EEES8_S8_EEENS6_IJNS7_ILi192EEENS7_ILi128EEENS7_ILi96EEEEEELi96ENS_6half_tEfNS_4arch4Sm90ELb0ELb1ELb0ELb1ELb0ELb1ELb0ELb0ELb1ELb1ELb1ELb0EEENS1_21CollectiveEpilogueFwdINS6_IJSA_SC_SB_EEES9_SE_SG_Li384ELb1ELb1ELb1ELb0EEENS1_36VarlenDynamicPersistentTileSchedulerILi192ELi128ELi384ELi128ELb1ELb1ELb1ELb1ELb0ELb1EEEEEEEEEvNT_6ParamsE)
        /*12cc*/ 	.short	0x0210
        /*12ce*/ 	.short	0x0af0


	//----- nvinfo : EIATTR_SW_WAR
	.align		4
.L_245:
        /*12d0*/ 	.byte	0x04, 0x36
        /*12d2*/ 	.short	(.L_247 - .L_246)
.L_246:
        /*12d4*/ 	.word	0x00000008
.L_247:


//--------------------- .nv.info._ZN7cutlass13device_kernelIN5flash11enable_sm90INS1_16FlashAttnFwdSm90INS1_25CollectiveMainloopFwdSm90ILi2EN4cute5tupleIJNS5_1CILi1EEES8_S8_EEENS6_IJNS7_ILi192EEENS7_ILi144EEENS7_ILi96EEEEEELi96ENS_6half_tEfNS_4arch4Sm90ELb1ELb0ELb0ELb0ELb0ELb0ELb0ELb0ELb1ELb1ELb1ELb0EEENS1_21CollectiveEpilogueFwdINS6_IJSA_SC_SB_EEES9_SE_SG_Li384ELb0ELb1ELb1ELb0EEENS1_19SingleTileSchedulerILb0ELb1ELb1ELi192EEEEEEEEEvNT_6ParamsE --------------------------
	.section	.nv.info._ZN7cutlass13device_kernelIN5flash11enable_sm90INS1_16FlashAttnFwdSm90INS1_25CollectiveMainloopFwdSm90ILi2EN4cute5tupleIJNS5_1CILi1EEES8_S8_EEENS6_IJNS7_ILi192EEENS7_ILi144EEENS7_ILi96EEEEEELi96ENS_6half_tEfNS_4arch4Sm90ELb1ELb0ELb0ELb0ELb0ELb0ELb0ELb0ELb1ELb1ELb1ELb0EEENS1_21CollectiveEpilogueFwdINS6_IJSA_SC_SB_EEES9_SE_SG_Li384ELb0ELb1ELb1ELb0EEENS1_19SingleTileSchedulerILb0ELb1ELb1ELi192EEEEEEEEEvNT_6ParamsE,"",@"SHT_CUDA_INFO"
	.sectionflags	@""
	.align	4


	//----- nvinfo : EIATTR_CUDA_API_VERSION
	.align		4
        /*0000*/ 	.byte	0x04, 0x37
        /*0002*/ 	.short	(.L_249 - .L_248)
.L_248:
        /*0004*/ 	.word	0x00000082


	//----- nvinfo : EIATTR_KPARAM_INFO
	.align		4
.L_249:
        /*0008*/ 	.byte	0x04, 0x17
        /*000a*/ 	.short	(.L_251 - .L_250)
.L_250:
        /*000c*/ 	.word	0x00000000
        /*0010*/ 	.short	0x0000
        /*0012*/ 	.short	0x0070
        /*0014*/ 	.byte	0x00, 0xf0, 0x01, 0x28


	//----- nvinfo : EIATTR_SPARSE_MMA_MASK
	.align		4
.L_251:
        /*0018*/ 	.byte	0x03, 0x50
        /*001a*/ 	.short	0x0000


	//----- nvinfo : EIATTR_MAXREG_COUNT
	.align		4
        /*001c*/ 	.byte	0x03, 0x1b
        /*001e*/ 	.short	0x0080


	//----- nvinfo : EIATTR_NUM_BARRIERS
	.align		4
        /*0020*/ 	.byte	0x02, 0x4c
        /*0022*/ 	.byte	0x10
	.zero		1


	//----- nvinfo : EIATTR_EXTERNS
	.align		4
        /*0024*/ 	.byte	0x04, 0x0f
        /*0026*/ 	.short	(.L_253 - .L_252)


	//   ....[0]....
	.align		4
.L_252:
        /*0028*/ 	.word	index@(__assertfail)


	//----- nvinfo : EIATTR_ANNOTATIONS
	.align		4
.L_253:
        /*002c*/ 	.byte	0x04, 0x55
        /*002e*/ 	.short	(.L_255 - .L_254)


	//   ....[0]....
.L_254:
        /*0030*/ 	.word	0x00000001
        /*0034*/ 	.byte	0x20, 0x93, 0x00, 0x00, 0x01, 0x00, 0x00, 0x00, 0x60, 0x93, 0x00, 0x00, 0x01, 0x00, 0x00, 0x00
        /*0044*/ 	.byte	0x80, 0xac, 0x00, 0x00, 0x01, 0x00, 0x00, 0x00, 0x90, 0xac, 0x00, 0x00, 0x01, 0x00, 0x00, 0x00
        /*0054*/ 	.byte	0x10, 0xf6, 0x00, 0x00, 0x01, 0x00, 0x00, 0x00, 0x10, 0xf9, 0x00, 0x00, 0x01, 0x00, 0x00, 0x00
        /*0064*/ 	.byte	0x10, 0x07, 0x01, 0x00, 0x01, 0x00, 0x00, 0x00, 0x80, 0x10, 0x01, 0x00, 0x01, 0x00, 0x00, 0x00
        /*0074*/ 	.byte	0x50, 0x1a, 0x01, 0x00, 0x01, 0x00, 0x00, 0x00, 0x80, 0x23, 0x01, 0x00


	//----- nvinfo : EIATTR_MERCURY_ISA_VERSION
	.align		4
.L_255:
        /*0080*/ 	.byte	0x03, 0x5f
        /*0082*/ 	.short	0x0101


	//----- nvinfo : EIATTR_INT_WARP_WIDE_INSTR_OFFSETS
	.align		4
        /*0084*/ 	.byte	0x04, 0x31
        /*0086*/ 	.short	(.L_257 - .L_256)


	//   ....[0]....
.L_256:
        /*0088*/ 	.word	0x00000120


	//   ....[1]....
        /*008c*/ 	.word	0x000001c0


	//   ....[2]....
        /*0090*/ 	.word	0x00000230


	//----- nvinfo : EIATTR_COOP_GROUP_MASK_REGIDS
	.align		4
.L_257:
        /*0094*/ 	.byte	0x04, 0x29
        /*0096*/ 	.short	(.L_259 - .L_258)


	//   ....[0]....
.L_258:
        /*0098*/ 	.word	0xffffffff


	//   ....[1]....
        /*009c*/ 	.word	0xffffffff


	//   ....[2]....
        /*00a0*/ 	.word	0xffffffff


	//   ....[3]....
        /*00a4*/ 	.word	0xffffffff


	//   ....[4]....
        /*00a8*/ 	.word	0xffffffff


	//   ....[5]....
        /*00ac*/ 	.word	0xffffffff


	//   ....[6]....
        /*00b0*/ 	.word	0xffffffff


	//   ....[7]....
        /*00b4*/ 	.word	0xffffffff


	//   ....[8]....
        /*00b8*/ 	.word	0xffffffff


	//   ....[9]....
        /*00bc*/ 	.word	0xffffffff


	//   ....[10]....
        /*00c0*/ 	.word	0xffffffff


	//   ....[11]....
        /*00c4*/ 	.word	0xffffffff


	//   ....[12]....
        /*00c8*/ 	.word	0xffffffff


	//   ....[13]....
        /*00cc*/ 	.word	0xffffffff


	//   ....[14]....
        /*00d0*/ 	.word	0xffffffff


	//   ....[15]....
        /*00d4*/ 	.word	0xffffffff


	//   ....[16]....
        /*00d8*/ 	.word	0xffffffff


	//   ....[17]....
        /*00dc*/ 	.word	0xffffffff


	//   ....[18]....
        /*00e0*/ 	.word	0xffffffff


	//   ....[19]....
        /*00e4*/ 	.word	0xffffffff


	//   ....[20]....
        /*00e8*/ 	.word	0xffffffff


	//   ....[21]....
        /*00ec*/ 	.word	0xffffffff


	//   ....[22]....
        /*00f0*/ 	.word	0xffffffff


	//   ....[23]....
        /*00f4*/ 	.word	0xffffffff


	//   ....[24]....
        /*00f8*/ 	.word	0xffffffff


	//   ....[25]....
        /*00fc*/ 	.word	0xffffffff


	//   ....[26]....
        /*0100*/ 	.word	0xffffffff


	//   ....[27]....
        /*0104*/ 	.word	0xffffffff


	//   ....[28]....
        /*0108*/ 	.word	0xffffffff


	//   ....[29]....
        /*010c*/ 	.word	0xffffffff


	//   ....[30]....
        /*0110*/ 	.word	0xffffffff


	//   ....[31]....
        /*0114*/ 	.word	0xffffffff


	//   ....[32]....
        /*0118*/ 	.word	0xffffffff


	//   ....[33]....
        /*011c*/ 	.word	0xffffffff


	//   ....[34]....
        /*0120*/ 	.word	0xffffffff


	//   ....[35]....
        /*0124*/ 	.word	0xffffffff


	//   ....[36]....
        /*0128*/ 	.word	0xffffffff


	//   ....[37]....
        /*012c*/ 	.word	0xffffffff


	//   ....[38]....
        /*0130*/ 	.word	0xffffffff


	//   ....[39]....
        /*0134*/ 	.word	0xffffffff


	//   ....[40]....
        /*0138*/ 	.word	0xffffffff


	//   ....[41]....
        /*013c*/ 	.word	0xffffffff


	//   ....[42]....
        /*0140*/ 	.word	0xffffffff


	//   ....[43]....
        /*0144*/ 	.word	0xffffffff


	//   ....[44]....
        /*0148*/ 	.word	0xffffffff


	//   ....[45]....
        /*014c*/ 	.word	0xffffffff


	//   ....[46]....
        /*0150*/ 	.word	0xffffffff


	//   ....[47]....
        /*0154*/ 	.word	0xffffffff


	//   ....[48]....
        /*0158*/ 	.word	0xffffffff


	//   ....[49]....
        /*015c*/ 	.word	0xffffffff


	//   ....[50]....
        /*0160*/ 	.word	0xffffffff


	//   ....[51]....
        /*0164*/ 	.word	0xffffffff


	//   ....[52]....
        /*0168*/ 	.word	0xffffffff


	//   ....[53]....
        /*016c*/ 	.word	0xffffffff


	//   ....[54]....
        /*0170*/ 	.word	0x0500000f


	//   ....[55]....
        /*0174*/ 	.word	0x0500000f


	//   ....[56]....
        /*0178*/ 	.word	0x0500000f


	//   ....[57]....
        /*017c*/ 	.word	0x0500000f


	//   ....[58]....
        /*0180*/ 	.word	0x0500000f


	//   ....[59]....
        /*0184*/ 	.word	0x0500000f


	//   ....[60]....
        /*0188*/ 	.word	0x0500000f


	//   ....[61]....
        /*018c*/ 	.word	0x0500000f


	//   ....[62]....
        /*0190*/ 	.word	0x0500000f


	//   ....[63]....
        /*0194*/ 	.word	0x0500000f


	//   ....[64]....
        /*0198*/ 	.word	0x0500000f


	//   ....[65]....
        /*019c*/ 	.word	0x0500000f


	//   ....[66]....
        /*01a0*/ 	.word	0x0500000f


	//   ....[67]....
        /*01a4*/ 	.word	0x0500000f


	//----- nvinfo : EIATTR_COOP_GROUP_INSTR_OFFSETS
	.align		4
.L_259:
        /*01a8*/ 	.byte	0x04, 0x28
        /*01aa*/ 	.short	(.L_261 - .L_260)


	//   ....[0]....
.L_260:
        /*01ac*/ 	.word	0x00000060


	//   ....[1]....
        /*01b0*/ 	.word	0x00000130


	//   ....[2]....
        /*01b4*/ 	.word	0x000001e0


	//   ....[3]....
        /*01b8*/ 	.word	0x000003a0


	//   ....[4]....
        /*01bc*/ 	.word	0x00000500


	//   ....[5]....
        /*01c0*/ 	.word	0x00000620


	//   ....[6]....
        /*01c4*/ 	.word	0x00000780


	//   ....[7]....
        /*01c8*/ 	.word	0x000010e0


	//   ....[8]....
        /*01cc*/ 	.word	0x00001980


	//   ....[9]....
        /*01d0*/ 	.word	0x000019a0


	//   ....[10]....
        /*01d4*/ 	.word	0x00003300


	//   ....[11]....
        /*01d8*/ 	.word	0x00003340


	//   ....[12]....
        /*01dc*/ 	.word	0x00003d90


	//   ....[13]....
        /*01e0*/ 	.word	0x00003e90


	//   ....[14]....
        /*01e4*/ 	.word	0x00004e90


	//   ....[15]....
        /*01e8*/ 	.word	0x000069c0


	//   ....[16]....
        /*01ec*/ 	.word	0x00006d80


	//   ....[17]....
        /*01f0*/ 	.word	0x00007200


	//   ....[18]....
        /*01f4*/ 	.word	0x000072e0


	//   ....[19]....
        /*01f8*/ 	.word	0x00007d80


	//   ....[20]....
        /*01fc*/ 	.word	0x00007e70


	//   ....[21]....
        /*0200*/ 	.word	0x00009160


	//   ....[22]....
        /*0204*/ 	.word	0x0000b0a0


	//   ....[23]....
        /*0208*/ 	.word	0x0000b120


	//   ....[24]....
        /*020c*/ 	.word	0x0000b730


	//   ....[25]....
        /*0210*/ 	.word	0x0000b790


	//   ....[26]....
        /*0214*/ 	.word	0x0000cb70


	//   ....[27]....
        /*0218*/ 	.word	0x0000cc70


	//   ....[28]....
        /*021c*/ 	.word	0x0000ccd0


	//   ....[29]....
        /*0220*/ 	.word	0x0000cdd0


	//   ....[30]....
        /*0224*/ 	.word	0x0000cde0


	//   ....[31]....
        /*0228*/ 	.word	0x0000dca0


	//   ....[32]....
        /*022c*/ 	.word	0x0000dce0


	//   ....[33]....
        /*0230*/ 	.word	0x0000dd20


	//   ....[34]....
        /*0234*/ 	.word	0x0000dd60


	//   ....[35]....
        /*0238*/ 	.word	0x0000dd80


	//   ....[36]....
        /*023c*/ 	.word	0x0000ddb0


	//   ....[37]....
        /*0240*/ 	.word	0x0000e280


	//   ....[38]....
        /*0244*/ 	.word	0x0000e290


	//   ....[39]....
        /*0248*/ 	.word	0x0000eb00


	//   ....[40]....
        /*024c*/ 	.word	0x0000f5d0


	//   ....[41]....
        /*0250*/ 	.word	0x000100c0


	//   ....[42]....
        /*0254*/ 	.word	0x000100f0


	//   ....[43]....
        /*0258*/ 	.word	0x00010120


	//   ....[44]....
        /*025c*/ 	.word	0x00010140


	//   ....[45]....
        /*0260*/ 	.word	0x00010150


	//   ....[46]....
        /*0264*/ 	.word	0x000101f0


	//   ....[47]....
        /*0268*/ 	.word	0x00010220


	//   ....[48]....
        /*026c*/ 	.word	0x00010230


	//   ....[49]....
        /*0270*/ 	.word	0x000102b0


	//   ....[50]....
        /*0274*/ 	.word	0x000102e0


	//   ....[51]....
        /*0278*/ 	.word	0x00010330


	//   ....[52]....
        /*027c*/ 	.word	0x00010360


	//   ....[53]....
        /*0280*/ 	.word	0x00012890


	//   ....[54]....
        /*0284*/ 	.word	0x00012de0


	//   ....[55]....
        /*0288*/ 	.word	0x00012f50


	//   ....[56]....
        /*028c*/ 	.word	0x00012fa0


	//   ....[57]....
        /*0290*/ 	.word	0x000130d0


	//   ....[58]....
        /*0294*/ 	.word	0x00013120


	//   ....[59]....
        /*0298*/ 	.word	0x00013230


	//   ....[60]....
        /*029c*/ 	.word	0x00013290


	//   ....[61]....
        /*02a0*/ 	.word	0x000132f0


	//   ....[62]....
        /*02a4*/ 	.word	0x000133e0


	//   ....[63]....
        /*02a8*/ 	.word	0x00013450


	//   ....[64]....
        /*02ac*/ 	.word	0x00013530


	//   ....[65]....
        /*02b0*/ 	.word	0x000135f0


	//   ....[66]....
        /*02b4*/ 	.word	0x000136a0


	//   ....[67]....
        /*02b8*/ 	.word	0x00013a80


	//----- nvinfo : EIATTR_REG_RECONFIG
	.align		4
.L_261:
        /*02bc*/ 	.byte	0x01, 0x54
	.zero		2


	//----- nvinfo : EIATTR_SYSCALL_OFFSETS
	.align		4
        /*02c0*/ 	.byte	0x04, 0x46
        /*02c2*/ 	.short	(.L_263 - .L_262)


	//   ....[0]....
.L_262:
        /*02c4*/ 	.word	0x000012e0


	//   ....[1]....
        /*02c8*/ 	.word	0x0000f290


	//   ....[2]....
        /*02cc*/ 	.word	0x0000f3d0


	//   ....[3]....
        /*02d0*/ 	.word	0x0000f4c0


	//   ....[4]....
        /*02d4*/ 	.word	0x0000fc00


	//----- nvinfo : EIATTR_MBARRIER_INSTR_OFFSETS
	.align		4
.L_263:
        /*02d8*/ 	.byte	0x04, 0x39
        /*02da*/ 	.short	(.L_265 - .L_264)


	//   ....[0]....
.L_264:
        /*02dc*/ 	.word	0x00000250
        /*02e0*/ 	.word	0x000000ff
        /*02e4*/ 	.word	0x00031c00
        /*02e8*/ 	.short	0x0100
        /*02ea*/ 	.byte	0x08
	.zero		1


	//   ....[1]....
        /*02ec*/ 	.word	0x00000260
        /*02f0*/ 	.word	0x000000ff
        /*02f4*/ 	.word	0x00031c20
        /*02f8*/ 	.short	0x0100
        /*02fa*/ 	.byte	0x08
	.zero		1


	//   ....[2]....
        /*02fc*/ 	.word	0x00000350
        /*0300*/ 	.word	0x000000ff
        /*0304*/ 	.word	0x00031c30
        /*0308*/ 	.short	0x0100
        /*030a*/ 	.byte	0x08
	.zero		1


	//   ....[3]....
        /*030c*/ 	.word	0x00000360
        /*0310*/ 	.word	0x000000ff
        /*0314*/ 	.word	0x00031c40
        /*0318*/ 	.short	0x0100
        /*031a*/ 	.byte	0x08
	.zero		1


	//   ....[4]....
        /*031c*/ 	.word	0x00000370
        /*0320*/ 	.word	0x000000ff
        /*0324*/ 	.word	0x00031c38
        /*0328*/ 	.short	0x0100
        /*032a*/ 	.byte	0x08
	.zero		1


	//   ....[5]....
        /*032c*/ 	.word	0x00000380
        /*0330*/ 	.word	0x000000ff
        /*0334*/ 	.word	0x00031c48
        /*0338*/ 	.short	0x0100
        /*033a*/ 	.byte	0x08
	.zero		1


	//   ....[6]....
        /*033c*/ 	.word	0x000004b0
        /*0340*/ 	.word	0x000000ff
        /*0344*/ 	.word	0x00031c50
        /*0348*/ 	.short	0x0100
        /*034a*/ 	.byte	0x08
	.zero		1


	//   ....[7]....
        /*034c*/ 	.word	0x000004c0
        /*0350*/ 	.word	0x000000ff
        /*0354*/ 	.word	0x00031c60
        /*0358*/ 	.short	0x0100
        /*035a*/ 	.byte	0x08
	.zero		1


	//   ....[8]....
        /*035c*/ 	.word	0x000004d0
        /*0360*/ 	.word	0x000000ff
        /*0364*/ 	.word	0x00031c58
        /*0368*/ 	.short	0x0100
        /*036a*/ 	.byte	0x08
	.zero		1


	//   ....[9]....
        /*036c*/ 	.word	0x000004e0
        /*0370*/ 	.word	0x000000ff
        /*0374*/ 	.word	0x00031c68
        /*0378*/ 	.short	0x0100
        /*037a*/ 	.byte	0x08
	.zero		1


	//   ....[10]....
        /*037c*/ 	.word	0x000005d0
        /*0380*/ 	.word	0x000000ff
        /*0384*/ 	.word	0x00031c70
        /*0388*/ 	.short	0x0100
        /*038a*/ 	.byte	0x06
	.zero		1


	//   ....[11]....
        /*038c*/ 	.word	0x000005e0
        /*0390*/ 	.word	0x000000ff
        /*0394*/ 	.word	0x00031c80
        /*0398*/ 	.short	0x0100
        /*039a*/ 	.byte	0x06
	.zero		1


	//   ....[12]....
        /*039c*/ 	.word	0x000005f0
        /*03a0*/ 	.word	0x000000ff
        /*03a4*/ 	.word	0x00031c78
        /*03a8*/ 	.short	0x0100
        /*03aa*/ 	.byte	0x06
	.zero		1


	//   ....[13]....
        /*03ac*/ 	.word	0x00000600
        /*03b0*/ 	.word	0x000000ff
        /*03b4*/ 	.word	0x00031c88
        /*03b8*/ 	.short	0x0100
        /*03ba*/ 	.byte	0x06
	.zero		1


	//   ....[14]....
        /*03bc*/ 	.word	0x00000730
        /*03c0*/ 	.word	0x000000ff
        /*03c4*/ 	.word	0x00031c90
        /*03c8*/ 	.short	0x0100
        /*03ca*/ 	.byte	0x08
	.zero		1


	//   ....[15]....
        /*03cc*/ 	.word	0x00000740
        /*03d0*/ 	.word	0x000000ff
        /*03d4*/ 	.word	0x00031ca0
        /*03d8*/ 	.short	0x0100
        /*03da*/ 	.byte	0x08
	.zero		1


	//   ....[16]....
        /*03dc*/ 	.word	0x00000750
        /*03e0*/ 	.word	0x000000ff
        /*03e4*/ 	.word	0x00031c98
        /*03e8*/ 	.short	0x0100
        /*03ea*/ 	.byte	0x08
	.zero		1


	//   ....[17]....
        /*03ec*/ 	.word	0x00000760
        /*03f0*/ 	.word	0x000000ff
        /*03f4*/ 	.word	0x00031ca8
        /*03f8*/ 	.short	0x0100
        /*03fa*/ 	.byte	0x08
	.zero		1


	//   ....[18]....
        /*03fc*/ 	.word	0x00000890
        /*0400*/ 	.word	0x000000ff
        /*0404*/ 	.word	0x00031cb0
        /*0408*/ 	.short	0x0100
        /*040a*/ 	.byte	0x08
	.zero		1


	//   ....[19]....
        /*040c*/ 	.word	0x000008a0
        /*0410*/ 	.word	0x000000ff
        /*0414*/ 	.word	0x00031cc0
        /*0418*/ 	.short	0x0100
        /*041a*/ 	.byte	0x08
	.zero		1


	//   ....[20]....
        /*041c*/ 	.word	0x000008b0
        /*0420*/ 	.word	0x000000ff
        /*0424*/ 	.word	0x00031cb8
        /*0428*/ 	.short	0x0100
        /*042a*/ 	.byte	0x08
	.zero		1


	//   ....[21]....
        /*042c*/ 	.word	0x000008c0
        /*0430*/ 	.word	0x000000ff
        /*0434*/ 	.word	0x00031cc8
        /*0438*/ 	.short	0x0100
        /*043a*/ 	.byte	0x08
	.zero		1


	//   ....[22]....
        /*043c*/ 	.word	0x00001310
        /*0440*/ 	.word	0x000000ff
        /*0444*/ 	.word	0x00031c00
        /*0448*/ 	.short	0x010a
        /*044a*/ 	.byte	0x38
	.zero		1


	//   ....[23]....
        /*044c*/ 	.word	0x00001360
        /*0450*/ 	.word	0x000000ff
        /*0454*/ 	.word	0x00031c30
        /*0458*/ 	.short	0x010a
        /*045a*/ 	.byte	0x38
	.zero		1


	//   ....[24]....
        /*045c*/ 	.word	0x000013d0
        /*0460*/ 	.word	0x000000ff
        /*0464*/ 	.word	0x00031c30
        /*0468*/ 	.short	0x010a
        /*046a*/ 	.byte	0x38
	.zero		1


	//   ....[25]....
        /*046c*/ 	.word	0x00004200
        /*0470*/ 	.word	0x00000042
        /*0474*/ 	.word	0x00000000
        /*0478*/ 	.short	0x0101
        /*047a*/ 	.byte	0x3f
	.zero		1


	//   ....[26]....
        /*047c*/ 	.word	0x00005120
        /*0480*/ 	.word	0x000000ff
        /*0484*/ 	.word	0x00031c30
        /*0488*/ 	.short	0x010a
        /*048a*/ 	.byte	0x06
	.zero		1


	//   ....[27]....
        /*048c*/ 	.word	0x00005160
        /*0490*/ 	.word	0x000000ff
        /*0494*/ 	.word	0x00031c30
        /*0498*/ 	.short	0x010a
        /*049a*/ 	.byte	0x06
	.zero		1


	//   ....[28]....
        /*049c*/ 	.word	0x00006800
        /*04a0*/ 	.word	0x000000ff
        /*04a4*/ 	.word	0x00031c50
        /*04a8*/ 	.short	0x010a
        /*04aa*/ 	.byte	0x06
	.zero		1


	//   ....[29]....
        /*04ac*/ 	.word	0x00006840
        /*04b0*/ 	.word	0x000000ff
        /*04b4*/ 	.word	0x00031c50
        /*04b8*/ 	.short	0x010a
        /*04ba*/ 	.byte	0x06
	.zero		1


	//   ....[30]....
        /*04bc*/ 	.word	0x000085a0
        /*04c0*/ 	.word	0x0000004f
        /*04c4*/ 	.word	0x00000000
        /*04c8*/ 	.short	0x0101
        /*04ca*/ 	.byte	0x3f
	.zero		1


	//   ....[31]....
        /*04cc*/ 	.word	0x00008650
        /*04d0*/ 	.word	0x00000076
        /*04d4*/ 	.word	0x00000000
        /*04d8*/ 	.short	0x0101
        /*04da*/ 	.byte	0x3f
	.zero		1


	//   ....[32]....
        /*04dc*/ 	.word	0x00009540
        /*04e0*/ 	.word	0x000000ff
        /*04e4*/ 	.word	0x00031c30
        /*04e8*/ 	.short	0x010a
        /*04ea*/ 	.byte	0x05
	.zero		1


	//   ....[33]....
        /*04ec*/ 	.word	0x00009580
        /*04f0*/ 	.word	0x000000ff
        /*04f4*/ 	.word	0x00031c30
        /*04f8*/ 	.short	0x010a
        /*04fa*/ 	.byte	0x05
	.zero		1


	//   ....[34]....
        /*04fc*/ 	.word	0x0000ac20
        /*0500*/ 	.word	0x000000ff
        /*0504*/ 	.word	0x00031c50
        /*0508*/ 	.short	0x010a
        /*050a*/ 	.byte	0x05
	.zero		1


	//   ....[35]....
        /*050c*/ 	.word	0x0000ac60
        /*0510*/ 	.word	0x000000ff
        /*0514*/ 	.word	0x00031c50
        /*0518*/ 	.short	0x010a
        /*051a*/ 	.byte	0x05
	.zero		1


	//   ....[36]....
        /*051c*/ 	.word	0x0000bff0
        /*0520*/ 	.word	0x0000006f
        /*0524*/ 	.word	0x00000000
        /*0528*/ 	.short	0x0101
        /*052a*/ 	.byte	0x3f
	.zero		1


	//   ....[37]....
        /*052c*/ 	.word	0x0000c070
        /*0530*/ 	.word	0x0000006e
        /*0534*/ 	.word	0x00000000
        /*0538*/ 	.short	0x0101
        /*053a*/ 	.byte	0x3f
	.zero		1


	//   ....[38]....
        /*053c*/ 	.word	0x0000cbe0
        /*0540*/ 	.word	0x000000ff
        /*0544*/ 	.word	0x00031c50
        /*0548*/ 	.short	0x010a
        /*054a*/ 	.byte	0x09
	.zero		1


	//   ....[39]....
        /*054c*/ 	.word	0x0000cc20
        /*0550*/ 	.word	0x000000ff
        /*0554*/ 	.word	0x00031c50
        /*0558*/ 	.short	0x010a
        /*055a*/ 	.byte	0x09
	.zero		1


	//   ....[40]....
        /*055c*/ 	.word	0x0000d250
        /*0560*/ 	.word	0x0000000c
        /*0564*/ 	.word	0x00000000
        /*0568*/ 	.short	0x0101
        /*056a*/ 	.byte	0x3f
	.zero		1


	//   ....[41]....
        /*056c*/ 	.word	0x0000dda0
        /*0570*/ 	.word	0x000000ff
        /*0574*/ 	.word	0x00000000
        /*0578*/ 	.short	0x0101
        /*057a*/ 	.byte	0x04
	.zero		1


	//   ....[42]....
        /*057c*/ 	.word	0x0000f7d0
        /*0580*/ 	.word	0x000000ff
        /*0584*/ 	.word	0x00031c40
        /*0588*/ 	.short	0x010a
        /*058a*/ 	.byte	0x26
	.zero		1


	//   ....[43]....
        /*058c*/ 	.word	0x00010520
        /*0590*/ 	.word	0x000000ff
        /*0594*/ 	.word	0x00031c00
        /*0598*/ 	.short	0x0107
        /*059a*/ 	.byte	0x26
	.zero		1


	//   ....[44]....
        /*059c*/ 	.word	0x00010570
        /*05a0*/ 	.word	0x000000ff
        /*05a4*/ 	.word	0x00031c00
        /*05a8*/ 	.short	0x0101
        /*05aa*/ 	.byte	0x26
	.zero		1


	//   ....[45]....
        /*05ac*/ 	.word	0x000105a0
        /*05b0*/ 	.word	0x000000ff
        /*05b4*/ 	.word	0x00031c20
        /*05b8*/ 	.short	0x010a
        /*05ba*/ 	.byte	0x26
	.zero		1


	//   ....[46]....
        /*05bc*/ 	.word	0x000108e0
        /*05c0*/ 	.word	0x000000ff
        /*05c4*/ 	.word	0x00031c48
        /*05c8*/ 	.short	0x010a
        /*05ca*/ 	.byte	0x26
	.zero		1


	//   ....[47]....
        /*05cc*/ 	.word	0x00010cb0
        /*05d0*/ 	.word	0x000000ff
        /*05d4*/ 	.word	0x00031c60
        /*05d8*/ 	.short	0x010a
        /*05da*/ 	.byte	0x26
	.zero		1


	//   ....[48]....
        /*05dc*/ 	.word	0x00011240
        /*05e0*/ 	.word	0x000000ff
        /*05e4*/ 	.word	0x00031c40
        /*05e8*/ 	.short	0x010a
        /*05ea*/ 	.byte	0x26
	.zero		1


	//   ....[49]....
        /*05ec*/ 	.word	0x00011620
        /*05f0*/ 	.word	0x000000ff
        /*05f4*/ 	.word	0x00031c68
        /*05f8*/ 	.short	0x010a
        /*05fa*/ 	.byte	0x26
	.zero		1


	//   ....[50]....
        /*05fc*/ 	.word	0x00011bf0
        /*0600*/ 	.word	0x000000ff
        /*0604*/ 	.word	0x00031c48
        /*0608*/ 	.short	0x010a
        /*060a*/ 	.byte	0x26
	.zero		1


	//   ....[51]....
        /*060c*/ 	.word	0x00011fb0
        /*0610*/ 	.word	0x000000ff
        /*0614*/ 	.word	0x00031c60
        /*0618*/ 	.short	0x010a
        /*061a*/ 	.byte	0x26
	.zero		1


	//   ....[52]....
        /*061c*/ 	.word	0x00012400
        /*0620*/ 	.word	0x00000005
        /*0624*/ 	.word	0x00031c60
        /*0628*/ 	.short	0x010a
        /*062a*/ 	.byte	0x3f
	.zero		1


	//   ....[53]....
        /*062c*/ 	.word	0x00012850
        /*0630*/ 	.word	0x00000011
        /*0634*/ 	.word	0x00031c20
        /*0638*/ 	.short	0x010a
        /*063a*/ 	.byte	0x3f
	.zero		1


	//   ....[54]....
        /*063c*/ 	.word	0x00012990
        /*0640*/ 	.word	0x00000007
        /*0644*/ 	.word	0x00000000
        /*0648*/ 	.short	0x010a
        /*064a*/ 	.byte	0x3f
	.zero		1


	//   ....[55]....
        /*064c*/ 	.word	0x00012a00
        /*0650*/ 	.word	0x00000005
        /*0654*/ 	.word	0x00000000
        /*0658*/ 	.short	0x010a
        /*065a*/ 	.byte	0x3f
	.zero		1


	//   ....[56]....
        /*065c*/ 	.word	0x00012a60
        /*0660*/ 	.word	0x00000003
        /*0664*/ 	.word	0x00000000
        /*0668*/ 	.short	0x010a
        /*066a*/ 	.byte	0x3f
	.zero		1


	//   ....[57]....
        /*066c*/ 	.word	0x00012a90
        /*0670*/ 	.word	0x00000009
        /*0674*/ 	.word	0x00000000
        /*0678*/ 	.short	0x010a
        /*067a*/ 	.byte	0x3f
	.zero		1


	//   ....[58]....
        /*067c*/ 	.word	0x00012b00
        /*0680*/ 	.word	0x00000003
        /*0684*/ 	.word	0x00031c00
        /*0688*/ 	.short	0x010a
        /*068a*/ 	.byte	0x3f
	.zero		1


	//   ....[59]....
        /*068c*/ 	.word	0x00012b60
        /*0690*/ 	.word	0x00000003
        /*0694*/ 	.word	0x00031c30
        /*0698*/ 	.short	0x010a
        /*069a*/ 	.byte	0x3f
	.zero		1


	//   ....[60]....
        /*069c*/ 	.word	0x00012bc0
        /*06a0*/ 	.word	0x0000000c
        /*06a4*/ 	.word	0x00031c30
        /*06a8*/ 	.short	0x010a
        /*06aa*/ 	.byte	0x3f
	.zero		1


	//   ....[61]....
        /*06ac*/ 	.word	0x00012c20
        /*06b0*/ 	.word	0x0000000c
        /*06b4*/ 	.word	0x00031c50
        /*06b8*/ 	.short	0x010a
        /*06ba*/ 	.byte	0x3f
	.zero		1


	//   ....[62]....
        /*06bc*/ 	.word	0x00012c80
        /*06c0*/ 	.word	0x00000003
        /*06c4*/ 	.word	0x00031c30
        /*06c8*/ 	.short	0x010a
        /*06ca*/ 	.byte	0x3f
	.zero		1


	//   ....[63]....
        /*06cc*/ 	.word	0x00012ce0
        /*06d0*/ 	.word	0x00000003
        /*06d4*/ 	.word	0x00031c50
        /*06d8*/ 	.short	0x010a
        /*06da*/ 	.byte	0x3f
	.zero		1


	//   ....[64]....
        /*06dc*/ 	.word	0x00012d40
        /*06e0*/ 	.word	0x00000008
        /*06e4*/ 	.word	0x00031c50
        /*06e8*/ 	.short	0x010a
        /*06ea*/ 	.byte	0x3f
	.zero		1


	//   ....[65]....
        /*06ec*/ 	.word	0x00012ea0
        /*06f0*/ 	.word	0x00000003
        /*06f4*/ 	.word	0x00031c40
        /*06f8*/ 	.short	0x010a
        /*06fa*/ 	.byte	0x3f
	.zero		1


	//   ....[66]....
        /*06fc*/ 	.word	0x000136f0
        /*0700*/ 	.word	0x00000004
        /*0704*/ 	.word	0x00031c20
        /*0708*/ 	.short	0x010a
        /*070a*/ 	.byte	0x3f
	.zero		1


	//   ....[67]....
        /*070c*/ 	.word	0x00013750
        /*0710*/ 	.word	0x00000005
        /*0714*/ 	.word	0x00031c48
        /*0718*/ 	.short	0x010a
        /*071a*/ 	.byte	0x3f
	.zero		1


	//   ....[68]....
        /*071c*/ 	.word	0x000137b0
        /*0720*/ 	.word	0x00000005
        /*0724*/ 	.word	0x00031c60
        /*0728*/ 	.short	0x010a
        /*072a*/ 	.byte	0x3f
	.zero		1


	//   ....[69]....
        /*072c*/ 	.word	0x00013810
        /*0730*/ 	.word	0x00000005
        /*0734*/ 	.word	0x00031c40
        /*0738*/ 	.short	0x010a
        /*073a*/ 	.byte	0x3f
	.zero		1


	//   ....[70]....
        /*073c*/ 	.word	0x00013870
        /*0740*/ 	.word	0x00000005
        /*0744*/ 	.word	0x00031c68
        /*0748*/ 	.short	0x010a
        /*074a*/ 	.byte	0x3f
	.zero		1


	//   ....[71]....
        /*074c*/ 	.word	0x000138d0
        /*0750*/ 	.word	0x00000005
        /*0754*/ 	.word	0x00031c48
        /*0758*/ 	.short	0x010a
        /*075a*/ 	.byte	0x3f
	.zero		1


	//   ....[72]....
        /*075c*/ 	.word	0x00013930
        /*0760*/ 	.word	0x00000005
        /*0764*/ 	.word	0x00031c60
        /*0768*/ 	.short	0x010a
        /*076a*/ 	.byte	0x3f
	.zero		1


	//   ....[73]....
        /*076c*/ 	.word	0x00013980
        /*0770*/ 	.word	0x00000005
        /*0774*/ 	.word	0x00031c60
        /*0778*/ 	.short	0x010a
        /*077a*/ 	.byte	0x3f
	.zero		1


	//   ....[74]....
        /*077c*/ 	.word	0x000139d0
        /*0780*/ 	.word	0x00000011
        /*0784*/ 	.word	0x00031c20
        /*0788*/ 	.short	0x010a
        /*078a*/ 	.byte	0x3f
	.zero		1


	//   ....[75]....
        /*078c*/ 	.word	0x00013b40
        /*0790*/ 	.word	0x00000007
        /*0794*/ 	.word	0x00000000
        /*0798*/ 	.short	0x010a
        /*079a*/ 	.byte	0x3f
	.zero		1


	//   ....[76]....
        /*079c*/ 	.word	0x00013b90
        /*07a0*/ 	.word	0x00000005
        /*07a4*/ 	.word	0x00000000
        /*07a8*/ 	.short	0x010a
        /*07aa*/ 	.byte	0x3f
	.zero		1


	//   ....[77]....
        /*07ac*/ 	.word	0x00013be0
        /*07b0*/ 	.word	0x00000003
        /*07b4*/ 	.word	0x00000000
        /*07b8*/ 	.short	0x010a
        /*07ba*/ 	.byte	0x3f
	.zero		1


	//----- nvinfo : EIATTR_NUM_MBARRIERS
	.align		4
.L_265:
        /*07bc*/ 	.byte	0x03, 0x38
        /*07be*/ 	.short	0x0016


	//----- nvinfo : EIATTR_EXIT_INSTR_OFFSETS
	.align		4
        /*07c0*/ 	.byte	0x04, 0x1c
        /*07c2*/ 	.short	(.L_267 - .L_266)


	//   ....[0]....
.L_266:
        /*07c4*/ 	.word	0x00012ae0


	//----- nvinfo : EIATTR_MAX_THREADS
	.align		4
.L_267:
        /*07c8*/ 	.byte	0x04, 0x05
        /*07ca*/ 	.short	(.L_269 - .L_268)
.L_268:
        /*07cc*/ 	.word	0x00000200
        /*07d0*/ 	.word	0x00000001
        /*07d4*/ 	.word	0x00000001


	//----- nvinfo : EIATTR_CRS_STACK_SIZE
	.align		4
.L_269:
        /*07d8*/ 	.byte	0x04, 0x1e
        /*07da*/ 	.short	(.L_271 - .L_270)
.L_270:
        /*07dc*/ 	.word	0x00000000


	//----- nvinfo : EIATTR_CBANK_PARAM_SIZE
	.align		4
.L_271:
        /*07e0*/ 	.byte	0x03, 0x19
        /*07e2*/ 	.short	0x0a70


	//----- nvinfo : EIATTR_PARAM_CBANK
	.align		4
        /*07e4*/ 	.byte	0x04, 0x0a
        /*07e6*/ 	.short	(.L_273 - .L_272)
	.align		4
.L_272:
        /*07e8*/ 	.word	index@(.nv.constant0._ZN7cutlass13device_kernelIN5flash11enable_sm90INS1_16FlashAttnFwdSm90INS1_25CollectiveMainloopFwdSm90ILi2EN4cute5tupleIJNS5_1CILi1EEES8_S8_EEENS6_IJNS7_ILi192EEENS7_ILi144EEENS7_ILi96EEEEEELi96ENS_6half_tEfNS_4arch4Sm90ELb1ELb0ELb0ELb0ELb0ELb0ELb0ELb0ELb1ELb1ELb1ELb0EEENS1_21CollectiveEpilogueFwdINS6_IJSA_SC_SB_EEES9_SE_SG_Li384ELb0ELb1ELb1ELb0EEENS1_19SingleTileSchedulerILb0ELb1ELb1ELi192EEEEEEEEEvNT_6ParamsE)
        /*07ec*/ 	.short	0x0210
        /*07ee*/ 	.short	0x0a70


	//----- nvinfo : EIATTR_SW_WAR
	.align		4
.L_273:
        /*07f0*/ 	.byte	0x04, 0x36
        /*07f2*/ 	.short	(.L_275 - .L_274)
.L_274:
        /*07f4*/ 	.word	0x00000008
.L_275:


//--------------------- .nv.info._ZN7cutlass13device_kernelIN5flash11enable_sm90INS1_16FlashAttnFwdSm90INS1_25CollectiveMainloopFwdSm90ILi2EN4cute5tupleIJNS5_1CILi1EEES8_S8_EEENS6_IJNS7_ILi192EEENS7_ILi144EEENS7_ILi96EEEEEELi96ENS_6half_tEfNS_4arch4Sm90ELb1ELb0ELb0ELb1ELb0ELb0ELb0ELb0ELb1ELb1ELb1ELb0EEENS1_21CollectiveEpilogueFwdINS6_IJSA_SC_SB_EEES9_SE_SG_Li384ELb1ELb1ELb1ELb0EEENS1_36VarlenDynamicPersistentTileSchedulerILi192ELi144ELi384ELi128ELb1ELb1ELb1ELb1ELb1ELb1EEEEEEEEEvNT_6ParamsE --------------------------
	.section	.nv.info._ZN7cutlass13device_kernelIN5flash11enable_sm90INS1_16FlashAttnFwdSm90INS1_25CollectiveMainloopFwdSm90ILi2EN4cute5tupleIJNS5_1CILi1EEES8_S8_EEENS6_IJNS7_ILi192EEENS7_ILi144EEENS7_ILi96EEEEEELi96ENS_6half_tEfNS_4arch4Sm90ELb1ELb0ELb0ELb1ELb0ELb0ELb0ELb0ELb1ELb1ELb1ELb0EEENS1_21CollectiveEpilogueFwdINS6_IJSA_SC_SB_EEES9_SE_SG_Li384ELb1ELb1ELb1ELb0EEENS1_36VarlenDynamicPersistentTileSchedulerILi192ELi144ELi384ELi128ELb1ELb1ELb1ELb1ELb1ELb1EEEEEEEEEvNT_6ParamsE,"",@"SHT_CUDA_INFO"
	.sectionflags	@""
	.align	4


	//----- nvinfo : EIATTR_CUDA_API_VERSION
	.align		4
        /*0000*/ 	.byte	0x04, 0x37
        /*0002*/ 	.short	(.L_277 - .L_276)
.L_276:
        /*0004*/ 	.word	0x00000082


	//----- nvinfo : EIATTR_KPARAM_INFO
	.align		4
.L_277:
        /*0008*/ 	.byte	0x04, 0x17
        /*000a*/ 	.short	(.L_279 - .L_278)
.L_278:
        /*000c*/ 	.word	0x00000000
        /*0010*/ 	.short	0x0000
        /*0012*/ 	.short	0x0070
        /*0014*/ 	.byte	0x00, 0xf0, 0x01, 0x2a


	//----- nvinfo : EIATTR_SPARSE_MMA_MASK
	.align		4
.L_279:
        /*0018*/ 	.byte	0x03, 0x50
        /*001a*/ 	.short	0x0000


	//----- nvinfo : EIATTR_MAXREG_COUNT
	.align		4
        /*001c*/ 	.byte	0x03, 0x1b
        /*001e*/ 	.short	0x0080


	//----- nvinfo : EIATTR_NUM_BARRIERS
	.align		4
        /*0020*/ 	.byte	0x02, 0x4c
        /*0022*/ 	.byte	0x10
	.zero		1


	//----- nvinfo : EIATTR_EXTERNS
	.align		4
        /*0024*/ 	.byte	0x04, 0x0f
        /*0026*/ 	.short	(.L_281 - .L_280)


	//   ....[0]....
	.align		4
.L_280:
        /*0028*/ 	.word	index@(__assertfail)


	//----- nvinfo : EIATTR_ANNOTATIONS
	.align		4
.L_281:
        /*002c*/ 	.byte	0x04, 0x55
        /*002e*/ 	.short	(.L_283 - .L_282)


	//   ....[0]....
.L_282:
        /* <DEDUP_REMOVED lines=30> */


	//----- nvinfo : EIATTR_MERCURY_ISA_VERSION
	.align		4
.L_283:
        /*01f8*/ 	.byte	0x03, 0x5f
        /*01fa*/ 	.short	0x0101


	//----- nvinfo : EIATTR_UNUSED_LOAD_BYTE_OFFSET
	.align		4
        /*01fc*/ 	.byte	0x04, 0x44
        /*01fe*/ 	.short	(.L_285 - .L_284)


	//   ....[0]....
.L_284:
        /*0200*/ 	.word	0x00000a40
        /*0204*/ 	.word	0x0000fff0


	//   ....[1]....
        /*0208*/ 	.word	0x0000dac0
        /*020c*/ 	.word	0x0000fff0


	//----- nvinfo : EIATTR_INT_WARP_WIDE_INSTR_OFFSETS
	.align		4
.L_285:
        /*0210*/ 	.byte	0x04, 0x31
        /*0212*/ 	.short	(.L_287 - .L_286)


	//   ....[0]....
.L_286:
        /*0214*/ 	.word	0x00000120


	//   ....[1]....
        /*0218*/ 	.word	0x000001c0


	//   ....[2]....
        /*021c*/ 	.word	0x00000230


	//   ....[3]....
        /*0220*/ 	.word	0x00011dc0


	//   ....[4]....
        /*0224*/ 	.word	0x00011e50


	//   ....[5]....
        /*0228*/ 	.word	0x00015910


	//   ....[6]....
        /*022c*/ 	.word	0x000159a0


	//----- nvinfo : EIATTR_COOP_GROUP_MASK_REGIDS
	.align		4
.L_287:
        /*0230*/ 	.byte	0x04, 0x29
        /*0232*/ 	.short	(.L_289 - .L_288)


	//   ....[0]....
.L_288:
        /*0234*/ 	.word	0xffffffff


	//   ....[1]....
        /*0238*/ 	.word	0xffffffff


	//   ....[2]....
        /*023c*/ 	.word	0xffffffff


	//   ....[3]....
        /*0240*/ 	.word	0xffffffff


	//   ....[4]....
        /*0244*/ 	.word	0xffffffff


	//   ....[5]....
        /*0248*/ 	.word	0xffffffff


	//   ....[6]....
        /*024c*/ 	.word	0xffffffff


	//   ....[7]....
        /*0250*/ 	.word	0xffffffff


	//   ....[8]....
        /*0254*/ 	.word	0xffffffff


	//   ....[9]....
        /*0258*/ 	.word	0xffffffff


	//   ....[10]....
        /*025c*/ 	.word	0xffffffff


	//   ....[11]....
        /*0260*/ 	.word	0xffffffff


	//   ....[12]....
        /*0264*/ 	.word	0xffffffff


	//   ....[13]....
        /*0268*/ 	.word	0xffffffff


	//   ....[14]....
        /*026c*/ 	.word	0xffffffff


	//   ....[15]....
        /*0270*/ 	.word	0xffffffff


	//   ....[16]....
        /*0274*/ 	.word	0xffffffff


	//   ....[17]....
        /*0278*/ 	.word	0xffffffff


	//   ....[18]....
        /*027c*/ 	.word	0xffffffff


	//   ....[19]....
        /*0280*/ 	.word	0xffffffff


	//   ....[20]....
        /*0284*/ 	.word	0xffffffff


	//   ....[21]....
        /*0288*/ 	.word	0xffffffff


	//   ....[22]....
        /*028c*/ 	.word	0xffffffff


	//   ....[23]....
        /*0290*/ 	.word	0xffffffff


	//   ....[24]....
        /*0294*/ 	.word	0xffffffff


	//   ....[25]....
        /*0298*/ 	.word	0xffffffff


	//   ....[26]....
        /*029c*/ 	.word	0xffffffff


	//   ....[27]....
        /*02a0*/ 	.word	0xffffffff


	//   ....[28]....
        /*02a4*/ 	.word	0xffffffff


	//   ....[29]....
        /*02a8*/ 	.word	0xffffffff


	//   ....[30]....
        /*02ac*/ 	.word	0xffffffff


	//   ....[31]....
        /*02b0*/ 	.word	0xffffffff


	//   ....[32]....
        /*02b4*/ 	.word	0xffffffff


	//   ....[33]....
        /*02b8*/ 	.word	0xffffffff


	//   ....[34]....
        /*02bc*/ 	.word	0xffffffff


	//   ....[35]....
        /*02c0*/ 	.word	0xffffffff


	//   ....[36]....
        /*02c4*/ 	.word	0xffffffff


	//   ....[37]....
        /*02c8*/ 	.word	0xffffffff


	//   ....[38]....
        /*02cc*/ 	.word	0xffffffff


	//   ....[39]....
        /*02d0*/ 	.word	0xffffffff


	//   ....[40]....
        /*02d4*/ 	.word	0xffffffff


	//   ....[41]....
        /*02d8*/ 	.word	0xffffffff


	//   ....[42]....
        /*02dc*/ 	.word	0xffffffff


	//   ....[43]....
        /*02e0*/ 	.word	0xffffffff


	//   ....[44]....
        /*02e4*/ 	.word	0xffffffff


	//   ....[45]....
        /*02e8*/ 	.word	0xffffffff


	//   ....[46]....
        /*02ec*/ 	.word	0xffffffff


	//   ....[47]....
        /*02f0*/ 	.word	0xffffffff


	//   ....[48]....
        /*02f4*/ 	.word	0xffffffff


	//   ....[49]....
        /*02f8*/ 	.word	0xffffffff


	//   ....[50]....
        /*02fc*/ 	.word	0xffffffff


	//   ....[51]....
        /*0300*/ 	.word	0xffffffff


	//   ....[52]....
        /*0304*/ 	.word	0xffffffff


	//   ....[53]....
        /*0308*/ 	.word	0xffffffff


	//   ....[54]....
        /*030c*/ 	.word	0xffffffff


	//   ....[55]....
        /*0310*/ 	.word	0xffffffff


	//   ....[56]....
        /*0314*/ 	.word	0xffffffff


	//   ....[57]....
        /*0318*/ 	.word	0xffffffff


	//   ....[58]....
        /*031c*/ 	.word	0xffffffff


	//   ....[59]....
        /*0320*/ 	.word	0xffffffff


	//   ....[60]....
        /*0324*/ 	.word	0xffffffff


	//   ....[61]....
        /*0328*/ 	.word	0xffffffff


	//   ....[62]....
        /*032c*/ 	.word	0xffffffff


	//   ....[63]....
        /*0330*/ 	.word	0xffffffff


	//   ....[64]....
        /*0334*/ 	.word	0xffffffff


	//   ....[65]....
        /*0338*/ 	.word	0xffffffff


	//   ....[66]....
        /*033c*/ 	.word	0xffffffff


	//   ....[67]....
        /*0340*/ 	.word	0xffffffff


	//   ....[68]....
        /*0344*/ 	.word	0xffffffff


	//   ....[69]....
        /*0348*/ 	.word	0xffffffff


	//   ....[70]....
        /*034c*/ 	.word	0xffffffff


	//   ....[71]....
        /*0350*/ 	.word	0xffffffff


	//   ....[72]....
        /*0354*/ 	.word	0xffffffff


	//   ....[73]....
        /*0358*/ 	.word	0xffffffff


	//   ....[74]....
        /*035c*/ 	.word	0xffffffff


	//   ....[75]....
        /*0360*/ 	.word	0xffffffff


	//   ....[76]....
        /*0364*/ 	.word	0xffffffff


	//   ....[77]....
        /*0368*/ 	.word	0xffffffff


	//   ....[78]....
        /*036c*/ 	.word	0xffffffff


	//   ....[79]....
        /*0370*/ 	.word	0xffffffff


	//   ....[80]....
        /*0374*/ 	.word	0xffffffff


	//   ....[81]....
        /*0378*/ 	.word	0xffffffff


	//   ....[82]....
        /*037c*/ 	.word	0xffffffff


	//   ....[83]....
        /*0380*/ 	.word	0xffffffff


	//   ....[84]....
        /*0384*/ 	.word	0xffffffff


	//   ....[85]....
        /*0388*/ 	.word	0xffffffff


	//   ....[86]....
        /*038c*/ 	.word	0xffffffff


	//   ....[87]....
        /*0390*/ 	.word	0xffffffff


	//   ....[88]....
        /*0394*/ 	.word	0xffffffff


	//   ....[89]....
        /*0398*/ 	.word	0xffffffff


	//   ....[90]....
        /*039c*/ 	.word	0xffffffff


	//   ....[91]....
        /*03a0*/ 	.word	0xffffffff


	//   ....[92]....
        /*03a4*/ 	.word	0xffffffff


	//   ....[93]....
        /*03a8*/ 	.word	0xffffffff


	//   ....[94]....
        /*03ac*/ 	.word	0xffffffff


	//   ....[95]....
        /*03b0*/ 	.word	0xffffffff


	//   ....[96]....
        /*03b4*/ 	.word	0x0500000f


	//   ....[97]....
        /*03b8*/ 	.word	0x0500000f


	//   ....[98]....
        /*03bc*/ 	.word	0x0500000f


	//   ....[99]....
        /*03c0*/ 	.word	0x0500000f


	//   ....[100]....
        /*03c4*/ 	.word	0x0500000f


	//   ....[101]....
        /*03c8*/ 	.word	0x0500000f


	//   ....[102]....
        /*03cc*/ 	.word	0x0500000f


	//   ....[103]....
        /*03d0*/ 	.word	0x0500000f


	//   ....[104]....
        /*03d4*/ 	.word	0x0500000f


	//   ....[105]....
        /*03d8*/ 	.word	0x0500000f


	//   ....[106]....
        /*03dc*/ 	.word	0x0500000f


	//   ....[107]....
        /*03e0*/ 	.word	0x0500000f


	//   ....[108]....
        /*03e4*/ 	.word	0x0500000f


	//   ....[109]....
        /*03e8*/ 	.word	0x0500000f


	//   ....[110]....
        /*03ec*/ 	.word	0x0500000f


	//   ....[111]....
        /*03f0*/ 	.word	0x0500000f


	//   ....[112]....
        /*03f4*/ 	.word	0x0500000f


	//   ....[113]....
        /*03f8*/ 	.word	0x0500000f


	//   ....[114]....
        /*03fc*/ 	.word	0x0500000f


	//   ....[115]....
        /*0400*/ 	.word	0x0500000f


	//   ....[116]....
        /*0404*/ 	.word	0x0500000f


	//   ....[117]....
        /*0408*/ 	.word	0x0500000f


	//   ....[118]....
        /*040c*/ 	.word	0x0500000f


	//   ....[119]....
        /*0410*/ 	.word	0x0500000f


	//   ....[120]....
        /*0414*/ 	.word	0x0500000f


	//   ....[121]....
        /*0418*/ 	.word	0x0500000f


	//   ....[122]....
        /*041c*/ 	.word	0x0500000f


	//   ....[123]....
        /*0420*/ 	.word	0x0500000f


	//   ....[124]....
        /*0424*/ 	.word	0x0500000f


	//   ....[125]....
        /*0428*/ 	.word	0x0500000f


	//   ....[126]....
        /*042c*/ 	.word	0x0500000f


	//   ....[127]....
        /*0430*/ 	.word	0x0500000f


	//----- nvinfo : EIATTR_COOP_GROUP_INSTR_OFFSETS
	.align		4
.L_289:
        /*0434*/ 	.byte	0x04, 0x28
        /*0436*/ 	.short	(.L_291 - .L_290)


	//   ....[0]....
.L_290:
        /*0438*/ 	.word	0x00000060


	//   ....[1]....
        /*043c*/ 	.word	0x00000130


	//   ....[2]....
        /*0440*/ 	.word	0x000001e0


	//   ....[3]....
        /*0444*/ 	.word	0x000003a0


	//   ....[4]....
        /*0448*/ 	.word	0x00000500


	//   ....[5]....
        /*044c*/ 	.word	0x00000620


	//   ....[6]....
        /*0450*/ 	.word	0x00000780


	//   ....[7]....
        /*0454*/ 	.word	0x000019a0


	//   ....[8]....
        /*0458*/ 	.word	0x00002060


	//   ....[9]....
        /*045c*/ 	.word	0x000020b0


	//   ....[10]....
        /*0460*/ 	.word	0x00003ac0


	//   ....[11]....
        /*0464*/ 	.word	0x00003b80


	//   ....[12]....
        /*0468*/ 	.word	0x00004500


	//   ....[13]....
        /*046c*/ 	.word	0x00004570


	//   ....[14]....
        /*0470*/ 	.word	0x000054d0


	//   ....[15]....
        /*0474*/ 	.word	0x00007060


	//   ....[16]....
        /*0478*/ 	.word	0x00007080


	//   ....[17]....
        /*047c*/ 	.word	0x00007bd0


	//   ....[18]....
        /*0480*/ 	.word	0x00007ce0


	//   ....[19]....
        /*0484*/ 	.word	0x000085b0


	//   ....[20]....
        /*0488*/ 	.word	0x00008670


	//   ....[21]....
        /*048c*/ 	.word	0x00009870


	//   ....[22]....
        /*0490*/ 	.word	0x0000b4f0


	//   ....[23]....
        /*0494*/ 	.word	0x0000b520


	//   ....[24]....
        /*0498*/ 	.word	0x0000bd00


	//   ....[25]....
        /*049c*/ 	.word	0x0000bda0


	//   ....[26]....
        /*04a0*/ 	.word	0x0000d000


	//   ....[27]....
        /*04a4*/ 	.word	0x0000d120


	//   ....[28]....
        /*04a8*/ 	.word	0x0000d160


	//   ....[29]....
        /*04ac*/ 	.word	0x0000d280


	//   ....[30]....
        /*04b0*/ 	.word	0x0000d2a0


	//   ....[31]....
        /*04b4*/ 	.word	0x0000e440


	//   ....[32]....
        /*04b8*/ 	.word	0x0000e450


	//   ....[33]....
        /*04bc*/ 	.word	0x0000e460


	//   ....[34]....
        /*04c0*/ 	.word	0x0000e4b0


	//   ....[35]....
        /*04c4*/ 	.word	0x0000eb30


	//   ....[36]....
        /*04c8*/ 	.word	0x0000eb50


	//   ....[37]....
        /*04cc*/ 	.word	0x0000ec80


	//   ....[38]....
        /*04d0*/ 	.word	0x0000eca0


	//   ....[39]....
        /*04d4*/ 	.word	0x0000f0f0


	//   ....[40]....
        /*04d8*/ 	.word	0x0000f130


	//   ....[41]....
        /*04dc*/ 	.word	0x0000f560


	//   ....[42]....
        /*04e0*/ 	.word	0x0000f570


	//   ....[43]....
        /*04e4*/ 	.word	0x00010110


	//   ....[44]....
        /*04e8*/ 	.word	0x00010120


	//   ....[45]....
        /*04ec*/ 	.word	0x00010220


	//   ....[46]....
        /*04f0*/ 	.word	0x00010240


	//   ....[47]....
        /*04f4*/ 	.word	0x000103c0


	//   ....[48]....
        /*04f8*/ 	.word	0x000105c0


	//   ....[49]....
        /*04fc*/ 	.word	0x000105f0


	//   ....[50]....
        /*0500*/ 	.word	0x00010620


	//   ....[51]....
        /*0504*/ 	.word	0x00010650


	//   ....[52]....
        /*0508*/ 	.word	0x00010680


	//   ....[53]....
        /*050c*/ 	.word	0x000106b0


	//   ....[54]....
        /*0510*/ 	.word	0x00010840


	//   ....[55]....
        /*0514*/ 	.word	0x00010870


	//   ....[56]....
        /*0518*/ 	.word	0x000108a0


	//   ....[57]....
        /*051c*/ 	.word	0x000108d0


	//   ....[58]....
        /*0520*/ 	.word	0x00010900


	//   ....[59]....
        /*0524*/ 	.word	0x00010930


	//   ....[60]....
        /*0528*/ 	.word	0x000109c0


	//   ....[61]....
        /*052c*/ 	.word	0x000109f0


	//   ....[62]....
        /*0530*/ 	.word	0x00010a00


	//   ....[63]....
        /*0534*/ 	.word	0x00010a40


	//   ....[64]....
        /*0538*/ 	.word	0x00012360


	//   ....[65]....
        /*053c*/ 	.word	0x00012fe0


	//   ....[66]....
        /*0540*/ 	.word	0x00013000


	//   ....[67]....
        /*0544*/ 	.word	0x000130c0


	//   ....[68]....
        /*0548*/ 	.word	0x000130e0


	//   ....[69]....
        /*054c*/ 	.word	0x00013180


	//   ....[70]....
        /*0550*/ 	.word	0x000131a0


	//   ....[71]....
        /*0554*/ 	.word	0x000131b0


	//   ....[72]....
        /*0558*/ 	.word	0x00013240


	//   ....[73]....
        /*055c*/ 	.word	0x00013290


	//   ....[74]....
        /*0560*/ 	.word	0x000132a0


	//   ....[75]....
        /*0564*/ 	.word	0x000132d0


	//   ....[76]....
        /*0568*/ 	.word	0x00013380


	//   ....[77]....
        /*056c*/ 	.word	0x00016070


	//   ....[78]....
        /*0570*/ 	.word	0x000160a0


	//   ....[79]....
        /*0574*/ 	.word	0x00016100


	//   ....[80]....
        /*0578*/ 	.word	0x00016130


	//   ....[81]....
        /*057c*/ 	.word	0x00016160


	//   ....[82]....
        /*0580*/ 	.word	0x00016190


	//   ....[83]....
        /*0584*/ 	.word	0x000161c0


	//   ....[84]....
        /*0588*/ 	.word	0x000161f0


	//   ....[85]....
        /*058c*/ 	.word	0x00016390


	//   ....[86]....
        /*0590*/ 	.word	0x000163c0


	//   ....[87]....
        /*0594*/ 	.word	0x000163f0


	//   ....[88]....
        /*0598*/ 	.word	0x00016420


	//   ....[89]....
        /*059c*/ 	.word	0x00016450


	//   ....[90]....
        /*05a0*/ 	.word	0x00016480


	//   ....[91]....
        /*05a4*/ 	.word	0x00016540


	//   ....[92]....
        /*05a8*/ 	.word	0x00016560


	//   ....[93]....
        /*05ac*/ 	.word	0x00016580


	//   ....[94]....
        /*05b0*/ 	.word	0x000165e0


	//   ....[95]....
        /*05b4*/ 	.word	0x00017000


	//   ....[96]....
        /*05b8*/ 	.word	0x000175a0


	//   ....[97]....
        /*05bc*/ 	.word	0x00017750


	//   ....[98]....
        /*05c0*/ 	.word	0x000177a0


	//   ....[99]....
        /*05c4*/ 	.word	0x00017800


	//   ....[100]....
        /*05c8*/ 	.word	0x00017910


	//   ....[101]....
        /*05cc*/ 	.word	0x00017970


	//   ....[102]....
        /*05d0*/ 	.word	0x00017a90


	//   ....[103]....
        /*05d4*/ 	.word	0x00017af0


	//   ....[104]....
        /*05d8*/ 	.word	0x00017ba0


	//   ....[105]....
        /*05dc*/ 	.word	0x00017c70


	//   ....[106]....
        /*05e0*/ 	.word	0x00017d40


	//   ....[107]....
        /*05e4*/ 	.word	0x00017dc0


	//   ....[108]....
        /*05e8*/ 	.word	0x00017eb0


	//   ....[109]....
        /*05ec*/ 	.word	0x000181d0


	//   ....[110]....
        /*05f0*/ 	.word	0x00018270


	//   ....[111]....
        /*05f4*/ 	.word	0x000183e0


	//   ....[112]....
        /*05f8*/ 	.word	0x00018450


	//   ....[113]....
        /*05fc*/ 	.word	0x000184c0


	//   ....[114]....
        /*0600*/ 	.word	0x00018530


	//   ....[115]....
        /*0604*/ 	.word	0x000185a0


	//   ....[116]....
        /*0608*/ 	.word	0x00018620


	//   ....[117]....
        /*060c*/ 	.word	0x000186a0


	//   ....[118]....
        /*0610*/ 	.word	0x00018730


	//   ....[119]....
        /*0614*/ 	.word	0x000187a0


	//   ....[120]....
        /*0618*/ 	.word	0x00018810


	//   ....[121]....
        /*061c*/ 	.word	0x00018880


	//   ....[122]....
        /*0620*/ 	.word	0x00018900


	//   ....[123]....
        /*0624*/ 	.word	0x00018970


	//   ....[124]....
        /*0628*/ 	.word	0x00018a20


	//   ....[125]....
        /*062c*/ 	.word	0x00018a70


	//   ....[126]....
        /*0630*/ 	.word	0x00018b00


	//   ....[127]....
        /*0634*/ 	.word	0x00018c30


	//----- nvinfo : EIATTR_REG_RECONFIG
	.align		4
.L_291:
        /*0638*/ 	.byte	0x01, 0x54
	.zero		2


	//----- nvinfo : EIATTR_SYSCALL_OFFSETS
	.align		4
        /*063c*/ 	.byte	0x04, 0x46
        /*063e*/ 	.short	(.L_293 - .L_292)


	//   ....[0]....
.L_292:
        /*0640*/ 	.word	0x00001b60


	//   ....[1]....
        /*0644*/ 	.word	0x00011fb0


	//   ....[2]....
        /*0648*/ 	.word	0x00012100


	//   ....[3]....
        /*064c*/ 	.word	0x00012200


	//   ....[4]....
        /*0650*/ 	.word	0x00012aa0


	//----- nvinfo : EIATTR_MBARRIER_INSTR_OFFSETS
	.align		4
.L_293:
        /*0654*/ 	.byte	0x04, 0x39
        /*0656*/ 	.short	(.L_295 - .L_294)


	//   ....[0]....
.L_294:
        /*0658*/ 	.word	0x00000250
        /*065c*/ 	.word	0x000000ff
        /*0660*/ 	.word	0x00031c00
        /*0664*/ 	.short	0x0100
        /*0666*/ 	.byte	0x08
	.zero		1


	//   ....[1]....
        /*0668*/ 	.word	0x00000260
        /*066c*/ 	.word	0x000000ff
        /*0670*/ 	.word	0x00031c20
        /*0674*/ 	.short	0x0100
        /*0676*/ 	.byte	0x08
	.zero		1


	//   ....[2]....
        /*0678*/ 	.word	0x00000350
        /*067c*/ 	.word	0x000000ff
        /*0680*/ 	.word	0x00031c30
        /*0684*/ 	.short	0x0100
        /*0686*/ 	.byte	0x08
	.zero		1


	//   ....[3]....
        /*0688*/ 	.word	0x00000360
        /*068c*/ 	.word	0x000000ff
        /*0690*/ 	.word	0x00031c40
        /*0694*/ 	.short	0x0100
        /*0696*/ 	.byte	0x08
	.zero		1


	//   ....[4]....
        /*0698*/ 	.word	0x00000370
        /*069c*/ 	.word	0x000000ff
        /*06a0*/ 	.word	0x00031c38
        /*06a4*/ 	.short	0x0100
        /*06a6*/ 	.byte	0x08
	.zero		1


	//   ....[5]....
        /*06a8*/ 	.word	0x00000380
        /*06ac*/ 	.word	0x000000ff
        /*06b0*/ 	.word	0x00031c48
        /*06b4*/ 	.short	0x0100
        /*06b6*/ 	.byte	0x08
	.zero		1


	//   ....[6]....
        /*06b8*/ 	.word	0x000004b0
        /*06bc*/ 	.word	0x000000ff
        /*06c0*/ 	.word	0x00031c50
        /*06c4*/ 	.short	0x0100
        /*06c6*/ 	.byte	0x08
	.zero		1


	//   ....[7]....
        /*06c8*/ 	.word	0x000004c0
        /*06cc*/ 	.word	0x000000ff
        /*06d0*/ 	.word	0x00031c60
        /*06d4*/ 	.short	0x0100
        /*06d6*/ 	.byte	0x08
	.zero		1


	//   ....[8]....
        /*06d8*/ 	.word	0x000004d0
        /*06dc*/ 	.word	0x000000ff
        /*06e0*/ 	.word	0x00031c58
        /*06e4*/ 	.short	0x0100
        /*06e6*/ 	.byte	0x08
	.zero		1


	//   ....[9]....
        /*06e8*/ 	.word	0x000004e0
        /*06ec*/ 	.word	0x000000ff
        /*06f0*/ 	.word	0x00031c68
        /*06f4*/ 	.short	0x0100
        /*06f6*/ 	.byte	0x08
	.zero		1


	//   ....[10]....
        /*06f8*/ 	.word	0x000005d0
        /*06fc*/ 	.word	0x000000ff
        /*0700*/ 	.word	0x00031c70
        /*0704*/ 	.short	0x0100
        /*0706*/ 	.byte	0x06
	.zero		1


	//   ....[11]....
        /*0708*/ 	.word	0x000005e0
        /*070c*/ 	.word	0x000000ff
        /*0710*/ 	.word	0x00031c80
        /*0714*/ 	.short	0x0100
        /*0716*/ 	.byte	0x06
	.zero		1


	//   ....[12]....
        /*0718*/ 	.word	0x000005f0
        /*071c*/ 	.word	0x000000ff
        /*0720*/ 	.word	0x00031c78
        /*0724*/ 	.short	0x0100
        /*0726*/ 	.byte	0x06
	.zero		1


	//   ....[13]....
        /*0728*/ 	.word	0x00000600
        /*072c*/ 	.word	0x000000ff
        /*0730*/ 	.word	0x00031c88
        /*0734*/ 	.short	0x0100
        /*0736*/ 	.byte	0x06
	.zero		1


	//   ....[14]....
        /*0738*/ 	.word	0x00000730
        /*073c*/ 	.word	0x000000ff
        /*0740*/ 	.word	0x00031c90
        /*0744*/ 	.short	0x0100
        /*0746*/ 	.byte	0x08
	.zero		1


	//   ....[15]....
        /*0748*/ 	.word	0x00000740
        /*074c*/ 	.word	0x000000ff
        /*0750*/ 	.word	0x00031ca0
        /*0754*/ 	.short	0x0100
        /*0756*/ 	.byte	0x08
	.zero		1


	//   ....[16]....
        /*0758*/ 	.word	0x00000750
        /*075c*/ 	.word	0x000000ff
        /*0760*/ 	.word	0x00031c98
        /*0764*/ 	.short	0x0100
        /*0766*/ 	.byte	0x08
	.zero		1


	//   ....[17]....
        /*0768*/ 	.word	0x00000760
        /*076c*/ 	.word	0x000000ff
        /*0770*/ 	.word	0x00031ca8
        /*0774*/ 	.short	0x0100
        /*0776*/ 	.byte	0x08
	.zero		1


	//   ....[18]....
        /*0778*/ 	.word	0x00000890
        /*077c*/ 	.word	0x000000ff
        /*0780*/ 	.word	0x00031cb0
        /*0784*/ 	.short	0x0100
        /*0786*/ 	.byte	0x08
	.zero		1


	//   ....[19]....
        /*0788*/ 	.word	0x000008a0
        /*078c*/ 	.word	0x000000ff
        /*0790*/ 	.word	0x00031cc0
        /*0794*/ 	.short	0x0100
        /*0796*/ 	.byte	0x08
	.zero		1


	//   ....[20]....
        /*0798*/ 	.word	0x000008b0
        /*079c*/ 	.word	0x000000ff
        /*07a0*/ 	.word	0x00031cb8
        /*07a4*/ 	.short	0x0100
        /*07a6*/ 	.byte	0x08
	.zero		1


	//   ....[21]....
        /*07a8*/ 	.word	0x000008c0
        /*07ac*/ 	.word	0x000000ff
        /*07b0*/ 	.word	0x00031cc8
        /*07b4*/ 	.short	0x0100
        /*07b6*/ 	.byte	0x08
	.zero		1


	//   ....[22]....
        /*07b8*/ 	.word	0x00001bd0
        /*07bc*/ 	.word	0x000000ff
        /*07c0*/ 	.word	0x00031c00
        /*07c4*/ 	.short	0x010a
        /*07c6*/ 	.byte	0x24
	.zero		1


	//   ....[23]....
        /*07c8*/ 	.word	0x00001c40
        /*07cc*/ 	.word	0x00000004
        /*07d0*/ 	.word	0x00031c30
        /*07d4*/ 	.short	0x010a
        /*07d6*/ 	.byte	0x3f
	.zero		1


	//   ....[24]....
        /*07d8*/ 	.word	0x00001ca0
        /*07dc*/ 	.word	0x00000004
        /*07e0*/ 	.word	0x00031c30
        /*07e4*/ 	.short	0x010a
        /*07e6*/ 	.byte	0x3f
	.zero		1


	//   ....[25]....
        /*07e8*/ 	.word	0x00004640
        /*07ec*/ 	.word	0x00000008
        /*07f0*/ 	.word	0x00000000
        /*07f4*/ 	.short	0x0101
        /*07f6*/ 	.byte	0x3f
	.zero		1


	//   ....[26]....
        /*07f8*/ 	.word	0x00005720
        /*07fc*/ 	.word	0x000000ff
        /*0800*/ 	.word	0x00031c30
        /*0804*/ 	.short	0x010a
        /*0806*/ 	.byte	0x06
	.zero		1


	//   ....[27]....
        /*0808*/ 	.word	0x00005760
        /*080c*/ 	.word	0x000000ff
        /*0810*/ 	.word	0x00031c30
        /*0814*/ 	.short	0x010a
        /*0816*/ 	.byte	0x06
	.zero		1


	//   ....[28]....
        /*0818*/ 	.word	0x00006df0
        /*081c*/ 	.word	0x000000ff
        /*0820*/ 	.word	0x00031c50
        /*0824*/ 	.short	0x010a
        /*0826*/ 	.byte	0x06
	.zero		1


	//   ....[29]....
        /*0828*/ 	.word	0x00006e30
        /*082c*/ 	.word	0x000000ff
        /*0830*/ 	.word	0x00031c50
        /*0834*/ 	.short	0x010a
        /*0836*/ 	.byte	0x06
	.zero		1


	//   ....[30]....
        /*0838*/ 	.word	0x00008e40
        /*083c*/ 	.word	0x0000000e
        /*0840*/ 	.word	0x00000000
        /*0844*/ 	.short	0x0101
        /*0846*/ 	.byte	0x3f
	.zero		1


	//   ....[31]....
        /*0848*/ 	.word	0x00008ff0
        /*084c*/ 	.word	0x0000000e
        /*0850*/ 	.word	0x00000000
        /*0854*/ 	.short	0x0101
        /*0856*/ 	.byte	0x3f
	.zero		1


	//   ....[32]....
        /*0858*/ 	.word	0x000099e0
        /*085c*/ 	.word	0x000000ff
        /*0860*/ 	.word	0x00031c30
        /*0864*/ 	.short	0x010a
        /*0866*/ 	.byte	0x06
	.zero		1


	//   ....[33]....
        /*0868*/ 	.word	0x00009a20
        /*086c*/ 	.word	0x000000ff
        /*0870*/ 	.word	0x00031c30
        /*0874*/ 	.short	0x010a
        /*0876*/ 	.byte	0x06
	.zero		1


	//   ....[34]....
        /*0878*/ 	.word	0x0000b0b0
        /*087c*/ 	.word	0x000000ff
        /*0880*/ 	.word	0x00031c50
        /*0884*/ 	.short	0x010a
        /*0886*/ 	.byte	0x06
	.zero		1


	//   ....[35]....
        /*0888*/ 	.word	0x0000b0f0
        /*088c*/ 	.word	0x000000ff
        /*0890*/ 	.word	0x00031c50
        /*0894*/ 	.short	0x010a
        /*0896*/ 	.byte	0x06
	.zero		1


	//   ....[36]....
        /*0898*/ 	.word	0x0000c620
        /*089c*/ 	.word	0x0000000b
        /*08a0*/ 	.word	0x00000000
        /*08a4*/ 	.short	0x0101
        /*08a6*/ 	.byte	0x3f
	.zero		1


	//   ....[37]....
        /*08a8*/ 	.word	0x0000c7d0
        /*08ac*/ 	.word	0x0000000b
        /*08b0*/ 	.word	0x00000000
        /*08b4*/ 	.short	0x0101
        /*08b6*/ 	.byte	0x3f
	.zero		1


	//   ....[38]....
        /*08b8*/ 	.word	0x0000d070
        /*08bc*/ 	.word	0x000000ff
        /*08c0*/ 	.word	0x00031c50
        /*08c4*/ 	.short	0x010a
        /*08c6*/ 	.byte	0x09
	.zero		1


	//   ....[39]....
        /*08c8*/ 	.word	0x0000d0b0
        /*08cc*/ 	.word	0x000000ff
        /*08d0*/ 	.word	0x00031c50
        /*08d4*/ 	.short	0x010a
        /*08d6*/ 	.byte	0x09
	.zero		1


	//   ....[40]....
        /*08d8*/ 	.word	0x0000d760
        /*08dc*/ 	.word	0x00000008
        /*08e0*/ 	.word	0x00000000
        /*08e4*/ 	.short	0x0101
        /*08e6*/ 	.byte	0x3f
	.zero		1


	//   ....[41]....
        /*08e8*/ 	.word	0x0000eb60
        /*08ec*/ 	.word	0x000000ff
        /*08f0*/ 	.word	0x00000000
        /*08f4*/ 	.short	0x0101
        /*08f6*/ 	.byte	0x04
	.zero		1


	//   ....[42]....
        /*08f8*/ 	.word	0x0000f030
        /*08fc*/ 	.word	0x000000ff
        /*0900*/ 	.word	0x00000000
        /*0904*/ 	.short	0x0101
        /*0906*/ 	.byte	0x04
	.zero		1


	//   ....[43]....
        /*0908*/ 	.word	0x00012570
        /*090c*/ 	.word	0x00000000
        /*0910*/ 	.word	0x00031c40
        /*0914*/ 	.short	0x010a
        /*0916*/ 	.byte	0x3f
	.zero		1


	//   ....[44]....
        /*0918*/ 	.word	0x00013450
        /*091c*/ 	.word	0x00000011
        /*0920*/ 	.word	0x00031c00
        /*0924*/ 	.short	0x0107
        /*0926*/ 	.byte	0x3f
	.zero		1


	//   ....[45]....
        /*0928*/ 	.word	0x00013540
        /*092c*/ 	.word	0x00000011
        /*0930*/ 	.word	0x00031c00
        /*0934*/ 	.short	0x0101
        /*0936*/ 	.byte	0x3f
	.zero		1


	//   ....[46]....
        /*0938*/ 	.word	0x00013560
        /*093c*/ 	.word	0x00000011
        /*0940*/ 	.word	0x00031c20
        /*0944*/ 	.short	0x010a
        /*0946*/ 	.byte	0x3f
	.zero		1


	//   ....[47]....
        /*0948*/ 	.word	0x000138f0
        /*094c*/ 	.word	0x00000003
        /*0950*/ 	.word	0x00031c40
        /*0954*/ 	.short	0x010a
        /*0956*/ 	.byte	0x3f
	.zero		1


	//   ....[48]....
        /*0958*/ 	.word	0x00013d70
        /*095c*/ 	.word	0x00000003
        /*0960*/ 	.word	0x00000060
        /*0964*/ 	.short	0x010a
        /*0966*/ 	.byte	0x3f
	.zero		1


	//   ....[49]....
        /*0968*/ 	.word	0x000144a0
        /*096c*/ 	.word	0x00000003
        /*0970*/ 	.word	0x00031c40
        /*0974*/ 	.short	0x010a
        /*0976*/ 	.byte	0x3f
	.zero		1


	//   ....[50]....
        /*0978*/ 	.word	0x00014920
        /*097c*/ 	.word	0x0000000c
        /*0980*/ 	.word	0x00000060
        /*0984*/ 	.short	0x010a
        /*0986*/ 	.byte	0x3f
	.zero		1


	//   ....[51]....
        /*0988*/ 	.word	0x00014f90
        /*098c*/ 	.word	0x00000002
        /*0990*/ 	.word	0x00031c40
        /*0994*/ 	.short	0x010a
        /*0996*/ 	.byte	0x3f
	.zero		1


	//   ....[52]....
        /*0998*/ 	.word	0x00015420
        /*099c*/ 	.word	0x00000007
        /*09a0*/ 	.word	0x00000060
        /*09a4*/ 	.short	0x010a
        /*09a6*/ 	.byte	0x3f
	.zero		1


	//   ....[53]....
        /*09a8*/ 	.word	0x00015a40
        /*09ac*/ 	.word	0x00000003
        /*09b0*/ 	.word	0x00031c60
        /*09b4*/ 	.short	0x010a
        /*09b6*/ 	.byte	0x3f
	.zero		1


	//   ....[54]....
        /*09b8*/ 	.word	0x00016f80
        /*09bc*/ 	.word	0x00000009
        /*09c0*/ 	.word	0x00031c20
        /*09c4*/ 	.short	0x010a
        /*09c6*/ 	.byte	0x3f
	.zero		1


	//   ....[55]....
        /*09c8*/ 	.word	0x00017120
        /*09cc*/ 	.word	0x00000007
        /*09d0*/ 	.word	0x00000000
        /*09d4*/ 	.short	0x010a
        /*09d6*/ 	.byte	0x3f
	.zero		1


	//   ....[56]....
        /*09d8*/ 	.word	0x00017190
        /*09dc*/ 	.word	0x00000003
        /*09e0*/ 	.word	0x00000000
        /*09e4*/ 	.short	0x010a
        /*09e6*/ 	.byte	0x3f
	.zero		1


	//   ....[57]....
        /*09e8*/ 	.word	0x000171f0
        /*09ec*/ 	.word	0x00000005
        /*09f0*/ 	.word	0x00000000
        /*09f4*/ 	.short	0x010a
        /*09f6*/ 	.byte	0x3f
	.zero		1


	//   ....[58]....
        /*09f8*/ 	.word	0x00017220
        /*09fc*/ 	.word	0x00000003
        /*0a00*/ 	.word	0x00000000
        /*0a04*/ 	.short	0x010a
        /*0a06*/ 	.byte	0x3f
	.zero		1


	//   ....[59]....
        /*0a08*/ 	.word	0x00017290
        /*0a0c*/ 	.word	0x00000003
        /*0a10*/ 	.word	0x00031c00
        /*0a14*/ 	.short	0x010a
        /*0a16*/ 	.byte	0x3f
	.zero		1


	//   ....[60]....
        /*0a18*/ 	.word	0x000172e0
        /*0a1c*/ 	.word	0x00000004
        /*0a20*/ 	.word	0x00031c30
        /*0a24*/ 	.short	0x010a
        /*0a26*/ 	.byte	0x3f
	.zero		1


	//   ....[61]....
        /*0a28*/ 	.word	0x00017340
        /*0a2c*/ 	.word	0x0000000b
        /*0a30*/ 	.word	0x00031c30
        /*0a34*/ 	.short	0x010a
        /*0a36*/ 	.byte	0x3f
	.zero		1


	//   ....[62]....
        /*0a38*/ 	.word	0x000173a0
        /*0a3c*/ 	.word	0x0000000a
        /*0a40*/ 	.word	0x00031c50
        /*0a44*/ 	.short	0x010a
        /*0a46*/ 	.byte	0x3f
	.zero		1


	//   ....[63]....
        /*0a48*/ 	.word	0x00017400
        /*0a4c*/ 	.word	0x00000003
        /*0a50*/ 	.word	0x00031c30
        /*0a54*/ 	.short	0x010a
        /*0a56*/ 	.byte	0x3f
	.zero		1


	//   ....[64]....
        /*0a58*/ 	.word	0x00017460
        /*0a5c*/ 	.word	0x00000003
        /*0a60*/ 	.word	0x00031c50
        /*0a64*/ 	.short	0x010a
        /*0a66*/ 	.byte	0x3f
	.zero		1


	//   ....[65]....
        /*0a68*/ 	.word	0x000174c0
        /*0a6c*/ 	.word	0x00000009
        /*0a70*/ 	.word	0x00031c50
        /*0a74*/ 	.short	0x010a
        /*0a76*/ 	.byte	0x3f
	.zero		1


	//   ....[66]....
        /*0a78*/ 	.word	0x00017660
        /*0a7c*/ 	.word	0x00000000
        /*0a80*/ 	.word	0x00031c40
        /*0a84*/ 	.short	0x010a
        /*0a86*/ 	.byte	0x3f
	.zero		1


	//   ....[67]....
        /*0a88*/ 	.word	0x00017ef0
        /*0a8c*/ 	.word	0x00000011
        /*0a90*/ 	.word	0x00031c20
        /*0a94*/ 	.short	0x010a
        /*0a96*/ 	.byte	0x3f
	.zero		1


	//   ....[68]....
        /*0a98*/ 	.word	0x00017f40
        /*0a9c*/ 	.word	0x00000003
        /*0aa0*/ 	.word	0x00031c40
        /*0aa4*/ 	.short	0x010a
        /*0aa6*/ 	.byte	0x3f
	.zero		1


	//   ....[69]....
        /*0aa8*/ 	.word	0x00017f90
        /*0aac*/ 	.word	0x00000003
        /*0ab0*/ 	.word	0x00000060
        /*0ab4*/ 	.short	0x010a
        /*0ab6*/ 	.byte	0x3f
	.zero		1


	//   ....[70]....
        /*0ab8*/ 	.word	0x00017fe0
        /*0abc*/ 	.word	0x00000003
        /*0ac0*/ 	.word	0x00031c40
        /*0ac4*/ 	.short	0x010a
        /*0ac6*/ 	.byte	0x3f
	.zero		1


	//   ....[71]....
        /*0ac8*/ 	.word	0x00018030
        /*0acc*/ 	.word	0x0000000c
        /*0ad0*/ 	.word	0x00000060
        /*0ad4*/ 	.short	0x010a
        /*0ad6*/ 	.byte	0x3f
	.zero		1


	//   ....[72]....
        /*0ad8*/ 	.word	0x00018080
        /*0adc*/ 	.word	0x00000002
        /*0ae0*/ 	.word	0x00031c40
        /*0ae4*/ 	.short	0x010a
        /*0ae6*/ 	.byte	0x3f
	.zero		1


	//   ....[73]....
        /*0ae8*/ 	.word	0x000180d0
        /*0aec*/ 	.word	0x00000007
        /*0af0*/ 	.word	0x00000060
        /*0af4*/ 	.short	0x010a
        /*0af6*/ 	.byte	0x3f
	.zero		1


	//   ....[74]....
        /*0af8*/ 	.word	0x00018120
        /*0afc*/ 	.word	0x00000003
        /*0b00*/ 	.word	0x00031c60
        /*0b04*/ 	.short	0x010a
        /*0b06*/ 	.byte	0x3f
	.zero		1


	//   ....[75]....
        /*0b08*/ 	.word	0x00018b50
        /*0b0c*/ 	.word	0x00000009
        /*0b10*/ 	.word	0x00031c20
        /*0b14*/ 	.short	0x010a
        /*0b16*/ 	.byte	0x3f
	.zero		1


	//   ....[76]....
        /*0b18*/ 	.word	0x00018cf0
        /*0b1c*/ 	.word	0x00000007
        /*0b20*/ 	.word	0x00000000
        /*0b24*/ 	.short	0x010a
        /*0b26*/ 	.byte	0x3f
	.zero		1


	//   ....[77]....
        /*0b28*/ 	.word	0x00018d40
        /*0b2c*/ 	.word	0x00000003
        /*0b30*/ 	.word	0x00000000
        /*0b34*/ 	.short	0x010a
        /*0b36*/ 	.byte	0x3f
	.zero		1


	//   ....[78]....
        /*0b38*/ 	.word	0x00018d90
        /*0b3c*/ 	.word	0x00000005
        /*0b40*/ 	.word	0x00000000
        /*0b44*/ 	.short	0x010a
        /*0b46*/ 	.byte	0x3f
	.zero		1


	//----- nvinfo : EIATTR_NUM_MBARRIERS
	.align		4
.L_295:
        /*0b48*/ 	.byte	0x03, 0x38
        /*0b4a*/ 	.short	0x0016


	//----- nvinfo : EIATTR_EXIT_INSTR_OFFSETS
	.align		4
        /*0b4c*/ 	.byte	0x04, 0x1c
        /*0b4e*/ 	.short	(.L_297 - .L_296)


	//   ....[0]....
.L_296:
        /*0b50*/ 	.word	0x00000a70


	//   ....[1]....
        /*0b54*/ 	.word	0x00010360


	//   ....[2]....
        /*0b58*/ 	.word	0x00017270


	//----- nvinfo : EIATTR_MAX_THREADS
	.align		4
.L_297:
        /*0b5c*/ 	.byte	0x04, 0x05
        /*0b5e*/ 	.short	(.L_299 - .L_298)
.L_298:
        /*0b60*/ 	.word	0x00000200
        /*0b64*/ 	.word	0x00000001
        /*0b68*/ 	.word	0x00000001


	//----- nvinfo : EIATTR_CRS_STACK_SIZE
	.align		4
.L_299:
        /*0b6c*/ 	.byte	0x04, 0x1e
        /*0b6e*/ 	.short	(.L_301 - .L_300)
.L_300:
        /*0b70*/ 	.word	0x00000000


	//----- nvinfo : EIATTR_CBANK_PARAM_SIZE
	.align		4
.L_301:
        /*0b74*/ 	.byte	0x03, 0x19
        /*0b76*/ 	.short	0x0af0


	//----- nvinfo : EIATTR_PARAM_CBANK
	.align		4
        /*0b78*/ 	.byte	0x04, 0x0a
        /*0b7a*/ 	.short	(.L_303 - .L_302)
	.align		4
.L_302:
        /*0b7c*/ 	.word	index@(.nv.constant0._ZN7cutlass13device_kernelIN5flash11enable_sm90INS1_16FlashAttnFwdSm90INS1_25CollectiveMainloopFwdSm90ILi2EN4cute5tupleIJNS5_1CILi1EEES8_S8_EEENS6_IJNS7_ILi192EEENS7_ILi144EEENS7_ILi96EEEEEELi96ENS_6half_tEfNS_4arch4Sm90ELb1ELb0ELb0ELb1ELb0ELb0ELb0ELb0ELb1ELb1ELb1ELb0EEENS1_21CollectiveEpilogueFwdINS6_IJSA_SC_SB_EEES9_SE_SG_Li384ELb1ELb1ELb1ELb0EEENS1_36VarlenDynamicPersistentTileSchedulerILi192ELi144ELi384ELi128ELb1ELb1ELb1ELb1ELb1ELb1EEEEEEEEEvNT_6ParamsE)
        /*0b80*/ 	.short	0x0210
        /*0b82*/ 	.short	0x0af0


	//----- nvinfo : EIATTR_SW_WAR
	.align		4
.L_303:
        /*0b84*/ 	.byte	0x04, 0x36
        /*0b86*/ 	.short	(.L_305 - .L_304)
.L_304:
        /*0b88*/ 	.word	0x00000008
.L_305:


//--------------------- .nv.info._ZN7cutlass13device_kernelIN5flash11enable_sm90INS1_16FlashAttnFwdSm90INS1_25CollectiveMainloopFwdSm90ILi2EN4cute5tupleIJNS5_1CILi1EEES8_S8_EEENS6_IJNS7_ILi192EEENS7_ILi144EEENS7_ILi96EEEEEELi96ENS_6half_tEfNS_4arch4Sm90ELb1ELb0ELb0ELb1ELb0ELb1ELb0ELb0ELb1ELb1ELb1ELb0EEENS1_21CollectiveEpilogueFwdINS6_IJSA_SC_SB_EEES9_SE_SG_Li384ELb1ELb1ELb1ELb0EEENS1_36VarlenDynamicPersistentTileSchedulerILi192ELi144ELi384ELi128ELb1ELb1ELb1ELb1ELb1ELb1EEEEEEEEEvNT_6ParamsE --------------------------
	.section	.nv.info._ZN7cutlass13device_kernelIN5flash11enable_sm90INS1_16FlashAttnFwdSm90INS1_25CollectiveMainloopFwdSm90ILi2EN4cute5tupleIJNS5_1CILi1EEES8_S8_EEENS6_IJNS7_ILi192EEENS7_ILi144EEENS7_ILi96EEEEEELi96ENS_6half_tEfNS_4arch4Sm90ELb1ELb0ELb0ELb1ELb0ELb1ELb0ELb0ELb1ELb1ELb1ELb0EEENS1_21CollectiveEpilogueFwdINS6_IJSA_SC_SB_EEES9_SE_SG_Li384ELb1ELb1ELb1ELb0EEENS1_36VarlenDynamicPersistentTileSchedulerILi192ELi144ELi384ELi128ELb1ELb1ELb1ELb1ELb1ELb1EEEEEEEEEvNT_6ParamsE,"",@"SHT_CUDA_INFO"
	.sectionflags	@""
	.align	4


	//----- nvinfo : EIATTR_CUDA_API_VERSION
	.align		4
        /*0000*/ 	.byte	0x04, 0x37
        /*0002*/ 	.short	(.L_307 - .L_306)
.L_306:
        /*0004*/ 	.word	0x00000082


	//----- nvinfo : EIATTR_KPARAM_INFO
	.align		4
.L_307:
        /*0008*/ 	.byte	0x04, 0x17
        /*000a*/ 	.short	(.L_309 - .L_308)
.L_308:
        /*000c*/ 	.word	0x00000000
        /*0010*/ 	.short	0x0000
        /*0012*/ 	.short	0x0070
        /*0014*/ 	.byte	0x00, 0xf0, 0x01, 0x2a


	//----- nvinfo : EIATTR_SPARSE_MMA_MASK
	.align		4
.L_309:
        /*0018*/ 	.byte	0x03, 0x50
        /*001a*/ 	.short	0x0000


	//----- nvinfo : EIATTR_MAXREG_COUNT
	.align		4
        /*001c*/ 	.byte	0x03, 0x1b
        /*001e*/ 	.short	0x0080


	//----- nvinfo : EIATTR_NUM_BARRIERS
	.align		4
        /*0020*/ 	.byte	0x02, 0x4c
        /*0022*/ 	.byte	0x10
	.zero		1


	//----- nvinfo : EIATTR_EXTERNS
	.align		4
        /*0024*/ 	.byte	0x04, 0x0f
        /*0026*/ 	.short	(.L_311 - .L_310)


	//   ....[0]....
	.align		4
.L_310:
        /*0028*/ 	.word	index@(__assertfail)


	//----- nvinfo : EIATTR_ANNOTATIONS
	.align		4
.L_311:
        /*002c*/ 	.byte	0x04, 0x55
        /*002e*/ 	.short	(.L_313 - .L_312)


	//   ....[0]....
.L_312:
        /* <DEDUP_REMOVED lines=236> */


	//----- nvinfo : EIATTR_MERCURY_ISA_VERSION
	.align		4
.L_313:
        /*0ed8*/ 	.byte	0x03, 0x5f
        /*0eda*/ 	.short	0x0101


	//----- nvinfo : EIATTR_UNUSED_LOAD_BYTE_OFFSET
	.align		4
        /*0edc*/ 	.byte	0x04, 0x44
        /*0ede*/ 	.short	(.L_315 - .L_314)


	//   ....[0]....
.L_314:
        /*0ee0*/ 	.word	0x00000ad0
        /*0ee4*/ 	.word	0x0000fff0


	//   ....[1]....
        /*0ee8*/ 	.word	0x0001b410
        /*0eec*/ 	.word	0x0000fff0


	//----- nvinfo : EIATTR_INT_WARP_WIDE_INSTR_OFFSETS
	.align		4
.L_315:
        /*0ef0*/ 	.byte	0x04, 0x31
        /*0ef2*/ 	.short	(.L_317 - .L_316)


	//   ....[0]....
.L_316:
        /*0ef4*/ 	.word	0x00000180


	//   ....[1]....
        /*0ef8*/ 	.word	0x00000220


	//   ....[2]....
        /*0efc*/ 	.word	0x00000290


	//   ....[3]....
        /*0f00*/ 	.word	0x000213d0


	//   ....[4]....
        /*0f04*/ 	.word	0x00021460


	//   ....[5]....
        /*0f08*/ 	.word	0x00024f60


	//   ....[6]....
        /*0f0c*/ 	.word	0x00024ff0


	//----- nvinfo : EIATTR_COOP_GROUP_MASK_REGIDS
	.align		4
.L_317:
        /*0f10*/ 	.byte	0x04, 0x29
        /*0f12*/ 	.short	(.L_319 - .L_318)


	//   ....[0]....
.L_318:
        /*0f14*/ 	.word	0xffffffff


	//   ....[1]....
        /*0f18*/ 	.word	0xffffffff


	//   ....[2]....
        /*0f1c*/ 	.word	0xffffffff


	//   ....[3]....
        /*0f20*/ 	.word	0xffffffff


	//   ....[4]....
        /*0f24*/ 	.word	0xffffffff


	//   ....[5]....
        /*0f28*/ 	.word	0xffffffff


	//   ....[6]....
        /*0f2c*/ 	.word	0xffffffff


	//   ....[7]....
        /*0f30*/ 	.word	0xffffffff


	//   ....[8]....
        /*0f34*/ 	.word	0xffffffff


	//   ....[9]....
        /*0f38*/ 	.word	0xffffffff


	//   ....[10]....
        /*0f3c*/ 	.word	0xffffffff


	//   ....[11]....
        /*0f40*/ 	.word	0xffffffff


	//   ....[12]....
        /*0f44*/ 	.word	0xffffffff


	//   ....[13]....
        /*0f48*/ 	.word	0xffffffff


	//   ....[14]....
        /*0f4c*/ 	.word	0xffffffff


	//   ....[15]....
        /*0f50*/ 	.word	0xffffffff


	//   ....[16]....
        /*0f54*/ 	.word	0xffffffff


	//   ....[17]....
        /*0f58*/ 	.word	0xffffffff


	//   ....[18]....
        /*0f5c*/ 	.word	0xffffffff


	//   ....[19]....
        /*0f60*/ 	.word	0xffffffff


	//   ....[20]....
        /*0f64*/ 	.word	0xffffffff


	//   ....[21]....
        /*0f68*/ 	.word	0xffffffff


	//   ....[22]....
        /*0f6c*/ 	.word	0xffffffff


	//   ....[23]....
        /*0f70*/ 	.word	0xffffffff


	//   ....[24]....
        /*0f74*/ 	.word	0xffffffff


	//   ....[25]....
        /*0f78*/ 	.word	0xffffffff


	//   ....[26]....
        /*0f7c*/ 	.word	0xffffffff


	//   ....[27]....
        /*0f80*/ 	.word	0xffffffff


	//   ....[28]....
        /*0f84*/ 	.word	0xffffffff


	//   ....[29]....
        /*0f88*/ 	.word	0xffffffff


	//   ....[30]....
        /*0f8c*/ 	.word	0xffffffff


	//   ....[31]....
        /*0f90*/ 	.word	0xffffffff


	//   ....[32]....
        /*0f94*/ 	.word	0xffffffff


	//   ....[33]....
        /*0f98*/ 	.word	0xffffffff


	//   ....[34]....
        /*0f9c*/ 	.word	0xffffffff


	//   ....[35]....
        /*0fa0*/ 	.word	0xffffffff


	//   ....[36]....
        /*0fa4*/ 	.word	0xffffffff


	//   ....[37]....
        /*0fa8*/ 	.word	0xffffffff


	//   ....[38]....
        /*0fac*/ 	.word	0xffffffff


	//   ....[39]....
        /*0fb0*/ 	.word	0xffffffff


	//   ....[40]....
        /*0fb4*/ 	.word	0xffffffff


	//   ....[41]....
        /*0fb8*/ 	.word	0xffffffff


	//   ....[42]....
        /*0fbc*/ 	.word	0xffffffff


	//   ....[43]....
        /*0fc0*/ 	.word	0xffffffff


	//   ....[44]....
        /*0fc4*/ 	.word	0xffffffff


	//   ....[45]....
        /*0fc8*/ 	.word	0xffffffff


	//   ....[46]....
        /*0fcc*/ 	.word	0xffffffff


	//   ....[47]....
        /*0fd0*/ 	.word	0xffffffff


	//   ....[48]....
        /*0fd4*/ 	.word	0xffffffff


	//   ....[49]....
        /*0fd8*/ 	.word	0xffffffff


	//   ....[50]....
        /*0fdc*/ 	.word	0xffffffff


	//   ....[51]....
        /*0fe0*/ 	.word	0xffffffff


	//   ....[52]....
        /*0fe4*/ 	.word	0xffffffff


	//   ....[53]....
        /*0fe8*/ 	.word	0xffffffff


	//   ....[54]....
        /*0fec*/ 	.word	0xffffffff


	//   ....[55]....
        /*0ff0*/ 	.word	0xffffffff


	//   ....[56]....
        /*0ff4*/ 	.word	0xffffffff


	//   ....[57]....
        /*0ff8*/ 	.word	0xffffffff


	//   ....[58]....
        /*0ffc*/ 	.word	0xffffffff


	//   ....[59]....
        /*1000*/ 	.word	0xffffffff


	//   ....[60]....
        /*1004*/ 	.word	0xffffffff


	//   ....[61]....
        /*1008*/ 	.word	0xffffffff


	//   ....[62]....
        /*100c*/ 	.word	0xffffffff


	//   ....[63]....
        /*1010*/ 	.word	0xffffffff


	//   ....[64]....
        /*1014*/ 	.word	0xffffffff


	//   ....[65]....
        /*1018*/ 	.word	0xffffffff


	//   ....[66]....
        /*101c*/ 	.word	0xffffffff


	//   ....[67]....
        /*1020*/ 	.word	0xffffffff


	//   ....[68]....
        /*1024*/ 	.word	0xffffffff


	//   ....[69]....
        /*1028*/ 	.word	0xffffffff


	//   ....[70]....
        /*102c*/ 	.word	0xffffffff


	//   ....[71]....
        /*1030*/ 	.word	0xffffffff


	//   ....[72]....
        /*1034*/ 	.word	0xffffffff


	//   ....[73]....
        /*1038*/ 	.word	0xffffffff


	//   ....[74]....
        /*103c*/ 	.word	0xffffffff


	//   ....[75]....
        /*1040*/ 	.word	0xffffffff


	//   ....[76]....
        /*1044*/ 	.word	0xffffffff


	//   ....[77]....
        /*1048*/ 	.word	0xffffffff


	//   ....[78]....
        /*104c*/ 	.word	0xffffffff


	//   ....[79]....
        /*1050*/ 	.word	0xffffffff


	//   ....[80]....
        /*1054*/ 	.word	0xffffffff


	//   ....[81]....
        /*1058*/ 	.word	0xffffffff


	//   ....[82]....
        /*105c*/ 	.word	0xffffffff


	//   ....[83]....
        /*1060*/ 	.word	0xffffffff


	//   ....[84]....
        /*1064*/ 	.word	0xffffffff


	//   ....[85]....
        /*1068*/ 	.word	0xffffffff


	//   ....[86]....
        /*106c*/ 	.word	0xffffffff


	//   ....[87]....
        /*1070*/ 	.word	0xffffffff


	//   ....[88]....
        /*1074*/ 	.word	0xffffffff


	//   ....[89]....
        /*1078*/ 	.word	0xffffffff


	//   ....[90]....
        /*107c*/ 	.word	0xffffffff


	//   ....[91]....
        /*1080*/ 	.word	0xffffffff


	//   ....[92]....
        /*1084*/ 	.word	0xffffffff


	//   ....[93]....
        /*1088*/ 	.word	0xffffffff


	//   ....[94]....
        /*108c*/ 	.word	0xffffffff


	//   ....[95]....
        /*1090*/ 	.word	0xffffffff


	//   ....[96]....
        /*1094*/ 	.word	0xffffffff


	//   ....[97]....
        /*1098*/ 	.word	0xffffffff


	//   ....[98]....
        /*109c*/ 	.word	0xffffffff


	//   ....[99]....
        /*10a0*/ 	.word	0xffffffff


	//   ....[100]....
        /*10a4*/ 	.word	0xffffffff


	//   ....[101]....
        /*10a8*/ 	.word	0xffffffff


	//   ....[102]....
        /*10ac*/ 	.word	0xffffffff


	//   ....[103]....
        /*10b0*/ 	.word	0xffffffff


	//   ....[104]....
        /*10b4*/ 	.word	0xffffffff


	//   ....[105]....
        /*10b8*/ 	.word	0x0500000f


	//   ....[106]....
        /*10bc*/ 	.word	0x0500000f


	//   ....[107]....
        /*10c0*/ 	.word	0x0500000f


	//   ....[108]....
        /*10c4*/ 	.word	0x0500000f


	//   ....[109]....
        /*10c8*/ 	.word	0x0500000f


	//   ....[110]....
        /*10cc*/ 	.word	0x0500000f


	//   ....[111]....
        /*10d0*/ 	.word	0x0500000f


	//   ....[112]....
        /*10d4*/ 	.word	0x0500000f


	//   ....[113]....
        /*10d8*/ 	.word	0x0500000f


	//   ....[114]....
        /*10dc*/ 	.word	0x0500000f


	//   ....[115]....
        /*10e0*/ 	.word	0x0500000f


	//   ....[116]....
        /*10e4*/ 	.word	0x0500000f


	//   ....[117]....
        /*10e8*/ 	.word	0x0500000f


	//   ....[118]....
        /*10ec*/ 	.word	0x0500000f


	//   ....[119]....
        /*10f0*/ 	.word	0x0500000f


	//   ....[120]....
        /*10f4*/ 	.word	0x0500000f


	//   ....[121]....
        /*10f8*/ 	.word	0x0500000f


	//   ....[122]....
        /*10fc*/ 	.word	0x0500000f


	//   ....[123]....
        /*1100*/ 	.word	0x0500000f


	//   ....[124]....
        /*1104*/ 	.word	0x0500000f


	//   ....[125]....
        /*1108*/ 	.word	0x0500000f


	//   ....[126]....
        /*110c*/ 	.word	0x0500000f


	//   ....[127]....
        /*1110*/ 	.word	0x0500000f


	//   ....[128]....
        /*1114*/ 	.word	0x0500000f


	//   ....[129]....
        /*1118*/ 	.word	0x0500000f


	//   ....[130]....
        /*111c*/ 	.word	0x0500000f


	//   ....[131]....
        /*1120*/ 	.word	0x0500000f


	//   ....[132]....
        /*1124*/ 	.word	0x0500000f


	//   ....[133]....
        /*1128*/ 	.word	0x0500000f


	//   ....[134]....
        /*112c*/ 	.word	0x0500000f


	//   ....[135]....
        /*1130*/ 	.word	0x0500000f


	//   ....[136]....
        /*1134*/ 	.word	0x0500000f


	//   ....[137]....
        /*1138*/ 	.word	0x0500000f


	//   ....[138]....
        /*113c*/ 	.word	0x0500000f


	//   ....[139]....
        /*1140*/ 	.word	0x0500000f


	//   ....[140]....
        /*1144*/ 	.word	0x0500000f


	//   ....[141]....
        /*1148*/ 	.word	0x0500000f


	//   ....[142]....
        /*114c*/ 	.word	0x0500000f


	//   ....[143]....
        /*1150*/ 	.word	0x0500000f


	//   ....[144]....
        /*1154*/ 	.word	0x0500000f


	//   ....[145]....
        /*1158*/ 	.word	0x0500000f


	//   ....[146]....
        /*115c*/ 	.word	0x0500000f


	//   ....[147]....
        /*1160*/ 	.word	0x0500000f


	//   ....[148]....
        /*1164*/ 	.word	0x0500000f


	//   ....[149]....
        /*1168*/ 	.word	0x0500000f


	//   ....[150]....
        /*116c*/ 	.word	0x0500000f


	//   ....[151]....
        /*1170*/ 	.word	0x0500000f


	//   ....[152]....
        /*1174*/ 	.word	0x0500000f


	//   ....[153]....
        /*1178*/ 	.word	0x0500000f


	//   ....[154]....
        /*117c*/ 	.word	0x0500000f


	//   ....[155]....
        /*1180*/ 	.word	0x0500000f


	//   ....[156]....
        /*1184*/ 	.word	0x0500000f


	//   ....[157]....
        /*1188*/ 	.word	0x0500000f


	//   ....[158]....
        /*118c*/ 	.word	0x0500000f


	//----- nvinfo : EIATTR_COOP_GROUP_INSTR_OFFSETS
	.align		4
.L_319:
        /*1190*/ 	.byte	0x04, 0x28
        /*1192*/ 	.short	(.L_321 - .L_320)


	//   ....[0]....
.L_320:
        /*1194*/ 	.word	0x00000060


	//   ....[1]....
        /*1198*/ 	.word	0x00000190


	//   ....[2]....
        /*119c*/ 	.word	0x00000240


	//   ....[3]....
        /*11a0*/ 	.word	0x00000400


	//   ....[4]....
        /*11a4*/ 	.word	0x00000560


	//   ....[5]....
        /*11a8*/ 	.word	0x00000680


	//   ....[6]....
        /*11ac*/ 	.word	0x000007e0


	//   ....[7]....
        /*11b0*/ 	.word	0x00007890


	//   ....[8]....
        /*11b4*/ 	.word	0x00008020


	//   ....[9]....
        /*11b8*/ 	.word	0x00008030


	//   ....[10]....
        /*11bc*/ 	.word	0x00008040


	//   ....[11]....
        /*11c0*/ 	.word	0x00008050


	//   ....[12]....
        /*11c4*/ 	.word	0x00009dc0


	//   ....[13]....
        /*11c8*/ 	.word	0x00009dd0


	//   ....[14]....
        /*11cc*/ 	.word	0x00009de0


	//   ....[15]....
        /*11d0*/ 	.word	0x00009df0


	//   ....[16]....
        /*11d4*/ 	.word	0x0000dba0


	//   ....[17]....
        /*11d8*/ 	.word	0x0000e420


	//   ....[18]....
        /*11dc*/ 	.word	0x0000e430


	//   ....[19]....
        /*11e0*/ 	.word	0x0000e450


	//   ....[20]....
        /*11e4*/ 	.word	0x0000ecc0


	//   ....[21]....
        /*11e8*/ 	.word	0x0000ed10


	//   ....[22]....
        /*11ec*/ 	.word	0x0000ffd0


	//   ....[23]....
        /*11f0*/ 	.word	0x000128f0


	//   ....[24]....
        /*11f4*/ 	.word	0x00012920


	//   ....[25]....
        /*11f8*/ 	.word	0x00013280


	//   ....[26]....
        /*11fc*/ 	.word	0x000133b0


	//   ....[27]....
        /*1200*/ 	.word	0x00013ae0


	//   ....[28]....
        /*1204*/ 	.word	0x00013b00


	//   ....[29]....
        /*1208*/ 	.word	0x00015410


	//   ....[30]....
        /*120c*/ 	.word	0x00018000


	//   ....[31]....
        /*1210*/ 	.word	0x00018030


	//   ....[32]....
        /*1214*/ 	.word	0x000185b0


	//   ....[33]....
        /*1218*/ 	.word	0x000185d0


	//   ....[34]....
        /*121c*/ 	.word	0x0001a3e0


	//   ....[35]....
        /*1220*/ 	.word	0x0001add0


	//   ....[36]....
        /*1224*/ 	.word	0x0001ae60


	//   ....[37]....
        /*1228*/ 	.word	0x0001aeb0


	//   ....[38]....
        /*122c*/ 	.word	0x0001aec0


	//   ....[39]....
        /*1230*/ 	.word	0x0001bde0


	//   ....[40]....
        /*1234*/ 	.word	0x0001be00


	//   ....[41]....
        /*1238*/ 	.word	0x0001be10


	//   ....[42]....
        /*123c*/ 	.word	0x0001be20


	//   ....[43]....
        /*1240*/ 	.word	0x0001c4c0


	//   ....[44]....
        /*1244*/ 	.word	0x0001c4d0


	//   ....[45]....
        /*1248*/ 	.word	0x0001c620


	//   ....[46]....
        /*124c*/ 	.word	0x0001c630


	//   ....[47]....
        /*1250*/ 	.word	0x0001ca20


	//   ....[48]....
        /*1254*/ 	.word	0x0001ca30


	//   ....[49]....
        /*1258*/ 	.word	0x0001cf20


	//   ....[50]....
        /*125c*/ 	.word	0x0001cf30


	//   ....[51]....
        /*1260*/ 	.word	0x0001dcf0


	//   ....[52]....
        /*1264*/ 	.word	0x0001dd00


	//   ....[53]....
        /*1268*/ 	.word	0x0001de60


	//   ....[54]....
        /*126c*/ 	.word	0x0001de70


	//   ....[55]....
        /*1270*/ 	.word	0x0001e020


	//   ....[56]....
        /*1274*/ 	.word	0x0001e240


	//   ....[57]....
        /*1278*/ 	.word	0x0001e270


	//   ....[58]....
        /*127c*/ 	.word	0x0001e2a0


	//   ....[59]....
        /*1280*/ 	.word	0x0001e2d0


	//   ....[60]....
        /*1284*/ 	.word	0x0001e300


	//   ....[61]....
        /*1288*/ 	.word	0x0001e330


	//   ....[62]....
        /*128c*/ 	.word	0x0001e4c0


	//   ....[63]....
        /*1290*/ 	.word	0x0001e4f0


	//   ....[64]....
        /*1294*/ 	.word	0x0001e520


	//   ....[65]....
        /*1298*/ 	.word	0x0001e550


	//   ....[66]....
        /*129c*/ 	.word	0x0001e580


	//   ....[67]....
        /*12a0*/ 	.word	0x0001e5b0


	//   ....[68]....
        /*12a4*/ 	.word	0x0001e640


	//   ....[69]....
        /*12a8*/ 	.word	0x0001e670


	//   ....[70]....
        /*12ac*/ 	.word	0x0001e680


	//   ....[71]....
        /*12b0*/ 	.word	0x0001e6c0


	//   ....[72]....
        /*12b4*/ 	.word	0x0001fbc0


	//   ....[73]....
        /*12b8*/ 	.word	0x00021970


	//   ....[74]....
        /*12bc*/ 	.word	0x00022630


	//   ....[75]....
        /*12c0*/ 	.word	0x00022650


	//   ....[76]....
        /*12c4*/ 	.word	0x000226e0


	//   ....[77]....
        /*12c8*/ 	.word	0x00022700


	//   ....[78]....
        /*12cc*/ 	.word	0x000227a0


	//   ....[79]....
        /*12d0*/ 	.word	0x000227c0


	//   ....[80]....
        /*12d4*/ 	.word	0x000227d0


	//   ....[81]....
        /*12d8*/ 	.word	0x00022860


	//   ....[82]....
        /*12dc*/ 	.word	0x00022880


	//   ....[83]....
        /*12e0*/ 	.word	0x000228f0


	//   ....[84]....
        /*12e4*/ 	.word	0x00022930


	//   ....[85]....
        /*12e8*/ 	.word	0x000229a0


	//   ....[86]....
        /*12ec*/ 	.word	0x000256e0


	//   ....[87]....
        /*12f0*/ 	.word	0x00025710


	//   ....[88]....
        /*12f4*/ 	.word	0x00025770


	//   ....[89]....
        /*12f8*/ 	.word	0x000257a0


	//   ....[90]....
        /*12fc*/ 	.word	0x000257d0


	//   ....[91]....
        /*1300*/ 	.word	0x00025800


	//   ....[92]....
        /*1304*/ 	.word	0x00025830


	//   ....[93]....
        /*1308*/ 	.word	0x00025860


	//   ....[94]....
        /*130c*/ 	.word	0x00025a00


	//   ....[95]....
        /*1310*/ 	.word	0x00025a30


	//   ....[96]....
        /*1314*/ 	.word	0x00025a60


	//   ....[97]....
        /*1318*/ 	.word	0x00025a90


	//   ....[98]....
        /*131c*/ 	.word	0x00025ac0


	//   ....[99]....
        /*1320*/ 	.word	0x00025af0


	//   ....[100]....
        /*1324*/ 	.word	0x00025bb0


	//   ....[101]....
        /*1328*/ 	.word	0x00025bd0


	//   ....[102]....
        /*132c*/ 	.word	0x00025bf0


	//   ....[103]....
        /*1330*/ 	.word	0x00025c50


	//   ....[104]....
        /*1334*/ 	.word	0x00026670


	//   ....[105]....
        /*1338*/ 	.word	0x00026a70


	//   ....[106]....
        /*133c*/ 	.word	0x00026b10


	//   ....[107]....
        /*1340*/ 	.word	0x00026ba0


	//   ....[108]....
        /*1344*/ 	.word	0x00026bf0


	//   ....[109]....
        /*1348*/ 	.word	0x00026c40


	//   ....[110]....
        /*134c*/ 	.word	0x00026d20


	//   ....[111]....
        /*1350*/ 	.word	0x00026db0


	//   ....[112]....
        /*1354*/ 	.word	0x00026e10


	//   ....[113]....
        /*1358*/ 	.word	0x00026e70


	//   ....[114]....
        /*135c*/ 	.word	0x00027120


	//   ....[115]....
        /*1360*/ 	.word	0x00027170


	//   ....[116]....
        /*1364*/ 	.word	0x00027200


	//   ....[117]....
        /*1368*/ 	.word	0x00027290


	//   ....[118]....
        /*136c*/ 	.word	0x00027310


	//   ....[119]....
        /*1370*/ 	.word	0x00027360


	//   ....[120]....
        /*1374*/ 	.word	0x000273f0


	//   ....[121]....
        /*1378*/ 	.word	0x00027480


	//   ....[122]....
        /*137c*/ 	.word	0x00027500


	//   ....[123]....
        /*1380*/ 	.word	0x00027550


	//   ....[124]....
        /*1384*/ 	.word	0x000275e0


	//   ....[125]....
        /*1388*/ 	.word	0x00027670


	//   ....[126]....
        /*138c*/ 	.word	0x00027730


	//   ....[127]....
        /*1390*/ 	.word	0x00027a10


	//   ....[128]....
        /*1394*/ 	.word	0x00027bc0


	//   ....[129]....
        /*1398*/ 	.word	0x00027c10


	//   ....[130]....
        /*139c*/ 	.word	0x00027c70


	//   ....[131]....
        /*13a0*/ 	.word	0x00027d50


	//   ....[132]....
        /*13a4*/ 	.word	0x00027db0


	//   ....[133]....
        /*13a8*/ 	.word	0x00027ed0


	//   ....[134]....
        /*13ac*/ 	.word	0x00027f30


	//   ....[135]....
        /*13b0*/ 	.word	0x00027fd0


	//   ....[136]....
        /*13b4*/ 	.word	0x000280a0


	//   ....[137]....
        /*13b8*/ 	.word	0x00028120


	//   ....[138]....
        /*13bc*/ 	.word	0x000281e0


	//   ....[139]....
        /*13c0*/ 	.word	0x00028260


	//   ....[140]....
        /*13c4*/ 	.word	0x00028610


	//   ....[141]....
        /*13c8*/ 	.word	0x000286b0


	//   ....[142]....
        /*13cc*/ 	.word	0x00028820


	//   ....[143]....
        /*13d0*/ 	.word	0x00028890


	//   ....[144]....
        /*13d4*/ 	.word	0x00028900


	//   ....[145]....
        /*13d8*/ 	.word	0x00028970


	//   ....[146]....
        /*13dc*/ 	.word	0x000289e0


	//   ....[147]....
        /*13e0*/ 	.word	0x00028a60


	//   ....[148]....
        /*13e4*/ 	.word	0x00028ae0


	//   ....[149]....
        /*13e8*/ 	.word	0x00028b70


	//   ....[150]....
        /*13ec*/ 	.word	0x00028be0


	//   ....[151]....
        /*13f0*/ 	.word	0x00028c50


	//   ....[152]....
        /*13f4*/ 	.word	0x00028cc0


	//   ....[153]....
        /*13f8*/ 	.word	0x00028d40


	//   ....[154]....
        /*13fc*/ 	.word	0x00028db0


	//   ....[155]....
        /*1400*/ 	.word	0x00028e60


	//   ....[156]....
        /*1404*/ 	.word	0x00028eb0


	//   ....[157]....
        /*1408*/ 	.word	0x00028f40


	//   ....[158]....
        /*140c*/ 	.word	0x00029070


	//----- nvinfo : EIATTR_REG_RECONFIG
	.align		4
.L_321:
        /*1410*/ 	.byte	0x01, 0x54
	.zero		2


	//----- nvinfo : EIATTR_SYSCALL_OFFSETS
	.align		4
        /*1414*/ 	.byte	0x04, 0x46
        /*1416*/ 	.short	(.L_323 - .L_322)


	//   ....[0]....
.L_322:
        /*1418*/ 	.word	0x00001f00


	//   ....[1]....
        /*141c*/ 	.word	0x00002050


	//   ....[2]....
        /*1420*/ 	.word	0x00007a60


	//   ....[3]....
        /*1424*/ 	.word	0x00007d80


	//   ....[4]....
        /*1428*/ 	.word	0x000215c0


	//   ....[5]....
        /*142c*/ 	.word	0x00021710


	//   ....[6]....
        /*1430*/ 	.word	0x00021810


	//   ....[7]....
        /*1434*/ 	.word	0x000220f0


	//----- nvinfo : EIATTR_MBARRIER_INSTR_OFFSETS
	.align		4
.L_323:
        /*1438*/ 	.byte	0x04, 0x39
        /*143a*/ 	.short	(.L_325 - .L_324)


	//   ....[0]....
.L_324:
        /*143c*/ 	.word	0x000002b0
        /*1440*/ 	.word	0x000000ff
        /*1444*/ 	.word	0x00031c00
        /*1448*/ 	.short	0x0100
        /*144a*/ 	.byte	0x08
	.zero		1


	//   ....[1]....
        /*144c*/ 	.word	0x000002c0
        /*1450*/ 	.word	0x000000ff
        /*1454*/ 	.word	0x00031c20
        /*1458*/ 	.short	0x0100
        /*145a*/ 	.byte	0x08
	.zero		1


	//   ....[2]....
        /*145c*/ 	.word	0x000003b0
        /*1460*/ 	.word	0x000000ff
        /*1464*/ 	.word	0x00031c30
        /*1468*/ 	.short	0x0100
        /*146a*/ 	.byte	0x08
	.zero		1


	//   ....[3]....
        /*146c*/ 	.word	0x000003c0
        /*1470*/ 	.word	0x000000ff
        /*1474*/ 	.word	0x00031c40
        /*1478*/ 	.short	0x0100
        /*147a*/ 	.byte	0x08
	.zero		1


	//   ....[4]....
        /*147c*/ 	.word	0x000003d0
        /*1480*/ 	.word	0x000000ff
        /*1484*/ 	.word	0x00031c38
        /*1488*/ 	.short	0x0100
        /*148a*/ 	.byte	0x08
	.zero		1


	//   ....[5]....
        /*148c*/ 	.word	0x000003e0
        /*1490*/ 	.word	0x000000ff
        /*1494*/ 	.word	0x00031c48
        /*1498*/ 	.short	0x0100
        /*149a*/ 	.byte	0x08
	.zero		1


	//   ....[6]....
        /*149c*/ 	.word	0x00000510
        /*14a0*/ 	.word	0x000000ff
        /*14a4*/ 	.word	0x00031c50
        /*14a8*/ 	.short	0x0100
        /*14aa*/ 	.byte	0x08
	.zero		1


	//   ....[7]....
        /*14ac*/ 	.word	0x00000520
        /*14b0*/ 	.word	0x000000ff
        /*14b4*/ 	.word	0x00031c60
        /*14b8*/ 	.short	0x0100
        /*14ba*/ 	.byte	0x08
	.zero		1


	//   ....[8]....
        /*14bc*/ 	.word	0x00000530
        /*14c0*/ 	.word	0x000000ff
        /*14c4*/ 	.word	0x00031c58
        /*14c8*/ 	.short	0x0100
        /*14ca*/ 	.byte	0x08
	.zero		1


	//   ....[9]....
        /*14cc*/ 	.word	0x00000540
        /*14d0*/ 	.word	0x000000ff
        /*14d4*/ 	.word	0x00031c68
        /*14d8*/ 	.short	0x0100
        /*14da*/ 	.byte	0x08
	.zero		1


	//   ....[10]....
        /*14dc*/ 	.word	0x00000630
        /*14e0*/ 	.word	0x000000ff
        /*14e4*/ 	.word	0x00031c70
        /*14e8*/ 	.short	0x0100
        /*14ea*/ 	.byte	0x06
	.zero		1


	//   ....[11]....
        /*14ec*/ 	.word	0x00000640
        /*14f0*/ 	.word	0x000000ff
        /*14f4*/ 	.word	0x00031c80
        /*14f8*/ 	.short	0x0100
        /*14fa*/ 	.byte	0x06
	.zero		1


	//   ....[12]....
        /*14fc*/ 	.word	0x00000650
        /*1500*/ 	.word	0x000000ff
        /*1504*/ 	.word	0x00031c78
        /*1508*/ 	.short	0x0100
        /*150a*/ 	.byte	0x06
	.zero		1


	//   ....[13]....
        /*150c*/ 	.word	0x00000660
        /*1510*/ 	.word	0x000000ff
        /*1514*/ 	.word	0x00031c88
        /*1518*/ 	.short	0x0100
        /*151a*/ 	.byte	0x06
	.zero		1


	//   ....[14]....
        /*151c*/ 	.word	0x00000790
        /*1520*/ 	.word	0x000000ff
        /*1524*/ 	.word	0x00031c90
        /*1528*/ 	.short	0x0100
        /*152a*/ 	.byte	0x08
	.zero		1


	//   ....[15]....
        /*152c*/ 	.word	0x000007a0
        /*1530*/ 	.word	0x000000ff
        /*1534*/ 	.word	0x00031ca0
        /*1538*/ 	.short	0x0100
        /*153a*/ 	.byte	0x08
	.zero		1


	//   ....[16]....
        /*153c*/ 	.word	0x000007b0
        /*1540*/ 	.word	0x000000ff
        /*1544*/ 	.word	0x00031c98
        /*1548*/ 	.short	0x0100
        /*154a*/ 	.byte	0x08
	.zero		1


	//   ....[17]....
        /*154c*/ 	.word	0x000007c0
        /*1550*/ 	.word	0x000000ff
        /*1554*/ 	.word	0x00031ca8
        /*1558*/ 	.short	0x0100
        /*155a*/ 	.byte	0x08
	.zero		1


	//   ....[18]....
        /*155c*/ 	.word	0x000008f0
        /*1560*/ 	.word	0x000000ff
        /*1564*/ 	.word	0x00031cb0
        /*1568*/ 	.short	0x0100
        /*156a*/ 	.byte	0x08
	.zero		1


	//   ....[19]....
        /*156c*/ 	.word	0x00000900
        /*1570*/ 	.word	0x000000ff
        /*1574*/ 	.word	0x00031cc0
        /*1578*/ 	.short	0x0100
        /*157a*/ 	.byte	0x08
	.zero		1


	//   ....[20]....
        /*157c*/ 	.word	0x00000910
        /*1580*/ 	.word	0x000000ff
        /*1584*/ 	.word	0x00031cb8
        /*1588*/ 	.short	0x0100
        /*158a*/ 	.byte	0x08
	.zero		1


	//   ....[21]....
        /*158c*/ 	.word	0x00000920
        /*1590*/ 	.word	0x000000ff
        /*1594*/ 	.word	0x00031cc8
        /*1598*/ 	.short	0x0100
        /*159a*/ 	.byte	0x08
	.zero		1


	//   ....[22]....
        /*159c*/ 	.word	0x00003610
        /*15a0*/ 	.word	0x00000014
        /*15a4*/ 	.word	0x00031c90
        /*15a8*/ 	.short	0x010a
        /*15aa*/ 	.byte	0x3f
	.zero		1


	//   ....[23]....
        /*15ac*/ 	.word	0x000050a0
        /*15b0*/ 	.word	0x00000014
        /*15b4*/ 	.word	0x00031c90
        /*15b8*/ 	.short	0x010a
        /*15ba*/ 	.byte	0x3f
	.zero		1


	//   ....[24]....
        /*15bc*/ 	.word	0x00006b80
        /*15c0*/ 	.word	0x00000014
        /*15c4*/ 	.word	0x00031c90
        /*15c8*/ 	.short	0x010a
        /*15ca*/ 	.byte	0x3f
	.zero		1


	//   ....[25]....
        /*15cc*/ 	.word	0x00006e30
        /*15d0*/ 	.word	0x00000020
        /*15d4*/ 	.word	0x00000000
        /*15d8*/ 	.short	0x0101
        /*15da*/ 	.byte	0x3f
	.zero		1


	//   ....[26]....
        /*15dc*/ 	.word	0x00006e70
        /*15e0*/ 	.word	0x00000014
        /*15e4*/ 	.word	0x00031cb0
        /*15e8*/ 	.short	0x010a
        /*15ea*/ 	.byte	0x3f
	.zero		1


	//   ....[27]....
        /*15ec*/ 	.word	0x00007200
        /*15f0*/ 	.word	0x00000014
        /*15f4*/ 	.word	0x00000000
        /*15f8*/ 	.short	0x0101
        /*15fa*/ 	.byte	0x3f
	.zero		1


	//   ....[28]....
        /*15fc*/ 	.word	0x00007b00
        /*1600*/ 	.word	0x00000016
        /*1604*/ 	.word	0x00031c00
        /*1608*/ 	.short	0x010a
        /*160a*/ 	.byte	0x3f
	.zero		1


	//   ....[29]....
        /*160c*/ 	.word	0x00007b50
        /*1610*/ 	.word	0x00000016
        /*1614*/ 	.word	0x00031c00
        /*1618*/ 	.short	0x010a
        /*161a*/ 	.byte	0x3f
	.zero		1


	//   ....[30]....
        /*161c*/ 	.word	0x00008780
        /*1620*/ 	.word	0x00000016
        /*1624*/ 	.word	0x00031c00
        /*1628*/ 	.short	0x010a
        /*162a*/ 	.byte	0x3f
	.zero		1


	//   ....[31]....
        /*162c*/ 	.word	0x0000a390
        /*1630*/ 	.word	0x00000016
        /*1634*/ 	.word	0x00031c00
        /*1638*/ 	.short	0x010a
        /*163a*/ 	.byte	0x3f
	.zero		1


	//   ....[32]....
        /*163c*/ 	.word	0x0000bba0
        /*1640*/ 	.word	0x00000015
        /*1644*/ 	.word	0x00031c30
        /*1648*/ 	.short	0x010a
        /*164a*/ 	.byte	0x3f
	.zero		1


	//   ....[33]....
        /*164c*/ 	.word	0x0000bc10
        /*1650*/ 	.word	0x00000015
        /*1654*/ 	.word	0x00031c30
        /*1658*/ 	.short	0x010a
        /*165a*/ 	.byte	0x3f
	.zero		1


	//   ....[34]....
        /*165c*/ 	.word	0x0000f040
        /*1660*/ 	.word	0x00000010
        /*1664*/ 	.word	0x00000000
        /*1668*/ 	.short	0x0101
        /*166a*/ 	.byte	0x3f
	.zero		1


	//   ....[35]....
        /*166c*/ 	.word	0x000102a0
        /*1670*/ 	.word	0x00000011
        /*1674*/ 	.word	0x00031c30
        /*1678*/ 	.short	0x010a
        /*167a*/ 	.byte	0x3f
	.zero		1


	//   ....[36]....
        /*167c*/ 	.word	0x000102f0
        /*1680*/ 	.word	0x00000011
        /*1684*/ 	.word	0x00031c30
        /*1688*/ 	.short	0x010a
        /*168a*/ 	.byte	0x3f
	.zero		1


	//   ....[37]....
        /*168c*/ 	.word	0x00012790
        /*1690*/ 	.word	0x00000010
        /*1694*/ 	.word	0x00031c50
        /*1698*/ 	.short	0x010a
        /*169a*/ 	.byte	0x3f
	.zero		1


	//   ....[38]....
        /*169c*/ 	.word	0x000127d0
        /*16a0*/ 	.word	0x00000010
        /*16a4*/ 	.word	0x00031c50
        /*16a8*/ 	.short	0x010a
        /*16aa*/ 	.byte	0x3f
	.zero		1


	//   ....[39]....
        /*16ac*/ 	.word	0x00014580
        /*16b0*/ 	.word	0x0000004b
        /*16b4*/ 	.word	0x00000000
        /*16b8*/ 	.short	0x0101
        /*16ba*/ 	.byte	0x3f
	.zero		1


	//   ....[40]....
        /*16bc*/ 	.word	0x000145c0
        /*16c0*/ 	.word	0x0000004a
        /*16c4*/ 	.word	0x00000000
        /*16c8*/ 	.short	0x0101
        /*16ca*/ 	.byte	0x3f
	.zero		1


	//   ....[41]....
        /*16cc*/ 	.word	0x000158b0
        /*16d0*/ 	.word	0x00000000
        /*16d4*/ 	.word	0x00031c30
        /*16d8*/ 	.short	0x010a
        /*16da*/ 	.byte	0x3f
	.zero		1


	//   ....[42]....
        /*16dc*/ 	.word	0x00015900
        /*16e0*/ 	.word	0x00000000
        /*16e4*/ 	.word	0x00031c30
        /*16e8*/ 	.short	0x010a
        /*16ea*/ 	.byte	0x3f
	.zero		1


	//   ....[43]....
        /*16ec*/ 	.word	0x00017d00
        /*16f0*/ 	.word	0x0000000e
        /*16f4*/ 	.word	0x00031c50
        /*16f8*/ 	.short	0x010a
        /*16fa*/ 	.byte	0x3f
	.zero		1


	//   ....[44]....
        /*16fc*/ 	.word	0x00017d50
        /*1700*/ 	.word	0x0000000e
        /*1704*/ 	.word	0x00031c50
        /*1708*/ 	.short	0x010a
        /*170a*/ 	.byte	0x3f
	.zero		1


	//   ....[45]....
        /*170c*/ 	.word	0x000192d0
        /*1710*/ 	.word	0x0000005f
        /*1714*/ 	.word	0x00000000
        /*1718*/ 	.short	0x0101
        /*171a*/ 	.byte	0x3f
	.zero		1


	//   ....[46]....
        /*171c*/ 	.word	0x000192f0
        /*1720*/ 	.word	0x0000005b
        /*1724*/ 	.word	0x00000000
        /*1728*/ 	.short	0x0101
        /*172a*/ 	.byte	0x3f
	.zero		1


	//   ....[47]....
        /*172c*/ 	.word	0x0001a460
        /*1730*/ 	.word	0x00000006
        /*1734*/ 	.word	0x00031c50
        /*1738*/ 	.short	0x010a
        /*173a*/ 	.byte	0x3f
	.zero		1


	//   ....[48]....
        /*173c*/ 	.word	0x0001a500
        /*1740*/ 	.word	0x00000006
        /*1744*/ 	.word	0x00031c50
        /*1748*/ 	.short	0x010a
        /*174a*/ 	.byte	0x3f
	.zero		1


	//   ....[49]....
        /*174c*/ 	.word	0x0001b060
        /*1750*/ 	.word	0x00000006
        /*1754*/ 	.word	0x00000000
        /*1758*/ 	.short	0x0101
        /*175a*/ 	.byte	0x3f
	.zero		1


	//   ....[50]....
        /*175c*/ 	.word	0x0001c420
        /*1760*/ 	.word	0x00000000
        /*1764*/ 	.word	0x00000000
        /*1768*/ 	.short	0x0101
        /*176a*/ 	.byte	0x3f
	.zero		1


	//   ....[51]....
        /*176c*/ 	.word	0x0001c920
        /*1770*/ 	.word	0x00000006
        /*1774*/ 	.word	0x00000000
        /*1778*/ 	.short	0x0101
        /*177a*/ 	.byte	0x3f
	.zero		1


	//   ....[52]....
        /*177c*/ 	.word	0x0001fca0
        /*1780*/ 	.word	0x00000010
        /*1784*/ 	.word	0x00031c20
        /*1788*/ 	.short	0x010a
        /*178a*/ 	.byte	0x3f
	.zero		1


	//   ....[53]....
        /*178c*/ 	.word	0x0001fd60
        /*1790*/ 	.word	0x00000009
        /*1794*/ 	.word	0x00031ca0
        /*1798*/ 	.short	0x010a
        /*179a*/ 	.byte	0x3f
	.zero		1


	//   ....[54]....
        /*179c*/ 	.word	0x00020190
        /*17a0*/ 	.word	0x00000009
        /*17a4*/ 	.word	0x00031cc0
        /*17a8*/ 	.short	0x010a
        /*17aa*/ 	.byte	0x3f
	.zero		1


	//   ....[55]....
        /*17ac*/ 	.word	0x000206f0
        /*17b0*/ 	.word	0x00000009
        /*17b4*/ 	.word	0x00031ca0
        /*17b8*/ 	.short	0x010a
        /*17ba*/ 	.byte	0x3f
	.zero		1


	//   ....[56]....
        /*17bc*/ 	.word	0x00020b10
        /*17c0*/ 	.word	0x00000009
        /*17c4*/ 	.word	0x00031cc0
        /*17c8*/ 	.short	0x010a
        /*17ca*/ 	.byte	0x3f
	.zero		1


	//   ....[57]....
        /*17cc*/ 	.word	0x00021ba0
        /*17d0*/ 	.word	0x00000000
        /*17d4*/ 	.word	0x00031c40
        /*17d8*/ 	.short	0x010a
        /*17da*/ 	.byte	0x3f
	.zero		1


	//   ....[58]....
        /*17dc*/ 	.word	0x00022a60
        /*17e0*/ 	.word	0x00000010
        /*17e4*/ 	.word	0x00031c00
        /*17e8*/ 	.short	0x0107
        /*17ea*/ 	.byte	0x3f
	.zero		1


	//   ....[59]....
        /*17ec*/ 	.word	0x00022b60
        /*17f0*/ 	.word	0x00000010
        /*17f4*/ 	.word	0x00031c00
        /*17f8*/ 	.short	0x0101
        /*17fa*/ 	.byte	0x3f
	.zero		1


	//   ....[60]....
        /*17fc*/ 	.word	0x00022b80
        /*1800*/ 	.word	0x00000010
        /*1804*/ 	.word	0x00031c20
        /*1808*/ 	.short	0x010a
        /*180a*/ 	.byte	0x3f
	.zero		1


	//   ....[61]....
        /*180c*/ 	.word	0x00022f20
        /*1810*/ 	.word	0x00000003
        /*1814*/ 	.word	0x00031c40
        /*1818*/ 	.short	0x010a
        /*181a*/ 	.byte	0x3f
	.zero		1


	//   ....[62]....
        /*181c*/ 	.word	0x000233a0
        /*1820*/ 	.word	0x00000003
        /*1824*/ 	.word	0x00000060
        /*1828*/ 	.short	0x010a
        /*182a*/ 	.byte	0x3f
	.zero		1


	//   ....[63]....
        /*182c*/ 	.word	0x00023ae0
        /*1830*/ 	.word	0x00000003
        /*1834*/ 	.word	0x00031c40
        /*1838*/ 	.short	0x010a
        /*183a*/ 	.byte	0x3f
	.zero		1


	//   ....[64]....
        /*183c*/ 	.word	0x00023f60
        /*1840*/ 	.word	0x0000000b
        /*1844*/ 	.word	0x00000060
        /*1848*/ 	.short	0x010a
        /*184a*/ 	.byte	0x3f
	.zero		1


	//   ....[65]....
        /*184c*/ 	.word	0x000245e0
        /*1850*/ 	.word	0x00000002
        /*1854*/ 	.word	0x00031c40
        /*1858*/ 	.short	0x010a
        /*185a*/ 	.byte	0x3f
	.zero		1


	//   ....[66]....
        /*185c*/ 	.word	0x00024a70
        /*1860*/ 	.word	0x00000007
        /*1864*/ 	.word	0x00000060
        /*1868*/ 	.short	0x010a
        /*186a*/ 	.byte	0x3f
	.zero		1


	//   ....[67]....
        /*186c*/ 	.word	0x000250a0
        /*1870*/ 	.word	0x00000003
        /*1874*/ 	.word	0x00031c60
        /*1878*/ 	.short	0x010a
        /*187a*/ 	.byte	0x3f
	.zero		1


	//   ....[68]....
        /*187c*/ 	.word	0x000265f0
        /*1880*/ 	.word	0x00000009
        /*1884*/ 	.word	0x00031c20
        /*1888*/ 	.short	0x010a
        /*188a*/ 	.byte	0x3f
	.zero		1


	//   ....[69]....
        /*188c*/ 	.word	0x00026780
        /*1890*/ 	.word	0x00000007
        /*1894*/ 	.word	0x00000000
        /*1898*/ 	.short	0x010a
        /*189a*/ 	.byte	0x3f
	.zero		1


	//   ....[70]....
        /*189c*/ 	.word	0x000267f0
        /*18a0*/ 	.word	0x00000003
        /*18a4*/ 	.word	0x00000000
        /*18a8*/ 	.short	0x010a
        /*18aa*/ 	.byte	0x3f
	.zero		1


	//   ....[71]....
        /*18ac*/ 	.word	0x00026850
        /*18b0*/ 	.word	0x00000005
        /*18b4*/ 	.word	0x00000000
        /*18b8*/ 	.short	0x010a
        /*18ba*/ 	.byte	0x3f
	.zero		1


	//   ....[72]....
        /*18bc*/ 	.word	0x00026880
        /*18c0*/ 	.word	0x00000003
        /*18c4*/ 	.word	0x00000000
        /*18c8*/ 	.short	0x010a
        /*18ca*/ 	.byte	0x3f
	.zero		1


	//   ....[73]....
        /*18cc*/ 	.word	0x000268e0
        /*18d0*/ 	.word	0x00000014
        /*18d4*/ 	.word	0x00031c90
        /*18d8*/ 	.short	0x010a
        /*18da*/ 	.byte	0x3f
	.zero		1


	//   ....[74]....
        /*18dc*/ 	.word	0x00026930
        /*18e0*/ 	.word	0x00000014
        /*18e4*/ 	.word	0x00031c90
        /*18e8*/ 	.short	0x010a
        /*18ea*/ 	.byte	0x3f
	.zero		1


	//   ....[75]....
        /*18ec*/ 	.word	0x00026980
        /*18f0*/ 	.word	0x00000014
        /*18f4*/ 	.word	0x00031c90
        /*18f8*/ 	.short	0x010a
        /*18fa*/ 	.byte	0x3f
	.zero		1


	//   ....[76]....
        /*18fc*/ 	.word	0x000269d0
        /*1900*/ 	.word	0x00000014
        /*1904*/ 	.word	0x00031cb0
        /*1908*/ 	.short	0x010a
        /*190a*/ 	.byte	0x3f
	.zero		1


	//   ....[77]....
        /*190c*/ 	.word	0x00026c80
        /*1910*/ 	.word	0x00000016
        /*1914*/ 	.word	0x00031c00
        /*1918*/ 	.short	0x010a
        /*191a*/ 	.byte	0x3f
	.zero		1


	//   ....[78]....
        /*191c*/ 	.word	0x00026ea0
        /*1920*/ 	.word	0x00000016
        /*1924*/ 	.word	0x00031c00
        /*1928*/ 	.short	0x010a
        /*192a*/ 	.byte	0x3f
	.zero		1


	//   ....[79]....
        /*192c*/ 	.word	0x00026ef0
        /*1930*/ 	.word	0x00000015
        /*1934*/ 	.word	0x00031c30
        /*1938*/ 	.short	0x010a
        /*193a*/ 	.byte	0x3f
	.zero		1


	//   ....[80]....
        /*193c*/ 	.word	0x00026f40
        /*1940*/ 	.word	0x00000011
        /*1944*/ 	.word	0x00031c30
        /*1948*/ 	.short	0x010a
        /*194a*/ 	.byte	0x3f
	.zero		1


	//   ....[81]....
        /*194c*/ 	.word	0x00026f90
        /*1950*/ 	.word	0x00000010
        /*1954*/ 	.word	0x00031c50
        /*1958*/ 	.short	0x010a
        /*195a*/ 	.byte	0x3f
	.zero		1


	//   ....[82]....
        /*195c*/ 	.word	0x00026fe0
        /*1960*/ 	.word	0x00000000
        /*1964*/ 	.word	0x00031c30
        /*1968*/ 	.short	0x010a
        /*196a*/ 	.byte	0x3f
	.zero		1


	//   ....[83]....
        /*196c*/ 	.word	0x00027030
        /*1970*/ 	.word	0x0000000e
        /*1974*/ 	.word	0x00031c50
        /*1978*/ 	.short	0x010a
        /*197a*/ 	.byte	0x3f
	.zero		1


	//   ....[84]....
        /*197c*/ 	.word	0x00027080
        /*1980*/ 	.word	0x00000006
        /*1984*/ 	.word	0x00031c50
        /*1988*/ 	.short	0x010a
        /*198a*/ 	.byte	0x3f
	.zero		1


	//   ....[85]....
        /*198c*/ 	.word	0x000277f0
        /*1990*/ 	.word	0x00000010
        /*1994*/ 	.word	0x00031c20
        /*1998*/ 	.short	0x010a
        /*199a*/ 	.byte	0x3f
	.zero		1


	//   ....[86]....
        /*199c*/ 	.word	0x00027840
        /*19a0*/ 	.word	0x00000009
        /*19a4*/ 	.word	0x00031ca0
        /*19a8*/ 	.short	0x010a
        /*19aa*/ 	.byte	0x3f
	.zero		1


	//   ....[87]....
        /*19ac*/ 	.word	0x00027890
        /*19b0*/ 	.word	0x00000009
        /*19b4*/ 	.word	0x00031cc0
        /*19b8*/ 	.short	0x010a
        /*19ba*/ 	.byte	0x3f
	.zero		1


	//   ....[88]....
        /*19bc*/ 	.word	0x000278e0
        /*19c0*/ 	.word	0x00000009
        /*19c4*/ 	.word	0x00031ca0
        /*19c8*/ 	.short	0x010a
        /*19ca*/ 	.byte	0x3f
	.zero		1


	//   ....[89]....
        /*19cc*/ 	.word	0x00027930
        /*19d0*/ 	.word	0x00000009
        /*19d4*/ 	.word	0x00031cc0
        /*19d8*/ 	.short	0x010a
        /*19da*/ 	.byte	0x3f
	.zero		1


	//   ....[90]....
        /*19dc*/ 	.word	0x00027ad0
        /*19e0*/ 	.word	0x00000000
        /*19e4*/ 	.word	0x00031c40
        /*19e8*/ 	.short	0x010a
        /*19ea*/ 	.byte	0x3f
	.zero		1


	//   ....[91]....
        /*19ec*/ 	.word	0x00028330
        /*19f0*/ 	.word	0x00000010
        /*19f4*/ 	.word	0x00031c20
        /*19f8*/ 	.short	0x010a
        /*19fa*/ 	.byte	0x3f
	.zero		1


	//   ....[92]....
        /*19fc*/ 	.word	0x00028380
        /*1a00*/ 	.word	0x00000003
        /*1a04*/ 	.word	0x00031c40
        /*1a08*/ 	.short	0x010a
        /*1a0a*/ 	.byte	0x3f
	.zero		1


	//   ....[93]....
        /*1a0c*/ 	.word	0x000283d0
        /*1a10*/ 	.word	0x00000003
        /*1a14*/ 	.word	0x00000060
        /*1a18*/ 	.short	0x010a
        /*1a1a*/ 	.byte	0x3f
	.zero		1


	//   ....[94]....
        /*1a1c*/ 	.word	0x00028420
        /*1a20*/ 	.word	0x00000003
        /*1a24*/ 	.word	0x00031c40
        /*1a28*/ 	.short	0x010a
        /*1a2a*/ 	.byte	0x3f
	.zero		1


	//   ....[95]....
        /*1a2c*/ 	.word	0x00028470
        /*1a30*/ 	.word	0x0000000b
        /*1a34*/ 	.word	0x00000060
        /*1a38*/ 	.short	0x010a
        /*1a3a*/ 	.byte	0x3f
	.zero		1


	//   ....[96]....
        /*1a3c*/ 	.word	0x000284c0
        /*1a40*/ 	.word	0x00000002
        /*1a44*/ 	.word	0x00031c40
        /*1a48*/ 	.short	0x010a
        /*1a4a*/ 	.byte	0x3f
	.zero		1


	//   ....[97]....
        /*1a4c*/ 	.word	0x00028510
        /*1a50*/ 	.word	0x00000007
        /*1a54*/ 	.word	0x00000060
        /*1a58*/ 	.short	0x010a
        /*1a5a*/ 	.byte	0x3f
	.zero		1


	//   ....[98]....
        /*1a5c*/ 	.word	0x00028560
        /*1a60*/ 	.word	0x00000003
        /*1a64*/ 	.word	0x00031c60
        /*1a68*/ 	.short	0x010a
        /*1a6a*/ 	.byte	0x3f
	.zero		1


	//   ....[99]....
        /*1a6c*/ 	.word	0x00028f90
        /*1a70*/ 	.word	0x00000009
        /*1a74*/ 	.word	0x00031c20
        /*1a78*/ 	.short	0x010a
        /*1a7a*/ 	.byte	0x3f
	.zero		1


	//   ....[100]....
        /*1a7c*/ 	.word	0x00029130
        /*1a80*/ 	.word	0x00000007
        /*1a84*/ 	.word	0x00000000
        /*1a88*/ 	.short	0x010a
        /*1a8a*/ 	.byte	0x3f
	.zero		1


	//   ....[101]....
        /*1a8c*/ 	.word	0x00029180
        /*1a90*/ 	.word	0x00000003
        /*1a94*/ 	.word	0x00000000
        /*1a98*/ 	.short	0x010a
        /*1a9a*/ 	.byte	0x3f
	.zero		1


	//   ....[102]....
        /*1a9c*/ 	.word	0x000291d0
        /*1aa0*/ 	.word	0x00000005
        /*1aa4*/ 	.word	0x00000000
        /*1aa8*/ 	.short	0x010a
        /*1aaa*/ 	.byte	0x3f
	.zero		1


	//----- nvinfo : EIATTR_NUM_MBARRIERS
	.align		4
.L_325:
        /*1aac*/ 	.byte	0x03, 0x38
        /*1aae*/ 	.short	0x0016


	//----- nvinfo : EIATTR_EXIT_INSTR_OFFSETS
	.align		4
        /*1ab0*/ 	.byte	0x04, 0x1c
        /*1ab2*/ 	.short	(.L_327 - .L_326)


	//   ....[0]....
.L_326:
        /*1ab4*/ 	.word	0x000268d0


	//----- nvinfo : EIATTR_MAX_THREADS
	.align		4
.L_327:
        /*1ab8*/ 	.byte	0x04, 0x05
        /*1aba*/ 	.short	(.L_329 - .L_328)
.L_328:
        /*1abc*/ 	.word	0x00000200
        /*1ac0*/ 	.word	0x00000001
        /*1ac4*/ 	.word	0x00000001


	//----- nvinfo : EIATTR_CRS_STACK_SIZE
	.align		4
.L_329:
        /*1ac8*/ 	.byte	0x04, 0x1e
        /*1aca*/ 	.short	(.L_331 - .L_330)
.L_330:
        /*1acc*/ 	.word	0x00000000


	//----- nvinfo : EIATTR_CBANK_PARAM_SIZE
	.align		4
.L_331:
        /*1ad0*/ 	.byte	0x03, 0x19
        /*1ad2*/ 	.short	0x0af0


	//----- nvinfo : EIATTR_PARAM_CBANK
	.align		4
        /*1ad4*/ 	.byte	0x04, 0x0a
        /*1ad6*/ 	.short	(.L_333 - .L_332)
	.align		4
.L_332:
        /*1ad8*/ 	.word	index@(.nv.constant0._ZN7cutlass13device_kernelIN5flash11enable_sm90INS1_16FlashAttnFwdSm90INS1_25CollectiveMainloopFwdSm90ILi2EN4cute5tupleIJNS5_1CILi1EEES8_S8_EEENS6_IJNS7_ILi192EEENS7_ILi144EEENS7_ILi96EEEEEELi96ENS_6half_tEfNS_4arch4Sm90ELb1ELb0ELb0ELb1ELb0ELb1ELb0ELb0ELb1ELb1ELb1ELb0EEENS1_21CollectiveEpilogueFwdINS6_IJSA_SC_SB_EEES9_SE_SG_Li384ELb1ELb1ELb1ELb0EEENS1_36VarlenDynamicPersistentTileSchedulerILi192ELi144ELi384ELi128ELb1ELb1ELb1ELb1ELb1ELb1EEEEEEEEEvNT_6ParamsE)
        /*1adc*/ 	.short	0x0210
        /*1ade*/ 	.short	0x0af0


	//----- nvinfo : EIATTR_SW_WAR
	.align		4
.L_333:
        /*1ae0*/ 	.byte	0x04, 0x36
        /*1ae2*/ 	.short	(.L_335 - .L_334)
.L_334:
        /*1ae4*/ 	.word	0x00000008
.L_335:


//--------------------- .nv.callgraph             --------------------------
	.section	.nv.callgraph,"",@"SHT_CUDA_CALLGRAPH"
	.align	4
	.sectionentsize	8
	.align		4
        /*0000*/ 	.word	0x00000000
	.align		4
        /*0004*/ 	.word	0xffffffff
	.align		4
        /*0008*/ 	.word	index@(_ZN7cutlass13device_kernelIN5flash11enable_sm90INS1_16FlashAttnFwdSm90INS1_25CollectiveMainloopFwdSm90ILi2EN4cute5tupleIJNS5_1CILi1EEES8_S8_EEENS6_IJNS7_ILi192EEENS7_ILi144EEENS7_ILi96EEEEEELi96ENS_6half_tEfNS_4arch4Sm90ELb0ELb0ELb0ELb0ELb0ELb0ELb0ELb0ELb1ELb1ELb1ELb0EEENS1_21CollectiveEpilogueFwdINS6_IJSA_SC_SB_EEES9_SE_SG_Li384ELb0ELb1ELb1ELb0EEENS1_19SingleTileSchedulerILb0ELb1ELb1ELi192EEEEEEEEEvNT_6ParamsE)
	.align		4
        /*000c*/ 	.word	index@(__assertfail)
	.align		4
        /*0010*/ 	.word	index@(_ZN7cutlass13device_kernelIN5flash11enable_sm90INS1_16FlashAttnFwdSm90INS1_25CollectiveMainloopFwdSm90ILi2EN4cute5tupleIJNS5_1CILi1EEES8_S8_EEENS6_IJNS7_ILi192EEENS7_ILi144EEENS7_ILi96EEEEEELi96ENS_6half_tEfNS_4arch4Sm90ELb0ELb0ELb0ELb1ELb0ELb0ELb0ELb0ELb1ELb1ELb1ELb0EEENS1_21CollectiveEpilogueFwdINS6_IJSA_SC_SB_EEES9_SE_SG_Li384ELb1ELb1ELb1ELb0EEENS1_36VarlenDynamicPersistentTileSchedulerILi192ELi144ELi384ELi128ELb1ELb1ELb1ELb0ELb1ELb1EEEEEEEEEvNT_6ParamsE)
	.align		4
        /*0014*/ 	.word	index@(__assertfail)
	.align		4
        /*0018*/ 	.word	index@(_ZN7cutlass13device_kernelIN5flash11enable_sm90INS1_16FlashAttnFwdSm90INS1_25CollectiveMainloopFwdSm90ILi2EN4cute5tupleIJNS5_1CILi1EEES8_S8_EEENS6_IJNS7_ILi192EEENS7_ILi144EEENS7_ILi96EEEEEELi96ENS_6half_tEfNS_4arch4Sm90ELb0ELb0ELb0ELb1ELb0ELb1ELb0ELb0ELb1ELb1ELb1ELb0EEENS1_21CollectiveEpilogueFwdINS6_IJSA_SC_SB_EEES9_SE_SG_Li384ELb1ELb1ELb1ELb0EEENS1_36VarlenDynamicPersistentTileSchedulerILi192ELi144ELi384ELi128ELb1ELb1ELb1ELb0ELb1ELb1EEEEEEEEEvNT_6ParamsE)
	.align		4
        /*001c*/ 	.word	index@(__assertfail)
	.align		4
        /*0020*/ 	.word	index@(_ZN7cutlass13device_kernelIN5flash11enable_sm90INS1_16FlashAttnFwdSm90INS1_25CollectiveMainloopFwdSm90ILi2EN4cute5tupleIJNS5_1CILi1EEES8_S8_EEENS6_IJNS7_ILi192EEENS7_ILi128EEENS7_ILi96EEEEEELi96ENS_6half_tEfNS_4arch4Sm90ELb0ELb1ELb0ELb0ELb0ELb0ELb0ELb0ELb1ELb1ELb1ELb0EEENS1_21CollectiveEpilogueFwdINS6_IJSA_SC_SB_EEES9_SE_SG_Li384ELb0ELb1ELb1ELb0EEENS1_19SingleTileSchedulerILb0ELb1ELb1ELi192EEEEEEEEEvNT_6ParamsE)
	.align		4
        /*0024*/ 	.word	index@(__assertfail)
	.align		4
        /*0028*/ 	.word	index@(_ZN7cutlass13device_kernelIN5flash11enable_sm90INS1_16FlashAttnFwdSm90INS1_25CollectiveMainloopFwdSm90ILi2EN4cute5tupleIJNS5_1CILi1EEES8_S8_EEENS6_IJNS7_ILi192EEENS7_ILi128EEENS7_ILi96EEEEEELi96ENS_6half_tEfNS_4arch4Sm90ELb0ELb1ELb0ELb1ELb0ELb0ELb0ELb0ELb1ELb1ELb1ELb0EEENS1_21CollectiveEpilogueFwdINS6_IJSA_SC_SB_EEES9_SE_SG_Li384ELb1ELb1ELb1ELb0EEENS1_36VarlenDynamicPersistentTileSchedulerILi192ELi128ELi384ELi128ELb1ELb1ELb1ELb1ELb0ELb1EEEEEEEEEvNT_6ParamsE)
	.align		4
        /*002c*/ 	.word	index@(__assertfail)
	.align		4
        /*0030*/ 	.word	index@(_ZN7cutlass13device_kernelIN5flash11enable_sm90INS1_16FlashAttnFwdSm90INS1_25CollectiveMainloopFwdSm90ILi2EN4cute5tupleIJNS5_1CILi1EEES8_S8_EEENS6_IJNS7_ILi192EEENS7_ILi128EEENS7_ILi96EEEEEELi96ENS_6half_tEfNS_4arch4Sm90ELb0ELb1ELb0ELb1ELb0ELb1ELb0ELb0ELb1ELb1ELb1ELb0EEENS1_21CollectiveEpilogueFwdINS6_IJSA_SC_SB_EEES9_SE_SG_Li384ELb1ELb1ELb1ELb0EEENS1_36VarlenDynamicPersistentTileSchedulerILi192ELi128ELi384ELi128ELb1ELb1ELb1ELb1ELb0ELb1EEEEEEEEEvNT_6ParamsE)
	.align		4
        /*0034*/ 	.word	index@(__assertfail)
	.align		4
        /*0038*/ 	.word	index@(_ZN7cutlass13device_kernelIN5flash11enable_sm90INS1_16FlashAttnFwdSm90INS1_25CollectiveMainloopFwdSm90ILi2EN4cute5tupleIJNS5_1CILi1EEES8_S8_EEENS6_IJNS7_ILi192EEENS7_ILi144EEENS7_ILi96EEEEEELi96ENS_6half_tEfNS_4arch4Sm90ELb1ELb0ELb0ELb0ELb0ELb0ELb0ELb0ELb1ELb1ELb1ELb0EEENS1_21CollectiveEpilogueFwdINS6_IJSA_SC_SB_EEES9_SE_SG_Li384ELb0ELb1ELb1ELb0EEENS1_19SingleTileSchedulerILb0ELb1ELb1ELi192EEEEEEEEEvNT_6ParamsE)
	.align		4
        /*003c*/ 	.word	index@(__assertfail)
	.align		4
        /*0040*/ 	.word	index@(_ZN7cutlass13device_kernelIN5flash11enable_sm90INS1_16FlashAttnFwdSm90INS1_25CollectiveMainloopFwdSm90ILi2EN4cute5tupleIJNS5_1CILi1EEES8_S8_EEENS6_IJNS7_ILi192EEENS7_ILi144EEENS7_ILi96EEEEEELi96ENS_6half_tEfNS_4arch4Sm90ELb1ELb0ELb0ELb1ELb0ELb0ELb0ELb0ELb1ELb1ELb1ELb0EEENS1_21CollectiveEpilogueFwdINS6_IJSA_SC_SB_EEES9_SE_SG_Li384ELb1ELb1ELb1ELb0EEENS1_36VarlenDynamicPersistentTileSchedulerILi192ELi144ELi384ELi128ELb1ELb1ELb1ELb1ELb1ELb1EEEEEEEEEvNT_6ParamsE)
	.align		4
        /*0044*/ 	.word	index@(__assertfail)
	.align		4
        /*0048*/ 	.word	index@(_ZN7cutlass13device_kernelIN5flash11enable_sm90INS1_16FlashAttnFwdSm90INS1_25CollectiveMainloopFwdSm90ILi2EN4cute5tupleIJNS5_1CILi1EEES8_S8_EEENS6_IJNS7_ILi192EEENS7_ILi144EEENS7_ILi96EEEEEELi96ENS_6half_tEfNS_4arch4Sm90ELb1ELb0ELb0ELb1ELb0ELb1ELb0ELb0ELb1ELb1ELb1ELb0EEENS1_21CollectiveEpilogueFwdINS6_IJSA_SC_SB_EEES9_SE_SG_Li384ELb1ELb1ELb1ELb0EEENS1_36VarlenDynamicPersistentTileSchedulerILi192ELi144ELi384ELi128ELb1ELb1ELb1ELb1ELb1ELb1EEEEEEEEEvNT_6ParamsE)
	.align		4
        /*004c*/ 	.word	index@(__assertfail)
	.align		4
        /*0050*/ 	.word	0x00000000
	.align		4
        /*0054*/ 	.word	0xfffffffe
	.align		4
        /*0058*/ 	.word	0x00000000
	.align		4
        /*005c*/ 	.word	0xfffffffd
	.align		4
        /*0060*/ 	.word	0x00000000
	.align		4
        /*0064*/ 	.word	0xfffffffc


//--------------------- .nv.constant4             --------------------------
	.section	.nv.constant4,"a",@progbits
	.align	8
	.align		8
.nv.constant4:
        /*0000*/ 	.dword	__assertfail
	.align		8
        /*0008*/ 	.dword	__unnamed_1
	.align		8
        /*0010*/ 	.dword	__unnamed_2
	.align		8
        /*0018*/ 	.dword	__unnamed_3
	.align		8
        /*0020*/ 	.dword	__unnamed_4
	.align		8
        /*0028*/ 	.dword	__unnamed_5
	.align		8
        /*0030*/ 	.dword	__unnamed_6
	.align		8
        /*0038*/ 	.dword	__unnamed_7
	.align		8
        /*0040*/ 	.dword	__unnamed_8
	.align		8
        /*0048*/ 	.dword	__unnamed_9
	.align		8
        /*0050*/ 	.dword	_ZN71_INTERNAL_6113f7c9_35_flash_fwd_hdim96_fp16_split_sm90_cu_bdbb69e5_37134cuda3std3__45__cpo5beginE
	.align		8
        /*0058*/ 	.dword	_ZN71_INTERNAL_6113f7c9_35_flash_fwd_hdim96_fp16_split_sm90_cu_bdbb69e5_37134cuda3std3__45__cpo3endE
	.align		8
        /*0060*/ 	.dword	_ZN71_INTERNAL_6113f7c9_35_flash_fwd_hdim96_fp16_split_sm90_cu_bdbb69e5_37134cuda3std3__45__cpo6cbeginE
	.align		8
        /*0068*/ 	.dword	_ZN71_INTERNAL_6113f7c9_35_flash_fwd_hdim96_fp16_split_sm90_cu_bdbb69e5_37134cuda3std3__45__cpo4cendE
	.align		8
        /*0070*/ 	.dword	_ZN71_INTERNAL_6113f7c9_35_flash_fwd_hdim96_fp16_split_sm90_cu_bdbb69e5_37134cuda3std3__473_GLOBAL__N__6113f7c9_35_flash_fwd_hdim96_fp16_split_sm90_cu_bdbb69e5_37136ignoreE
	.align		8
        /*0078*/ 	.dword	_ZN71_INTERNAL_6113f7c9_35_flash_fwd_hdim96_fp16_split_sm90_cu_bdbb69e5_37134cuda3std3__419piecewise_constructE
	.align		8
        /*0080*/ 	.dword	_ZN71_INTERNAL_6113f7c9_35_flash_fwd_hdim96_fp16_split_sm90_cu_bdbb69e5_37134cuda3std3__48in_placeE
	.align		8
        /*0088*/ 	.dword	_ZN71_INTERNAL_6113f7c9_35_flash_fwd_hdim96_fp16_split_sm90_cu_bdbb69e5_37134cuda3std6ranges3__45__cpo4swapE
	.align		8
        /*0090*/ 	.dword	_ZN71_INTERNAL_6113f7c9_35_flash_fwd_hdim96_fp16_split_sm90_cu_bdbb69e5_37134cuda3std6ranges3__45__cpo9iter_moveE
	.align		8
        /*0098*/ 	.dword	_ZN71_INTERNAL_6113f7c9_35_flash_fwd_hdim96_fp16_split_sm90_cu_bdbb69e5_37134cute7productE
	.align		8
        /*00a0*/ 	.dword	_ZN71_INTERNAL_6113f7c9_35_flash_fwd_hdim96_fp16_split_sm90_cu_bdbb69e5_37134cute1_E
	.align		8
        /*00a8*/ 	.dword	$str$20
	.align		8
        /*00b0*/ 	.dword	$str$21


//--------------------- .text._ZN7cutlass13device_kernelIN5flash11enable_sm90INS1_16FlashAttnFwdSm90INS1_25CollectiveMainloopFwdSm90ILi2EN4cute5tupleIJNS5_1CILi1EEES8_S8_EEENS6_IJNS7_ILi192EEENS7_ILi144EEENS7_ILi96EEEEEELi96ENS_6half_tEfNS_4arch4Sm90ELb0ELb0ELb0ELb0ELb0ELb0ELb0ELb0ELb1ELb1ELb1ELb0EEENS1_21CollectiveEpilogueFwdINS6_IJSA_SC_SB_EEES9_SE_SG_Li384ELb0ELb1ELb1ELb0EEENS1_19SingleTileSchedulerILb0ELb1ELb1ELi192EEEEEEEEEvNT_6ParamsE --------------------------
	.section	.text._ZN7cutlass13device_kernelIN5flash11enable_sm90INS1_16FlashAttnFwdSm90INS1_25CollectiveMainloopFwdSm90ILi2EN4cute5tupleIJNS5_1CILi1EEES8_S8_EEENS6_IJNS7_ILi192EEENS7_ILi144EEENS7_ILi96EEEEEELi96ENS_6half_tEfNS_4arch4Sm90ELb0ELb0ELb0ELb0ELb0ELb0ELb0ELb0ELb1ELb1ELb1ELb0EEENS1_21CollectiveEpilogueFwdINS6_IJSA_SC_SB_EEES9_SE_SG_Li384ELb0ELb1ELb1ELb0EEENS1_19SingleTileSchedulerILb0ELb1ELb1ELi192EEEEEEEEEvNT_6ParamsE,"ax",@progbits
	.align	128
.text._ZN7cutlass13device_kernelIN5flash11enable_sm90INS1_16FlashAttnFwdSm90INS1_25CollectiveMainloopFwdSm90ILi2EN4cute5tupleIJNS5_1CILi1EEES8_S8_EEENS6_IJNS7_ILi192EEENS7_ILi144EEENS7_ILi96EEEEEELi96ENS_6half_tEfNS_4arch4Sm90ELb0ELb0ELb0ELb0ELb0ELb0ELb0ELb0ELb1ELb1ELb1ELb0EEENS1_21CollectiveEpilogueFwdINS6_IJSA_SC_SB_EEES9_SE_SG_Li384ELb0ELb1ELb1ELb0EEENS1_19SingleTileSchedulerILb0ELb1ELb1ELi192EEEEEEEEEvNT_6ParamsE:
        .type           _ZN7cutlass13device_kernelIN5flash11enable_sm90INS1_16FlashAttnFwdSm90INS1_25CollectiveMainloopFwdSm90ILi2EN4cute5tupleIJNS5_1CILi1EEES8_S8_EEENS6_IJNS7_ILi192EEENS7_ILi144EEENS7_ILi96EEEEEELi96ENS_6half_tEfNS_4arch4Sm90ELb0ELb0ELb0ELb0ELb0ELb0ELb0ELb0ELb1ELb1ELb1ELb0EEENS1_21CollectiveEpilogueFwdINS6_IJSA_SC_SB_EEES9_SE_SG_Li384ELb0ELb1ELb1ELb0EEENS1_19SingleTileSchedulerILb0ELb1ELb1ELi192EEEEEEEEEvNT_6ParamsE,@function
        .size           _ZN7cutlass13device_kernelIN5flash11enable_sm90INS1_16FlashAttnFwdSm90INS1_25CollectiveMainloopFwdSm90ILi2EN4cute5tupleIJNS5_1CILi1EEES8_S8_EEENS6_IJNS7_ILi192EEENS7_ILi144EEENS7_ILi96EEEEEELi96ENS_6half_tEfNS_4arch4Sm90ELb0ELb0ELb0ELb0ELb0ELb0ELb0ELb0ELb1ELb1ELb1ELb0EEENS1_21CollectiveEpilogueFwdINS6_IJSA_SC_SB_EEES9_SE_SG_Li384ELb0ELb1ELb1ELb0EEENS1_19SingleTileSchedulerILb0ELb1ELb1ELi192EEEEEEEEEvNT_6ParamsE,(.L_x_2776 - _ZN7cutlass13device_kernelIN5flash11enable_sm90INS1_16FlashAttnFwdSm90INS1_25CollectiveMainloopFwdSm90ILi2EN4cute5tupleIJNS5_1CILi1EEES8_S8_EEENS6_IJNS7_ILi192EEENS7_ILi144EEENS7_ILi96EEEEEELi96ENS_6half_tEfNS_4arch4Sm90ELb0ELb0ELb0ELb0ELb0ELb0ELb0ELb0ELb1ELb1ELb1ELb0EEENS1_21CollectiveEpilogueFwdINS6_IJSA_SC_SB_EEES9_SE_SG_Li384ELb0ELb1ELb1ELb0EEENS1_19SingleTileSchedulerILb0ELb1ELb1ELi192EEEEEEEEEvNT_6ParamsE)
        .other          _ZN7cutlass13device_kernelIN5flash11enable_sm90INS1_16FlashAttnFwdSm90INS1_25CollectiveMainloopFwdSm90ILi2EN4cute5tupleIJNS5_1CILi1EEES8_S8_EEENS6_IJNS7_ILi192EEENS7_ILi144EEENS7_ILi96EEEEEELi96ENS_6half_tEfNS_4arch4Sm90ELb0ELb0ELb0ELb0ELb0ELb0ELb0ELb0ELb1ELb1ELb1ELb0EEENS1_21CollectiveEpilogueFwdINS6_IJSA_SC_SB_EEES9_SE_SG_Li384ELb0ELb1ELb1ELb0EEENS1_19SingleTileSchedulerILb0ELb1ELb1ELi192EEEEEEEEEvNT_6ParamsE,@"STO_CUDA_ENTRY STV_DEFAULT"
_ZN7cutlass13device_kernelIN5flash11enable_sm90INS1_16FlashAttnFwdSm90INS1_25CollectiveMainloopFwdSm90ILi2EN4cute5tupleIJNS5_1CILi1EEES8_S8_EEENS6_IJNS7_ILi192EEENS7_ILi144EEENS7_ILi96EEEEEELi96ENS_6half_tEfNS_4arch4Sm90ELb0ELb0ELb0ELb0ELb0ELb0ELb0ELb0ELb1ELb1ELb1ELb0EEENS1_21CollectiveEpilogueFwdINS6_IJSA_SC_SB_EEES9_SE_SG_Li384ELb0ELb1ELb1ELb0EEENS1_19SingleTileSchedulerILb0ELb1ELb1ELi192EEEEEEEEEvNT_6ParamsE:
[----:B------:R-:W0:Y:S01]  /*0000*/  LDC R1, c[0x0][0x28] ;  /* 0x00000a00ff017b82 */ /* 0x000e220000000800 */
[----:B------:R-:W1:Y:S01]  /*0010*/  S2R R3, SR_TID.X ;  /* 0x0000000000037919 */ /* 0x000e620000002100 */
[----:B------:R-:W-:Y:S01]  /*0020*/  ELECT P0, URZ, PT ;  /* 0x00000000003f782f */ /* 0x000fe20003800000 */
[----:B------:R-:W-:Y:S01]  /*0030*/  BSSY B0, `(.L_x_0) ;  /* 0x000000d000007945 */ /* 0x000fe20003800000 */
[----:B-1----:R-:W-:-:S05]  /*0040*/  SHF.R.U32.HI R29, RZ, 0x5, R3 ;  /* 0x00000005ff1d7819 */ /* 0x002fca0000011603 */
[----:B------:R-:W1:Y:S02]  /*0050*/  SHFL.IDX PT, R0, R29, RZ, 0x1f ;  /* 0x00001fff1d007589 */ /* 0x000e6400000e0000 */
[----:B-1----:R-:W-:-:S13]  /*0060*/  ISETP.EQ.AND P0, PT, R0, RZ, P0 ;  /* 0x000000ff0000720c */ /* 0x002fda0000702270 */
[----:B0-----:R-:W-:Y:S05]  /*0070*/  @!P0 BRA `(.L_x_1) ;  /* 0x0000000000208947 */ /* 0x001fea0003800000 */
[----:B------:R-:W-:Y:S02]  /*0080*/  ULDC.64 UR4, c[0x0][0x198] ;  /* 0x0000660000047ab9 */ /* 0x000fe40000000a00 */
[----:B------:R-:W-:Y:S02]  /*0090*/  UIADD3 UR6, UP0, UR4, 0x370, URZ ;  /* 0x0000037004067890 */ /* 0x000fe4000ff1e03f */
[----:B------:R-:W-:Y:S02]  /*00a0*/  UIADD3 UR4, UP1, UR4, 0x470, URZ ;  /* 0x0000047004047890 */ /* 0x000fe4000ff3e03f */
[----:B------:R-:W-:Y:S02]  /*00b0*/  UIADD3.X UR7, URZ, UR5, URZ, UP0, !UPT ;  /* 0x000000053f077290 */ /* 0x000fe400087fe43f */
[----:B------:R-:W-:-:S07]  /*00c0*/  UIADD3.X UR5, URZ, UR5, URZ, UP1, !UPT ;  /* 0x000000053f057290 */ /* 0x000fce0008ffe43f */
[----:B------:R0:W-:Y:S02]  /*00d0*/  UTMACCTL.PF [UR6] ;  /* 0x00000000060079b9 */ /* 0x0001e40008040000 */
[----:B------:R0:W-:Y:S02]  /*00e0*/  UTMACCTL.PF [UR4] ;  /* 0x00000000040079b9 */ /* 0x0001e40008040000 */
[----:B0-----:R-:W-:Y:S01]  /*00f0*/  NOP ;  /* 0x0000000000007918 */ /* 0x001fe20000000000 */
.L_x_1:
[----:B------:R-:W-:Y:S05]  /*0100*/  BSYNC B0 ;  /* 0x0000000000007941 */ /* 0x000fea0003800000 */
.L_x_0:
[----:B------:R-:W-:Y:S01]  /*0110*/  VOTEU.ANY UP0, P0 ;  /* 0x00000000003f7886 */ /* 0x000fe20000000100 */
[----:B------:R-:W0:Y:S01]  /*0120*/  SHFL.IDX PT, R0, R29, RZ, 0x1f ;  /* 0x00001fff1d007589 */ /* 0x000e2200000e0000 */
[----:B------:R-:W-:Y:S01]  /*0130*/  UMOV UR4, 0x80 ;  /* 0x0000008000047882 */ /* 0x000fe20000000000 */
[----:B------:R-:W-:Y:S01]  /*0140*/  UMOV UR7, 0x180 ;  /* 0x0000018000077882 */ /* 0x000fe20000000000 */
[----:B------:R-:W-:Y:S01]  /*0150*/  SHF.R.U32.HI R2, RZ, 0x7, R3 ;  /* 0x00000007ff027819 */ /* 0x000fe20000011603 */
[----:B------:R-:W1:Y:S01]  /*0160*/  @UP0 S2UR UR8, SR_CgaCtaId ;  /* 0x00000000000809c3 */ /* 0x000e620000008800 */
[----:B------:R-:W-:Y:S01]  /*0170*/  @UP0 UMOV UR6, 0x400 ;  /* 0x0000040000060882 */ /* 0x000fe20000000000 */
[----:B------:R-:W-:-:S04]  /*0180*/  @UP0 UIADD3 UR4, -UR4, 0x100000, URZ ;  /* 0x0010000004040890 */ /* 0x000fc8000fffe13f */
[----:B------:R-:W-:Y:S02]  /*0190*/  @UP0 USHF.L.U32 UR5, UR4, 0xb, URZ ;  /* 0x0000000b04050899 */ /* 0x000fe4000800063f */
[----:B------:R-:W-:Y:S01]  /*01a0*/  @UP0 USHF.L.U32 UR4, UR4, 0x1, URZ ;  /* 0x0000000104040899 */ /* 0x000fe2000800063f */
[----:B------:R-:W-:Y:S01]  /*01b0*/  VOTEU.ANY UP1, P0 ;  /* 0x00000000003f7886 */ /* 0x000fe20000020100 */
[----:B0-----:R-:W-:Y:S02]  /*01c0*/  ISETP.NE.AND P1, PT, R0, RZ, PT ;  /* 0x000000ff0000720c */ /* 0x001fe40003f25270 */
[----:B------:R0:W2:Y:S01]  /*01d0*/  SHFL.IDX PT, R0, R2, RZ, 0x1f ;  /* 0x00001fff02007589 */ /* 0x0000a200000e0000 */
[----:B-1----:R-:W-:Y:S02]  /*01e0*/  @UP0 ULEA UR8, UR8, UR6, 0x18 ;  /* 0x0000000608080291 */ /* 0x002fe4000f8ec03f */
[----:B------:R-:W-:-:S04]  /*01f0*/  @UP0 UIADD3 UR6, -UR7, 0x100000, URZ ;  /* 0x0010000007060890 */ /* 0x000fc8000fffe13f */
[----:B------:R-:W-:Y:S02]  /*0200*/  @UP0 USHF.L.U32 UR7, UR6, 0xb, URZ ;  /* 0x0000000b06070899 */ /* 0x000fe4000800063f */
[----:B------:R-:W-:Y:S01]  /*0210*/  @UP0 USHF.L.U32 UR6, UR6, 0x1, URZ ;  /* 0x0000000106060899 */ /* 0x000fe2000800063f */
[----:B------:R-:W-:Y:S01]  /*0220*/  VOTEU.ANY UP0, P0 ;  /* 0x00000000003f7886 */ /* 0x000fe20000000100 */
[----:B------:R-:W1:Y:S04]  /*0230*/  FENCE.VIEW.ASYNC.S ;  /* 0x00000000000073c6 */ /* 0x000e680000000000 */
[----:B-1----:R0:W1:Y:S06]  /*0240*/  @UP0 SYNCS.EXCH.64 URZ, [UR8+0x31c00], UR4 ;  /* 0x031c0004083f05b2 */ /* 0x00206c0008000100 */
[----:B------:R0:W3:Y:S02]  /*0250*/  @UP1 SYNCS.EXCH.64 URZ, [UR8+0x31c20], UR6 ;  /* 0x031c2006083f15b2 */ /* 0x0000e40008000100 */
[----:B0-----:R-:W-:Y:S05]  /*0260*/  @P1 BRA `(.L_x_2) ;  /* 0x0000000000481947 */ /* 0x001fea0003800000 */
[----:B------:R-:W0:Y:S01]  /*0270*/  S2UR UR5, SR_CgaCtaId ;  /* 0x00000000000579c3 */ /* 0x000e220000008800 */
[----:B------:R-:W-:Y:S01]  /*0280*/  UMOV UR4, 0x400 ;  /* 0x0000040000047882 */ /* 0x000fe20000000000 */
[----:B------:R-:W-:Y:S01]  /*0290*/  UMOV UR6, 0x1 ;  /* 0x0000000100067882 */ /* 0x000fe20000000000 */
[----:B------:R-:W-:Y:S01]  /*02a0*/  UMOV UR7, 0x3 ;  /* 0x0000000300077882 */ /* 0x000fe20000000000 */
[----:B------:R-:W-:Y:S01]  /*02b0*/  ELECT P0, URZ, PT ;  /* 0x00000000003f782f */ /* 0x000fe20003800000 */
[----:B0-----:R-:W-:Y:S02]  /*02c0*/  ULEA UR8, UR5, UR4, 0x18 ;  /* 0x0000000405087291 */ /* 0x001fe4000f8ec03f */
[----:B------:R-:W-:-:S04]  /*02d0*/  UIADD3 UR4, -UR6, 0x100000, URZ ;  /* 0x0010000006047890 */ /* 0x000fc8000fffe13f */
[----:B------:R-:W-:Y:S02]  /*02e0*/  USHF.L.U32 UR5, UR4, 0xb, URZ ;  /* 0x0000000b04057899 */ /* 0x000fe4000800063f */
[----:B------:R-:W-:Y:S02]  /*02f0*/  USHF.L.U32 UR4, UR4, 0x1, URZ ;  /* 0x0000000104047899 */ /* 0x000fe4000800063f */
[----:B------:R-:W-:-:S04]  /*0300*/  UIADD3 UR6, -UR7, 0x100000, URZ ;  /* 0x0010000007067890 */ /* 0x000fc8000fffe13f */
[----:B------:R-:W-:Y:S02]  /*0310*/  USHF.L.U32 UR7, UR6, 0xb, URZ ;  /* 0x0000000b06077899 */ /* 0x000fe4000800063f */
[----:B------:R-:W-:Y:S01]  /*0320*/  USHF.L.U32 UR6, UR6, 0x1, URZ ;  /* 0x0000000106067899 */ /* 0x000fe2000800063f */
[----:B------:R-:W0:Y:S03]  /*0330*/  FENCE.VIEW.ASYNC.S ;  /* 0x00000000000073c6 */ /* 0x000e260000000000 */
[----:B0-----:R0:W4:Y:S08]  /*0340*/  SYNCS.EXCH.64 URZ, [UR8+0x31c30], UR4 ;  /* 0x031c3004083f75b2 */ /* 0x0011300008000100 */
[----:B------:R0:W0:Y:S01]  /*0350*/  SYNCS.EXCH.64 URZ, [UR8+0x31c40], UR6 ;  /* 0x031c4006083f75b2 */ /* 0x0000220008000100 */
[----:B------:R0:W0:Y:S01]  /*0360*/  SYNCS.EXCH.64 URZ, [UR8+0x31c38], UR4 ;  /* 0x031c3804083f75b2 */ /* 0x0000220008000100 */
[----:B------:R0:W0:Y:S01]  /*0370*/  SYNCS.EXCH.64 URZ, [UR8+0x31c48], UR6 ;  /* 0x031c4806083f75b2 */ /* 0x0000220008000100 */
[----:B------:R-:W-:Y:S01]  /*0380*/  NOP ;  /* 0x0000000000007918 */ /* 0x000fe20000000000 */
.L_x_2:
[----:B------:R-:W5:Y:S01]  /*0390*/  SHFL.IDX PT, R2, R29, RZ, 0x1f ;  /* 0x00001fff1d027589 */ /* 0x000f6200000e0000 */
[----:B------:R-:W-:Y:S01]  /*03a0*/  NOP ;  /* 0x0000000000007918 */ /* 0x000fe20000000000 */
[----:B-----5:R-:W-:-:S13]  /*03b0*/  ISETP.NE.AND P0, PT, R2, RZ, PT ;  /* 0x000000ff0200720c */ /* 0x020fda0003f05270 */
[----:B------:R-:W-:Y:S05]  /*03c0*/  @P0 BRA `(.L_x_3) ;  /* 0x0000000000480947 */ /* 0x000fea0003800000 */
[----:B0-----:R-:W0:Y:S01]  /*03d0*/  S2UR UR5, SR_CgaCtaId ;  /* 0x00000000000579c3 */ /* 0x001e220000008800 */
        /* <DEDUP_REMOVED lines=12> */
[----:B0-----:R0:W0:Y:S08]  /*04a0*/  SYNCS.EXCH.64 URZ, [UR8+0x31c50], UR4 ;  /* 0x031c5004083f75b2 */ /* 0x0010300008000100 */
[----:B------:R0:W0:Y:S01]  /*04b0*/  SYNCS.EXCH.64 URZ, [UR8+0x31c60], UR6 ;  /* 0x031c6006083f75b2 */ /* 0x0000220008000100 */
[----:B------:R0:W0:Y:S01]  /*04c0*/  SYNCS.EXCH.64 URZ, [UR8+0x31c58], UR4 ;  /* 0x031c5804083f75b2 */ /* 0x0000220008000100 */
[----:B------:R0:W0:Y:S01]  /*04d0*/  SYNCS.EXCH.64 URZ, [UR8+0x31c68], UR6 ;  /* 0x031c6806083f75b2 */ /* 0x0000220008000100 */
[----:B------:R-:W-:Y:S01]  /*04e0*/  NOP ;  /* 0x0000000000007918 */ /* 0x000fe20000000000 */
.L_x_3:
[----:B------:R-:W5:Y:S01]  /*04f0*/  SHFL.IDX PT, R2, R29, RZ, 0x1f ;  /* 0x00001fff1d027589 */ /* 0x000f6200000e0000 */
[----:B------:R-:W-:Y:S01]  /*0500*/  NOP ;  /* 0x0000000000007918 */ /* 0x000fe20000000000 */
[----:B-----5:R-:W-:-:S13]  /*0510*/  ISETP.NE.AND P0, PT, R2, RZ, PT ;  /* 0x000000ff0200720c */ /* 0x020fda0003f05270 */
[----:B------:R-:W-:Y:S05]  /*0520*/  @P0 BRA `(.L_x_4) ;  /* 0x0000000000380947 */ /* 0x000fea0003800000 */
[----:B0-----:R-:W0:Y:S01]  /*0530*/  S2UR UR5, SR_CgaCtaId ;  /* 0x00000000000579c3 */ /* 0x001e220000008800 */
[----:B------:R-:W-:Y:S01]  /*0540*/  UMOV UR4, 0x400 ;  /* 0x0000040000047882 */ /* 0x000fe20000000000 */
[----:B------:R-:W-:Y:S01]  /*0550*/  UMOV UR7, 0x1 ;  /* 0x0000000100077882 */ /* 0x000fe20000000000 */
[----:B------:R-:W-:Y:S01]  /*0560*/  ELECT P0, URZ, PT ;  /* 0x00000000003f782f */ /* 0x000fe20003800000 */
[----:B0-----:R-:W-:Y:S02]  /*0570*/  ULEA UR6, UR5, UR4, 0x18 ;  /* 0x0000000405067291 */ /* 0x001fe4000f8ec03f */
[----:B------:R-:W-:-:S04]  /*0580*/  UIADD3 UR4, -UR7, 0x100000, URZ ;  /* 0x0010000007047890 */ /* 0x000fc8000fffe13f */
[----:B------:R-:W-:Y:S02]  /*0590*/  USHF.L.U32 UR5, UR4, 0xb, URZ ;  /* 0x0000000b04057899 */ /* 0x000fe4000800063f */
[----:B------:R-:W-:Y:S01]  /*05a0*/  USHF.L.U32 UR4, UR4, 0x1, URZ ;  /* 0x0000000104047899 */ /* 0x000fe2000800063f */
[----:B------:R-:W0:Y:S11]  /*05b0*/  FENCE.VIEW.ASYNC.S ;  /* 0x00000000000073c6 */ /* 0x000e360000000000 */
[----:B0-----:R0:W0:Y:S01]  /*05c0*/  SYNCS.EXCH.64 URZ, [UR6+0x31c70], UR4 ;  /* 0x031c7004063f75b2 */ /* 0x0010220008000100 */
[----:B------:R0:W0:Y:S01]  /*05d0*/  SYNCS.EXCH.64 URZ, [UR6+0x31c80], UR4 ;  /* 0x031c8004063f75b2 */ /* 0x0000220008000100 */
[----:B------:R0:W0:Y:S01]  /*05e0*/  SYNCS.EXCH.64 URZ, [UR6+0x31c78], UR4 ;  /* 0x031c7804063f75b2 */ /* 0x0000220008000100 */
[----:B------:R0:W0:Y:S01]  /*05f0*/  SYNCS.EXCH.64 URZ, [UR6+0x31c88], UR4 ;  /* 0x031c8804063f75b2 */ /* 0x0000220008000100 */
[----:B------:R-:W-:Y:S01]  /*0600*/  NOP ;  /* 0x0000000000007918 */ /* 0x000fe20000000000 */
.L_x_4:
        /* <DEDUP_REMOVED lines=22> */
.L_x_5:
        /* <DEDUP_REMOVED lines=22> */
.L_x_6:
[----:B--2---:R-:W-:Y:S01]  /*08d0*/  ISETP.NE.AND P0, PT, R0, RZ, PT ;  /* 0x000000ff0000720c */ /* 0x004fe20003f05270 */
[----:B------:R-:W-:Y:S01]  /*08e0*/  IMAD.MOV.U32 R26, RZ, RZ, 0x1 ;  /* 0x00000001ff1a7424 */ /* 0x000fe200078e00ff */
[----:B------:R-:W-:Y:S01]  /*08f0*/  NOP ;  /* 0x0000000000007918 */ /* 0x000fe20000000000 */
[----:B------:R-:W-:Y:S01]  /*0900*/  ULDC.64 UR38, c[0x0][0x208] ;  /* 0x0000820000267ab9 */ /* 0x000fe20000000a00 */
[----:B------:R-:W-:Y:S01]  /*0910*/  BSSY B6, `(.L_x_7) ;  /* 0x0000db3000067945 */ /* 0x000fe20003800000 */
[----:B------:R-:W-:Y:S02]  /*0920*/  LOP3.LUT R27, R3, 0x7f, RZ, 0xc0, !PT ;  /* 0x0000007f031b7812 */ /* 0x000fe400078ec0ff */
[----:B------:R-:W-:Y:S01]  /*0930*/  SEL R26, R26, 0x2, !P0 ;  /* 0x000000021a1a7807 */ /* 0x000fe20004000000 */
[----:B01-34-:R-:W-:Y:S06]  /*0940*/  BAR.SYNC.DEFER_BLOCKING 0x0 ;  /* 0x0000000000007b1d */ /* 0x01bfec0000010000 */
[----:B------:R-:W-:Y:S05]  /*0950*/  @!P0 BRA `(.L_x_8) ;  /* 0x0000009800e08947 */ /* 0x000fea0003800000 */
.L_x_9:
[----:B------:R-:W-:-:S08]  /*0960*/  NOP ;  /* 0x0000000000007918 */ /* 0x000fd00000000000 */
[----:B------:R-:W0:Y:S02]  /*0970*/  USETMAXREG.TRY_ALLOC.CTAPOOL UP0, 0xa0 ;  /* 0x000000a0000079c8 */ /* 0x000e240008000600 */
[----:B0-----:R-:W-:-:S13]  /*0980*/  PLOP3.LUT P0, PT, PT, PT, UP0, 0x80, 0x0 ;  /* 0x000000000000781c */ /* 0x001fda0003f0f008 */
[----:B------:R-:W-:Y:S05]  /*0990*/  @!P0 BRA `(.L_x_9) ;  /* 0xfffffffc00f08947 */ /* 0x000fea000383ffff */
[----:B------:R-:W0:Y:S01]  /*09a0*/  LDC R2, c[0x0][0xc50] ;  /* 0x00031400ff027b82 */ /* 0x000e220000000800 */
[----:B------:R-:W1:Y:S07]  /*09b0*/  S2R R0, SR_TID.X ;  /* 0x0000000000007919 */ /* 0x000e6e0000002100 */
[----:B------:R-:W2:Y:S08]  /*09c0*/  S2UR UR4, SR_CTAID.Y ;  /* 0x00000000000479c3 */ /* 0x000eb00000002600 */
[----:B------:R-:W3:Y:S08]  /*09d0*/  S2UR UR5, SR_CTAID.Z ;  /* 0x00000000000579c3 */ /* 0x000ef00000002700 */
[----:B------:R-:W-:Y:S06]  /*09e0*/  BAR.ARV 0x8, 0x200 ;  /* 0x0208000000007b1d */ /* 0x000fec0000002000 */
[----:B0-----:R-:W-:Y:S01]  /*09f0*/  ISETP.NE.AND P1, PT, R2, 0x1, PT ;  /* 0x000000010200780c */ /* 0x001fe20003f25270 */
[----:B--2---:R-:W-:Y:S01]  /*0a00*/  IMAD.U32 R145, RZ, RZ, UR4 ;  /* 0x00000004ff917e24 */ /* 0x004fe2000f8e00ff */
[----:B-1----:R-:W-:-:S11]  /*0a10*/  SHF.R.U32.HI R4, RZ, 0x7, R0 ;  /* 0x00000007ff047819 */ /* 0x002fd60000011600 */
[----:B------:R-:W0:Y:S01]  /*0a20*/  @P1 LDC R0, c[0x0][0xc54] ;  /* 0x00031500ff001b82 */ /* 0x000e220000000800 */
[----:B------:R-:W-:-:S07]  /*0a30*/  ISETP.NE.AND P0, PT, R4, 0x1, PT ;  /* 0x000000010400780c */ /* 0x000fce0003f05270 */
[----:B------:R-:W1:Y:S08]  /*0a40*/  @P1 LDC R3, c[0x0][0xc58] ;  /* 0x00031600ff031b82 */ /* 0x000e700000000800 */
[----:B------:R-:W-:Y:S06]  /*0a50*/  @!P0 BAR.ARV 0x9, 0x100 ;  /* 0x0244000000008b1d */ /* 0x000fec0000002000 */
[----:B---3--:R-:W-:Y:S01]  /*0a60*/  ISETP.LE.AND P0, PT, RZ, UR5, PT ;  /* 0x00000005ff007c0c */ /* 0x008fe2000bf03270 */
[----:B0-----:R-:W-:-:S05]  /*0a70*/  @P1 IMAD.HI.U32 R0, R0, UR4, RZ ;  /* 0x0000000400001c27 */ /* 0x001fca000f8e00ff */
[----:B-1----:R-:W-:-:S05]  /*0a80*/  @P1 SHF.R.U32.HI R145, RZ, R3, R0 ;  /* 0x00000003ff911219 */ /* 0x002fca0000011600 */
[----:B------:R-:W-:-:S04]  /*0a90*/  IMAD.MOV R3, RZ, RZ, -R145 ;  /* 0x000000ffff037224 */ /* 0x000fc800078e0a91 */
[----:B------:R-:W-:Y:S01]  /*0aa0*/  IMAD R2, R2, R3, UR4 ;  /* 0x0000000402027e24 */ /* 0x000fe2000f8e0203 */
[----:B------:R-:W-:Y:S06]  /*0ab0*/  @!P0 BRA `(.L_x_10) ;  /* 0x000000d800608947 */ /* 0x000fec0003800000 */
[----:B------:R-:W0:Y:S01]  /*0ac0*/  LDC.64 R4, c[0x0][0x418] ;  /* 0x00010600ff047b82 */ /* 0x000e220000000a00 */
[----:B------:R-:W-:-:S07]  /*0ad0*/  LOP3.LUT R7, R2, 0xffff, RZ, 0xc0, !PT ;  /* 0x0000ffff02077812 */ /* 0x000fce00078ec0ff */
[----:B------:R-:W1:Y:S08]  /*0ae0*/  LDC R64, c[0x0][0x424] ;  /* 0x00010900ff407b82 */ /* 0x000e700000000800 */
[----:B------:R-:W2:Y:S01]  /*0af0*/  LDC R3, c[0x0][0x2f0] ;  /* 0x0000bc00ff037b82 */ /* 0x000ea20000000800 */
[----:B0-----:R-:W-:-:S04]  /*0b00*/  ISETP.NE.U32.AND P0, PT, R4, RZ, PT ;  /* 0x000000ff0400720c */ /* 0x001fc80003f05070 */
[----:B------:R-:W-:-:S04]  /*0b10*/  ISETP.NE.AND.EX P0, PT, R5, RZ, PT, P0 ;  /* 0x000000ff0500720c */ /* 0x000fc80003f05300 */
[----:B-1----:R-:W-:-:S05]  /*0b20*/  SEL R64, R64, 0x1, P0 ;  /* 0x0000000140407807 */ /* 0x002fca0000000000 */
[----:B--2---:R-:W-:-:S04]  /*0b30*/  IMAD R64, R64, R3, RZ ;  /* 0x0000000340407224 */ /* 0x004fc800078e02ff */
[C---:B------:R-:W-:Y:S01]  /*0b40*/  VIADD R0, R64.reuse, 0x8f ;  /* 0x0000008f40007836 */ /* 0x040fe20000000000 */
[----:B------:R-:W-:-:S03]  /*0b50*/  ISETP.GE.AND P0, PT, R64, 0x1, PT ;  /* 0x000000014000780c */ /* 0x000fc60003f06270 */
[----:B------:R-:W-:-:S05]  /*0b60*/  IMAD.HI R0, R0, 0x38e38e39, RZ ;  /* 0x38e38e3900007827 */ /* 0x000fca00078e02ff */
[----:B------:R-:W-:-:S04]  /*0b70*/  SHF.R.U32.HI R3, RZ, 0x1f, R0 ;  /* 0x0000001fff037819 */ /* 0x000fc80000011600 */
[----:B------:R-:W-:Y:S01]  /*0b80*/  LEA.HI.SX32 R17, R0, R3, 0x1b ;  /* 0x0000000300117211 */ /* 0x000fe200078fdaff */
[----:B------:R-:W-:Y:S01]  /*0b90*/  IMAD.MOV.U32 R0, RZ, RZ, RZ ;  /* 0x000000ffff007224 */ /* 0x000fe200078e00ff */
[----:B------:R-:W-:Y:S06]  /*0ba0*/  @!P0 BRA `(.L_x_11) ;  /* 0x0000000000788947 */ /* 0x000fec0003800000 */
[----:B------:R-:W-:-:S04]  /*0bb0*/  SHF.R.U32.HI R0, RZ, 0x10, R2 ;  /* 0x00000010ff007819 */ /* 0x000fc80000011602 */
[----:B------:R-:W-:-:S13]  /*0bc0*/  ISETP.NE.AND P0, PT, R0, RZ, PT ;  /* 0x000000ff0000720c */ /* 0x000fda0003f05270 */
[----:B------:R-:W0:Y:S02]  /*0bd0*/  @!P0 LDC R0, c[0x0][0x9f0] ;  /* 0x00027c00ff008b82 */ /* 0x000e240000000800 */
[-C--:B0-----:R-:W-:Y:S02]  /*0be0*/  IABS R9, R0.reuse ;  /* 0x0000000000097213 */ /* 0x081fe40000000000 */
[----:B------:R-:W-:Y:S02]  /*0bf0*/  IADD3 R5, R17, -0x1, R0 ;  /* 0xffffffff11057810 */ /* 0x000fe40007ffe000 */
[----:B------:R-:W0:Y:S01]  /*0c00*/  I2F.RP R4, R9 ;  /* 0x0000000900047306 */ /* 0x000e220000209400 */
[----:B------:R-:W-:-:S05]  /*0c10*/  IABS R8, R0 ;  /* 0x0000000000087213 */ /* 0x000fca0000000000 */
[----:B------:R-:W-:Y:S02]  /*0c20*/  IMAD.MOV R8, RZ, RZ, -R8 ;  /* 0x000000ffff087224 */ /* 0x000fe400078e0a08 */
[----:B0-----:R-:W0:Y:S02]  /*0c30*/  MUFU.RCP R4, R4 ;  /* 0x0000000400047308 */ /* 0x001e240000001000 */
[----:B0-----:R-:W-:Y:S01]  /*0c40*/  VIADD R2, R4, 0xffffffe ;  /* 0x0ffffffe04027836 */ /* 0x001fe20000000000 */
[----:B------:R-:W-:Y:S02]  /*0c50*/  IABS R4, R5 ;  /* 0x0000000500047213 */ /* 0x000fe40000000000 */
[----:B------:R-:W-:-:S03]  /*0c60*/  LOP3.LUT R5, R5, R0, RZ, 0x3c, !PT ;  /* 0x0000000005057212 */ /* 0x000fc600078e3cff */
[----:B------:R0:W1:Y:S01]  /*0c70*/  F2I.FTZ.U32.TRUNC.NTZ R3, R2 ;  /* 0x0000000200037305 */ /* 0x000062000021f000 */
[----:B------:R-:W-:Y:S01]  /*0c80*/  ISETP.GE.AND P2, PT, R5, RZ, PT ;  /* 0x000000ff0500720c */ /* 0x000fe20003f46270 */
[----:B0-----:R-:W-:Y:S02]  /*0c90*/  IMAD.MOV.U32 R2, RZ, RZ, RZ ;  /* 0x000000ffff027224 */ /* 0x001fe400078e00ff */
[----:B-1----:R-:W-:-:S04]  /*0ca0*/  IMAD.MOV R6, RZ, RZ, -R3 ;  /* 0x000000ffff067224 */ /* 0x002fc800078e0a03 */
[----:B------:R-:W-:-:S04]  /*0cb0*/  IMAD R11, R6, R9, RZ ;  /* 0x00000009060b7224 */ /* 0x000fc800078e02ff */
[----:B------:R-:W-:-:S04]  /*0cc0*/  IMAD.HI.U32 R3, R3, R11, R2 ;  /* 0x0000000b03037227 */ /* 0x000fc800078e0002 */
[----:B------:R-:W-:Y:S02]  /*0cd0*/  IMAD.MOV.U32 R2, RZ, RZ, R8 ;  /* 0x000000ffff027224 */ /* 0x000fe400078e0008 */
[----:B------:R-:W-:-:S04]  /*0ce0*/  IMAD.HI.U32 R3, R3, R4, RZ ;  /* 0x0000000403037227 */ /* 0x000fc800078e00ff */
[----:B------:R-:W-:-:S05]  /*0cf0*/  IMAD R2, R3, R2, R4 ;  /* 0x0000000203027224 */ /* 0x000fca00078e0204 */
[----:B------:R-:W-:-:S13]  /*0d00*/  ISETP.GT.U32.AND P1, PT, R9, R2, PT ;  /* 0x000000020900720c */ /* 0x000fda0003f24070 */
[----:B------:R-:W-:Y:S02]  /*0d10*/  @!P1 IMAD.IADD R2, R2, 0x1, -R9 ;  /* 0x0000000102029824 */ /* 0x000fe400078e0a09 */
[----:B------:R-:W-:Y:S01]  /*0d20*/  @!P1 VIADD R3, R3, 0x1 ;  /* 0x0000000103039836 */ /* 0x000fe20000000000 */
[----:B------:R-:W-:Y:S02]  /*0d30*/  ISETP.NE.AND P1, PT, R0, RZ, PT ;  /* 0x000000ff0000720c */ /* 0x000fe40003f25270 */
[----:B------:R-:W-:-:S13]  /*0d40*/  ISETP.GE.U32.AND P0, PT, R2, R9, PT ;  /* 0x000000090200720c */ /* 0x000fda0003f06070 */
[----:B------:R-:W-:-:S04]  /*0d50*/  @P0 VIADD R3, R3, 0x1 ;  /* 0x0000000103030836 */ /* 0x000fc80000000000 */
[----:B------:R-:W-:Y:S01]  /*0d60*/  @!P2 IMAD.MOV R3, RZ, RZ, -R3 ;  /* 0x000000ffff03a224 */ /* 0x000fe200078e0a03 */
[----:B------:R-:W-:-:S05]  /*0d70*/  @!P1 LOP3.LUT R3, RZ, R0, RZ, 0x33, !PT ;  /* 0x00000000ff039212 */ /* 0x000fca00078e33ff */
[----:B------:R-:W-:-:S07]  /*0d80*/  IMAD.MOV.U32 R0, RZ, RZ, R3 ;  /* 0x000000ffff007224 */ /* 0x000fce00078e0003 */
.L_x_11:
[----:B------:R-:W0:Y:S01]  /*0d90*/  S2R R2, SR_TID.X ;  /* 0x0000000000027919 */ /* 0x000e220000002100 */
[-C--:B------:R-:W-:Y:S01]  /*0da0*/  IMAD R144, R7, R0.reuse, RZ ;  /* 0x0000000007907224 */ /* 0x080fe200078e02ff */
[----:B------:R-:W-:Y:S01]  /*0db0*/  PLOP3.LUT P0, PT, PT, PT, PT, 0x80, 0x0 ;  /* 0x000000000000781c */ /* 0x000fe20003f0f070 */
[----:B------:R-:W-:Y:S01]  /*0dc0*/  IMAD.MOV.U32 R77, RZ, RZ, RZ ;  /* 0x000000ffff4d7224 */ /* 0x000fe200078e00ff */
[----:B------:R-:W-:Y:S02]  /*0dd0*/  CS2R R70, SRZ ;  /* 0x0000000000467805 */ /* 0x000fe4000001ff00 */
[----:B------:R-:W-:Y:S02]  /*0de0*/  CS2R R44, SRZ ;  /* 0x00000000002c7805 */ /* 0x000fe4000001ff00 */
[----:B------:R-:W-:Y:S01]  /*0df0*/  VIADDMNMX R17, R144, R0, R17, PT ;  /* 0x0000000090117246 */ /* 0x000fe20003800111 */
[----:B------:R-:W-:Y:S01]  /*0e00*/  IMAD.MOV.U32 R0, RZ, RZ, RZ ;  /* 0x000000ffff007224 */ /* 0x000fe200078e00ff */
[----:B------:R-:W-:-:S02]  /*0e10*/  CS2R R38, SRZ ;  /* 0x0000000000267805 */ /* 0x000fc4000001ff00 */
[----:B------:R-:W-:Y:S02]  /*0e20*/  CS2R R32, SRZ ;  /* 0x0000000000207805 */ /* 0x000fe4000001ff00 */
[----:B------:R-:W-:Y:S02]  /*0e30*/  ISETP.GT.AND P1, PT, R17, R144, PT ;  /* 0x000000901100720c */ /* 0x000fe40003f24270 */
[----:B------:R-:W-:Y:S02]  /*0e40*/  CS2R R30, SRZ ;  /* 0x00000000001e7805 */ /* 0x000fe4000001ff00 */
[----:B------:R-:W-:Y:S02]  /*0e50*/  CS2R R18, SRZ ;  /* 0x0000000000127805 */ /* 0x000fe4000001ff00 */
[----:B------:R-:W-:Y:S02]  /*0e60*/  CS2R R20, SRZ ;  /* 0x0000000000147805 */ /* 0x000fe4000001ff00 */
[----:B------:R-:W-:-:S02]  /*0e70*/  CS2R R10, SRZ ;  /* 0x00000000000a7805 */ /* 0x000fc4000001ff00 */
[----:B------:R-:W-:Y:S02]  /*0e80*/  CS2R R12, SRZ ;  /* 0x00000000000c7805 */ /* 0x000fe4000001ff00 */
[----:B------:R-:W-:Y:S02]  /*0e90*/  CS2R R6, SRZ ;  /* 0x0000000000067805 */ /* 0x000fe4000001ff00 */
        /* <DEDUP_REMOVED lines=12> */
[----:B------:R-:W-:Y:S01]  /*0f60*/  CS2R R72, SRZ ;  /* 0x0000000000487805 */ /* 0x000fe2000001ff00 */
[----:B0-----:R-:W-:Y:S01]  /*0f70*/  VIADD R16, R2, 0xffffff80 ;  /* 0xffffff8002107836 */ /* 0x001fe20000000000 */
[----:B------:R-:W-:Y:S01]  /*0f80*/  CS2R R2, SRZ ;  /* 0x0000000000027805 */ /* 0x000fe2000001ff00 */
[----:B------:R-:W-:Y:S06]  /*0f90*/  @!P1 BRA `(.L_x_12) ;  /* 0x0000007c00f49947 */ /* 0x000fec0003800000 */
[----:B------:R-:W-:Y:S01]  /*0fa0*/  SHF.R.S32.HI R19, RZ, 0x1f, R16 ;  /* 0x0000001fff137819 */ /* 0x000fe20000011410 */
[----:B------:R-:W0:Y:S01]  /*0fb0*/  S2UR UR6, SR_CgaCtaId ;  /* 0x00000000000679c3 */ /* 0x000e220000008800 */
[----:B------:R-:W-:Y:S02]  /*0fc0*/  UMOV UR37, 0x400 ;  /* 0x0000040000257882 */ /* 0x000fe40000000000 */
[----:B------:R-:W-:-:S04]  /*0fd0*/  LEA.HI R18, R19, R16, RZ, 0x7 ;  /* 0x0000001013127211 */ /* 0x000fc800078f38ff */
[----:B------:R-:W-:-:S06]  /*0fe0*/  SHF.R.S32.HI R0, RZ, 0x7, R18 ;  /* 0x00000007ff007819 */ /* 0x000fcc0000011412 */
[----:B------:R-:W1:Y:S01]  /*0ff0*/  SHFL.IDX PT, R0, R0, RZ, 0x1f ;  /* 0x00001fff00007589 */ /* 0x000e6200000e0000 */
[----:B0-----:R-:W-:-:S04]  /*1000*/  ULEA UR37, UR6, UR37, 0x18 ;  /* 0x0000002506257291 */ /* 0x001fc8000f8ec03f */
[----:B------:R-:W-:-:S04]  /*1010*/  UIADD3 UR6, UR37, 0x24300, URZ ;  /* 0x0002430025067890 */ /* 0x000fc8000fffe03f */
[----:B------:R-:W-:Y:S01]  /*1020*/  ULOP3.LUT UP0, URZ, UR6, 0x9f, URZ, 0xc0, !UPT ;  /* 0x0000009f063f7892 */ /* 0x000fe2000f80c03f */
[----:B-1----:R-:W-:-:S05]  /*1030*/  R2UR UR36, R0 ;  /* 0x00000000002472ca */ /* 0x002fca00000e0000 */
[----:B------:R-:W-:-:S08]  /*1040*/  PLOP3.LUT P0, PT, PT, PT, UP0, 0x80, 0x0 ;  /* 0x000000000000781c */ /* 0x000fd00003f0f008 */
[----:B------:R-:W-:-:S04]  /*1050*/  UIMAD.WIDE UR4, UR36, 0x55555556, URZ ;  /* 0x55555556240478a5 */ /* 0x000fc8000f8e023f */
[----:B------:R-:W-:-:S04]  /*1060*/  ULEA.HI UR5, UR5, UR5, URZ, 0x1 ;  /* 0x0000000505057291 */ /* 0x000fc8000f8f083f */
[----:B------:R-:W-:-:S04]  /*1070*/  UIMAD UR41, UR5, -0x3, UR36 ;  /* 0xfffffffd052978a4 */ /* 0x000fc8000f8e0224 */
[----:B------:R-:W-:-:S04]  /*1080*/  ULEA UR4, UR41, UR6, 0xb ;  /* 0x0000000629047291 */ /* 0x000fc8000f8e583f */
[----:B------:R-:W-:-:S04]  /*1090*/  USHF.R.U32.HI UR4, URZ, 0x4, UR4 ;  /* 0x000000043f047899 */ /* 0x000fc80008011604 */
[----:B------:R-:W-:Y:S01]  /*10a0*/  ULOP3.LUT UR40, UR4, 0x3fff, URZ, 0xc0, !UPT ;  /* 0x00003fff04287892 */ /* 0x000fe2000f8ec03f */
[----:B------:R-:W-:Y:S11]  /*10b0*/  @!P0 BRA `(.L_x_13) ;  /* 0x0000000000408947 */ /* 0x000ff60003800000 */
[----:B------:R-:W-:Y:S01]  /*10c0*/  MOV R0, 0x0 ;  /* 0x0000000000007802 */ /* 0x000fe20000000f00 */
[----:B------:R-:W-:Y:S01]  /*10d0*/  ULDC.64 UR4, c[0x4][0xa8] ;  /* 0x01002a0000047ab9 */ /* 0x000fe20000000a00 */
[----:B------:R-:W-:Y:S01]  /*10e0*/  ULDC.64 UR6, c[0x4][0x28] ;  /* 0x01000a0000067ab9 */ /* 0x000fe20000000a00 */
[----:B------:R-:W-:Y:S01]  /*10f0*/  IMAD.U32 R4, RZ, RZ, UR4 ;  /* 0x00000004ff047e24 */ /* 0x000fe2000f8e00ff */
[----:B------:R0:W1:Y:S01]  /*1100*/  LDC.64 R2, c[0x4][R0] ;  /* 0x0100000000027b82 */ /* 0x0000620000000a00 */
[----:B------:R-:W-:Y:S01]  /*1110*/  IMAD.U32 R5, RZ, RZ, UR5 ;  /* 0x00000005ff057e24 */ /* 0x000fe2000f8e00ff */
[----:B------:R-:W-:Y:S01]  /*1120*/  ULDC.64 UR4, c[0x4][0xb0] ;  /* 0x01002c0000047ab9 */ /* 0x000fe20000000a00 */
[----:B------:R-:W-:Y:S02]  /*1130*/  IMAD.U32 R10, RZ, RZ, UR6 ;  /* 0x00000006ff0a7e24 */ /* 0x000fe4000f8e00ff */
[----:B------:R-:W-:Y:S02]  /*1140*/  IMAD.U32 R6, RZ, RZ, UR4 ;  /* 0x00000004ff067e24 */ /* 0x000fe4000f8e00ff */
[----:B------:R-:W-:-:S02]  /*1150*/  IMAD.U32 R7, RZ, RZ, UR5 ;  /* 0x00000005ff077e24 */ /* 0x000fc4000f8e00ff */
[----:B------:R-:W-:Y:S02]  /*1160*/  IMAD.U32 R11, RZ, RZ, UR7 ;  /* 0x00000007ff0b7e24 */ /* 0x000fe4000f8e00ff */
[----:B------:R-:W-:Y:S02]  /*1170*/  IMAD.MOV.U32 R8, RZ, RZ, 0x70 ;  /* 0x00000070ff087424 */ /* 0x000fe400078e00ff */
[----:B------:R-:W-:Y:S02]  /*1180*/  IMAD.MOV.U32 R12, RZ, RZ, 0x1 ;  /* 0x00000001ff0c7424 */ /* 0x000fe400078e00ff */
[----:B0-----:R-:W-:-:S07]  /*1190*/  IMAD.MOV.U32 R13, RZ, RZ, RZ ;  /* 0x000000ffff0d7224 */ /* 0x001fce00078e00ff */
[----:B------:R-:W-:-:S07]  /*11a0*/  LEPC R20, `(.L_x_13) ;  /* 0x000000001014794e */ /* 0x000fce0000000000 */
[----:B-1----:R-:W-:Y:S05]  /*11b0*/  CALL.ABS.NOINC R2 ;  /* 0x0000000002007343 */ /* 0x002fea0003c00000 */
.L_x_13:
[----:B------:R-:W-:Y:S02]  /*11c0*/  SHF.L.U32 R0, RZ, 0x1f, RZ ;  /* 0x0000001fff007819 */ /* 0x000fe400000006ff */
[----:B------:R-:W-:Y:S02]  /*11d0*/  LOP3.LUT R26, R26, 0x1, RZ, 0xfc, !PT ;  /* 0x000000011a1a7812 */ /* 0x000fe400078efcff */
[----:B------:R-:W0:Y:S02]  /*11e0*/  SYNCS.PHASECHK.TRANS64.TRYWAIT P1, [UR37+0x31c00], R0 ;  /* 0x031c0000ff0075a7 */ /* 0x000e240008020165 */
[----:B------:R-:W-:Y:S01]  /*11f0*/  ISETP.NE.AND P0, PT, R26, 0x3, PT ;  /* 0x000000031a00780c */ /* 0x000fe20003f05270 */
[----:B0-----:R-:W-:-:S12]  /*1200*/  @!P1 BRA `(.L_x_14) ;  /* 0x000000d000949947 */ /* 0x001fd80003800000 */
.L_x_125:
[----:B------:R-:W-:Y:S05]  /*1210*/  @!P0 BRA `(.L_x_15) ;  /* 0x0000000000048947 */ /* 0x000fea0003800000 */
[----:B------:R-:W-:Y:S01]  /*1220*/  BPT.TRAP 0x1 ;  /* 0x000000040000795c */ /* 0x000fe20000300000 */
.L_x_15:
[----:B------:R1:W2:Y:S01]  /*1230*/  SYNCS.PHASECHK.TRANS64.TRYWAIT P1, [UR37+0x31c30], R0 ;  /* 0x031c3000ff0075a7 */ /* 0x0002a20008020165 */
[----:B------:R-:W-:Y:S05]  /*1240*/  @!P0 BRA `(.L_x_16) ;  /* 0x0000000000048947 */ /* 0x000fea0003800000 */
[----:B------:R-:W-:Y:S01]  /*1250*/  BPT.TRAP 0x1 ;  /* 0x000000040000795c */ /* 0x000fe20000300000 */
.L_x_16:
[----:B--2---:R-:W-:Y:S05]  /*1260*/  @P1 BRA `(.L_x_17) ;  /* 0x0000000000081947 */ /* 0x004fea0003800000 */
[----:B------:R-:W2:Y:S02]  /*1270*/  SYNCS.PHASECHK.TRANS64.TRYWAIT P1, [UR37+0x31c30], R0 ;  /* 0x031c3000ff0075a7 */ /* 0x000ea40008020165 */
[----:B--2---:R-:W-:Y:S05]  /*1280*/  @!P1 BRA `(.L_x_18) ;  /* 0x000000d0008c9947 */ /* 0x004fea0003800000 */
.L_x_17:
[----:B------:R-:W-:Y:S01]  /*1290*/  ULEA UR4, UR41, UR37, 0xc ;  /* 0x0000002529047291 */ /* 0x000fe2000f8e603f */
[----:B------:R-:W-:Y:S01]  /*12a0*/  ISETP.NE.AND P1, PT, R27, RZ, PT ;  /* 0x000000ff1b00720c */ /* 0x000fe20003f25270 */
[----:B01----:R-:W-:Y:S02]  /*12b0*/  IMAD.MOV.U32 R0, RZ, RZ, RZ ;  /* 0x000000ffff007224 */ /* 0x003fe400078e00ff */
[----:B------:R-:W-:Y:S01]  /*12c0*/  UIADD3 UR4, UR4, 0xda00, URZ ;  /* 0x0000da0004047890 */ /* 0x000fe2000fffe03f */
[----:B------:R-:W-:Y:S02]  /*12d0*/  IMAD.MOV.U32 R71, RZ, RZ, RZ ;  /* 0x000000ffff477224 */ /* 0x000fe400078e00ff */
[----:B------:R-:W-:Y:S01]  /*12e0*/  IMAD.MOV.U32 R3, RZ, RZ, -0x7fffffe0 ;  /* 0x80000020ff037424 */ /* 0x000fe200078e00ff */
[----:B------:R-:W-:-:S04]  /*12f0*/  USHF.R.U32.HI UR4, URZ, 0x4, UR4 ;  /* 0x000000043f047899 */ /* 0x000fc80008011604 */
[----:B------:R-:W-:-:S06]  /*1300*/  ULOP3.LUT UR4, UR4, 0x3fff, URZ, 0xc0, !UPT ;  /* 0x00003fff04047892 */ /* 0x000fcc000f8ec03f */
[----:B------:R-:W-:Y:S01]  /*1310*/  IMAD.U32 R2, RZ, RZ, UR4 ;  /* 0x00000004ff027e24 */ /* 0x000fe2000f8e00ff */
[----:B------:R-:W-:Y:S05]  /*1320*/  WARPSYNC.ALL ;  /* 0x0000000000007948 */ /* 0x000fea0003800000 */
[----:B------:R-:W-:Y:S01]  /*1330*/  LOP3.LUT R2, R2, 0x10000, RZ, 0xfc, !PT ;  /* 0x0001000002027812 */ /* 0x000fe200078efcff */
[----:B------:R-:W-:-:S03]  /*1340*/  UIADD3 UR4, UR37, 0x16a00, URZ ;  /* 0x00016a0025047890 */ /* 0x000fc6000fffe03f */
[C---:B------:R-:W-:Y:S01]  /*1350*/  R2UR UR8, R2.reuse ;  /* 0x00000000020872ca */ /* 0x040fe200000e0000 */
[----:B------:R-:W-:Y:S01]  /*1360*/  WARPGROUP.ARRIVE ;  /* 0x00000000000079c5 */ /* 0x000fe20000000000 */
[C---:B------:R-:W-:Y:S01]  /*1370*/  R2UR UR9, R3.reuse ;  /* 0x00000000030972ca */ /* 0x040fe200000e0000 */
[----:B------:R-:W-:Y:S01]  /*1380*/  USHF.R.U32.HI UR4, URZ, 0x4, UR4 ;  /* 0x000000043f047899 */ /* 0x000fe20008011604 */
[C---:B------:R-:W-:Y:S01]  /*1390*/  R2UR UR24, R2.reuse ;  /* 0x00000000021872ca */ /* 0x040fe200000e0000 */
[----:B------:R-:W-:Y:S01]  /*13a0*/  UMOV UR11, 0x80000020 ;  /* 0x80000020000b7882 */ /* 0x000fe20000000000 */
[C---:B------:R-:W-:Y:S01]  /*13b0*/  R2UR UR25, R3.reuse ;  /* 0x00000000031972ca */ /* 0x040fe200000e0000 */
[----:B------:R-:W-:Y:S01]  /*13c0*/  ULOP3.LUT UR4, UR4, 0x3fff, URZ, 0xc0, !UPT ;  /* 0x00003fff04047892 */ /* 0x000fe2000f8ec03f */
[C---:B------:R-:W-:Y:S01]  /*13d0*/  R2UR UR20, R2.reuse ;  /* 0x00000000021472ca */ /* 0x040fe200000e0000 */
[----:B------:R-:W-:Y:S01]  /*13e0*/  UMOV UR27, 0x80000020 ;  /* 0x80000020001b7882 */ /* 0x000fe20000000000 */
[C---:B------:R-:W-:Y:S01]  /*13f0*/  R2UR UR21, R3.reuse ;  /* 0x00000000031572ca */ /* 0x040fe200000e0000 */
[----:B------:R-:W-:Y:S01]  /*1400*/  ULOP3.LUT UR42, UR4, 0x10000, URZ, 0xfc, !UPT ;  /* 0x00010000042a7892 */ /* 0x000fe2000f8efc3f */
[C---:B------:R-:W-:Y:S01]  /*1410*/  R2UR UR16, R2.reuse ;  /* 0x00000000021072ca */ /* 0x040fe200000e0000 */
[----:B------:R-:W-:Y:S01]  /*1420*/  UMOV UR23, 0x80000020 ;  /* 0x8000002000177882 */ /* 0x000fe20000000000 */
[C---:B------:R-:W-:Y:S01]  /*1430*/  R2UR UR17, R3.reuse ;  /* 0x00000000031172ca */ /* 0x040fe200000e0000 */
[----:B------:R-:W-:Y:S01]  /*1440*/  UIADD3 UR4, UR42, 0x40, URZ ;  /* 0x000000402a047890 */ /* 0x000fe2000fffe03f */
[C---:B------:R-:W-:Y:S01]  /*1450*/  R2UR UR12, R2.reuse ;  /* 0x00000000020c72ca */ /* 0x040fe200000e0000 */
[----:B------:R-:W-:Y:S01]  /*1460*/  UMOV UR19, 0x80000020 ;  /* 0x8000002000137882 */ /* 0x000fe20000000000 */
[----:B------:R-:W-:Y:S01]  /*1470*/  UMOV UR10, UR42 ;  /* 0x0000002a000a7c82 */ /* 0x000fe20008000000 */
[C---:B------:R-:W-:Y:S01]  /*1480*/  R2UR UR13, R3.reuse ;  /* 0x00000000030d72ca */ /* 0x040fe200000e0000 */
[----:B------:R-:W-:Y:S01]  /*1490*/  HGMMA.64x16x16.F32 R96, gdesc[UR8], RZ, !UPT, gsb0 ;  /* 0x00200000086079f0 */ /* 0x000fe2000c0008ff */
[C---:B------:R-:W-:Y:S01]  /*14a0*/  R2UR UR8, R2.reuse ;  /* 0x00000000020872ca */ /* 0x040fe200000e0000 */
[----:B------:R-:W-:Y:S01]  /*14b0*/  UMOV UR10, UR4 ;  /* 0x00000004000a7c82 */ /* 0x000fe20008000000 */
[----:B------:R-:W-:Y:S01]  /*14c0*/  R2UR UR9, R3 ;  /* 0x00000000030972ca */ /* 0x000fe200000e0000 */
[----:B------:R-:W-:Y:S01]  /*14d0*/  UMOV UR11, 0x80000020 ;  /* 0x80000020000b7882 */ /* 0x000fe20000000000 */
[----:B------:R-:W-:Y:S01]  /*14e0*/  UIADD3 UR4, UR42, 0x80, URZ ;  /* 0x000000802a047890 */ /* 0x000fe2000fffe03f */
[----:B------:R-:W-:Y:S01]  /*14f0*/  R2UR UR6, R2 ;  /* 0x00000000020672ca */ /* 0x000fe200000e0000 */
[----:B------:R-:W-:Y:S01]  /*1500*/  UMOV UR15, 0x80000020 ;  /* 0x80000020000f7882 */ /* 0x000fe20000000000 */
[----:B------:R-:W-:Y:S01]  /*1510*/  UMOV UR5, 0x80000020 ;  /* 0x8000002000057882 */ /* 0x000fe20000000000 */
[----:B------:R-:W-:Y:S01]  /*1520*/  UIADD3 UR34, UR42, 0x542, URZ ;  /* 0x000005422a227890 */ /* 0x000fe2000fffe03f */
[----:B------:R-:W-:Y:S01]  /*1530*/  LOP3.LUT R5, R18, 0xffffff80, RZ, 0xc0, !PT ;  /* 0xffffff8012057812 */ /* 0x000fe200078ec0ff */
[----:B------:R-:W-:Y:S01]  /*1540*/  UMOV UR35, 0x80000020 ;  /* 0x8000002000237882 */ /* 0x000fe20000000000 */
[----:B------:R-:W-:Y:S01]  /*1550*/  UMOV UR26, UR4 ;  /* 0x00000004001a7c82 */ /* 0x000fe20008000000 */
[----:B------:R-:W-:Y:S01]  /*1560*/  UIADD3 UR4, UR42, 0x140, URZ ;  /* 0x000001402a047890 */ /* 0x000fe2000fffe03f */
[----:B------:R-:W-:Y:S01]  /*1570*/  IMAD.MOV.U32 R7, RZ, RZ, -0x2 ;  /* 0xfffffffeff077424 */ /* 0x000fe200078e00ff */
[----:B------:R-:W-:Y:S01]  /*1580*/  UIADD3 UR30, UR42, 0x582, URZ ;  /* 0x000005822a1e7890 */ /* 0x000fe2000fffe03f */
[----:B------:R-:W-:Y:S01]  /*1590*/  IMAD.IADD R5, R16, 0x1, -R5 ;  /* 0x0000000110057824 */ /* 0x000fe200078e0a05 */
[----:B------:R-:W-:Y:S01]  /*15a0*/  UMOV UR31, 0x80000020 ;  /* 0x80000020001f7882 */ /* 0x000fe20000000000 */
[----:B------:R-:W-:Y:S01]  /*15b0*/  P2R R11, PR, RZ, 0x2 ;  /* 0x00000002ff0b7803 */ /* 0x000fe20000000000 */
[----:B------:R-:W-:Y:S01]  /*15c0*/  UIADD3 UR7, UR6, 0x2, URZ ;  /* 0x0000000206077890 */ /* 0x000fe2000fffe03f */
[----:B------:R-:W-:Y:S01]  /*15d0*/  P2R R9, PR, RZ, 0x1 ;  /* 0x00000001ff097803 */ /* 0x000fe20000000000 */
[----:B------:R-:W-:Y:S01]  /*15e0*/  UMOV UR14, UR4 ;  /* 0x00000004000e7c82 */ /* 0x000fe20008000000 */
[----:B------:R-:W-:Y:S01]  /*15f0*/  UIADD3 UR4, UR42, 0x200, URZ ;  /* 0x000002002a047890 */ /* 0x000fe2000fffe03f */
[----:B------:R-:W-:-:S04]  /*1600*/  SHF.R.S32.HI R4, RZ, 0x1f, R5 ;  /* 0x0000001fff047819 */ /* 0x000fc80000011405 */
[----:B------:R-:W-:-:S04]  /*1610*/  LEA.HI R4, R4, R5, RZ, 0x2 ;  /* 0x0000000504047211 */ /* 0x000fc800078f10ff */
[----:B------:R-:W-:-:S05]  /*1620*/  LOP3.LUT R4, R4, 0x7ffffffc, RZ, 0xc0, !PT ;  /* 0x7ffffffc04047812 */ /* 0x000fca00078ec0ff */
[----:B------:R-:W-:-:S04]  /*1630*/  IMAD.IADD R4, R5, 0x1, -R4 ;  /* 0x0000000105047824 */ /* 0x000fc800078e0a04 */
[----:B------:R-:W-:-:S04]  /*1640*/  IMAD R5, R4, R7, 0x90 ;  /* 0x0000009004057424 */ /* 0x000fc800078e0207 */
[----:B------:R-:W-:-:S04]  /*1650*/  IMAD.IADD R64, R64, 0x1, R5 ;  /* 0x0000000140407824 */ /* 0x000fc800078e0205 */
[----:B------:R-:W-:Y:S01]  /*1660*/  IMAD R7, R17, -0x90, R64 ;  /* 0xffffff7011077824 */ /* 0x000fe200078e0240 */
[----:B------:R-:W-:Y:S02]  /*1670*/  WARPGROUP.DEPBAR.LE gsb0, 0x0 ;  /* 0x00008000000079c5 */ /* 0x000fe40000010000 */
[----:B------:R-:W-:Y:S02]  /*1680*/  WARPGROUP.ARRIVE ;  /* 0x00000000000079c5 */ /* 0x000fe40000000000 */
[C---:B------:R-:W-:Y:S02]  /*1690*/  ISETP.GT.AND P2, PT, R7.reuse, RZ, PT ;  /* 0x000000ff0700720c */ /* 0x040fe40003f44270 */
[C---:B------:R-:W-:Y:S02]  /*16a0*/  ISETP.GT.AND P3, PT, R7.reuse, 0x1, PT ;  /* 0x000000010700780c */ /* 0x040fe40003f64270 */
[C---:B------:R-:W-:Y:S01]  /*16b0*/  ISETP.GT.AND P4, PT, R7.reuse, 0x8, PT ;  /* 0x000000080700780c */ /* 0x040fe20003f84270 */
[----:B------:R-:W-:Y:S01]  /*16c0*/  HGMMA.64x16x16.F32 R88, gdesc[UR8], RZ, !UPT, gsb0 ;  /* 0x00200000085879f0 */ /* 0x000fe2000c0008ff */
[----:B------:R-:W-:Y:S01]  /*16d0*/  UIADD3 UR8, UR42, 0xc0, URZ ;  /* 0x000000c02a087890 */ /* 0x000fe2000fffe03f */
[C---:B------:R-:W-:Y:S01]  /*16e0*/  ISETP.GT.AND P5, PT, R7.reuse, 0x9, PT ;  /* 0x000000090700780c */ /* 0x040fe20003fa4270 */
[----:B------:R-:W-:Y:S01]  /*16f0*/  UIADD3 UR10, UR42, 0x100, URZ ;  /* 0x000001002a0a7890 */ /* 0x000fe2000fffe03f */
[C---:B------:R-:W-:Y:S01]  /*1700*/  ISETP.GT.AND P6, PT, R7.reuse, 0x41, PT ;  /* 0x000000410700780c */ /* 0x040fe20003fc4270 */
[----:B------:R-:W-:Y:S01]  /*1710*/  UMOV UR9, UR5 ;  /* 0x0000000500097c82 */ /* 0x000fe20008000000 */
[----:B------:R-:W-:Y:S01]  /*1720*/  UMOV UR11, 0x80000020 ;  /* 0x80000020000b7882 */ /* 0x000fe20000000000 */
[C---:B------:R-:W-:Y:S01]  /*1730*/  ISETP.GT.AND P1, PT, R7.reuse, 0x69, PT ;  /* 0x000000690700780c */ /* 0x040fe20003f24270 */
[----:B------:R-:W-:Y:S01]  /*1740*/  UMOV UR22, UR8 ;  /* 0x0000000800167c82 */ /* 0x000fe20008000000 */
[----:B------:R-:W-:Y:S01]  /*1750*/  UIADD3 UR8, UR42, 0x180, URZ ;  /* 0x000001802a087890 */ /* 0x000fe2000fffe03f */
[----:B------:R-:W-:Y:S01]  /*1760*/  ISETP.GT.AND P0, PT, R7, 0x70, PT ;  /* 0x000000700700780c */ /* 0x000fe20003f04270 */
[----:B------:R-:W-:Y:S01]  /*1770*/  UMOV UR18, UR10 ;  /* 0x0000000a00127c82 */ /* 0x000fe20008000000 */
[----:B------:R-:W-:Y:S01]  /*1780*/  UIADD3 UR10, UR42, 0x1c0, URZ ;  /* 0x000001c02a0a7890 */ /* 0x000fe2000fffe03f */
[----:B------:R-:W-:-:S02]  /*1790*/  WARPGROUP.DEPBAR.LE gsb0, 0x0 ;  /* 0x00008000000079c5 */ /* 0x000fc40000010000 */
[----:B------:R-:W-:-:S06]  /*17a0*/  WARPGROUP.ARRIVE ;  /* 0x00000000000079c5 */ /* 0x000fcc0000000000 */
[----:B------:R-:W-:Y:S01]  /*17b0*/  HGMMA.64x16x16.F32 R80, gdesc[UR24], RZ, !UPT, gsb0 ;  /* 0x00200000185079f0 */ /* 0x000fe2000c0008ff */
[----:B------:R-:W-:Y:S01]  /*17c0*/  R2UR UR24, R2 ;  /* 0x00000000021872ca */ /* 0x000fe200000e0000 */
[----:B------:R-:W-:Y:S01]  /*17d0*/  UMOV UR26, UR8 ;  /* 0x00000008001a7c82 */ /* 0x000fe20008000000 */
[----:B------:R-:W-:Y:S01]  /*17e0*/  R2UR UR25, R3 ;  /* 0x00000000031972ca */ /* 0x000fe200000e0000 */
[----:B------:R-:W-:Y:S01]  /*17f0*/  UMOV UR27, 0x80000020 ;  /* 0x80000020001b7882 */ /* 0x000fe20000000000 */
[----:B------:R-:W-:Y:S02]  /*1800*/  WARPGROUP.DEPBAR.LE gsb0, 0x0 ;  /* 0x00008000000079c5 */ /* 0x000fe40000010000 */
[----:B------:R-:W-:-:S06]  /*1810*/  WARPGROUP.ARRIVE ;  /* 0x00000000000079c5 */ /* 0x000fcc0000000000 */
[----:B------:R-:W-:Y:S01]  /*1820*/  HGMMA.64x16x16.F32 R72, gdesc[UR20], RZ, !UPT, gsb0 ;  /* 0x00200000144879f0 */ /* 0x000fe2000c0008ff */
[----:B------:R-:W-:Y:S01]  /*1830*/  R2UR UR20, R2 ;  /* 0x00000000021472ca */ /* 0x000fe200000e0000 */
[----:B------:R-:W-:Y:S01]  /*1840*/  UMOV UR22, UR10 ;  /* 0x0000000a00167c82 */ /* 0x000fe20008000000 */
[----:B------:R-:W-:Y:S01]  /*1850*/  R2UR UR21, R3 ;  /* 0x00000000031572ca */ /* 0x000fe200000e0000 */
[----:B------:R-:W-:Y:S01]  /*1860*/  UMOV UR23, 0x80000020 ;  /* 0x8000002000177882 */ /* 0x000fe20000000000 */
[----:B------:R-:W-:Y:S01]  /*1870*/  UIADD3 UR10, UR42, 0x2, URZ ;  /* 0x000000022a0a7890 */ /* 0x000fe2000fffe03f */
[----:B------:R-:W-:Y:S02]  /*1880*/  WARPGROUP.DEPBAR.LE gsb0, 0x0 ;  /* 0x00008000000079c5 */ /* 0x000fe40000010000 */
[----:B------:R-:W-:-:S06]  /*1890*/  WARPGROUP.ARRIVE ;  /* 0x00000000000079c5 */ /* 0x000fcc0000000000 */
[----:B------:R-:W-:Y:S01]  /*18a0*/  HGMMA.64x16x16.F32 R56, gdesc[UR16], RZ, !UPT, gsb0 ;  /* 0x00200000103879f0 */ /* 0x000fe2000c0008ff */
[----:B------:R-:W-:Y:S01]  /*18b0*/  R2UR UR16, R2 ;  /* 0x00000000021072ca */ /* 0x000fe200000e0000 */
[----:B------:R-:W-:Y:S01]  /*18c0*/  UMOV UR18, UR4 ;  /* 0x0000000400127c82 */ /* 0x000fe20008000000 */
[----:B------:R-:W-:Y:S01]  /*18d0*/  R2UR UR17, R3 ;  /* 0x00000000031172ca */ /* 0x000fe200000e0000 */
[----:B------:R-:W-:Y:S01]  /*18e0*/  UMOV UR19, 0x80000020 ;  /* 0x8000002000137882 */ /* 0x000fe20000000000 */
[----:B------:R-:W-:Y:S01]  /*18f0*/  UMOV UR4, UR7 ;  /* 0x0000000700047c82 */ /* 0x000fe20008000000 */
[----:B------:R-:W-:Y:S01]  /*1900*/  UIADD3 UR7, UR42, 0xc2, URZ ;  /* 0x000000c22a077890 */ /* 0x000fe2000fffe03f */
[----:B------:R-:W-:Y:S01]  /*1910*/  UMOV UR8, UR4 ;  /* 0x0000000400087c82 */ /* 0x000fe20008000000 */
[----:B------:R-:W-:Y:S02]  /*1920*/  WARPGROUP.DEPBAR.LE gsb0, 0x0 ;  /* 0x00008000000079c5 */ /* 0x000fe40000010000 */
[----:B------:R-:W-:-:S06]  /*1930*/  WARPGROUP.ARRIVE ;  /* 0x00000000000079c5 */ /* 0x000fcc0000000000 */
[----:B------:R-:W-:Y:S01]  /*1940*/  HGMMA.64x16x16.F32 R48, gdesc[UR12], RZ, !UPT, gsb0 ;  /* 0x002000000c3079f0 */ /* 0x000fe2000c0008ff */
[----:B------:R-:W-:Y:S02]  /*1950*/  UIADD3 UR12, UR42, 0x102, URZ ;  /* 0x000001022a0c7890 */ /* 0x000fe4000fffe03f */
[----:B------:R-:W-:Y:S02]  /*1960*/  UIADD3 UR13, UR6, 0x300, URZ ;  /* 0x00000300060d7890 */ /* 0x000fe4000fffe03f */
[----:B------:R-:W-:Y:S01]  /*1970*/  UIADD3 UR14, UR6, 0x302, URZ ;  /* 0x00000302060e7890 */ /* 0x000fe2000fffe03f */
[----:B------:R-:W-:Y:S01]  /*1980*/  UMOV UR15, 0x80000020 ;  /* 0x80000020000f7882 */ /* 0x000fe20000000000 */
[----:B------:R-:W-:Y:S02]  /*1990*/  WARPGROUP.DEPBAR.LE gsb0, 0x0 ;  /* 0x00008000000079c5 */ /* 0x000fe40000010000 */
[----:B------:R-:W-:-:S06]  /*19a0*/  WARPGROUP.ARRIVE ;  /* 0x00000000000079c5 */ /* 0x000fcc0000000000 */
[----:B------:R-:W-:Y:S01]  /*19b0*/  HGMMA.64x16x16.F32 R40, gdesc[UR24], RZ, !UPT, gsb0 ;  /* 0x00200000182879f0 */ /* 0x000fe2000c0008ff */
[----:B------:R-:W-:Y:S01]  /*19c0*/  UIADD3 UR26, UR42, 0x5c2, URZ ;  /* 0x000005c22a1a7890 */ /* 0x000fe2000fffe03f */
[----:B------:R-:W-:Y:S01]  /*19d0*/  UMOV UR27, 0x80000020 ;  /* 0x80000020001b7882 */ /* 0x000fe20000000000 */
[----:B------:R-:W-:Y:S02]  /*19e0*/  WARPGROUP.DEPBAR.LE gsb0, 0x0 ;  /* 0x00008000000079c5 */ /* 0x000fe40000010000 */
[----:B------:R-:W-:-:S06]  /*19f0*/  WARPGROUP.ARRIVE ;  /* 0x00000000000079c5 */ /* 0x000fcc0000000000 */
[----:B------:R-:W-:Y:S01]  /*1a00*/  HGMMA.64x16x16.F32 R32, gdesc[UR20], RZ, !UPT, gsb0 ;  /* 0x00200000142079f0 */ /* 0x000fe2000c0008ff */
[----:B------:R-:W-:Y:S02]  /*1a10*/  UIADD3 UR20, UR6, 0x602, URZ ;  /* 0x0000060206147890 */ /* 0x000fe4000fffe03f */
[----:B------:R-:W-:Y:S01]  /*1a20*/  UIADD3 UR22, UR42, 0x482, URZ ;  /* 0x000004822a167890 */ /* 0x000fe2000fffe03f */
[----:B------:R-:W-:Y:S01]  /*1a30*/  UMOV UR21, 0x80000020 ;  /* 0x8000002000157882 */ /* 0x000fe20000000000 */
[----:B------:R-:W-:Y:S01]  /*1a40*/  UMOV UR23, 0x80000020 ;  /* 0x8000002000177882 */ /* 0x000fe20000000000 */
[----:B------:R-:W-:Y:S02]  /*1a50*/  UMOV UR33, UR21 ;  /* 0x0000001500217c82 */ /* 0x000fe40008000000 */
[----:B------:R-:W-:Y:S01]  /*1a60*/  UMOV UR32, UR20 ;  /* 0x0000001400207c82 */ /* 0x000fe20008000000 */
[----:B------:R-:W-:Y:S01]  /*1a70*/  UMOV UR28, UR20 ;  /* 0x00000014001c7c82 */ /* 0x000fe20008000000 */
[----:B------:R-:W-:Y:S01]  /*1a80*/  UMOV UR29, UR21 ;  /* 0x00000015001d7c82 */ /* 0x000fe20008000000 */
[----:B------:R-:W-:Y:S01]  /*1a90*/  UMOV UR24, UR20 ;  /* 0x0000001400187c82 */ /* 0x000fe20008000000 */
[----:B------:R-:W-:Y:S01]  /*1aa0*/  UMOV UR25, UR21 ;  /* 0x0000001500197c82 */ /* 0x000fe20008000000 */
[----:B------:R-:W-:-:S02]  /*1ab0*/  WARPGROUP.DEPBAR.LE gsb0, 0x0 ;  /* 0x00008000000079c5 */ /* 0x000fc40000010000 */
[----:B------:R-:W-:-:S06]  /*1ac0*/  WARPGROUP.ARRIVE ;  /* 0x00000000000079c5 */ /* 0x000fcc0000000000 */
[----:B------:R-:W-:Y:S01]  /*1ad0*/  HGMMA.64x16x16.F32 R24, gdesc[UR16], RZ, !UPT, gsb0 ;  /* 0x00200000101879f0 */ /* 0x000fe2000c0008ff */
[----:B------:R-:W-:Y:S02]  /*1ae0*/  UIADD3 UR16, UR6, 0x600, URZ ;  /* 0x0000060006107890 */ /* 0x000fe4000fffe03f */
[----:B------:R-:W-:Y:S01]  /*1af0*/  UIADD3 UR18, UR42, 0x480, URZ ;  /* 0x000004802a127890 */ /* 0x000fe2000fffe03f */
[----:B------:R-:W-:Y:S01]  /*1b00*/  UMOV UR17, 0x80000020 ;  /* 0x8000002000117882 */ /* 0x000fe20000000000 */
[----:B------:R-:W-:Y:S01]  /*1b10*/  UMOV UR19, 0x80000020 ;  /* 0x8000002000137882 */ /* 0x000fe20000000000 */
[----:B------:R-:W-:Y:S01]  /*1b20*/  UIADD3 UR6, UR42, 0x540, URZ ;  /* 0x000005402a067890 */ /* 0x000fe2000fffe03f */
[----:B------:R-:W-:Y:S02]  /*1b30*/  WARPGROUP.DEPBAR.LE gsb0, 0x0 ;  /* 0x00008000000079c5 */ /* 0x000fe40000010000 */
[----:B------:R-:W-:-:S06]  /*1b40*/  WARPGROUP.ARRIVE ;  /* 0x00000000000079c5 */ /* 0x000fcc0000000000 */
[----:B------:R-:W-:Y:S01]  /*1b50*/  HGMMA.64x16x16.F32 R96, gdesc[UR8], R96, gsb0 ;  /* 0x00200000086079f0 */ /* 0x000fe20008000860 */
[----:B------:R-:W-:Y:S01]  /*1b60*/  UIADD3 UR10, UR42, 0x42, URZ ;  /* 0x000000422a0a7890 */ /* 0x000fe2000fffe03f */
[----:B------:R-:W-:Y:S01]  /*1b70*/  UMOV UR8, UR4 ;  /* 0x0000000400087c82 */ /* 0x000fe20008000000 */
[----:B------:R-:W-:Y:S01]  /*1b80*/  UMOV UR9, UR5 ;  /* 0x0000000500097c82 */ /* 0x000fe20008000000 */
[----:B------:R-:W-:Y:S01]  /*1b90*/  UMOV UR11, 0x80000020 ;  /* 0x80000020000b7882 */ /* 0x000fe20000000000 */
        /* <DEDUP_REMOVED lines=10> */
[----:B------:R-:W-:Y:S01]  /*1c40*/  UMOV UR8, UR4 ;  /* 0x0000000400087c82 */ /* 0x000fe20008000000 */
[----:B------:R-:W-:Y:S01]  /*1c50*/  UMOV UR9, UR5 ;  /* 0x0000000500097c82 */ /* 0x000fe20008000000 */
[----:B------:R-:W-:Y:S01]  /*1c60*/  UMOV UR10, UR7 ;  /* 0x00000007000a7c82 */ /* 0x000fe20008000000 */
[----:B------:R-:W-:Y:S01]  /*1c70*/  UMOV UR11, 0x80000020 ;  /* 0x80000020000b7882 */ /* 0x000fe20000000000 */
[----:B------:R-:W-:Y:S01]  /*1c80*/  UIADD3 UR7, UR42, 0x142, URZ ;  /* 0x000001422a077890 */ /* 0x000fe2000fffe03f */
        /* <DEDUP_REMOVED lines=44> */
[----:B------:R-:W-:Y:S01]  /*1f50*/  UMOV UR9, 0x80000020 ;  /* 0x8000002000097882 */ /* 0x000fe20000000000 */
[----:B------:R-:W-:Y:S01]  /*1f60*/  UMOV UR10, UR7 ;  /* 0x00000007000a7c82 */ /* 0x000fe20008000000 */
[----:B------:R-:W-:Y:S01]  /*1f70*/  UMOV UR11, 0x80000020 ;  /* 0x80000020000b7882 */ /* 0x000fe20000000000 */
[----:B------:R-:W-:Y:S01]  /*1f80*/  UIADD3 UR7, UR42, 0x300, URZ ;  /* 0x000003002a077890 */ /* 0x000fe2000fffe03f */
[----:B------:R-:W-:Y:S01]  /*1f90*/  UMOV UR13, 0x80000020 ;  /* 0x80000020000d7882 */ /* 0x000fe20000000000 */
[----:B------:R-:W-:Y:S02]  /*1fa0*/  WARPGROUP.DEPBAR.LE gsb0, 0x0 ;  /* 0x00008000000079c5 */ /* 0x000fe40000010000 */
[----:B------:R-:W-:-:S06]  /*1fb0*/  WARPGROUP.ARRIVE ;  /* 0x00000000000079c5 */ /* 0x000fcc0000000000 */
[----:B------:R-:W-:Y:S01]  /*1fc0*/  HGMMA.64x16x16.F32 R96, gdesc[UR8], R96, gsb0 ;  /* 0x00200000086079f0 */ /* 0x000fe20008000860 */
        /* <DEDUP_REMOVED lines=43> */
[----:B------:R-:W-:Y:S01]  /*2280*/  UMOV UR14, UR7 ;  /* 0x00000007000e7c82 */ /* 0x000fe20008000000 */
[----:B------:R-:W-:Y:S01]  /*2290*/  UIADD3 UR7, UR42, 0x302, URZ ;  /* 0x000003022a077890 */ /* 0x000fe2000fffe03f */
[----:B------:R-:W-:Y:S02]  /*22a0*/  WARPGROUP.DEPBAR.LE gsb0, 0x0 ;  /* 0x00008000000079c5 */ /* 0x000fe40000010000 */
[----:B------:R-:W-:-:S06]  /*22b0*/  WARPGROUP.ARRIVE ;  /* 0x00000000000079c5 */ /* 0x000fcc0000000000 */
[----:B------:R-:W-:Y:S01]  /*22c0*/  HGMMA.64x16x16.F32 R24, gdesc[UR8], R24, gsb0 ;  /* 0x00200000081879f0 */ /* 0x000fe20008000818 */
[----:B------:R-:W-:Y:S02]  /*22d0*/  UIADD3 UR10, UR42, 0x342, URZ ;  /* 0x000003422a0a7890 */ /* 0x000fe4000fffe03f */
        /* <DEDUP_REMOVED lines=45> */
[----:B------:R-:W-:Y:S02]  /*25b0*/  WARPGROUP.DEPBAR.LE gsb0, 0x0 ;  /* 0x00008000000079c5 */ /* 0x000fe40000010000 */
[----:B------:R-:W-:-:S06]  /*25c0*/  WARPGROUP.ARRIVE ;  /* 0x00000000000079c5 */ /* 0x000fcc0000000000 */
[----:B------:R-:W-:Y:S03]  /*25d0*/  HGMMA.64x16x16.F32 R24, gdesc[UR12], R24, gsb0 ;  /* 0x002000000c1879f0 */ /* 0x000fe60008000818 */
        /* <DEDUP_REMOVED lines=54> */
[----:B------:R-:W-:Y:S01]  /*2940*/  WARPGROUP.ARRIVE ;  /* 0x00000000000079c5 */ /* 0x000fe20000000000 */
[----:B------:R-:W-:Y:S02]  /*2950*/  FSEL R96, R96, -INF , P2 ;  /* 0xff80000060607808 */ /* 0x000fe40001000000 */
[----:B------:R-:W-:Y:S02]  /*2960*/  FSEL R97, R97, -INF , P3 ;  /* 0xff80000061617808 */ /* 0x000fe40001800000 */
[----:B------:R-:W-:Y:S01]  /*2970*/  FSEL R100, R100, -INF , P4 ;  /* 0xff80000064647808 */ /* 0x000fe20002000000 */
[----:B------:R-:W-:Y:S01]  /*2980*/  HGMMA.64x16x16.F32 R88, gdesc[UR20], R88, gsb0 ;  /* 0x00200000145879f0 */ /* 0x000fe20008000858 */
[----:B------:R-:W-:Y:S01]  /*2990*/  UIADD3 UR22, UR42, 0x502, URZ ;  /* 0x000005022a167890 */ /* 0x000fe2000fffe03f */
[----:B------:R-:W-:Y:S01]  /*29a0*/  FMNMX.FTZ R5, R96, R97, !PT ;  /* 0x0000006160057209 */ /* 0x000fe20007810000 */
[----:B------:R-:W-:Y:S01]  /*29b0*/  UMOV UR23, 0x80000020 ;  /* 0x8000002000177882 */ /* 0x000fe20000000000 */
[----:B------:R-:W-:-:S02]  /*29c0*/  FSEL R98, R98, -INF , P2 ;  /* 0xff80000062627808 */ /* 0x000fc40001000000 */
[----:B------:R-:W-:Y:S02]  /*29d0*/  FSEL R64, R101, -INF , P5 ;  /* 0xff80000065407808 */ /* 0x000fe40002800000 */
[----:B------:R-:W-:Y:S02]  /*29e0*/  ISETP.GT.AND P2, PT, R7, 0x10, PT ;  /* 0x000000100700780c */ /* 0x000fe40003f44270 */
[----:B------:R-:W-:Y:S02]  /*29f0*/  FMNMX.FTZ R5, R100, R5, !PT ;  /* 0x0000000564057209 */ /* 0x000fe40007810000 */
[----:B------:R-:W-:Y:S02]  /*2a00*/  FSEL R99, R99, -INF , P3 ;  /* 0xff80000063637808 */ /* 0x000fe40001800000 */
[----:B------:R-:W-:Y:S02]  /*2a10*/  ISETP.GT.AND P3, PT, R7, 0x11, PT ;  /* 0x000000110700780c */ /* 0x000fe40003f64270 */
[----:B------:R-:W-:-:S02]  /*2a20*/  FMNMX.FTZ R5, R64, R5, !PT ;  /* 0x0000000540057209 */ /* 0x000fc40007810000 */
[----:B------:R-:W-:Y:S02]  /*2a30*/  FSEL R102, R102, -INF , P4 ;  /* 0xff80000066667808 */ /* 0x000fe40002000000 */
[----:B------:R-:W-:Y:S02]  /*2a40*/  ISETP.GT.AND P4, PT, R7, 0x18, PT ;  /* 0x000000180700780c */ /* 0x000fe40003f84270 */
[----:B------:R-:W-:Y:S02]  /*2a50*/  FSEL R6, R103, -INF , P5 ;  /* 0xff80000067067808 */ /* 0x000fe40002800000 */
[----:B------:R-:W-:Y:S01]  /*2a60*/  ISETP.GT.AND P5, PT, R7, 0x19, PT ;  /* 0x000000190700780c */ /* 0x000fe20003fa4270 */
[----:B------:R-:W-:Y:S02]  /*2a70*/  WARPGROUP.DEPBAR.LE gsb0, 0x0 ;  /* 0x00008000000079c5 */ /* 0x000fe40000010000 */
[----:B------:R-:W-:Y:S01]  /*2a80*/  WARPGROUP.ARRIVE ;  /* 0x00000000000079c5 */ /* 0x000fe20000000000 */
[----:B------:R-:W-:-:S02]  /*2a90*/  FSEL R88, R88, -INF , P2 ;  /* 0xff80000058587808 */ /* 0x000fc40001000000 */
[----:B------:R-:W-:Y:S02]  /*2aa0*/  FSEL R68, R89, -INF , P3 ;  /* 0xff80000059447808 */ /* 0x000fe40001800000 */
[----:B------:R-:W-:Y:S01]  /*2ab0*/  FMNMX.FTZ R5, R88, R5, !PT ;  /* 0x0000000558057209 */ /* 0x000fe20007810000 */
[----:B------:R-:W-:Y:S01]  /*2ac0*/  HGMMA.64x16x16.F32 R80, gdesc[UR20], R80, gsb0 ;  /* 0x00200000145079f0 */ /* 0x000fe20008000850 */
[----:B------:R-:W-:Y:S01]  /*2ad0*/  UIADD3 UR22, UR42, 0x602, URZ ;  /* 0x000006022a167890 */ /* 0x000fe2000fffe03f */
[----:B------:R-:W-:Y:S01]  /*2ae0*/  FSEL R92, R92, -INF , P4 ;  /* 0xff8000005c5c7808 */ /* 0x000fe20002000000 */
[----:B------:R-:W-:Y:S01]  /*2af0*/  UMOV UR23, 0x80000020 ;  /* 0x8000002000177882 */ /* 0x000fe20000000000 */
[----:B------:R-:W-:Y:S02]  /*2b00*/  FMNMX.FTZ R5, R68, R5, !PT ;  /* 0x0000000544057209 */ /* 0x000fe40007810000 */
[----:B------:R-:W-:Y:S02]  /*2b10*/  FSEL R90, R90, -INF , P2 ;  /* 0xff8000005a5a7808 */ /* 0x000fe40001000000 */
[----:B------:R-:W-:-:S02]  /*2b20*/  FSEL R66, R93, -INF , P5 ;  /* 0xff8000005d427808 */ /* 0x000fc40002800000 */
[----:B------:R-:W-:Y:S02]  /*2b30*/  ISETP.GT.AND P2, PT, R7, 0x20, PT ;  /* 0x000000200700780c */ /* 0x000fe40003f44270 */
[----:B------:R-:W-:Y:S02]  /*2b40*/  FMNMX.FTZ R5, R92, R5, !PT ;  /* 0x000000055c057209 */ /* 0x000fe40007810000 */
[----:B------:R-:W-:Y:S02]  /*2b50*/  FSEL R8, R91, -INF , P3 ;  /* 0xff8000005b087808 */ /* 0x000fe40001800000 */
[----:B------:R-:W-:Y:S02]  /*2b60*/  ISETP.GT.AND P3, PT, R7, 0x21, PT ;  /* 0x000000210700780c */ /* 0x000fe40003f64270 */
[----:B------:R-:W-:Y:S02]  /*2b70*/  FMNMX.FTZ R5, R66, R5, !PT ;  /* 0x0000000542057209 */ /* 0x000fe40007810000 */
[----:B------:R-:W-:-:S02]  /*2b80*/  FSEL R94, R94, -INF , P4 ;  /* 0xff8000005e5e7808 */ /* 0x000fc40002000000 */
[----:B------:R-:W-:Y:S02]  /*2b90*/  ISETP.GT.AND P4, PT, R7, 0x28, PT ;  /* 0x000000280700780c */ /* 0x000fe40003f84270 */
[----:B------:R-:W-:Y:S02]  /*2ba0*/  FSEL R10, R95, -INF , P5 ;  /* 0xff8000005f0a7808 */ /* 0x000fe40002800000 */
[----:B------:R-:W-:Y:S01]  /*2bb0*/  ISETP.GT.AND P5, PT, R7, 0x29, PT ;  /* 0x000000290700780c */ /* 0x000fe20003fa4270 */
[----:B------:R-:W-:Y:S02]  /*2bc0*/  WARPGROUP.DEPBAR.LE gsb0, 0x0 ;  /* 0x00008000000079c5 */ /* 0x000fe40000010000 */
[----:B------:R-:W-:Y:S01]  /*2bd0*/  WARPGROUP.ARRIVE ;  /* 0x00000000000079c5 */ /* 0x000fe20000000000 */
[----:B------:R-:W-:Y:S02]  /*2be0*/  FSEL R108, R80, -INF , P2 ;  /* 0xff800000506c7808 */ /* 0x000fe40001000000 */
[----:B------:R-:W-:-:S02]  /*2bf0*/  FSEL R104, R81, -INF , P3 ;  /* 0xff80000051687808 */ /* 0x000fc40001800000 */
[----:B------:R-:W-:Y:S01]  /*2c00*/  FMNMX.FTZ R5, R108, R5, !PT ;  /* 0x000000056c057209 */ /* 0x000fe20007810000 */
[----:B------:R-:W-:Y:S01]  /*2c10*/  HGMMA.64x16x16.F32 R72, gdesc[UR32], R72, gsb0 ;  /* 0x00200000204879f0 */ /* 0x000fe20008000848 */
[----:B------:R-:W-:Y:S02]  /*2c20*/  FSEL R106, R84, -INF , P4 ;  /* 0xff800000546a7808 */ /* 0x000fe40002000000 */
[----:B------:R-:W-:Y:S02]  /*2c30*/  FMNMX.FTZ R5, R104, R5, !PT ;  /* 0x0000000568057209 */ /* 0x000fe40007810000 */
[----:B------:R-:W-:Y:S02]  /*2c40*/  FSEL R82, R82, -INF , P2 ;  /* 0xff80000052527808 */ /* 0x000fe40001000000 */
[----:B------:R-:W-:Y:S02]  /*2c50*/  FSEL R110, R85, -INF , P5 ;  /* 0xff800000556e7808 */ /* 0x000fe40002800000 */
[----:B------:R-:W-:-:S02]  /*2c60*/  ISETP.GT.AND P2, PT, R7, 0x30, PT ;  /* 0x000000300700780c */ /* 0x000fc40003f44270 */
[----:B------:R-:W-:Y:S02]  /*2c70*/  FMNMX.FTZ R5, R106, R5, !PT ;  /* 0x000000056a057209 */ /* 0x000fe40007810000 */
[----:B------:R-:W-:Y:S02]  /*2c80*/  FSEL R12, R83, -INF , P3 ;  /* 0xff800000530c7808 */ /* 0x000fe40001800000 */
[C---:B------:R-:W-:Y:S02]  /*2c90*/  ISETP.GT.AND P3, PT, R7.reuse, 0x31, PT ;  /* 0x000000310700780c */ /* 0x040fe40003f64270 */
[----:B------:R-:W-:Y:S02]  /*2ca0*/  FMNMX.FTZ R5, R110, R5, !PT ;  /* 0x000000056e057209 */ /* 0x000fe40007810000 */
[----:B------:R-:W-:Y:S02]  /*2cb0*/  FSEL R86, R86, -INF , P4 ;  /* 0xff80000056567808 */ /* 0x000fe40002000000 */
[----:B------:R-:W-:-:S02]  /*2cc0*/  ISETP.GT.AND P4, PT, R7, 0x38, PT ;  /* 0x000000380700780c */ /* 0x000fc40003f84270 */
[----:B------:R-:W-:Y:S02]  /*2cd0*/  FSEL R14, R87, -INF , P5 ;  /* 0xff800000570e7808 */ /* 0x000fe40002800000 */
[----:B------:R-:W-:Y:S01]  /*2ce0*/  ISETP.GT.AND P5, PT, R7, 0x39, PT ;  /* 0x000000390700780c */ /* 0x000fe20003fa4270 */
[----:B------:R-:W-:Y:S02]  /*2cf0*/  WARPGROUP.DEPBAR.LE gsb0, 0x0 ;  /* 0x00008000000079c5 */ /* 0x000fe40000010000 */
[----:B------:R-:W-:Y:S01]  /*2d00*/  WARPGROUP.ARRIVE ;  /* 0x00000000000079c5 */ /* 0x000fe20000000000 */
[----:B------:R-:W-:Y:S02]  /*2d10*/  FSEL R112, R72, -INF , P2 ;  /* 0xff80000048707808 */ /* 0x000fe40001000000 */
[----:B------:R-:W-:Y:S02]  /*2d20*/  FSEL R114, R73, -INF , P3 ;  /* 0xff80000049727808 */ /* 0x000fe40001800000 */
[----:B------:R-:W-:Y:S01]  /*2d30*/  FMNMX.FTZ R5, R112, R5, !PT ;  /* 0x0000000570057209 */ /* 0x000fe20007810000 */
[----:B------:R-:W-:Y:S01]  /*2d40*/  HGMMA.64x16x16.F32 R56, gdesc[UR28], R56, gsb0 ;  /* 0x002000001c3879f0 */ /* 0x000fe20008000838 */
[----:B------:R-:W-:-:S02]  /*2d50*/  FSEL R76, R76, -INF , P4 ;  /* 0xff8000004c4c7808 */ /* 0x000fc40002000000 */
[----:B------:R-:W-:Y:S02]  /*2d60*/  FMNMX.FTZ R5, R114, R5, !PT ;  /* 0x0000000572057209 */ /* 0x000fe40007810000 */
[----:B------:R-:W-:Y:S02]  /*2d70*/  FSEL R74, R74, -INF , P2 ;  /* 0xff8000004a4a7808 */ /* 0x000fe40001000000 */
[----:B------:R-:W-:Y:S02]  /*2d80*/  FSEL R116, R77, -INF , P5 ;  /* 0xff8000004d747808 */ /* 0x000fe40002800000 */
[----:B------:R-:W-:Y:S02]  /*2d90*/  ISETP.GT.AND P2, PT, R7, 0x40, PT ;  /* 0x000000400700780c */ /* 0x000fe40003f44270 */
[----:B------:R-:W-:Y:S02]  /*2da0*/  FMNMX.FTZ R5, R76, R5, !PT ;  /* 0x000000054c057209 */ /* 0x000fe40007810000 */
[----:B------:R-:W-:-:S02]  /*2db0*/  FSEL R20, R79, -INF , P5 ;  /* 0xff8000004f147808 */ /* 0x000fc40002800000 */
[----:B------:R-:W-:Y:S02]  /*2dc0*/  FMNMX.FTZ R5, R116, R5, !PT ;  /* 0x0000000574057209 */ /* 0x000fe40007810000 */
[C---:B------:R-:W-:Y:S02]  /*2dd0*/  ISETP.GT.AND P5, PT, R7.reuse, 0x48, PT ;  /* 0x000000480700780c */ /* 0x040fe40003fa4270 */
[----:B------:R-:W-:Y:S02]  /*2de0*/  FSEL R78, R78, -INF , P4 ;  /* 0xff8000004e4e7808 */ /* 0x000fe40002000000 */
[----:B------:R-:W-:Y:S02]  /*2df0*/  ISETP.GT.AND P4, PT, R7, 0x49, PT ;  /* 0x000000490700780c */ /* 0x000fe40003f84270 */
[----:B------:R-:W-:Y:S02]  /*2e00*/  FSEL R18, R75, -INF , P3 ;  /* 0xff8000004b127808 */ /* 0x000fe40001800000 */
[----:B------:R-:W-:Y:S01]  /*2e10*/  ISETP.GT.AND P3, PT, R7, 0x50, PT ;  /* 0x000000500700780c */ /* 0x000fe20003f64270 */
[----:B------:R-:W-:-:S02]  /*2e20*/  WARPGROUP.DEPBAR.LE gsb0, 0x0 ;  /* 0x00008000000079c5 */ /* 0x000fc40000010000 */
[----:B------:R-:W-:Y:S01]  /*2e30*/  WARPGROUP.ARRIVE ;  /* 0x00000000000079c5 */ /* 0x000fe20000000000 */
[----:B------:R-:W-:Y:S02]  /*2e40*/  FSEL R118, R56, -INF , P2 ;  /* 0xff80000038767808 */ /* 0x000fe40001000000 */
[----:B------:R-:W-:Y:S02]  /*2e50*/  FSEL R120, R57, -INF , P6 ;  /* 0xff80000039787808 */ /* 0x000fe40003000000 */
[----:B------:R-:W-:Y:S01]  /*2e60*/  FMNMX.FTZ R5, R118, R5, !PT ;  /* 0x0000000576057209 */ /* 0x000fe20007810000 */
[----:B------:R-:W-:Y:S01]  /*2e70*/  HGMMA.64x16x16.F32 R48, gdesc[UR24], R48, gsb0 ;  /* 0x00200000183079f0 */ /* 0x000fe20008000830 */
[----:B------:R-:W-:Y:S02]  /*2e80*/  FSEL R60, R60, -INF , P5 ;  /* 0xff8000003c3c7808 */ /* 0x000fe40002800000 */
[----:B------:R-:W-:Y:S02]  /*2e90*/  FMNMX.FTZ R5, R120, R5, !PT ;  /* 0x0000000578057209 */ /* 0x000fe40007810000 */
[----:B------:R-:W-:-:S02]  /*2ea0*/  FSEL R130, R61, -INF , P4 ;  /* 0xff8000003d827808 */ /* 0x000fc40002000000 */
[----:B------:R-:W-:Y:S02]  /*2eb0*/  FMNMX.FTZ R5, R60, R5, !PT ;  /* 0x000000053c057209 */ /* 0x000fe40007810000 */
[----:B------:R-:W-:Y:S02]  /*2ec0*/  FSEL R58, R58, -INF , P2 ;  /* 0xff8000003a3a7808 */ /* 0x000fe40001000000 */
[----:B------:R-:W-:Y:S02]  /*2ed0*/  ISETP.GT.AND P2, PT, R7, 0x51, PT ;  /* 0x000000510700780c */ /* 0x000fe40003f44270 */
        /* <DEDUP_REMOVED lines=11> */
[----:B------:R-:W-:Y:S01]  /*2f90*/  UMOV UR22, UR6 ;  /* 0x0000000600167c82 */ /* 0x000fe20008000000 */
[----:B------:R-:W-:Y:S01]  /*2fa0*/  UMOV UR23, 0x80000020 ;  /* 0x8000002000177882 */ /* 0x000fe20000000000 */
[----:B------:R-:W-:Y:S01]  /*2fb0*/  FSEL R122, R52, -INF , P6 ;  /* 0xff800000347a7808 */ /* 0x000fe20003000000 */
[----:B------:R-:W-:Y:S01]  /*2fc0*/  ULDC UR6, c[0x0][0x988] ;  /* 0x0002620000067ab9 */ /* 0x000fe20000000800 */
[----:B------:R-:W-:-:S02]  /*2fd0*/  FMNMX.FTZ R5, R124, R5, !PT ;  /* 0x000000057c057209 */ /* 0x000fc40007810000 */
[----:B------:R-:W-:Y:S02]  /*2fe0*/  FSEL R48, R63, -INF , P4 ;  /* 0xff8000003f307808 */ /* 0x000fe40002000000 */
[----:B------:R-:W-:Y:S02]  /*2ff0*/  ISETP.GT.AND P4, PT, R7, 0x60, PT ;  /* 0x000000600700780c */ /* 0x000fe40003f84270 */
[----:B------:R-:W-:Y:S02]  /*3000*/  FSEL R128, R53, -INF , P5 ;  /* 0xff80000035807808 */ /* 0x000fe40002800000 */
[----:B------:R-:W-:Y:S02]  /*3010*/  FMNMX.FTZ R5, R122, R5, !PT ;  /* 0x000000057a057209 */ /* 0x000fe40007810000 */
[----:B------:R-:W-:Y:S02]  /*3020*/  FSEL R50, R50, -INF , P3 ;  /* 0xff80000032327808 */ /* 0x000fe40001800000 */
[----:B------:R-:W-:-:S02]  /*3030*/  FSEL R52, R51, -INF , P2 ;  /* 0xff80000033347808 */ /* 0x000fc40001000000 */
[C---:B------:R-:W-:Y:S02]  /*3040*/  ISETP.GT.AND P3, PT, R7.reuse, 0x61, PT ;  /* 0x000000610700780c */ /* 0x040fe40003f64270 */
[----:B------:R-:W-:Y:S02]  /*3050*/  FMNMX.FTZ R5, R128, R5, !PT ;  /* 0x0000000580057209 */ /* 0x000fe40007810000 */
[C---:B------:R-:W-:Y:S02]  /*3060*/  ISETP.GT.AND P2, PT, R7.reuse, 0x68, PT ;  /* 0x000000680700780c */ /* 0x040fe40003f44270 */
[----:B------:R-:W-:Y:S02]  /*3070*/  FSEL R54, R54, -INF , P6 ;  /* 0xff80000036367808 */ /* 0x000fe40003000000 */
[----:B------:R-:W-:Y:S01]  /*3080*/  ISETP.GT.AND P6, PT, R7, 0x89, PT ;  /* 0x000000890700780c */ /* 0x000fe20003fc4270 */
[----:B------:R-:W-:Y:S02]  /*3090*/  WARPGROUP.DEPBAR.LE gsb0, 0x0 ;  /* 0x00008000000079c5 */ /* 0x000fe40000010000 */
[----:B------:R-:W-:Y:S01]  /*30a0*/  WARPGROUP.ARRIVE ;  /* 0x00000000000079c5 */ /* 0x000fe20000000000 */
[----:B------:R-:W-:-:S02]  /*30b0*/  FSEL R138, R45, -INF , P1 ;  /* 0xff8000002d8a7808 */ /* 0x000fc40000800000 */
[----:B------:R-:W-:Y:S02]  /*30c0*/  ISETP.GT.AND P1, PT, R7, 0x71, PT ;  /* 0x000000710700780c */ /* 0x000fe40003f24270 */
[----:B------:R-:W-:Y:S01]  /*30d0*/  FSEL R132, R40, -INF , P4 ;  /* 0xff80000028847808 */ /* 0x000fe20002000000 */
[----:B------:R-:W-:Y:S01]  /*30e0*/  HGMMA.64x16x16.F32 R32, gdesc[UR20], R32, gsb0 ;  /* 0x00200000142079f0 */ /* 0x000fe20008000820 */
[----:B------:R-:W-:Y:S01]  /*30f0*/  UIADD3 UR22, UR42, 0x682, URZ ;  /* 0x000006822a167890 */ /* 0x000fe2000fffe03f */
[----:B------:R-:W-:Y:S01]  /*3100*/  FSEL R134, R41, -INF , P3 ;  /* 0xff80000029867808 */ /* 0x000fe20001800000 */
[----:B------:R-:W-:Y:S01]  /*3110*/  UMOV UR23, 0x80000020 ;  /* 0x8000002000177882 */ /* 0x000fe20000000000 */
[----:B------:R-:W-:Y:S02]  /*3120*/  FMNMX.FTZ R5, R132, R5, !PT ;  /* 0x0000000584057209 */ /* 0x000fe40007810000 */
[----:B------:R-:W-:Y:S02]  /*3130*/  FSEL R136, R44, -INF , P2 ;  /* 0xff8000002c887808 */ /* 0x000fe40001000000 */
[----:B------:R-:W-:-:S02]  /*3140*/  FSEL R40, R55, -INF , P5 ;  /* 0xff80000037287808 */ /* 0x000fc40002800000 */
[----:B------:R-:W-:Y:S02]  /*3150*/  FSEL R42, R42, -INF , P4 ;  /* 0xff8000002a2a7808 */ /* 0x000fe40002000000 */
[----:B------:R-:W-:Y:S02]  /*3160*/  FSEL R46, R46, -INF , P2 ;  /* 0xff8000002e2e7808 */ /* 0x000fe40001000000 */
[C---:B------:R-:W-:Y:S02]  /*3170*/  ISETP.GT.AND P2, PT, R7.reuse, 0x79, PT ;  /* 0x000000790700780c */ /* 0x040fe40003f44270 */
[C---:B------:R-:W-:Y:S02]  /*3180*/  ISETP.GT.AND P4, PT, R7.reuse, 0x81, PT ;  /* 0x000000810700780c */ /* 0x040fe40003f84270 */
[----:B------:R-:W-:Y:S02]  /*3190*/  ISETP.GT.AND P5, PT, R7, 0x88, PT ;  /* 0x000000880700780c */ /* 0x000fe40003fa4270 */
[----:B------:R-:W-:-:S02]  /*31a0*/  FMNMX.FTZ R5, R134, R5, !PT ;  /* 0x0000000586057209 */ /* 0x000fc40007810000 */
[----:B------:R-:W-:Y:S02]  /*31b0*/  P2R R21, PR, RZ, 0x4 ;  /* 0x00000004ff157803 */ /* 0x000fe40000000000 */
[----:B------:R-:W-:-:S04]  /*31c0*/  FMNMX.FTZ R5, R136, R5, !PT ;  /* 0x0000000588057209 */ /* 0x000fc80007810000 */
[----:B------:R-:W-:Y:S01]  /*31d0*/  FMNMX.FTZ R5, R138, R5, !PT ;  /* 0x000000058a057209 */ /* 0x000fe20007810000 */
[----:B------:R-:W-:Y:S02]  /*31e0*/  WARPGROUP.DEPBAR.LE gsb0, 0x0 ;  /* 0x00008000000079c5 */ /* 0x000fe40000010000 */
[----:B------:R-:W-:Y:S01]  /*31f0*/  WARPGROUP.ARRIVE ;  /* 0x00000000000079c5 */ /* 0x000fe20000000000 */
[----:B------:R-:W-:Y:S02]  /*3200*/  FSEL R140, R32, -INF , P0 ;  /* 0xff800000208c7808 */ /* 0x000fe40000000000 */
[----:B------:R-:W-:Y:S02]  /*3210*/  ISETP.GT.AND P0, PT, R7, 0x78, PT ;  /* 0x000000780700780c */ /* 0x000fe40003f04270 */
[----:B------:R-:W-:Y:S01]  /*3220*/  FSEL R142, R33, -INF , P1 ;  /* 0xff800000218e7808 */ /* 0x000fe20000800000 */
[----:B------:R-:W-:Y:S01]  /*3230*/  HGMMA.64x16x16.F32 R24, gdesc[UR20], R24, gsb0 ;  /* 0x00200000141879f0 */ /* 0x000fe20008000818 */
[----:B------:R-:W-:-:S02]  /*3240*/  FSEL R32, R43, -INF , P3 ;  /* 0xff8000002b207808 */ /* 0x000fc40001800000 */
[----:B------:R-:W-:Y:S02]  /*3250*/  P2R R33, PR, RZ, 0x2 ;  /* 0x00000002ff217803 */ /* 0x000fe40000000000 */
[----:B------:R-:W-:Y:S02]  /*3260*/  FSEL R150, R36, -INF , P0 ;  /* 0xff80000024967808 */ /* 0x000fe40000000000 */
[----:B------:R-:W-:Y:S02]  /*3270*/  P2R R23, PR, RZ, 0x1 ;  /* 0x00000001ff177803 */ /* 0x000fe40000000000 */
[C---:B------:R-:W-:Y:S02]  /*3280*/  ISETP.GT.AND P3, PT, R7.reuse, 0x80, PT ;  /* 0x000000800700780c */ /* 0x040fe40003f64270 */
[C---:B------:R-:W-:Y:S02]  /*3290*/  ISETP.GT.AND P0, PT, R7.reuse, 0x69, PT ;  /* 0x000000690700780c */ /* 0x040fe40003f04270 */
[----:B------:R-:W-:-:S02]  /*32a0*/  ISETP.GT.AND P1, PT, R7, 0x70, PT ;  /* 0x000000700700780c */ /* 0x000fc40003f24270 */
[----:B------:R-:W-:Y:S02]  /*32b0*/  FMNMX.FTZ R7, R98, R99, !PT ;  /* 0x0000006362077209 */ /* 0x000fe40007810000 */
[----:B------:R-:W-:Y:S02]  /*32c0*/  FMNMX.FTZ R5, R140, R5, !PT ;  /* 0x000000058c057209 */ /* 0x000fe40007810000 */
[----:B------:R-:W-:Y:S02]  /*32d0*/  FMNMX.FTZ R7, R102, R7, !PT ;  /* 0x0000000766077209 */ /* 0x000fe40007810000 */
[----:B------:R-:W-:Y:S02]  /*32e0*/  FMNMX.FTZ R5, R142, R5, !PT ;  /* 0x000000058e057209 */ /* 0x000fe40007810000 */
[----:B------:R-:W-:Y:S02]  /*32f0*/  FMNMX.FTZ R7, R6, R7, !PT ;  /* 0x0000000706077209 */ /* 0x000fe40007810000 */
[----:B------:R-:W-:-:S02]  /*3300*/  FSEL R156, R37, -INF , P2 ;  /* 0xff800000259c7808 */ /* 0x000fc40001000000 */
[----:B------:R-:W-:Y:S02]  /*3310*/  FMNMX.FTZ R7, R90, R7, !PT ;  /* 0x000000075a077209 */ /* 0x000fe40007810000 */
[----:B------:R-:W-:Y:S02]  /*3320*/  FMNMX.FTZ R5, R150, R5, !PT ;  /* 0x0000000596057209 */ /* 0x000fe40007810000 */
[----:B------:R-:W-:Y:S02]  /*3330*/  FMNMX.FTZ R7, R8, R7, !PT ;  /* 0x0000000708077209 */ /* 0x000fe40007810000 */
[----:B------:R-:W-:Y:S02]  /*3340*/  FMNMX.FTZ R5, R156, R5, !PT ;  /* 0x000000059c057209 */ /* 0x000fe40007810000 */
[----:B------:R-:W-:Y:S02]  /*3350*/  FMNMX.FTZ R7, R94, R7, !PT ;  /* 0x000000075e077209 */ /* 0x000fe40007810000 */
[----:B------:R-:W-:-:S02]  /*3360*/  FSEL R34, R34, -INF , P1 ;  /* 0xff80000022227808 */ /* 0x000fc40000800000 */
[----:B------:R-:W-:Y:S02]  /*3370*/  FMNMX.FTZ R7, R10, R7, !PT ;  /* 0x000000070a077209 */ /* 0x000fe40007810000 */
[----:B------:R-:W-:Y:S02]  /*3380*/  ISETP.NE.AND P1, PT, R33, RZ, PT ;  /* 0x000000ff2100720c */ /* 0x000fe40003f25270 */
[----:B------:R-:W-:-:S04]  /*3390*/  FMNMX.FTZ R7, R82, R7, !PT ;  /* 0x0000000752077209 */ /* 0x000fc80007810000 */
[----:B------:R-:W-:-:S04]  /*33a0*/  FMNMX.FTZ R7, R12, R7, !PT ;  /* 0x000000070c077209 */ /* 0x000fc80007810000 */
[----:B------:R-:W-:Y:S01]  /*33b0*/  FMNMX.FTZ R7, R86, R7, !PT ;  /* 0x0000000756077209 */ /* 0x000fe20007810000 */
[----:B------:R-:W-:Y:S02]  /*33c0*/  WARPGROUP.DEPBAR.LE gsb0, 0x0 ;  /* 0x00008000000079c5 */ /* 0x000fe40000010000 */
[----:B------:R-:W-:Y:S02]  /*33d0*/  FSEL R152, R24, -INF , P3 ;  /* 0xff80000018987808 */ /* 0x000fe40001800000 */
[----:B------:R-:W-:Y:S02]  /*33e0*/  FSEL R154, R25, -INF , P4 ;  /* 0xff800000199a7808 */ /* 0x000fe40002000000 */
[----:B------:R-:W-:Y:S02]  /*33f0*/  FMNMX.FTZ R5, R152, R5, !PT ;  /* 0x0000000598057209 */ /* 0x000fe40007810000 */
[----:B------:R-:W-:Y:S02]  /*3400*/  FSEL R148, R28, -INF , P5 ;  /* 0xff8000001c947808 */ /* 0x000fe40002800000 */
[----:B------:R-:W-:-:S02]  /*3410*/  FMNMX.FTZ R5, R154, R5, !PT ;  /* 0x000000059a057209 */ /* 0x000fc40007810000 */
[----:B------:R-:W-:Y:S02]  /*3420*/  FSEL R146, R29, -INF , P6 ;  /* 0xff8000001d927808 */ /* 0x000fe40003000000 */
[----:B------:R-:W-:Y:S02]  /*3430*/  FMNMX.FTZ R5, R148, R5, !PT ;  /* 0x0000000594057209 */ /* 0x000fe40007810000 */
[----:B------:R-:W-:Y:S02]  /*3440*/  FMNMX.FTZ R7, R14, R7, !PT ;  /* 0x000000070e077209 */ /* 0x000fe40007810000 */
[----:B------:R-:W-:Y:S01]  /*3450*/  FMNMX.FTZ R13, R146, R5, !PT ;  /* 0x00000005920d7209 */ /* 0x000fe20007810000 */
[----:B------:R-:W-:Y:S01]  /*3460*/  IMAD.U32 R5, RZ, RZ, UR6 ;  /* 0x00000006ff057e24 */ /* 0x000fe2000f8e00ff */
[----:B------:R-:W-:Y:S02]  /*3470*/  FMNMX.FTZ R7, R74, R7, !PT ;  /* 0x000000074a077209 */ /* 0x000fe40007810000 */
[----:B------:R-:W-:Y:S01]  /*3480*/  FSEL R24, R47, -INF , P0 ;  /* 0xff8000002f187808 */ /* 0x000fe20000000000 */
[----:B------:R-:W0:Y:S01]  /*3490*/  SHFL.BFLY PT, R4, R13, 0x2, 0x1f ;  /* 0x0c401f000d047f89 */ /* 0x000e2200000e0000 */
[----:B------:R-:W-:-:S02]  /*34a0*/  FMNMX.FTZ R7, R18, R7, !PT ;  /* 0x0000000712077209 */ /* 0x000fc40007810000 */
[----:B------:R-:W-:Y:S02]  /*34b0*/  FSEL R28, R35, -INF , P1 ;  /* 0xff800000231c7808 */ /* 0x000fe40000800000 */
[----:B------:R-:W-:Y:S02]  /*34c0*/  FMNMX.FTZ R7, R78, R7, !PT ;  /* 0x000000074e077209 */ /* 0x000fe40007810000 */
[----:B------:R-:W-:Y:S02]  /*34d0*/  ISETP.NE.AND P0, PT, R23, RZ, PT ;  /* 0x000000ff1700720c */ /* 0x000fe40003f05270 */
[----:B------:R-:W-:Y:S02]  /*34e0*/  FMNMX.FTZ R7, R20, R7, !PT ;  /* 0x0000000714077209 */ /* 0x000fe40007810000 */
[----:B------:R-:W-:Y:S02]  /*34f0*/  FSEL R38, R38, -INF , P0 ;  /* 0xff80000026267808 */ /* 0x000fe40000000000 */
[----:B------:R-:W-:-:S02]  /*3500*/  FMNMX.FTZ R7, R58, R7, !PT ;  /* 0x000000073a077209 */ /* 0x000fc40007810000 */
[----:B------:R-:W-:Y:S02]  /*3510*/  FSEL R26, R26, -INF , P3 ;  /* 0xff8000001a1a7808 */ /* 0x000fe40001800000 */
[----:B------:R-:W-:Y:S02]  /*3520*/  FMNMX.FTZ R7, R22, R7, !PT ;  /* 0x0000000716077209 */ /* 0x000fe40007810000 */
[----:B------:R-:W-:Y:S02]  /*3530*/  ISETP.NE.AND P1, PT, R11, RZ, PT ;  /* 0x000000ff0b00720c */ /* 0x000fe40003f25270 */
[----:B------:R-:W-:Y:S02]  /*3540*/  FMNMX.FTZ R7, R62, R7, !PT ;  /* 0x000000073e077209 */ /* 0x000fe40007810000 */
[----:B------:R-:W-:Y:S02]  /*3550*/  ISETP.NE.AND P0, PT, R9, RZ, PT ;  /* 0x000000ff0900720c */ /* 0x000fe40003f05270 */
[----:B0-----:R-:W-:-:S02]  /*3560*/  FMNMX.FTZ R15, R13, R4, !PT ;  /* 0x000000040d0f7209 */ /* 0x001fc40007810000 */
[----:B------:R-:W-:-:S03]  /*3570*/  FMNMX.FTZ R7, R48, R7, !PT ;  /* 0x0000000730077209 */ /* 0x000fc60007810000 */
[----:B------:R-:W0:Y:S01]  /*3580*/  SHFL.BFLY PT, R4, R15, 0x1, 0x1f ;  /* 0x0c201f000f047f89 */ /* 0x000e2200000e0000 */
[----:B------:R-:W-:-:S04]  /*3590*/  FMNMX.FTZ R7, R50, R7, !PT ;  /* 0x0000000732077209 */ /* 0x000fc80007810000 */
[----:B------:R-:W-:-:S04]  /*35a0*/  FMNMX.FTZ R7, R52, R7, !PT ;  /* 0x0000000734077209 */ /* 0x000fc80007810000 */
[----:B------:R-:W-:-:S04]  /*35b0*/  FMNMX.FTZ R7, R54, R7, !PT ;  /* 0x0000000736077209 */ /* 0x000fc80007810000 */
[----:B------:R-:W-:-:S04]  /*35c0*/  FMNMX.FTZ R29, R40, R7, !PT ;  /* 0x00000007281d7209 */ /* 0x000fc80007810000 */
[----:B------:R-:W-:-:S04]  /*35d0*/  FMNMX.FTZ R29, R42, R29, !PT ;  /* 0x0000001d2a1d7209 */ /* 0x000fc80007810000 */
[----:B------:R-:W-:Y:S02]  /*35e0*/  FMNMX.FTZ R29, R32, R29, !PT ;  /* 0x0000001d201d7209 */ /* 0x000fe40007810000 */
[----:B0-----:R-:W-:Y:S02]  /*35f0*/  FMNMX.FTZ R4, R15, R4, !PT ;  /* 0x000000040f047209 */ /* 0x001fe40007810000 */
[----:B------:R-:W-:Y:S02]  /*3600*/  FMNMX.FTZ R29, R46, R29, !PT ;  /* 0x0000001d2e1d7209 */ /* 0x000fe40007810000 */
[C---:B------:R-:W-:Y:S01]  /*3610*/  FSETP.NEU.FTZ.AND P2, PT, R4.reuse, -INF , PT ;  /* 0xff8000000400780b */ /* 0x040fe20003f5d000 */
[----:B------:R-:W-:Y:S01]  /*3620*/  FMUL.FTZ R43, R4, R5 ;  /* 0x00000005042b7220 */ /* 0x000fe20000410000 */
[----:B------:R-:W-:-:S04]  /*3630*/  FMNMX.FTZ R35, R24, R29, !PT ;  /* 0x0000001d18237209 */ /* 0x000fc80007810000 */
[----:B------:R-:W-:Y:S02]  /*3640*/  FMNMX.FTZ R35, R34, R35, !PT ;  /* 0x0000002322237209 */ /* 0x000fe40007810000 */
[----:B------:R-:W-:Y:S02]  /*3650*/  FSEL R43, R43, RZ, P2 ;  /* 0x000000ff2b2b7208 */ /* 0x000fe40001000000 */
[----:B------:R-:W-:Y:S02]  /*3660*/  ISETP.NE.AND P2, PT, R21, RZ, PT ;  /* 0x000000ff1500720c */ /* 0x000fe40003f45270 */
[----:B------:R-:W-:Y:S01]  /*3670*/  FMNMX.FTZ R35, R28, R35, !PT ;  /* 0x000000231c237209 */ /* 0x000fe20007810000 */
[-CC-:B------:R-:W-:Y:S01]  /*3680*/  FFMA.FTZ R15, R88, R5.reuse, -R43.reuse ;  /* 0x00000005580f7223 */ /* 0x180fe2000001082b */
[----:B------:R-:W-:Y:S01]  /*3690*/  FSEL R88, R39, -INF , P2 ;  /* 0xff80000027587808 */ /* 0x000fe20001000000 */
[--C-:B------:R-:W-:Y:S01]  /*36a0*/  FFMA.FTZ R36, R104, R5, -R43.reuse ;  /* 0x0000000568247223 */ /* 0x100fe2000001082b */
        /* <DEDUP_REMOVED lines=14> */
[-CC-:B------:R-:W-:Y:S01]  /*3790*/  FFMA.FTZ R80, R68, R5.reuse, -R43.reuse ;  /* 0x0000000544507223 */ /* 0x180fe2000001082b */
[--C-:B------:R-:W-:Y:S01]  /*37a0*/  FFMA.FTZ R13, R92, R5, -R43.reuse ;  /* 0x000000055c0d7223 */ /* 0x100fe2000001082b */
[----:B------:R-:W-:Y:S01]  /*37b0*/  FMNMX.FTZ R37, R108, R37, !PT ;  /* 0x000000256c257209 */ /* 0x000fe20007810000 */
[-CC-:B------:R-:W-:Y:S01]  /*37c0*/  FFMA.FTZ R84, R66, R5.reuse, -R43.reuse ;  /* 0x0000000542547223 */ /* 0x180fe2000001082b */
[-CC-:B------:R-:W-:Y:S01]  /*37d0*/  FFMA.FTZ R23, R106, R5.reuse, -R43.reuse ;  /* 0x000000056a177223 */ /* 0x180fe2000001082b */
[--C-:B------:R-:W-:Y:S01]  /*37e0*/  FFMA.FTZ R25, R112, R5, -R43.reuse ;  /* 0x0000000570197223 */ /* 0x100fe2000001082b */
[----:B------:R-:W-:Y:S01]  /*37f0*/  FMNMX.FTZ R27, R110, R37, !PT ;  /* 0x000000256e1b7209 */ /* 0x000fe20007810000 */
[-CC-:B------:R-:W-:Y:S01]  /*3800*/  FFMA.FTZ R64, R114, R5.reuse, -R43.reuse ;  /* 0x0000000572407223 */ /* 0x180fe2000001082b */
[----:B------:R0:W-:Y:S01]  /*3810*/  MUFU.EX2 R29, R41 ;  /* 0x00000029001d7308 */ /* 0x0001e20000000800 */
[-CC-:B------:R-:W-:Y:S01]  /*3820*/  FFMA.FTZ R72, R97, R5.reuse, -R43.reuse ;  /* 0x0000000561487223 */ /* 0x180fe2000001082b */
[-CC-:B------:R-:W-:Y:S01]  /*3830*/  FFMA.FTZ R66, R116, R5.reuse, -R43.reuse ;  /* 0x0000000574427223 */ /* 0x180fe2000001082b */
[----:B------:R-:W1:Y:S01]  /*3840*/  SHFL.BFLY PT, R76, R27, 0x2, 0x1f ;  /* 0x0c401f001b4c7f89 */ /* 0x000e6200000e0000 */
[-CC-:B------:R-:W-:Y:S01]  /*3850*/  FFMA.FTZ R118, R118, R5.reuse, -R43.reuse ;  /* 0x0000000576767223 */ /* 0x180fe2000001082b */
        /* <DEDUP_REMOVED lines=10> */
[-CC-:B0-----:R-:W-:Y:S01]  /*3900*/  FFMA.FTZ R41, R140, R5.reuse, -R43.reuse ;  /* 0x000000058c297223 */ /* 0x181fe2000001082b */
[-CC-:B------:R-:W-:Y:S01]  /*3910*/  FFMA.FTZ R100, R142, R5.reuse, -R43.reuse ;  /* 0x000000058e647223 */ /* 0x180fe2000001082b */
[-CC-:B------:R-:W-:Y:S01]  /*3920*/  FFMA.FTZ R47, R150, R5.reuse, -R43.reuse ;  /* 0x00000005962f7223 */ /* 0x180fe2000001082b */
[-CC-:B------:R-:W-:Y:S01]  /*3930*/  FFMA.FTZ R106, R156, R5.reuse, -R43.reuse ;  /* 0x000000059c6a7223 */ /* 0x180fe2000001082b */
[-CC-:B------:R-:W-:Y:S01]  /*3940*/  FFMA.FTZ R49, R152, R5.reuse, -R43.reuse ;  /* 0x0000000598317223 */ /* 0x180fe2000001082b */
[-CC-:B------:R-:W-:Y:S01]  /*3950*/  FFMA.FTZ R112, R154, R5.reuse, -R43.reuse ;  /* 0x000000059a707223 */ /* 0x180fe2000001082b */
[----:B------:R-:W-:Y:S01]  /*3960*/  FFMA.FTZ R114, R146, R5, -R43 ;  /* 0x0000000592727223 */ /* 0x000fe2000001082b */
[----:B------:R-:W-:Y:S01]  /*3970*/  MUFU.EX2 R11, R11 ;  /* 0x0000000b000b7308 */ /* 0x000fe20000000800 */
[----:B-1----:R-:W-:-:S07]  /*3980*/  FMNMX.FTZ R39, R27, R76, !PT ;  /* 0x0000004c1b277209 */ /* 0x002fce0007810000 */
[----:B------:R-:W0:Y:S01]  /*3990*/  MUFU.EX2 R72, R72 ;  /* 0x0000004800487308 */ /* 0x000e220000000800 */
[----:B------:R-:W1:Y:S07]  /*39a0*/  SHFL.BFLY PT, R76, R39, 0x1, 0x1f ;  /* 0x0c201f00274c7f89 */ /* 0x000e6e00000e0000 */
[----:B------:R-:W2:Y:S08]  /*39b0*/  MUFU.EX2 R9, R9 ;  /* 0x0000000900097308 */ /* 0x000eb00000000800 */
[----:B------:R-:W-:Y:S08]  /*39c0*/  MUFU.EX2 R70, R70 ;  /* 0x0000004600467308 */ /* 0x000ff00000000800 */
[----:B------:R-:W-:Y:S01]  /*39d0*/  MUFU.EX2 R15, R15 ;  /* 0x0000000f000f7308 */ /* 0x000fe20000000800 */
[----:B-1----:R-:W-:Y:S01]  /*39e0*/  FMNMX.FTZ R76, R39, R76, !PT ;  /* 0x0000004c274c7209 */ /* 0x002fe20007810000 */
[----:B------:R-:W-:-:S03]  /*39f0*/  FFMA.FTZ R39, R148, R5, -R43 ;  /* 0x0000000594277223 */ /* 0x000fc6000001082b */
[C---:B------:R-:W-:Y:S01]  /*3a00*/  FSETP.NEU.FTZ.AND P2, PT, R76.reuse, -INF , PT ;  /* 0xff8000004c00780b */ /* 0x040fe20003f5d000 */
[----:B------:R-:W-:Y:S02]  /*3a10*/  FMUL.FTZ R27, R76, R5 ;  /* 0x000000054c1b7220 */ /* 0x000fe40000410000 */
[----:B------:R-:W-:Y:S03]  /*3a20*/  MUFU.EX2 R80, R80 ;  /* 0x0000005000507308 */ /* 0x000fe60000000800 */
[----:B------:R-:W-:-:S05]  /*3a30*/  FSEL R27, R27, RZ, P2 ;  /* 0x000000ff1b1b7208 */ /* 0x000fca0001000000 */
[----:B------:R-:W-:Y:S01]  /*3a40*/  MUFU.EX2 R13, R13 ;  /* 0x0000000d000d7308 */ /* 0x000fe20000000800 */
[-CC-:B------:R-:W-:Y:S01]  /*3a50*/  FFMA.FTZ R63, R90, R5.reuse, -R27.reuse ;  /* 0x000000055a3f7223 */ /* 0x180fe2000001081b */
[-CC-:B------:R-:W-:Y:S01]  /*3a60*/  FFMA.FTZ R90, R8, R5.reuse, -R27.reuse ;  /* 0x00000005085a7223 */ /* 0x180fe2000001081b */
[CC--:B------:R-:W-:Y:S01]  /*3a70*/  LEA.HI R8, R19.reuse, R16.reuse, RZ, 0x4 ;  /* 0x0000001013087211 */ /* 0x0c0fe200078f20ff */
[-CC-:B------:R-:W-:Y:S01]  /*3a80*/  FFMA.FTZ R65, R94, R5.reuse, -R27.reuse ;  /* 0x000000055e417223 */ /* 0x180fe2000001081b */
[-CC-:B------:R-:W-:Y:S01]  /*3a90*/  FFMA.FTZ R94, R10, R5.reuse, -R27.reuse ;  /* 0x000000050a5e7223 */ /* 0x180fe2000001081b */
[-CC-:B------:R-:W-:Y:S01]  /*3aa0*/  FFMA.FTZ R51, R86, R5.reuse, -R27.reuse ;  /* 0x0000000556337223 */ /* 0x180fe2000001081b */
[----:B------:R-:W-:Y:S01]  /*3ab0*/  LOP3.LUT R57, R8, 0xfffffff0, RZ, 0xc0, !PT ;  /* 0xfffffff008397812 */ /* 0x000fe200078ec0ff */
[-CC-:B------:R-:W-:Y:S01]  /*3ac0*/  FFMA.FTZ R86, R14, R5.reuse, -R27.reuse ;  /* 0x000000050e567223 */ /* 0x180fe2000001081b */
[----:B------:R-:W-:Y:S01]  /*3ad0*/  LEA.HI R14, R19, R16, RZ, 0x5 ;  /* 0x00000010130e7211 */ /* 0x000fe200078f28ff */
[-CC-:B------:R-:W-:Y:S01]  /*3ae0*/  FFMA.FTZ R43, R82, R5.reuse, -R27.reuse ;  /* 0x00000005522b7223 */ /* 0x180fe2000001081b */
[-C--:B------:R-:W-:Y:S01]  /*3af0*/  FFMA.FTZ R82, R12, R5.reuse, -R27 ;  /* 0x000000050c527223 */ /* 0x080fe2000001081b */
[----:B------:R-:W-:Y:S01]  /*3b00*/  IMAD.IADD R10, R16, 0x1, -R57 ;  /* 0x00000001100a7824 */ /* 0x000fe200078e0a39 */
[----:B------:R-:W-:Y:S01]  /*3b10*/  SHF.R.S32.HI R12, RZ, 0x4, R8 ;  /* 0x00000004ff0c7819 */ /* 0x000fe20000011408 */
[-CC-:B------:R-:W-:Y:S01]  /*3b20*/  FFMA.FTZ R53, R74, R5.reuse, -R27.reuse ;  /* 0x000000054a357223 */ /* 0x180fe2000001081b */
[-CC-:B------:R-:W-:Y:S01]  /*3b30*/  FFMA.FTZ R74, R20, R5.reuse, -R27.reuse ;  /* 0x00000005144a7223 */ /* 0x180fe2000001081b */
[----:B------:R-:W-:Y:S01]  /*3b40*/  FFMA.FTZ R59, R98, R5, -R27 ;  /* 0x00000005623b7223 */ /* 0x000fe2000001081b */
[----:B------:R-:W-:Y:S01]  /*3b50*/  SHF.R.S32.HI R19, RZ, 0x1f, R10 ;  /* 0x0000001fff137819 */ /* 0x000fe2000001140a */
[----:B------:R-:W-:-:S02]  /*3b60*/  IMAD.SHL.U32 R67, R12, 0x8, RZ ;  /* 0x000000080c437824 */ /* 0x000fc400078e00ff */
[-CC-:B------:R-:W-:Y:S01]  /*3b70*/  FFMA.FTZ R98, R99, R5.reuse, -R27.reuse ;  /* 0x0000000563627223 */ /* 0x180fe2000001081b */
[----:B------:R-:W-:Y:S01]  /*3b80*/  IMAD.SHL.U32 R20, R14, 0x8, RZ ;  /* 0x000000080e147824 */ /* 0x000fe200078e00ff */
[CC--:B------:R-:W-:Y:S01]  /*3b90*/  LEA.HI R8, R19.reuse, R10.reuse, RZ, 0x2 ;  /* 0x0000000a13087211 */ /* 0x0c0fe200078f10ff */
[-CC-:B------:R-:W-:Y:S01]  /*3ba0*/  FFMA.FTZ R61, R102, R5.reuse, -R27.reuse ;  /* 0x00000005663d7223 */ /* 0x180fe2000001081b */
[----:B------:R-:W-:Y:S01]  /*3bb0*/  LEA.HI R14, R19, R10, RZ, 0x3 ;  /* 0x0000000a130e7211 */ /* 0x000fe200078f18ff */
[----:B------:R-:W-:Y:S01]  /*3bc0*/  MUFU.EX2 R59, R59 ;  /* 0x0000003b003b7308 */ /* 0x000fe20000000800 */
[----:B------:R-:W-:Y:S01]  /*3bd0*/  SHF.R.S32.HI R12, RZ, 0x2, R8 ;  /* 0x00000002ff0c7819 */ /* 0x000fe20000011408 */
[----:B------:R-:W-:Y:S01]  /*3be0*/  FFMA.FTZ R6, R6, R5, -R27 ;  /* 0x0000000506067223 */ /* 0x000fe2000001081b */
[----:B------:R-:W-:Y:S01]  /*3bf0*/  LOP3.LUT R73, R20, 0x7fffff00, RZ, 0xc0, !PT ;  /* 0x7fffff0014497812 */ /* 0x000fe200078ec0ff */
[----:B------:R-:W-:Y:S01]  /*3c00*/  IMAD.SHL.U32 R14, R14, 0x10, RZ ;  /* 0x000000100e0e7824 */ /* 0x000fe200078e00ff */
[----:B------:R-:W-:Y:S01]  /*3c10*/  LOP3.LUT R69, R8, 0x7fffffc, RZ, 0xc0, !PT ;  /* 0x07fffffc08457812 */ /* 0x000fe200078ec0ff */
[----:B------:R-:W-:-:S02]  /*3c20*/  IMAD.SHL.U32 R12, R12, 0x40, RZ ;  /* 0x000000400c0c7824 */ /* 0x000fc400078e00ff */
[-C--:B------:R-:W-:Y:S01]  /*3c30*/  FFMA.FTZ R58, R58, R5.reuse, -R27 ;  /* 0x000000053a3a7223 */ /* 0x080fe2000001081b */
[----:B------:R-:W1:Y:S01]  /*3c40*/  MUFU.EX2 R98, R98 ;  /* 0x0000006200627308 */ /* 0x000e620000000800 */
[----:B------:R-:W-:Y:S01]  /*3c50*/  LOP3.LUT R14, R14, 0x7fffff80, RZ, 0xc0, !PT ;  /* 0x7fffff800e0e7812 */ /* 0x000fe200078ec0ff */
[----:B------:R-:W-:Y:S01]  /*3c60*/  IMAD.IADD R69, R10, 0x1, -R69 ;  /* 0x000000010a457824 */ /* 0x000fe200078e0a45 */
[----:B------:R-:W-:Y:S01]  /*3c70*/  LOP3.LUT R12, R12, 0x40, RZ, 0xc0, !PT ;  /* 0x000000400c0c7812 */ /* 0x000fe200078ec0ff */
[----:B0-----:R-:W-:Y:S01]  /*3c80*/  FADD.FTZ R10, R11, R72 ;  /* 0x000000480b0a7221 */ /* 0x001fe20000010000 */
[----:B------:R-:W-:Y:S02]  /*3c90*/  IMAD.U32 R8, RZ, RZ, UR37 ;  /* 0x00000025ff087e24 */ /* 0x000fe4000f8e00ff */
[----:B------:R-:W-:Y:S01]  /*3ca0*/  FFMA.FTZ R22, R22, R5, -R27 ;  /* 0x0000000516167223 */ /* 0x000fe2000001081b */
[----:B------:R-:W-:Y:S01]  /*3cb0*/  LOP3.LUT R67, R12, 0x8, R67, 0xf8, !PT ;  /* 0x000000080c437812 */ /* 0x000fe200078ef843 */
[----:B------:R-:W0:Y:S01]  /*3cc0*/  MUFU.EX2 R61, R61 ;  /* 0x0000003d003d7308 */ /* 0x000e220000000800 */
[----:B------:R-:W-:Y:S01]  /*3cd0*/  SHF.R.U32.HI R12, RZ, 0x3, R12 ;  /* 0x00000003ff0c7819 */ /* 0x000fe2000001160c */
[----:B------:R-:W-:-:S02]  /*3ce0*/  IMAD.IADD R14, R14, 0x1, R73 ;  /* 0x000000010e0e7824 */ /* 0x000fc400078e0249 */
[-CC-:B------:R-:W-:Y:S01]  /*3cf0*/  FFMA.FTZ R18, R18, R5.reuse, -R27.reuse ;  /* 0x0000000512127223 */ /* 0x180fe2000001081b */
[----:B------:R-:W-:Y:S01]  /*3d00*/  @!P1 VIADD R8, R8, 0x31c40 ;  /* 0x00031c4008089836 */ /* 0x000fe20000000000 */
[----:B------:R-:W-:Y:S01]  /*3d10*/  LOP3.LUT R12, R67, R12, RZ, 0x3c, !PT ;  /* 0x0000000c430c7212 */ /* 0x000fe200078e3cff */
[----:B------:R-:W-:Y:S02]  /*3d20*/  IMAD R69, R69, 0x10, R14 ;  /* 0x0000001045457824 */ /* 0x000fe400078e020e */
[----:B--2---:R-:W-:Y:S01]  /*3d30*/  FADD.FTZ R67, R9, R10 ;  /* 0x0000000a09437221 */ /* 0x004fe20000010000 */
[----:B------:R-:W2:Y:S01]  /*3d40*/  MUFU.EX2 R6, R6 ;  /* 0x0000000600067308 */ /* 0x000ea20000000800 */
[----:B-1----:R-:W-:Y:S01]  /*3d50*/  FADD.FTZ R10, R59, R98 ;  /* 0x000000623b0a7221 */ /* 0x002fe20000010000 */
[----:B------:R-:W-:Y:S01]  /*3d60*/  @!P1 PRMT R8, RZ, 0x654, R8 ;  /* 0x00000654ff089816 */ /* 0x000fe20000000008 */
[-CC-:B------:R-:W-:Y:S01]  /*3d70*/  FFMA.FTZ R55, R78, R5.reuse, -R27.reuse ;  /* 0x000000054e377223 */ /* 0x180fe2000001081b */
[-CC-:B------:R-:W-:Y:S01]  /*3d80*/  FFMA.FTZ R57, R62, R5.reuse, -R27.reuse ;  /* 0x000000053e397223 */ /* 0x180fe2000001081b */
[-CC-:B------:R-:W-:Y:S01]  /*3d90*/  FFMA.FTZ R42, R42, R5.reuse, -R27.reuse ;  /* 0x000000052a2a7223 */ /* 0x180fe2000001081b */
[----:B------:R1:W-:Y:S01]  /*3da0*/  @!P1 SYNCS.ARRIVE.TRANS64.RED.A1T0 RZ, [R8+URZ], RZ ;  /* 0x000000ff08ff99a7 */ /* 0x0003e2000810043f */
[-CC-:B------:R-:W-:Y:S01]  /*3db0*/  FFMA.FTZ R48, R48, R5.reuse, -R27.reuse ;  /* 0x0000000530307223 */ /* 0x180fe2000001081b */
[----:B------:R-:W3:Y:S01]  /*3dc0*/  MUFU.EX2 R63, R63 ;  /* 0x0000003f003f7308 */ /* 0x000ee20000000800 */
[-CC-:B------:R-:W-:Y:S01]  /*3dd0*/  FFMA.FTZ R93, R50, R5.reuse, -R27.reuse ;  /* 0x00000005325d7223 */ /* 0x180fe2000001081b */
[-CC-:B------:R-:W-:Y:S01]  /*3de0*/  FFMA.FTZ R50, R52, R5.reuse, -R27.reuse ;  /* 0x0000000534327223 */ /* 0x180fe2000001081b */
[-CC-:B------:R-:W-:Y:S01]  /*3df0*/  FFMA.FTZ R95, R54, R5.reuse, -R27.reuse ;  /* 0x00000005365f7223 */ /* 0x180fe2000001081b */
[-CC-:B------:R-:W-:Y:S01]  /*3e00*/  FFMA.FTZ R40, R40, R5.reuse, -R27.reuse ;  /* 0x0000000528287223 */ /* 0x180fe2000001081b */
[--C-:B------:R-:W-:Y:S01]  /*3e10*/  FFMA.FTZ R46, R46, R5, -R27.reuse ;  /* 0x000000052e2e7223 */ /* 0x100fe2000001081b */
[----:B-1----:R-:W-:Y:S01]  /*3e20*/  F2FP.F16.F32.PACK_AB R8, R72, R11 ;  /* 0x0000000b4808723e */ /* 0x002fe200000000ff */
[-CC-:B------:R-:W-:Y:S01]  /*3e30*/  FFMA.FTZ R24, R24, R5.reuse, -R27.reuse ;  /* 0x0000000518187223 */ /* 0x180fe2000001081b */
[----:B------:R-:W1:Y:S01]  /*3e40*/  MUFU.EX2 R90, R90 ;  /* 0x0000005a005a7308 */ /* 0x000e620000000800 */
[-CC-:B------:R-:W-:Y:S01]  /*3e50*/  FFMA.FTZ R34, R34, R5.reuse, -R27.reuse ;  /* 0x0000000522227223 */ /* 0x180fe2000001081b */
[-CC-:B------:R-:W-:Y:S01]  /*3e60*/  FFMA.FTZ R28, R28, R5.reuse, -R27.reuse ;  /* 0x000000051c1c7223 */ /* 0x180fe2000001081b */
[-CC-:B------:R-:W-:Y:S01]  /*3e70*/  FFMA.FTZ R38, R38, R5.reuse, -R27.reuse ;  /* 0x0000000526267223 */ /* 0x180fe2000001081b */
[-CC-:B------:R-:W-:Y:S01]  /*3e80*/  FFMA.FTZ R88, R88, R5.reuse, -R27.reuse ;  /* 0x0000000558587223 */ /* 0x180fe2000001081b */
[-CC-:B------:R-:W-:Y:S01]  /*3e90*/  FFMA.FTZ R104, R104, R5.reuse, -R27.reuse ;  /* 0x0000000568687223 */ /* 0x180fe2000001081b */
[-CC-:B------:R-:W-:Y:S01]  /*3ea0*/  FFMA.FTZ R108, R108, R5.reuse, -R27.reuse ;  /* 0x000000056c6c7223 */ /* 0x180fe2000001081b */
[----:B------:R-:W-:Y:S01]  /*3eb0*/  FFMA.FTZ R110, R110, R5, -R27 ;  /* 0x000000056e6e7223 */ /* 0x000fe2000001081b */
[----:B------:R4:W-:Y:S01]  /*3ec0*/  MUFU.EX2 R16, R58 ;  /* 0x0000003a00107308 */ /* 0x0009e20000000800 */
[----:B------:R-:W-:-:S02]  /*3ed0*/  IMAD.MOV.U32 R62, RZ, RZ, R71 ;  /* 0x000000ffff3e7224 */ /* 0x000fc400078e0047 */
[--C-:B------:R-:W-:Y:S02]  /*3ee0*/  IMAD.MOV.U32 R54, RZ, RZ, R71.reuse ;  /* 0x000000ffff367224 */ /* 0x100fe400078e0047 */
[----:B------:R-:W-:-:S03]  /*3ef0*/  IMAD.MOV.U32 R52, RZ, RZ, R71 ;  /* 0x000000ffff347224 */ /* 0x000fc600078e0047 */
[----:B------:R-:W5:Y:S01]  /*3f00*/  MUFU.EX2 R84, R84 ;  /* 0x0000005400547308 */ /* 0x000f620000000800 */
[----:B----4-:R-:W-:Y:S02]  /*3f10*/  IMAD.IADD R58, R12, 0x1, R69 ;  /* 0x000000010c3a7824 */ /* 0x010fe400078e0245 */
[C---:B------:R-:W-:Y:S01]  /*3f20*/  FADD.FTZ R12, R70.reuse, R67 ;  /* 0x00000043460c7221 */ /* 0x040fe20000010000 */
[----:B0-----:R-:W-:Y:S01]  /*3f30*/  FADD.FTZ R67, R61, R10 ;  /* 0x0000000a3d437221 */ /* 0x001fe20000010000 */
[----:B------:R-:W-:Y:S01]  /*3f40*/  F2FP.F16.F32.PACK_AB R10, R70, R9 ;  /* 0x00000009460a723e */ /* 0x000fe200000000ff */
[----:B------:R-:W-:Y:S02]  /*3f50*/  IMAD.MOV.U32 R70, RZ, RZ, R71 ;  /* 0x000000ffff467224 */ /* 0x000fe400078e0047 */
[----:B------:R-:W-:Y:S01]  /*3f60*/  FADD.FTZ R69, R15, R12 ;  /* 0x0000000c0f457221 */ /* 0x000fe20000010000 */
[----:B--2---:R-:W-:Y:S01]  /*3f70*/  FADD.FTZ R12, R6, R67 ;  /* 0x00000043060c7221 */ /* 0x004fe20000010000 */
[----:B------:R-:W0:Y:S01]  /*3f80*/  MUFU.EX2 R65, R65 ;  /* 0x0000004100417308 */ /* 0x000e220000000800 */
[----:B------:R-:W-:-:S02]  /*3f90*/  IMAD.MOV.U32 R67, RZ, RZ, R71 ;  /* 0x000000ffff437224 */ /* 0x000fc400078e0047 */
[C---:B------:R-:W-:Y:S01]  /*3fa0*/  FADD.FTZ R14, R80.reuse, R69 ;  /* 0x00000045500e7221 */ /* 0x040fe20000010000 */
[----:B---3--:R-:W-:Y:S01]  /*3fb0*/  FADD.FTZ R9, R63, R12 ;  /* 0x0000000c3f097221 */ /* 0x008fe20000010000 */
[----:B------:R-:W-:Y:S01]  /*3fc0*/  F2FP.F16.F32.PACK_AB R12, R80, R15 ;  /* 0x0000000f500c723e */ /* 0x000fe200000000ff */
[----:B------:R-:W-:Y:S02]  /*3fd0*/  IMAD.MOV.U32 R69, RZ, RZ, R71 ;  /* 0x000000ffff457224 */ /* 0x000fe400078e0047 */
[----:B------:R-:W-:Y:S01]  /*3fe0*/  FADD.FTZ R11, R13, R14 ;  /* 0x0000000e0d0b7221 */ /* 0x000fe20000010000 */
[----:B-1----:R-:W-:Y:S01]  /*3ff0*/  FADD.FTZ R20, R90, R9 ;  /* 0x000000095a147221 */ /* 0x002fe20000010000 */
[----:B------:R-:W-:Y:S01]  /*4000*/  MUFU.EX2 R21, R21 ;  /* 0x0000001500157308 */ /* 0x000fe20000000800 */
[----:B-----5:R-:W-:Y:S02]  /*4010*/  F2FP.F16.F32.PACK_AB R14, R84, R13 ;  /* 0x0000000d540e723e */ /* 0x020fe400000000ff */
[----:B------:R-:W-:-:S02]  /*4020*/  F2FP.F16.F32.PACK_AB R13, R90, R63 ;  /* 0x0000003f5a0d723e */ /* 0x000fc400000000ff */
[----:B------:R-:W-:Y:S01]  /*4030*/  F2FP.F16.F32.PACK_AB R9, R98, R59 ;  /* 0x0000003b6209723e */ /* 0x000fe200000000ff */
[----:B------:R-:W-:Y:S02]  /*4040*/  FFMA.FTZ R59, R32, R5, -R27 ;  /* 0x00000005203b7223 */ /* 0x000fe4000001081b */
[----:B------:R-:W1:Y:S01]  /*4050*/  MUFU.EX2 R94, R94 ;  /* 0x0000005e005e7308 */ /* 0x000e620000000800 */
[----:B0-----:R-:W-:-:S07]  /*4060*/  FADD.FTZ R15, R65, R20 ;  /* 0x00000014410f7221 */ /* 0x001fce0000010000 */
[----:B------:R-:W0:Y:S08]  /*4070*/  MUFU.EX2 R36, R36 ;  /* 0x0000002400247308 */ /* 0x000e300000000800 */
[----:B------:R-:W2:Y:S01]  /*4080*/  MUFU.EX2 R43, R43 ;  /* 0x0000002b002b7308 */ /* 0x000ea20000000800 */
[C---:B-1----:R-:W-:Y:S01]  /*4090*/  FADD.FTZ R20, R94.reuse, R15 ;  /* 0x0000000f5e147221 */ /* 0x042fe20000010000 */
[----:B------:R-:W-:Y:S01]  /*40a0*/  F2FP.F16.F32.PACK_AB R15, R94, R65 ;  /* 0x000000415e0f723e */ /* 0x000fe200000000ff */
[----:B------:R-:W-:-:S05]  /*40b0*/  IMAD.MOV.U32 R65, RZ, RZ, R71 ;  /* 0x000000ffff417224 */ /* 0x000fca00078e0047 */
[----:B------:R-:W1:Y:S08]  /*40c0*/  MUFU.EX2 R23, R23 ;  /* 0x0000001700177308 */ /* 0x000e700000000800 */
[----:B------:R-:W3:Y:S08]  /*40d0*/  MUFU.EX2 R82, R82 ;  /* 0x0000005200527308 */ /* 0x000ef00000000800 */
[----:B------:R-:W4:Y:S08]  /*40e0*/  MUFU.EX2 R56, R56 ;  /* 0x0000003800387308 */ /* 0x000f300000000800 */
[----:B------:R5:W-:Y:S08]  /*40f0*/  MUFU.EX2 R19, R22 ;  /* 0x0000001600137308 */ /* 0x000bf00000000800 */
[----:B------:R-:W4:Y:S01]  /*4100*/  MUFU.EX2 R51, R51 ;  /* 0x0000003300337308 */ /* 0x000f220000000800 */
[----:B-----5:R-:W-:Y:S01]  /*4110*/  FADD.FTZ R22, R84, R11 ;  /* 0x0000000b54167221 */ /* 0x020fe20000010000 */
[----:B------:R-:W-:-:S02]  /*4120*/  F2FP.F16.F32.PACK_AB R11, R6, R61 ;  /* 0x0000003d060b723e */ /* 0x000fc400000000ff */
[----:B------:R-:W-:Y:S01]  /*4130*/  LEA R6, R58, UR37, 0x1 ;  /* 0x000000253a067c11 */ /* 0x000fe2000f8e08ff */
[----:B------:R-:W-:Y:S01]  /*4140*/  FADD.FTZ R61, R21, R22 ;  /* 0x00000016153d7221 */ /* 0x000fe20000010000 */
[----:B------:R-:W-:Y:S02]  /*4150*/  IMAD.MOV.U32 R58, RZ, RZ, R71 ;  /* 0x000000ffff3a7224 */ /* 0x000fe400078e0047 */
[----:B------:R-:W5:Y:S01]  /*4160*/  MUFU.EX2 R25, R25 ;  /* 0x0000001900197308 */ /* 0x000f620000000800 */
[----:B0-----:R-:W-:Y:S01]  /*4170*/  FADD.FTZ R22, R36, R61 ;  /* 0x0000003d24167221 */ /* 0x001fe20000010000 */
[----:B--2---:R-:W-:Y:S01]  /*4180*/  FADD.FTZ R61, R43, R20 ;  /* 0x000000142b3d7221 */ /* 0x004fe20000010000 */
[----:B------:R0:W-:Y:S02]  /*4190*/  STSM.16.M88.4 [R6+0x24300], R8 ;  /* 0x0243000806007844 */ /* 0x0001e40000000200 */
[----:B-1----:R-:W-:Y:S01]  /*41a0*/  FADD.FTZ R63, R23, R22 ;  /* 0x00000016173f7221 */ /* 0x002fe20000010000 */
[----:B---3--:R-:W-:Y:S01]  /*41b0*/  FADD.FTZ R20, R82, R61 ;  /* 0x0000003d52147221 */ /* 0x008fe20000010000 */
[----:B------:R1:W-:Y:S01]  /*41c0*/  STSM.16.M88.4 [R6+0x25b00], R12 ;  /* 0x025b000c06007844 */ /* 0x0003e20000000200 */
[----:B------:R-:W2:Y:S01]  /*41d0*/  MUFU.EX2 R86, R86 ;  /* 0x0000005600567308 */ /* 0x000ea20000000800 */
[----:B----4-:R-:W-:Y:S01]  /*41e0*/  FADD.FTZ R22, R56, R63 ;  /* 0x0000003f38167221 */ /* 0x010fe20000010000 */
[----:B------:R-:W-:-:S06]  /*41f0*/  FADD.FTZ R61, R51, R20 ;  /* 0x00000014333d7221 */ /* 0x000fcc0000010000 */
[----:B------:R-:W3:Y:S01]  /*4200*/  MUFU.EX2 R64, R64 ;  /* 0x0000004000407308 */ /* 0x000ee20000000800 */
[----:B-----5:R-:W-:-:S07]  /*4210*/  FADD.FTZ R63, R25, R22 ;  /* 0x00000016193f7221 */ /* 0x020fce0000010000 */
[----:B------:R-:W4:Y:S01]  /*4220*/  MUFU.EX2 R53, R53 ;  /* 0x0000003500357308 */ /* 0x000f220000000800 */
[----:B--2---:R-:W-:-:S07]  /*4230*/  FADD.FTZ R20, R86, R61 ;  /* 0x0000003d56147221 */ /* 0x004fce0000010000 */
[----:B------:R-:W2:Y:S01]  /*4240*/  MUFU.EX2 R33, R33 ;  /* 0x0000002100217308 */ /* 0x000ea20000000800 */
[----:B---3--:R-:W-:-:S07]  /*4250*/  FADD.FTZ R22, R64, R63 ;  /* 0x0000003f40167221 */ /* 0x008fce0000010000 */
[----:B------:R-:W3:Y:S01]  /*4260*/  MUFU.EX2 R18, R18 ;  /* 0x0000001200127308 */ /* 0x000ee20000000800 */
[----:B----4-:R-:W-:-:S07]  /*4270*/  FADD.FTZ R61, R53, R20 ;  /* 0x00000014353d7221 */ /* 0x010fce0000010000 */
[----:B------:R-:W4:Y:S01]  /*4280*/  MUFU.EX2 R66, R66 ;  /* 0x0000004200427308 */ /* 0x000f220000000800 */
[----:B--2---:R-:W-:-:S07]  /*4290*/  FADD.FTZ R63, R33, R22 ;  /* 0x00000016213f7221 */ /* 0x004fce0000010000 */
[----:B------:R-:W-:Y:S01]  /*42a0*/  MUFU.EX2 R55, R55 ;  /* 0x0000003700377308 */ /* 0x000fe20000000800 */
[----:B---3--:R-:W-:-:S07]  /*42b0*/  FADD.FTZ R20, R18, R61 ;  /* 0x0000003d12147221 */ /* 0x008fce0000010000 */
[----:B------:R-:W2:Y:S01]  /*42c0*/  MUFU.EX2 R7, R118 ;  /* 0x0000007600077308 */ /* 0x000ea20000000800 */
[----:B----4-:R-:W-:-:S07]  /*42d0*/  FADD.FTZ R22, R66, R63 ;  /* 0x0000003f42167221 */ /* 0x010fce0000010000 */
[----:B------:R-:W-:Y:S08]  /*42e0*/  MUFU.EX2 R74, R74 ;  /* 0x0000004a004a7308 */ /* 0x000ff00000000800 */
[----:B------:R-:W3:Y:S01]  /*42f0*/  MUFU.EX2 R44, R44 ;  /* 0x0000002c002c7308 */ /* 0x000ee20000000800 */
[----:B--2---:R-:W-:-:S07]  /*4300*/  FADD.FTZ R63, R7, R22 ;  /* 0x00000016073f7221 */ /* 0x004fce0000010000 */
[----:B------:R-:W0:Y:S08]  /*4310*/  MUFU.EX2 R60, R60 ;  /* 0x0000003c003c7308 */ /* 0x000e300000000800 */
[----:B------:R2:W-:Y:S01]  /*4320*/  MUFU.EX2 R32, R42 ;  /* 0x0000002a00207308 */ /* 0x0005e20000000800 */
[----:B---3--:R-:W-:Y:S01]  /*4330*/  FADD.FTZ R22, R44, R63 ;  /* 0x0000003f2c167221 */ /* 0x008fe20000010000 */
[----:B------:R-:W-:-:S06]  /*4340*/  IMAD.MOV.U32 R63, RZ, RZ, R71 ;  /* 0x000000ffff3f7224 */ /* 0x000fcc00078e0047 */
[----:B------:R-:W3:Y:S01]  /*4350*/  MUFU.EX2 R57, R57 ;  /* 0x0000003900397308 */ /* 0x000ee20000000800 */
[----:B--2---:R-:W-:Y:S01]  /*4360*/  FFMA.FTZ R42, R26, R5, -R27 ;  /* 0x000000051a2a7223 */ /* 0x004fe2000001081b */
[----:B------:R-:W-:Y:S01]  /*4370*/  FADD.FTZ R27, R55, R20 ;  /* 0x00000014371b7221 */ /* 0x000fe20000010000 */
[----:B------:R-:W-:Y:S01]  /*4380*/  F2FP.F16.F32.PACK_AB R20, R36, R21 ;  /* 0x000000152414723e */ /* 0x000fe200000000ff */
[----:B------:R-:W-:Y:S01]  /*4390*/  FADD.FTZ R21, R29, R22 ;  /* 0x000000161d157221 */ /* 0x000fe20000010000 */
[----:B------:R-:W-:Y:S01]  /*43a0*/  F2FP.F16.F32.PACK_AB R22, R56, R23 ;  /* 0x000000173816723e */ /* 0x000fe200000000ff */
[----:B------:R-:W-:Y:S01]  /*43b0*/  FADD.FTZ R27, R74, R27 ;  /* 0x0000001b4a1b7221 */ /* 0x000fe20000010000 */
[----:B------:R-:W-:Y:S01]  /*43c0*/  F2FP.F16.F32.PACK_AB R23, R86, R51 ;  /* 0x000000335617723e */ /* 0x000fe200000000ff */
[----:B------:R-:W2:Y:S01]  /*43d0*/  MUFU.EX2 R35, R126 ;  /* 0x0000007e00237308 */ /* 0x000ea20000000800 */
[----:B0-----:R-:W-:Y:S01]  /*43e0*/  FADD.FTZ R8, R60, R21 ;  /* 0x000000153c087221 */ /* 0x001fe20000010000 */
[----:B------:R-:W-:Y:S01]  /*43f0*/  FADD.FTZ R26, R16, R27 ;  /* 0x0000001b101a7221 */ /* 0x000fe20000010000 */
[----:B------:R-:W-:Y:S01]  /*4400*/  F2FP.F16.F32.PACK_AB R21, R82, R43 ;  /* 0x0000002b5215723e */ /* 0x000fe200000000ff */
[--C-:B------:R-:W-:Y:S01]  /*4410*/  IMAD.MOV.U32 R56, RZ, RZ, R71.reuse ;  /* 0x000000ffff387224 */ /* 0x100fe200078e0047 */
[----:B------:R-:W-:Y:S01]  /*4420*/  F2FP.F16.F32.PACK_AB R27, R74, R55 ;  /* 0x000000374a1b723e */ /* 0x000fe200000000ff */
[----:B------:R-:W-:Y:S01]  /*4430*/  FADD.FTZ R36, R19, R26 ;  /* 0x0000001a13247221 */ /* 0x000fe20000010000 */
[----:B------:R-:W-:Y:S01]  /*4440*/  F2FP.F16.F32.PACK_AB R26, R66, R33 ;  /* 0x00000021421a723e */ /* 0x000fe200000000ff */
[----:B------:R-:W0:Y:S01]  /*4450*/  MUFU.EX2 R48, R48 ;  /* 0x0000003000307308 */ /* 0x000e220000000800 */
[----:B------:R-:W-:Y:S01]  /*4460*/  STSM.16.M88.4 [R6+0x27300], R20 ;  /* 0x0273001406007844 */ /* 0x000fe20000000200 */
[----:B---3--:R-:W-:Y:S01]  /*4470*/  FADD.FTZ R9, R57, R36 ;  /* 0x0000002439097221 */ /* 0x008fe20000010000 */
[----:B------:R-:W-:-:S02]  /*4480*/  IMAD.MOV.U32 R66, RZ, RZ, R71 ;  /* 0x000000ffff427224 */ /* 0x000fc400078e0047 */
[--C-:B------:R-:W-:Y:S02]  /*4490*/  IMAD.MOV.U32 R55, RZ, RZ, R71.reuse ;  /* 0x000000ffff377224 */ /* 0x100fe400078e0047 */
[--C-:B------:R-:W-:Y:S01]  /*44a0*/  IMAD.MOV.U32 R51, RZ, RZ, R71.reuse ;  /* 0x000000ffff337224 */ /* 0x100fe200078e0047 */
[----:B------:R-:W3:Y:S01]  /*44b0*/  MUFU.EX2 R92, R92 ;  /* 0x0000005c005c7308 */ /* 0x000ee20000000800 */
[----:B--2---:R-:W-:Y:S01]  /*44c0*/  FADD.FTZ R11, R35, R8 ;  /* 0x00000008230b7221 */ /* 0x004fe20000010000 */
[--C-:B------:R-:W-:Y:S02]  /*44d0*/  IMAD.MOV.U32 R43, RZ, RZ, R71.reuse ;  /* 0x000000ffff2b7224 */ /* 0x100fe400078e0047 */
[--C-:B------:R-:W-:Y:S02]  /*44e0*/  IMAD.MOV.U32 R36, RZ, RZ, R71.reuse ;  /* 0x000000ffff247224 */ /* 0x100fe400078e0047 */
[----:B------:R-:W-:Y:S02]  /*44f0*/  IMAD.MOV.U32 R33, RZ, RZ, R71 ;  /* 0x000000ffff217224 */ /* 0x000fe400078e0047 */
[----:B------:R-:W2:Y:S01]  /*4500*/  MUFU.EX2 R93, R93 ;  /* 0x0000005d005d7308 */ /* 0x000ea20000000800 */
[----:B0-----:R-:W-:-:S07]  /*4510*/  FADD.FTZ R8, R48, R9 ;  /* 0x0000000930087221 */ /* 0x001fce0000010000 */
[----:B------:R-:W0:Y:S01]  /*4520*/  MUFU.EX2 R45, R45 ;  /* 0x0000002d002d7308 */ /* 0x000e220000000800 */
[C---:B---3--:R-:W-:Y:S01]  /*4530*/  FADD.FTZ R10, R92.reuse, R11 ;  /* 0x0000000b5c0a7221 */ /* 0x048fe20000010000 */
[----:B------:R-:W-:Y:S01]  /*4540*/  F2FP.F16.F32.PACK_AB R92, R92, R35 ;  /* 0x000000235c5c723e */ /* 0x000fe200000000ff */
[----:B------:R-:W-:-:S05]  /*4550*/  IMAD.MOV.U32 R35, RZ, RZ, R71 ;  /* 0x000000ffff237224 */ /* 0x000fca00078e0047 */
[----:B------:R-:W3:Y:S01]  /*4560*/  MUFU.EX2 R50, R50 ;  /* 0x0000003200327308 */ /* 0x000ee20000000800 */
[----:B--2---:R-:W-:-:S07]  /*4570*/  FADD.FTZ R9, R93, R8 ;  /* 0x000000085d097221 */ /* 0x004fce0000010000 */
[----:B------:R-:W2:Y:S01]  /*4580*/  MUFU.EX2 R96, R96 ;  /* 0x0000006000607308 */ /* 0x000ea20000000800 */
[----:B0-----:R-:W-:Y:S01]  /*4590*/  FADD.FTZ R11, R45, R10 ;  /* 0x0000000a2d0b7221 */ /* 0x001fe20000010000 */
[----:B------:R-:W-:Y:S01]  /*45a0*/  F2FP.F16.F32.PACK_AB R10, R60, R29 ;  /* 0x0000001d3c0a723e */ /* 0x000fe200000000ff */
[--C-:B------:R-:W-:Y:S02]  /*45b0*/  IMAD.MOV.U32 R60, RZ, RZ, R71.reuse ;  /* 0x000000ffff3c7224 */ /* 0x100fe400078e0047 */
[----:B------:R-:W-:-:S03]  /*45c0*/  IMAD.MOV.U32 R29, RZ, RZ, R71 ;  /* 0x000000ffff1d7224 */ /* 0x000fc600078e0047 */
[----:B------:R-:W0:Y:S01]  /*45d0*/  MUFU.EX2 R95, R95 ;  /* 0x0000005f005f7308 */ /* 0x000e220000000800 */
[C---:B---3--:R-:W-:Y:S01]  /*45e0*/  FADD.FTZ R8, R50.reuse, R9 ;  /* 0x0000000932087221 */ /* 0x048fe20000010000 */
[----:B------:R-:W-:Y:S01]  /*45f0*/  F2FP.F16.F32.PACK_AB R93, R50, R93 ;  /* 0x0000005d325d723e */ /* 0x000fe200000000ff */
[----:B------:R-:W-:-:S05]  /*4600*/  IMAD.MOV.U32 R50, RZ, RZ, R71 ;  /* 0x000000ffff327224 */ /* 0x000fca00078e0047 */
[----:B------:R-:W1:Y:S01]  /*4610*/  MUFU.EX2 R30, R30 ;  /* 0x0000001e001e7308 */ /* 0x000e620000000800 */
[C---:B--2---:R-:W-:Y:S01]  /*4620*/  FADD.FTZ R11, R96.reuse, R11 ;  /* 0x0000000b600b7221 */ /* 0x044fe20000010000 */
[----:B------:R-:W-:Y:S01]  /*4630*/  F2FP.F16.F32.PACK_AB R94, R96, R45 ;  /* 0x0000002d605e723e */ /* 0x000fe200000000ff */
[----:B------:R-:W-:-:S05]  /*4640*/  IMAD.MOV.U32 R45, RZ, RZ, R71 ;  /* 0x000000ffff2d7224 */ /* 0x000fca00078e0047 */
[----:B------:R-:W2:Y:S01]  /*4650*/  MUFU.EX2 R40, R40 ;  /* 0x0000002800287308 */ /* 0x000ea20000000800 */
[----:B0-----:R-:W-:Y:S01]  /*4660*/  FADD.FTZ R9, R95, R8 ;  /* 0x000000085f097221 */ /* 0x001fe20000010000 */
[----:B------:R-:W-:Y:S01]  /*4670*/  F2FP.F16.F32.PACK_AB R8, R44, R7 ;  /* 0x000000072c08723e */ /* 0x000fe200000000ff */
[----:B------:R-:W-:-:S05]  /*4680*/  IMAD.MOV.U32 R44, RZ, RZ, R71 ;  /* 0x000000ffff2c7224 */ /* 0x000fca00078e0047 */
[----:B------:R-:W0:Y:S01]  /*4690*/  MUFU.EX2 R37, R37 ;  /* 0x0000002500257308 */ /* 0x000e220000000800 */
[----:B-1----:R-:W-:Y:S01]  /*46a0*/  FADD.FTZ R12, R30, R11 ;  /* 0x0000000b1e0c7221 */ /* 0x002fe20000010000 */
[----:B------:R-:W-:Y:S01]  /*46b0*/  F2FP.F16.F32.PACK_AB R11, R48, R57 ;  /* 0x00000039300b723e */ /* 0x000fe200000000ff */
[--C-:B------:R-:W-:Y:S02]  /*46c0*/  IMAD.MOV.U32 R57, RZ, RZ, R71.reuse ;  /* 0x000000ffff397224 */ /* 0x100fe400078e0047 */
[----:B------:R-:W-:-:S03]  /*46d0*/  IMAD.MOV.U32 R48, RZ, RZ, R71 ;  /* 0x000000ffff307224 */ /* 0x000fc600078e0047 */
[----:B------:R-:W1:Y:S01]  /*46e0*/  MUFU.EX2 R31, R31 ;  /* 0x0000001f001f7308 */ /* 0x000e620000000800 */
[C---:B--2---:R-:W-:Y:S01]  /*46f0*/  FADD.FTZ R9, R40.reuse, R9 ;  /* 0x0000000928097221 */ /* 0x044fe20000010000 */
[----:B------:R-:W-:Y:S01]  /*4700*/  F2FP.F16.F32.PACK_AB R95, R40, R95 ;  /* 0x0000005f285f723e */ /* 0x000fe200000000ff */
[----:B------:R-:W-:-:S05]  /*4710*/  IMAD.MOV.U32 R40, RZ, RZ, R71 ;  /* 0x000000ffff287224 */ /* 0x000fca00078e0047 */
[----:B------:R-:W2:Y:S01]  /*4720*/  MUFU.EX2 R59, R59 ;  /* 0x0000003b003b7308 */ /* 0x000ea20000000800 */
[----:B0-----:R-:W-:Y:S01]  /*4730*/  FADD.FTZ R14, R37, R12 ;  /* 0x0000000c250e7221 */ /* 0x001fe20000010000 */
[----:B------:R-:W-:Y:S01]  /*4740*/  FADD.FTZ R12, R32, R9 ;  /* 0x00000009200c7221 */ /* 0x000fe20000010000 */
[----:B------:R-:W-:-:S05]  /*4750*/  F2FP.F16.F32.PACK_AB R9, R19, R16 ;  /* 0x000000101309723e */ /* 0x000fca00000000ff */
[----:B------:R-:W0:Y:S01]  /*4760*/  MUFU.EX2 R68, R68 ;  /* 0x0000004400447308 */ /* 0x000e220000000800 */
[----:B-1----:R-:W-:-:S07]  /*4770*/  FADD.FTZ R7, R31, R14 ;  /* 0x0000000e1f077221 */ /* 0x002fce0000010000 */
[----:B------:R-:W1:Y:S01]  /*4780*/  MUFU.EX2 R46, R46 ;  /* 0x0000002e002e7308 */ /* 0x000e620000000800 */
[----:B--2---:R-:W-:-:S07]  /*4790*/  FADD.FTZ R13, R59, R12 ;  /* 0x0000000c3b0d7221 */ /* 0x004fce0000010000 */
[----:B------:R-:W2:Y:S01]  /*47a0*/  MUFU.EX2 R41, R41 ;  /* 0x0000002900297308 */ /* 0x000ea20000000800 */
[----:B0-----:R-:W-:-:S07]  /*47b0*/  FADD.FTZ R14, R68, R7 ;  /* 0x00000007440e7221 */ /* 0x001fce0000010000 */
[----:B------:R0:W3:Y:S01]  /*47c0*/  MUFU.EX2 R61, R24 ;  /* 0x00000018003d7308 */ /* 0x0000e20000000800 */
[----:B-1----:R-:W-:-:S07]  /*47d0*/  FADD.FTZ R12, R46, R13 ;  /* 0x0000000d2e0c7221 */ /* 0x002fce0000010000 */
[----:B------:R-:W1:Y:S01]  /*47e0*/  MUFU.EX2 R100, R100 ;  /* 0x0000006400647308 */ /* 0x000e620000000800 */
[----:B--2---:R-:W-:Y:S01]  /*47f0*/  FADD.FTZ R15, R41, R14 ;  /* 0x0000000e290f7221 */ /* 0x004fe20000010000 */
[----:B0-----:R-:W-:Y:S01]  /*4800*/  F2FP.F16.F32.PACK_AB R24, R64, R25 ;  /* 0x000000194018723e */ /* 0x001fe200000000ff */
[--C-:B------:R-:W-:Y:S01]  /*4810*/  IMAD.MOV.U32 R64, RZ, RZ, R71.reuse ;  /* 0x000000ffff407224 */ /* 0x100fe200078e0047 */
[----:B------:R-:W-:Y:S01]  /*4820*/  F2FP.F16.F32.PACK_AB R25, R18, R53 ;  /* 0x000000351219723e */ /* 0x000fe200000000ff */
[----:B------:R-:W-:-:S03]  /*4830*/  IMAD.MOV.U32 R53, RZ, RZ, R71 ;  /* 0x000000ffff357224 */ /* 0x000fc600078e0047 */
[----:B------:R-:W0:Y:S01]  /*4840*/  MUFU.EX2 R34, R34 ;  /* 0x0000002200227308 */ /* 0x000e220000000800 */
[----:B---3--:R-:W-:Y:S01]  /*4850*/  FADD.FTZ R13, R61, R12 ;  /* 0x0000000c3d0d7221 */ /* 0x008fe20000010000 */
[----:B------:R2:W-:Y:S04]  /*4860*/  STSM.16.M88.4 [R6+0x28b00], R24 ;  /* 0x028b001806007844 */ /* 0x0005e80000000200 */
[----:B------:R3:W-:Y:S02]  /*4870*/  STSM.16.M88.4 [R6+0x2a300], R8 ;  /* 0x02a3000806007844 */ /* 0x0007e40000000200 */
[----:B------:R-:W4:Y:S01]  /*4880*/  MUFU.EX2 R47, R47 ;  /* 0x0000002f002f7308 */ /* 0x000f220000000800 */
[C---:B-1----:R-:W-:Y:S01]  /*4890*/  FADD.FTZ R12, R100.reuse, R15 ;  /* 0x0000000f640c7221 */ /* 0x042fe20000010000 */
[----:B------:R-:W-:Y:S01]  /*48a0*/  F2FP.F16.F32.PACK_AB R100, R100, R41 ;  /* 0x000000296464723e */ /* 0x000fe200000000ff */
[----:B------:R1:W-:Y:S01]  /*48b0*/  STSM.16.M88.4 [R6+0x2bb00], R92 ;  /* 0x02bb005c06007844 */ /* 0x0003e20000000200 */
[----:B------:R-:W-:-:S04]  /*48c0*/  IMAD.MOV.U32 R41, RZ, RZ, R71 ;  /* 0x000000ffff297224 */ /* 0x000fc800078e0047 */
[----:B------:R5:W3:Y:S01]  /*48d0*/  MUFU.EX2 R101, R28 ;  /* 0x0000001c00657308 */ /* 0x000ae20000000800 */
[----:B0-----:R-:W-:Y:S01]  /*48e0*/  FADD.FTZ R14, R34, R13 ;  /* 0x0000000d220e7221 */ /* 0x001fe20000010000 */
[--C-:B--2---:R-:W-:Y:S02]  /*48f0*/  IMAD.MOV.U32 R27, RZ, RZ, R71.reuse ;  /* 0x000000ffff1b7224 */ /* 0x104fe400078e0047 */
[--C-:B------:R-:W-:Y:S02]  /*4900*/  IMAD.MOV.U32 R26, RZ, RZ, R71.reuse ;  /* 0x000000ffff1a7224 */ /* 0x100fe400078e0047 */
[--C-:B------:R-:W-:Y:S02]  /*4910*/  IMAD.MOV.U32 R25, RZ, RZ, R71.reuse ;  /* 0x000000ffff197224 */ /* 0x100fe400078e0047 */
[----:B------:R-:W0:Y:S01]  /*4920*/  MUFU.EX2 R106, R106 ;  /* 0x0000006a006a7308 */ /* 0x000e220000000800 */
[----:B----4-:R-:W-:Y:S01]  /*4930*/  FADD.FTZ R15, R47, R12 ;  /* 0x0000000c2f0f7221 */ /* 0x010fe20000010000 */
[----:B------:R-:W-:Y:S01]  /*4940*/  F2FP.F16.F32.PACK_AB R12, R37, R30 ;  /* 0x0000001e250c723e */ /* 0x000fe200000000ff */
[----:B------:R-:W-:-:S02]  /*4950*/  IMAD.MOV.U32 R37, RZ, RZ, R71 ;  /* 0x000000ffff257224 */ /* 0x000fc400078e0047 */
[--C-:B------:R-:W-:Y:S02]  /*4960*/  IMAD.MOV.U32 R30, RZ, RZ, R71.reuse ;  /* 0x000000ffff1e7224 */ /* 0x100fe400078e0047 */
[--C-:B-----5:R-:W-:Y:S01]  /*4970*/  IMAD.MOV.U32 R28, RZ, RZ, R71.reuse ;  /* 0x000000ffff1c7224 */ /* 0x120fe200078e0047 */
[----:B------:R-:W2:Y:S01]  /*4980*/  MUFU.EX2 R38, R38 ;  /* 0x0000002600267308 */ /* 0x000ea20000000800 */
[C---:B---3--:R-:W-:Y:S01]  /*4990*/  FADD.FTZ R13, R101.reuse, R14 ;  /* 0x0000000e650d7221 */ /* 0x048fe20000010000 */
[----:B------:R-:W-:Y:S01]  /*49a0*/  F2FP.F16.F32.PACK_AB R14, R68, R31 ;  /* 0x0000001f440e723e */ /* 0x000fe200000000ff */
[--C-:B------:R-:W-:Y:S01]  /*49b0*/  IMAD.MOV.U32 R68, RZ, RZ, R71.reuse ;  /* 0x000000ffff447224 */ /* 0x100fe200078e0047 */
[----:B------:R-:W-:Y:S01]  /*49c0*/  F2FP.F16.F32.PACK_AB R101, R101, R34 ;  /* 0x000000226565723e */ /* 0x000fe200000000ff */
[--C-:B------:R-:W-:Y:S02]  /*49d0*/  IMAD.MOV.U32 R34, RZ, RZ, R71.reuse ;  /* 0x000000ffff227224 */ /* 0x100fe400078e0047 */
[----:B------:R-:W-:Y:S01]  /*49e0*/  IMAD.MOV.U32 R31, RZ, RZ, R71 ;  /* 0x000000ffff1f7224 */ /* 0x000fe200078e0047 */
[----:B------:R-:W3:Y:S01]  /*49f0*/  MUFU.EX2 R49, R49 ;  /* 0x0000003100317308 */ /* 0x000ee20000000800 */
[C---:B0-----:R-:W-:Y:S01]  /*4a00*/  FADD.FTZ R18, R106.reuse, R15 ;  /* 0x0000000f6a127221 */ /* 0x041fe20000010000 */
[----:B------:R-:W-:Y:S01]  /*4a10*/  F2FP.F16.F32.PACK_AB R15, R61, R46 ;  /* 0x0000002e3d0f723e */ /* 0x000fe200000000ff */
[--C-:B------:R-:W-:Y:S01]  /*4a20*/  IMAD.MOV.U32 R61, RZ, RZ, R71.reuse ;  /* 0x000000ffff3d7224 */ /* 0x100fe200078e0047 */
[----:B------:R-:W-:Y:S01]  /*4a30*/  F2FP.F16.F32.PACK_AB R102, R106, R47 ;  /* 0x0000002f6a66723e */ /* 0x000fe200000000ff */
[----:B------:R-:W-:-:S02]  /*4a40*/  IMAD.MOV.U32 R47, RZ, RZ, R71 ;  /* 0x000000ffff2f7224 */ /* 0x000fc400078e0047 */
[----:B------:R-:W-:Y:S01]  /*4a50*/  IMAD.MOV.U32 R46, RZ, RZ, R71 ;  /* 0x000000ffff2e7224 */ /* 0x000fe200078e0047 */
[----:B------:R-:W0:Y:S01]  /*4a60*/  MUFU.EX2 R112, R112 ;  /* 0x0000007000707308 */ /* 0x000e220000000800 */
[----:B--2---:R-:W-:Y:S01]  /*4a70*/  FADD.FTZ R16, R38, R13 ;  /* 0x0000000d26107221 */ /* 0x004fe20000010000 */
[----:B------:R-:W-:-:S06]  /*4a80*/  IMAD.MOV.U32 R24, RZ, RZ, R71 ;  /* 0x000000ffff187224 */ /* 0x000fcc00078e0047 */
[----:B------:R-:W2:Y:S01]  /*4a90*/  MUFU.EX2 R103, R88 ;  /* 0x0000005800677308 */ /* 0x000ea20000000800 */
[----:B---3--:R-:W-:-:S07]  /*4aa0*/  FADD.FTZ R13, R49, R18 ;  /* 0x00000012310d7221 */ /* 0x008fce0000010000 */
[----:B------:R-:W-:Y:S01]  /*4ab0*/  MUFU.EX2 R39, R39 ;  /* 0x0000002700277308 */ /* 0x000fe20000000800 */
[C---:B0-----:R-:W-:Y:S01]  /*4ac0*/  FADD.FTZ R10, R112.reuse, R13 ;  /* 0x0000000d700a7221 */ /* 0x041fe20000010000 */
[----:B------:R-:W-:Y:S01]  /*4ad0*/  F2FP.F16.F32.PACK_AB R13, R59, R32 ;  /* 0x000000203b0d723e */ /* 0x000fe200000000ff */
[--C-:B------:R-:W-:Y:S01]  /*4ae0*/  IMAD.MOV.U32 R59, RZ, RZ, R71.reuse ;  /* 0x000000ffff3b7224 */ /* 0x100fe200078e0047 */
[----:B------:R-:W-:Y:S01]  /*4af0*/  F2FP.F16.F32.PACK_AB R20, R112, R49 ;  /* 0x000000317014723e */ /* 0x000fe200000000ff */
[--C-:B------:R-:W-:Y:S02]  /*4b00*/  IMAD.MOV.U32 R49, RZ, RZ, R71.reuse ;  /* 0x000000ffff317224 */ /* 0x100fe400078e0047 */
[----:B------:R1:W-:Y:S01]  /*4b10*/  STSM.16.M88.4 [R6+0x2d300], R12 ;  /* 0x02d3000c06007844 */ /* 0x0003e20000000200 */
[----:B------:R-:W0:Y:S01]  /*4b20*/  MUFU.EX2 R114, R114 ;  /* 0x0000007200727308 */ /* 0x000e220000000800 */
[C---:B--2---:R-:W-:Y:S01]  /*4b30*/  FADD.FTZ R9, R103.reuse, R16 ;  /* 0x0000001067097221 */ /* 0x044fe20000010000 */
[----:B------:R-:W-:Y:S01]  /*4b40*/  F2FP.F16.F32.PACK_AB R103, R103, R38 ;  /* 0x000000266767723e */ /* 0x000fe200000000ff */
[----:B------:R-:W-:-:S02]  /*4b50*/  IMAD.MOV.U32 R38, RZ, RZ, R71 ;  /* 0x000000ffff267224 */ /* 0x000fc400078e0047 */
[----:B------:R-:W-:Y:S02]  /*4b60*/  IMAD.MOV.U32 R32, RZ, RZ, R71 ;  /* 0x000000ffff207224 */ /* 0x000fe400078e0047 */
[----:B------:R1:W-:Y:S01]  /*4b70*/  STSM.16.M88.4 [R6+0x2eb00], R100 ;  /* 0x02eb006406007844 */ /* 0x0003e20000000200 */
[----:B------:R-:W2:Y:S08]  /*4b80*/  MUFU.EX2 R42, R42 ;  /* 0x0000002a002a7308 */ /* 0x000eb00000000800 */
[----:B------:R-:W3:Y:S01]  /*4b90*/  MUFU.EX2 R7, R104 ;  /* 0x0000006800077308 */ /* 0x000ee20000000800 */
[----:B0-----:R-:W-:Y:S01]  /*4ba0*/  F2FP.F16.F32.PACK_AB R22, R114, R39 ;  /* 0x000000277216723e */ /* 0x001fe200000000ff */
[----:B------:R-:W-:-:S04]  /*4bb0*/  FADD.FTZ R39, R39, R10 ;  /* 0x0000000a27277221 */ /* 0x000fc80000010000 */
[----:B------:R-:W-:Y:S01]  /*4bc0*/  FADD.FTZ R10, R114, R39 ;  /* 0x00000027720a7221 */ /* 0x000fe20000010000 */
[----:B------:R-:W-:Y:S01]  /*4bd0*/  IMAD.MOV.U32 R39, RZ, RZ, R71 ;  /* 0x000000ffff277224 */ /* 0x000fe200078e0047 */
[----:B------:R-:W-:Y:S01]  /*4be0*/  MUFU.EX2 R108, R108 ;  /* 0x0000006c006c7308 */ /* 0x000fe20000000800 */
[----:B--2---:R-:W-:-:S07]  /*4bf0*/  FADD.FTZ R8, R42, R9 ;  /* 0x000000092a087221 */ /* 0x004fce0000010000 */
[----:B------:R-:W0:Y:S01]  /*4c00*/  MUFU.EX2 R19, R110 ;  /* 0x0000006e00137308 */ /* 0x000e220000000800 */
[C---:B---3--:R-:W-:Y:S01]  /*4c10*/  F2FP.F16.F32.PACK_AB R21, R7.reuse, R42 ;  /* 0x0000002a0715723e */ /* 0x048fe200000000ff */
[----:B------:R-:W-:Y:S01]  /*4c20*/  FADD.FTZ R9, R7, R8 ;  /* 0x0000000807097221 */ /* 0x000fe20000010000 */
[----:B------:R-:W-:Y:S02]  /*4c30*/  VIADD R8, R17, 0xfffffffe ;  /* 0xfffffffe11087836 */ /* 0x000fe40000000000 */
[----:B------:R-:W-:Y:S02]  /*4c40*/  IMAD.MOV.U32 R7, RZ, RZ, RZ ;  /* 0x000000ffff077224 */ /* 0x000fe400078e00ff */
[----:B------:R-:W-:Y:S01]  /*4c50*/  IMAD.MOV.U32 R42, RZ, RZ, R71 ;  /* 0x000000ffff2a7224 */ /* 0x000fe200078e0047 */
[----:B------:R-:W-:Y:S02]  /*4c60*/  ISETP.GE.AND P2, PT, R8, R144, PT ;  /* 0x000000900800720c */ /* 0x000fe40003f46270 */
[----:B0-----:R-:W-:Y:S01]  /*4c70*/  F2FP.F16.F32.PACK_AB R23, R19, R108 ;  /* 0x0000006c1317723e */ /* 0x001fe200000000ff */
[----:B------:R-:W-:-:S04]  /*4c80*/  FADD.FTZ R108, R108, R9 ;  /* 0x000000096c6c7221 */ /* 0x000fc80000010000 */
[----:B------:R1:W-:Y:S01]  /*4c90*/  STSM.16.M88.4 [R6+0x30300], R20 ;  /* 0x0303001406007844 */ /* 0x0003e20000000200 */
[----:B------:R-:W-:Y:S01]  /*4ca0*/  FADD.FTZ R11, R19, R108 ;  /* 0x0000006c130b7221 */ /* 0x000fe20000010000 */
[----:B------:R0:W-:Y:S06]  /*4cb0*/  MEMBAR.ALL.CTA ;  /* 0x0000000000007992 */ /* 0x0001ec0000008000 */
[----:B0-----:R-:W0:Y:S02]  /*4cc0*/  FENCE.VIEW.ASYNC.S ;  /* 0x00000000000073c6 */ /* 0x001e240000000000 */
[----:B0-----:R-:W-:Y:S01]  /*4cd0*/  NOP ;  /* 0x0000000000007918 */ /* 0x001fe20000000000 */
[----:B------:R-:W-:Y:S05]  /*4ce0*/  @!P2 BRA `(.L_x_19) ;  /* 0x00000038002ca947 */ /* 0x000fea0003800000 */
[----:B-1----:R-:W-:Y:S01]  /*4cf0*/  IMAD.MOV.U32 R12, RZ, RZ, R76 ;  /* 0x000000ffff0c7224 */ /* 0x002fe200078e004c */
[----:B------:R-:W-:Y:S01]  /*4d00*/  CS2R R70, SRZ ;  /* 0x0000000000467805 */ /* 0x000fe2000001ff00 */
[----:B------:R-:W-:Y:S01]  /*4d10*/  IMAD.MOV.U32 R9, RZ, RZ, R4 ;  /* 0x000000ffff097224 */ /* 0x000fe200078e0004 */
[----:B------:R-:W-:Y:S01]  /*4d20*/  CS2R R68, SRZ ;  /* 0x0000000000447805 */ /* 0x000fe2000001ff00 */
[----:B------:R-:W-:Y:S01]  /*4d30*/  IMAD.MOV.U32 R13, RZ, RZ, RZ ;  /* 0x000000ffff0d7224 */ /* 0x000fe200078e00ff */
        /* <DEDUP_REMOVED lines=21> */
[----:B------:R-:W-:Y:S01]  /*4e90*/  CS2R R24, SRZ ;  /* 0x0000000000187805 */ /* 0x000fe2000001ff00 */
[----:B------:R-:W-:-:S06]  /*4ea0*/  UMOV UR41, URZ ;  /* 0x0000003f00297c82 */ /* 0x000fcc0008000000 */
.L_x_28:
[----:B------:R-:W-:Y:S01]  /*4eb0*/  UIADD3 UR6, UR41, 0x1, URZ ;  /* 0x0000000129067890 */ /* 0x000fe2000fffe03f */
[----:B------:R-:W-:-:S03]  /*4ec0*/  ISETP.NE.AND P3, PT, RZ, UR36, PT ;  /* 0x00000024ff007c0c */ /* 0x000fc6000bf65270 */
[----:B------:R-:W-:-:S04]  /*4ed0*/  UISETP.NE.AND UP0, UPT, UR6, 0x2, UPT ;  /* 0x000000020600788c */ /* 0x000fc8000bf05270 */
[----:B------:R-:W-:Y:S02]  /*4ee0*/  USEL UR7, URZ, 0x1, UP0 ;  /* 0x000000013f077887 */ /* 0x000fe40008000000 */
[----:B------:R-:W-:-:S04]  /*4ef0*/  USEL UR6, UR6, URZ, UP0 ;  /* 0x0000003f06067287 */ /* 0x000fc80008000000 */
[----:B------:R-:W-:Y:S02]  /*4f00*/  LOP3.LUT R7, R13, UR7, RZ, 0x3c, !PT ;  /* 0x000000070d077c12 */ /* 0x000fe4000f8e3cff */
[----:B------:R-:W-:Y:S01]  /*4f10*/  IMAD.U32 R0, RZ, RZ, UR6 ;  /* 0x00000006ff007e24 */ /* 0x000fe2000f8e00ff */
[----:B------:R-:W-:Y:S06]  /*4f20*/  @P3 BRA `(.L_x_20) ;  /* 0x0000000000283947 */ /* 0x000fec0003800000 */
[----:B------:R-:W-:Y:S05]  /*4f30*/  @!P0 BRA `(.L_x_21) ;  /* 0x0000000000048947 */ /* 0x000fea0003800000 */
[----:B------:R-:W-:Y:S01]  /*4f40*/  BPT.TRAP 0x1 ;  /* 0x000000040000795c */ /* 0x000fe20000300000 */
.L_x_21:
[----:B------:R-:W-:Y:S02]  /*4f50*/  LEA R5, R0, UR37, 0x3 ;  /* 0x0000002500057c11 */ /* 0x000fe4000f8e18ff */
[----:B------:R-:W-:-:S04]  /*4f60*/  SHF.L.U32 R4, R7, 0x1f, RZ ;  /* 0x0000001f07047819 */ /* 0x000fc800000006ff */
[----:B------:R0:W1:Y:S01]  /*4f70*/  SYNCS.PHASECHK.TRANS64.TRYWAIT P2, [R5+URZ+0x31c30], R4 ;  /* 0x031c3004050075a7 */ /* 0x000062000804017f */
[----:B------:R-:W-:Y:S05]  /*4f80*/  @!P0 BRA `(.L_x_22) ;  /* 0x0000000000048947 */ /* 0x000fea0003800000 */
[----:B------:R-:W-:Y:S01]  /*4f90*/  BPT.TRAP 0x1 ;  /* 0x000000040000795c */ /* 0x000fe20000300000 */
.L_x_22:
[----:B-1----:R-:W-:Y:S05]  /*4fa0*/  @P2 BRA `(.L_x_20) ;  /* 0x0000000000082947 */ /* 0x002fea0003800000 */
[----:B------:R-:W1:Y:S02]  /*4fb0*/  SYNCS.PHASECHK.TRANS64.TRYWAIT P2, [R5+URZ+0x31c30], R4 ;  /* 0x031c3004050075a7 */ /* 0x000e64000804017f */
[----:B-1----:R-:W-:Y:S05]  /*4fc0*/  @!P2 BRA `(.L_x_23) ;  /* 0x000000940054a947 */ /* 0x002fea0003800000 */
.L_x_20:
[----:B------:R-:W2:Y:S01]  /*4fd0*/  S2R R14, SR_TID.X ;  /* 0x00000000000e7919 */ /* 0x000ea20000002100 */
[----:B------:R-:W-:Y:S01]  /*4fe0*/  R2UR UR43, R0 ;  /* 0x00000000002b72ca */ /* 0x000fe200000e0000 */
[----:B------:R-:W-:Y:S01]  /*4ff0*/  UMOV UR47, 0x80000020 ;  /* 0x80000020002f7882 */ /* 0x000fe20000000000 */
[C---:B------:R-:W-:Y:S01]  /*5000*/  R2UR UR44, R2.reuse ;  /* 0x00000000022c72ca */ /* 0x040fe200000e0000 */
        /* <DEDUP_REMOVED lines=10> */
[----:B------:R-:W-:Y:S01]  /*50b0*/  UIMAD UR43, UR43, 0x6c0, UR42 ;  /* 0x000006c02b2b78a4 */ /* 0x000fe2000f8e022a */
[C---:B------:R-:W-:Y:S01]  /*50c0*/  R2UR UR28, R2.reuse ;  /* 0x00000000021c72ca */ /* 0x040fe200000e0000 */
[----:B------:R-:W-:Y:S01]  /*50d0*/  UMOV UR11, 0x80000020 ;  /* 0x80000020000b7882 */ /* 0x000fe20000000000 */
[C---:B------:R-:W-:Y:S01]  /*50e0*/  R2UR UR29, R3.reuse ;  /* 0x00000000031d72ca */ /* 0x040fe200000e0000 */
[----:B------:R-:W-:Y:S01]  /*50f0*/  UIADD3 UR50, UR43, 0x40, URZ ;  /* 0x000000402b327890 */ /* 0x000fe2000fffe03f */
[----:B------:R-:W-:Y:S01]  /*5100*/  R2UR UR32, R2 ;  /* 0x00000000022072ca */ /* 0x000fe200000e0000 */
[----:B------:R-:W-:Y:S01]  /*5110*/  UIADD3 UR26, UR43, 0x80, URZ ;  /* 0x000000802b1a7890 */ /* 0x000fe2000fffe03f */
[----:B------:R-:W-:Y:S01]  /*5120*/  R2UR UR33, R3 ;  /* 0x00000000032172ca */ /* 0x000fe200000e0000 */
[----:B------:R-:W-:Y:S01]  /*5130*/  UMOV UR46, UR43 ;  /* 0x0000002b002e7c82 */ /* 0x000fe20008000000 */
[----:B------:R-:W-:-:S02]  /*5140*/  UIADD3 UR30, UR43, 0xc0, URZ ;  /* 0x000000c02b1e7890 */ /* 0x000fc4000fffe03f */
[----:B------:R-:W-:Y:S02]  /*5150*/  UIADD3 UR34, UR43, 0x100, URZ ;  /* 0x000001002b227890 */ /* 0x000fe4000fffe03f */
[----:B------:R-:W-:Y:S02]  /*5160*/  UIADD3 UR6, UR43, 0x2, URZ ;  /* 0x000000022b067890 */ /* 0x000fe4000fffe03f */
[----:B------:R-:W-:Y:S02]  /*5170*/  UIADD3 UR10, UR43, 0x42, URZ ;  /* 0x000000422b0a7890 */ /* 0x000fe4000fffe03f */
[----:B------:R-:W-:Y:S01]  /*5180*/  UIADD3 UR14, UR43, 0x242, URZ ;  /* 0x000002422b0e7890 */ /* 0x000fe2000fffe03f */
[----:B--2---:R-:W-:Y:S01]  /*5190*/  SHF.R.U32.HI R14, RZ, 0x7, R14 ;  /* 0x00000007ff0e7819 */ /* 0x004fe2000001160e */
[----:B------:R-:W-:Y:S01]  /*51a0*/  UMOV UR15, 0x80000020 ;  /* 0x80000020000f7882 */ /* 0x000fe20000000000 */
[----:B------:R-:W-:Y:S01]  /*51b0*/  UIADD3 UR18, UR43, 0x480, URZ ;  /* 0x000004802b127890 */ /* 0x000fe2000fffe03f */
[----:B------:R-:W-:-:S02]  /*51c0*/  UMOV UR19, 0x80000020 ;  /* 0x8000002000137882 */ /* 0x000fc40000000000 */
[----:B01----:R-:W-:Y:S01]  /*51d0*/  VIADD R4, R14, 0x8 ;  /* 0x000000080e047836 */ /* 0x003fe20000000000 */
[----:B------:R-:W-:Y:S01]  /*51e0*/  UIADD3 UR22, UR43, 0x482, URZ ;  /* 0x000004822b167890 */ /* 0x000fe2000fffe03f */
[----:B------:R-:W-:-:S03]  /*51f0*/  UMOV UR23, 0x80000020 ;  /* 0x8000002000177882 */ /* 0x000fc60000000000 */
[----:B------:R0:W-:Y:S06]  /*5200*/  BAR.SYNC.DEFER_BLOCKING R4, 0x100 ;  /* 0x000400040000751d */ /* 0x0001ec0000010000 */
[----:B------:R-:W-:-:S06]  /*5210*/  WARPGROUP.ARRIVE ;  /* 0x00000000000079c5 */ /* 0x000fcc0000000000 */
[----:B------:R-:W-:Y:S01]  /*5220*/  HGMMA.64x16x16.F32 R136, gdesc[UR44], RZ, !UPT, gsb0 ;  /* 0x002000002c8879f0 */ /* 0x000fe2000c0008ff */
[----:B------:R-:W-:Y:S01]  /*5230*/  R2UR UR44, R2 ;  /* 0x00000000022c72ca */ /* 0x000fe200000e0000 */
[----:B------:R-:W-:Y:S01]  /*5240*/  UIADD3 UR46, UR43, 0x140, URZ ;  /* 0x000001402b2e7890 */ /* 0x000fe2000fffe03f */
[----:B------:R-:W-:Y:S01]  /*5250*/  R2UR UR45, R3 ;  /* 0x00000000032d72ca */ /* 0x000fe200000e0000 */
[----:B------:R-:W-:Y:S01]  /*5260*/  UMOV UR47, 0x80000020 ;  /* 0x80000020002f7882 */ /* 0x000fe20000000000 */
[----:B------:R-:W-:Y:S02]  /*5270*/  WARPGROUP.DEPBAR.LE gsb0, 0x0 ;  /* 0x00008000000079c5 */ /* 0x000fe40000010000 */
        /* <DEDUP_REMOVED lines=23> */
[----:B------:R-:W-:Y:S01]  /*53f0*/  UIADD3 UR34, UR43, 0x102, URZ ;  /* 0x000001022b227890 */ /* 0x000fe2000fffe03f */
[----:B------:R-:W-:Y:S01]  /*5400*/  UMOV UR32, UR4 ;  /* 0x0000000400207c82 */ /* 0x000fe20008000000 */
[----:B------:R-:W-:Y:S01]  /*5410*/  UMOV UR33, UR5 ;  /* 0x0000000500217c82 */ /* 0x000fe20008000000 */
        /* <DEDUP_REMOVED lines=139> */
[----:B------:R-:W-:Y:S03]  /*5cd0*/  HGMMA.64x16x16.F32 R72, gdesc[UR8], R72, gsb0 ;  /* 0x00200000084879f0 */ /* 0x000fe60008000848 */
        /* <DEDUP_REMOVED lines=115> */
[----:B------:R-:W-:Y:S02]  /*6410*/  WARPGROUP.DEPBAR.LE gsb0, 0x0 ;  /* 0x00008000000079c5 */ /* 0x000fe40000010000 */
[----:B------:R-:W-:-:S06]  /*6420*/  WARPGROUP.ARRIVE ;  /* 0x00000000000079c5 */ /* 0x000fcc0000000000 */
[----:B------:R-:W-:Y:S01]  /*6430*/  HGMMA.64x16x16.F32 R128, gdesc[UR20], R128, gsb0 ;  /* 0x00200000148079f0 */ /* 0x000fe20008000880 */
[----:B------:R-:W-:Y:S01]  /*6440*/  UIADD3 UR22, UR43, 0x642, URZ ;  /* 0x000006422b167890 */ /* 0x000fe2000fffe03f */
[----:B------:R-:W-:Y:S01]  /*6450*/  UMOV UR23, 0x80000020 ;  /* 0x8000002000177882 */ /* 0x000fe20000000000 */
[----:B------:R-:W-:Y:S01]  /*6460*/  UIADD3 UR43, UR43, 0x682, URZ ;  /* 0x000006822b2b7890 */ /* 0x000fe2000fffe03f */
[----:B------:R-:W-:Y:S02]  /*6470*/  WARPGROUP.DEPBAR.LE gsb0, 0x0 ;  /* 0x00008000000079c5 */ /* 0x000fe40000010000 */
[----:B------:R-:W-:-:S06]  /*6480*/  WARPGROUP.ARRIVE ;  /* 0x00000000000079c5 */ /* 0x000fcc0000000000 */
[----:B------:R-:W-:Y:S03]  /*6490*/  HGMMA.64x16x16.F32 R120, gdesc[UR24], R120, gsb0 ;  /* 0x00200000187879f0 */ /* 0x000fe60008000878 */
        /* <DEDUP_REMOVED lines=21> */
[----:B0-----:R-:W-:Y:S05]  /*65f0*/  @P3 BRA `(.L_x_24) ;  /* 0x0000000000283947 */ /* 0x001fea0003800000 */
[----:B------:R-:W-:Y:S05]  /*6600*/  @!P0 BRA `(.L_x_25) ;  /* 0x0000000000048947 */ /* 0x000fea0003800000 */
[----:B------:R-:W-:Y:S01]  /*6610*/  BPT.TRAP 0x1 ;  /* 0x000000040000795c */ /* 0x000fe20000300000 */
.L_x_25:
[----:B------:R-:W-:Y:S01]  /*6620*/  ULEA UR6, UR41, UR37, 0x3 ;  /* 0x0000002529067291 */ /* 0x000fe2000f8e183f */
[----:B------:R-:W-:-:S08]  /*6630*/  SHF.L.U32 R4, R13, 0x1f, RZ ;  /* 0x0000001f0d047819 */ /* 0x000fd000000006ff */
[----:B------:R0:W1:Y:S01]  /*6640*/  SYNCS.PHASECHK.TRANS64.TRYWAIT P2, [UR6+0x31c50], R4 ;  /* 0x031c5004ff0075a7 */ /* 0x0000620008040146 */
[----:B------:R-:W-:Y:S05]  /*6650*/  @!P0 BRA `(.L_x_26) ;  /* 0x0000000000048947 */ /* 0x000fea0003800000 */
[----:B------:R-:W-:Y:S01]  /*6660*/  BPT.TRAP 0x1 ;  /* 0x000000040000795c */ /* 0x000fe20000300000 */
.L_x_26:
[----:B-1----:R-:W-:Y:S05]  /*6670*/  @P2 BRA `(.L_x_24) ;  /* 0x0000000000082947 */ /* 0x002fea0003800000 */
[----:B------:R-:W1:Y:S02]  /*6680*/  SYNCS.PHASECHK.TRANS64.TRYWAIT P2, [UR6+0x31c50], R4 ;  /* 0x031c5004ff0075a7 */ /* 0x000e640008040146 */
[----:B-1----:R-:W-:Y:S05]  /*6690*/  @!P2 BRA `(.L_x_27) ;  /* 0x0000007c00b4a947 */ /* 0x002fea0003800000 */
.L_x_24:
[----:B------:R-:W-:Y:S01]  /*66a0*/  UIADD3 UR6, UR37, 0x200, URZ ;  /* 0x0000020025067890 */ /* 0x000fe2000fffe03f */
[----:B------:R-:W-:Y:S01]  /*66b0*/  WARPGROUP.ARRIVE ;  /* 0x00000000000079c5 */ /* 0x000fe20000000000 */
[----:B------:R-:W-:Y:S01]  /*66c0*/  ULOP3.LUT UR10, UR40, 0x10000, URZ, 0xfc, !UPT ;  /* 0x00010000280a7892 */ /* 0x000fe2000f8efc3f */
[----:B01----:R-:W-:Y:S01]  /*66d0*/  FMNMX.FTZ R4, R136, R9, !PT ;  /* 0x0000000988047209 */ /* 0x003fe20007810000 */
[----:B------:R-:W-:Y:S01]  /*66e0*/  USHF.R.U32.HI UR6, URZ, 0x4, UR6 ;  /* 0x000000043f067899 */ /* 0x000fe20008011606 */
[----:B------:R-:W-:Y:S01]  /*66f0*/  FMNMX.FTZ R20, R138, R12, !PT ;  /* 0x0000000c8a147209 */ /* 0x000fe20007810000 */
[----:B------:R-:W-:Y:S01]  /*6700*/  UMOV UR25, 0xc0000010 ;  /* 0xc000001000197882 */ /* 0x000fe20000000000 */
[----:B------:R-:W-:Y:S01]  /*6710*/  UMOV UR27, 0x80000020 ;  /* 0x80000020001b7882 */ /* 0x000fe20000000000 */
[----:B------:R-:W-:Y:S01]  /*6720*/  ULOP3.LUT UR6, UR6, 0x3fff, URZ, 0xc0, !UPT ;  /* 0x00003fff06067892 */ /* 0x000fe2000f8ec03f */
[----:B------:R-:W-:Y:S01]  /*6730*/  FMNMX.FTZ R5, R137, R4, !PT ;  /* 0x0000000489057209 */ /* 0x000fe20007810000 */
[----:B------:R-:W-:Y:S01]  /*6740*/  UMOV UR24, UR10 ;  /* 0x0000000a00187c82 */ /* 0x000fe20008000000 */
[----:B------:R-:W-:Y:S01]  /*6750*/  FMNMX.FTZ R21, R139, R20, !PT ;  /* 0x000000148b157209 */ /* 0x000fe20007810000 */
[----:B------:R-:W-:Y:S01]  /*6760*/  ULOP3.LUT UR6, UR6, 0x2400000, URZ, 0xfc, !UPT ;  /* 0x0240000006067892 */ /* 0x000fe2000f8efc3f */
[----:B------:R-:W-:Y:S01]  /*6770*/  FMNMX.FTZ R4, R140, R5, !PT ;  /* 0x000000058c047209 */ /* 0x000fe20007810000 */
[----:B------:R-:W0:Y:S01]  /*6780*/  S2R R146, SR_TID.X ;  /* 0x0000000000927919 */ /* 0x000e220000002100 */
[----:B------:R-:W-:Y:S01]  /*6790*/  FMNMX.FTZ R22, R142, R21, !PT ;  /* 0x000000158e167209 */ /* 0x000fe20007810000 */
[----:B------:R-:W-:Y:S01]  /*67a0*/  UIMAD UR6, UR41, 0x6c0, UR6 ;  /* 0x000006c0290678a4 */ /* 0x000fe2000f8e0206 */
[----:B------:R-:W-:-:S02]  /*67b0*/  FMNMX.FTZ R5, R141, R4, !PT ;  /* 0x000000048d057209 */ /* 0x000fc40007810000 */
[----:B------:R-:W-:Y:S02]  /*67c0*/  FMNMX.FTZ R23, R143, R22, !PT ;  /* 0x000000168f177209 */ /* 0x000fe40007810000 */
[----:B------:R-:W-:Y:S02]  /*67d0*/  FMNMX.FTZ R4, R128, R5, !PT ;  /* 0x0000000580047209 */ /* 0x000fe40007810000 */
[----:B------:R-:W-:Y:S01]  /*67e0*/  UMOV UR26, UR6 ;  /* 0x00000006001a7c82 */ /* 0x000fe20008000000 */
[----:B------:R-:W-:Y:S01]  /*67f0*/  FMNMX.FTZ R22, R130, R23, !PT ;  /* 0x0000001782167209 */ /* 0x000fe20007810000 */
[----:B------:R-:W-:Y:S01]  /*6800*/  HGMMA.64x96x16.F32 R24, gdesc[UR24].tnspB, R24, gsb0 ;  /* 0x41600000181879f0 */ /* 0x000fe20008000818 */
[----:B------:R-:W-:Y:S01]  /*6810*/  UIADD3 UR24, UR10, 0x180, URZ ;  /* 0x000001800a187890 */ /* 0x000fe2000fffe03f */
[----:B------:R-:W-:Y:S01]  /*6820*/  FMNMX.FTZ R5, R129, R4, !PT ;  /* 0x0000000481057209 */ /* 0x000fe20007810000 */
[----:B------:R-:W-:Y:S01]  /*6830*/  UIADD3 UR26, UR6, 0x40, URZ ;  /* 0x00000040061a7890 */ /* 0x000fe2000fffe03f */
[----:B------:R-:W-:Y:S01]  /*6840*/  FMNMX.FTZ R23, R131, R22, !PT ;  /* 0x0000001683177209 */ /* 0x000fe20007810000 */
[----:B------:R-:W-:Y:S01]  /*6850*/  UMOV UR25, 0xc0000010 ;  /* 0xc000001000197882 */ /* 0x000fe20000000000 */
[----:B------:R-:W-:Y:S01]  /*6860*/  UMOV UR27, 0x80000020 ;  /* 0x80000020001b7882 */ /* 0x000fe20000000000 */
[----:B------:R-:W-:-:S04]  /*6870*/  FMNMX.FTZ R4, R132, R5, !PT ;  /* 0x0000000584047209 */ /* 0x000fc80007810000 */
[----:B------:R-:W-:-:S04]  /*6880*/  FMNMX.FTZ R5, R133, R4, !PT ;  /* 0x0000000485057209 */ /* 0x000fc80007810000 */
[----:B------:R-:W-:-:S04]  /*6890*/  FMNMX.FTZ R4, R120, R5, !PT ;  /* 0x0000000578047209 */ /* 0x000fc80007810000 */
[----:B------:R-:W-:Y:S02]  /*68a0*/  FMNMX.FTZ R5, R121, R4, !PT ;  /* 0x0000000479057209 */ /* 0x000fe40007810000 */
[----:B0-----:R-:W-:Y:S02]  /*68b0*/  ISETP.GE.U32.AND P2, PT, R146, 0x180, PT ;  /* 0x000001809200780c */ /* 0x001fe40003f46070 */
[----:B------:R-:W-:Y:S02]  /*68c0*/  FMNMX.FTZ R4, R124, R5, !PT ;  /* 0x000000057c047209 */ /* 0x000fe40007810000 */
[----:B------:R-:W-:Y:S02]  /*68d0*/  SHF.R.U32.HI R146, RZ, 0x7, R146 ;  /* 0x00000007ff927819 */ /* 0x000fe40000011692 */
[----:B------:R-:W-:-:S04]  /*68e0*/  FMNMX.FTZ R5, R125, R4, !PT ;  /* 0x000000047d057209 */ /* 0x000fc80007810000 */
        /* <DEDUP_REMOVED lines=17> */
[----:B------:R-:W-:Y:S01]  /*6a00*/  FMNMX.FTZ R5, R81, R4, !PT ;  /* 0x0000000451057209 */ /* 0x000fe20007810000 */
[----:B------:R-:W-:Y:S02]  /*6a10*/  WARPGROUP.DEPBAR.LE gsb0, 0x0 ;  /* 0x00008000000079c5 */ /* 0x000fe40000010000 */
[----:B------:R-:W-:Y:S01]  /*6a20*/  WARPGROUP.ARRIVE ;  /* 0x00000000000079c5 */ /* 0x000fe20000000000 */
[----:B------:R-:W-:-:S04]  /*6a30*/  FMNMX.FTZ R4, R84, R5, !PT ;  /* 0x0000000554047209 */ /* 0x000fc80007810000 */
[----:B------:R-:W-:Y:S01]  /*6a40*/  FMNMX.FTZ R5, R85, R4, !PT ;  /* 0x0000000455057209 */ /* 0x000fe20007810000 */
[----:B------:R-:W-:Y:S01]  /*6a50*/  HGMMA.64x96x16.F32 R24, gdesc[UR24].tnspB, R24, gsb0 ;  /* 0x41600000181879f0 */ /* 0x000fe20008000818 */
[----:B------:R-:W-:Y:S02]  /*6a60*/  UIADD3 UR24, UR10, 0x300, URZ ;  /* 0x000003000a187890 */ /* 0x000fe4000fffe03f */
[----:B------:R-:W-:Y:S01]  /*6a70*/  UIADD3 UR26, UR6, 0x80, URZ ;  /* 0x00000080061a7890 */ /* 0x000fe2000fffe03f */
[----:B------:R-:W-:Y:S01]  /*6a80*/  FMNMX.FTZ R4, R72, R5, !PT ;  /* 0x0000000548047209 */ /* 0x000fe20007810000 */
[----:B------:R-:W-:Y:S01]  /*6a90*/  UMOV UR25, 0xc0000010 ;  /* 0xc000001000197882 */ /* 0x000fe20000000000 */
[----:B------:R-:W-:Y:S02]  /*6aa0*/  UMOV UR27, 0x80000020 ;  /* 0x80000020001b7882 */ /* 0x000fe40000000000 */
[----:B------:R-:W-:-:S04]  /*6ab0*/  FMNMX.FTZ R5, R73, R4, !PT ;  /* 0x0000000449057209 */ /* 0x000fc80007810000 */
[----:B------:R-:W-:Y:S02]  /*6ac0*/  FMNMX.FTZ R4, R76, R5, !PT ;  /* 0x000000054c047209 */ /* 0x000fe40007810000 */
[----:B------:R-:W0:Y:S02]  /*6ad0*/  LDC R5, c[0x0][0x988] ;  /* 0x00026200ff057b82 */ /* 0x000e240000000800 */
[----:B------:R-:W-:-:S05]  /*6ae0*/  FMNMX.FTZ R13, R77, R4, !PT ;  /* 0x000000044d0d7209 */ /* 0x000fca0007810000 */
[----:B------:R-:W1:Y:S02]  /*6af0*/  SHFL.BFLY PT, R4, R13, 0x2, 0x1f ;  /* 0x0c401f000d047f89 */ /* 0x000e6400000e0000 */
[----:B-1----:R-:W-:-:S05]  /*6b00*/  FMNMX.FTZ R15, R13, R4, !PT ;  /* 0x000000040d0f7209 */ /* 0x002fca0007810000 */
[----:B------:R-:W1:Y:S02]  /*6b10*/  SHFL.BFLY PT, R4, R15, 0x1, 0x1f ;  /* 0x0c201f000f047f89 */ /* 0x000e6400000e0000 */
[----:B-1----:R-:W-:-:S05]  /*6b20*/  FMNMX.FTZ R4, R15, R4, !PT ;  /* 0x000000040f047209 */ /* 0x002fca0007810000 */
[----:B------:R-:W-:-:S04]  /*6b30*/  FADD.FTZ R14, -R4, R9 ;  /* 0x00000009040e7221 */ /* 0x000fc80000010100 */
[-C--:B0-----:R-:W-:Y:S01]  /*6b40*/  FMUL.FTZ R9, R14, R5.reuse ;  /* 0x000000050e097220 */ /* 0x081fe20000410000 */
[----:B------:R-:W-:-:S04]  /*6b50*/  FMUL.FTZ R14, R4, R5 ;  /* 0x00000005040e7220 */ /* 0x000fc80000410000 */
[-CC-:B------:R-:W-:Y:S01]  /*6b60*/  FFMA.FTZ R18, R128, R5.reuse, -R14.reuse ;  /* 0x0000000580127223 */ /* 0x180fe2000001080e */
[--C-:B------:R-:W-:Y:S01]  /*6b70*/  FFMA.FTZ R128, R120, R5, -R14.reuse ;  /* 0x0000000578807223 */ /* 0x100fe2000001080e */
[----:B------:R-:W-:Y:S01]  /*6b80*/  FMNMX.FTZ R120, R134, R23, !PT ;  /* 0x0000001786787209 */ /* 0x000fe20007810000 */
[-CC-:B------:R-:W-:Y:S01]  /*6b90*/  FFMA.FTZ R23, R121, R5.reuse, -R14.reuse ;  /* 0x0000000579177223 */ /* 0x180fe2000001080e */
[-CC-:B------:R-:W-:Y:S01]  /*6ba0*/  FFMA.FTZ R19, R129, R5.reuse, -R14.reuse ;  /* 0x0000000581137223 */ /* 0x180fe2000001080e */
[-CC-:B------:R-:W-:Y:S01]  /*6bb0*/  FFMA.FTZ R129, R124, R5.reuse, -R14.reuse ;  /* 0x000000057c817223 */ /* 0x180fe2000001080e */
[----:B------:R-:W-:Y:S01]  /*6bc0*/  FMNMX.FTZ R121, R135, R120, !PT ;  /* 0x0000007887797209 */ /* 0x000fe20007810000 */
[----:B------:R-:W-:Y:S01]  /*6bd0*/  MUFU.EX2 R22, R128 ;  /* 0x0000008000167308 */ /* 0x000fe20000000800 */
[-CC-:B------:R-:W-:Y:S01]  /*6be0*/  FFMA.FTZ R132, R132, R5.reuse, -R14.reuse ;  /* 0x0000000584847223 */ /* 0x180fe2000001080e */
[--C-:B------:R-:W-:Y:S01]  /*6bf0*/  FFMA.FTZ R21, R133, R5, -R14.reuse ;  /* 0x0000000585157223 */ /* 0x100fe2000001080e */
[----:B------:R-:W-:Y:S01]  /*6c00*/  FMNMX.FTZ R120, R122, R121, !PT ;  /* 0x000000797a787209 */ /* 0x000fe20007810000 */
[-CC-:B------:R-:W-:Y:S01]  /*6c10*/  FFMA.FTZ R13, R136, R5.reuse, -R14.reuse ;  /* 0x00000005880d7223 */ /* 0x180fe2000001080e */
[-CC-:B------:R-:W-:Y:S01]  /*6c20*/  FFMA.FTZ R15, R137, R5.reuse, -R14.reuse ;  /* 0x00000005890f7223 */ /* 0x180fe2000001080e */
[----:B------:R-:W-:Y:S01]  /*6c30*/  FFMA.FTZ R16, R140, R5, -R14 ;  /* 0x000000058c107223 */ /* 0x000fe2000001080e */
[----:B------:R-:W-:-:S02]  /*6c40*/  WARPGROUP.DEPBAR.LE gsb0, 0x0 ;  /* 0x00008000000079c5 */ /* 0x000fc40000010000 */
[----:B------:R-:W-:Y:S01]  /*6c50*/  WARPGROUP.ARRIVE ;  /* 0x00000000000079c5 */ /* 0x000fe20000000000 */
[----:B------:R-:W-:Y:S01]  /*6c60*/  FMNMX.FTZ R121, R123, R120, !PT ;  /* 0x000000787b797209 */ /* 0x000fe20007810000 */
[----:B------:R-:W-:Y:S01]  /*6c70*/  MUFU.EX2 R20, R132 ;  /* 0x0000008400147308 */ /* 0x000fe20000000800 */
[-CC-:B------:R-:W-:Y:S01]  /*6c80*/  FFMA.FTZ R17, R141, R5.reuse, -R14.reuse ;  /* 0x000000058d117223 */ /* 0x180fe2000001080e */
[--C-:B------:R-:W-:Y:S01]  /*6c90*/  FFMA.FTZ R112, R112, R5, -R14.reuse ;  /* 0x0000000570707223 */ /* 0x100fe2000001080e */
[----:B------:R-:W-:Y:S01]  /*6ca0*/  FMNMX.FTZ R124, R126, R121, !PT ;  /* 0x000000797e7c7209 */ /* 0x000fe20007810000 */
[----:B------:R-:W-:Y:S01]  /*6cb0*/  HGMMA.64x96x16.F32 R24, gdesc[UR24].tnspB, R24, gsb0 ;  /* 0x41600000181879f0 */ /* 0x000fe20008000818 */
[----:B------:R-:W-:Y:S01]  /*6cc0*/  UIADD3 UR24, UR10, 0x480, URZ ;  /* 0x000004800a187890 */ /* 0x000fe2000fffe03f */
[--C-:B------:R-:W-:Y:S01]  /*6cd0*/  FFMA.FTZ R121, R125, R5, -R14.reuse ;  /* 0x000000057d797223 */ /* 0x100fe2000001080e */
[----:B------:R-:W-:Y:S01]  /*6ce0*/  UIADD3 UR26, UR6, 0xc0, URZ ;  /* 0x000000c0061a7890 */ /* 0x000fe2000fffe03f */
[----:B------:R-:W-:Y:S01]  /*6cf0*/  FMNMX.FTZ R125, R127, R124, !PT ;  /* 0x0000007c7f7d7209 */ /* 0x000fe20007810000 */
[----:B------:R-:W-:Y:S01]  /*6d00*/  UMOV UR25, 0xc0000010 ;  /* 0xc000001000197882 */ /* 0x000fe20000000000 */
[----:B------:R-:W-:Y:S01]  /*6d10*/  UMOV UR27, 0x80000020 ;  /* 0x80000020001b7882 */ /* 0x000fe20000000000 */
[----:B------:R0:W-:Y:S01]  /*6d20*/  MUFU.EX2 R120, R129 ;  /* 0x0000008100787308 */ /* 0x0001e20000000800 */
[----:B------:R-:W-:Y:S01]  /*6d30*/  FMNMX.FTZ R124, R114, R125, !PT ;  /* 0x0000007d727c7209 */ /* 0x000fe20007810000 */
[-CC-:B------:R-:W-:Y:S01]  /*6d40*/  FFMA.FTZ R113, R113, R5.reuse, -R14.reuse ;  /* 0x0000000571717223 */ /* 0x180fe2000001080e */
[-CC-:B------:R-:W-:Y:S01]  /*6d50*/  FFMA.FTZ R116, R116, R5.reuse, -R14.reuse ;  /* 0x0000000574747223 */ /* 0x180fe2000001080e */
[-CC-:B------:R-:W-:Y:S01]  /*6d60*/  FFMA.FTZ R117, R117, R5.reuse, -R14.reuse ;  /* 0x0000000575757223 */ /* 0x180fe2000001080e */
[----:B------:R-:W-:Y:S01]  /*6d70*/  FMNMX.FTZ R125, R115, R124, !PT ;  /* 0x0000007c737d7209 */ /* 0x000fe20007810000 */
[-CC-:B------:R-:W-:Y:S01]  /*6d80*/  FFMA.FTZ R104, R104, R5.reuse, -R14.reuse ;  /* 0x0000000568687223 */ /* 0x180fe2000001080e */
[--C-:B------:R-:W-:Y:S01]  /*6d90*/  FFMA.FTZ R105, R105, R5, -R14.reuse ;  /* 0x0000000569697223 */ /* 0x100fe2000001080e */
[----:B------:R-:W-:Y:S01]  /*6da0*/  MUFU.EX2 R9, R9 ;  /* 0x0000000900097308 */ /* 0x000fe20000000800 */
[----:B------:R-:W-:Y:S01]  /*6db0*/  FMNMX.FTZ R124, R118, R125, !PT ;  /* 0x0000007d767c7209 */ /* 0x000fe20007810000 */
[-CC-:B0-----:R-:W-:Y:S01]  /*6dc0*/  FFMA.FTZ R129, R76, R5.reuse, -R14.reuse ;  /* 0x000000054c817223 */ /* 0x181fe2000001080e */
[-CC-:B------:R-:W-:Y:S01]  /*6dd0*/  FFMA.FTZ R108, R108, R5.reuse, -R14.reuse ;  /* 0x000000056c6c7223 */ /* 0x180fe2000001080e */
[-CC-:B------:R-:W-:Y:S01]  /*6de0*/  FFMA.FTZ R109, R109, R5.reuse, -R14.reuse ;  /* 0x000000056d6d7223 */ /* 0x180fe2000001080e */
[----:B------:R-:W-:Y:S01]  /*6df0*/  FMNMX.FTZ R125, R119, R124, !PT ;  /* 0x0000007c777d7209 */ /* 0x000fe20007810000 */
[-CC-:B------:R-:W-:Y:S01]  /*6e00*/  FFMA.FTZ R96, R96, R5.reuse, -R14.reuse ;  /* 0x0000000560607223 */ /* 0x180fe2000001080e */
[--C-:B------:R-:W-:Y:S01]  /*6e10*/  FFMA.FTZ R97, R97, R5, -R14.reuse ;  /* 0x0000000561617223 */ /* 0x100fe2000001080e */
[----:B------:R-:W-:Y:S01]  /*6e20*/  MUFU.EX2 R13, R13 ;  /* 0x0000000d000d7308 */ /* 0x000fe20000000800 */
[----:B------:R-:W-:Y:S01]  /*6e30*/  FMNMX.FTZ R124, R106, R125, !PT ;  /* 0x0000007d6a7c7209 */ /* 0x000fe20007810000 */
[-CC-:B------:R-:W-:Y:S01]  /*6e40*/  FFMA.FTZ R100, R100, R5.reuse, -R14.reuse ;  /* 0x0000000564647223 */ /* 0x180fe2000001080e */
[-CC-:B------:R-:W-:Y:S01]  /*6e50*/  FFMA.FTZ R101, R101, R5.reuse, -R14.reuse ;  /* 0x0000000565657223 */ /* 0x180fe2000001080e */
[-CC-:B------:R-:W-:Y:S01]  /*6e60*/  FFMA.FTZ R88, R88, R5.reuse, -R14.reuse ;  /* 0x0000000558587223 */ /* 0x180fe2000001080e */
[----:B------:R-:W-:Y:S01]  /*6e70*/  FMNMX.FTZ R125, R107, R124, !PT ;  /* 0x0000007c6b7d7209 */ /* 0x000fe20007810000 */
[-CC-:B------:R-:W-:Y:S01]  /*6e80*/  FFMA.FTZ R89, R89, R5.reuse, -R14.reuse ;  /* 0x0000000559597223 */ /* 0x180fe2000001080e */
[-CC-:B------:R-:W-:Y:S01]  /*6e90*/  FFMA.FTZ R92, R92, R5.reuse, -R14.reuse ;  /* 0x000000055c5c7223 */ /* 0x180fe2000001080e */
[--C-:B------:R-:W-:Y:S01]  /*6ea0*/  FFMA.FTZ R93, R93, R5, -R14.reuse ;  /* 0x000000055d5d7223 */ /* 0x100fe2000001080e */
        /* <DEDUP_REMOVED lines=9> */
[----:B------:R-:W-:Y:S01]  /*6f40*/  FFMA.FTZ R77, R77, R5, -R14 ;  /* 0x000000054d4d7223 */ /* 0x000fe2000001080e */
[----:B------:R-:W-:Y:S01]  /*6f50*/  @!P1 LEA R14, R0, UR37, 0x3 ;  /* 0x00000025000e9c11 */ /* 0x000fe2000f8e18ff */
[----:B------:R-:W-:Y:S01]  /*6f60*/  MUFU.EX2 R15, R15 ;  /* 0x0000000f000f7308 */ /* 0x000fe20000000800 */
[----:B------:R-:W-:-:S03]  /*6f70*/  FMNMX.FTZ R125, R99, R124, !PT ;  /* 0x0000007c637d7209 */ /* 0x000fc60007810000 */
[----:B------:R-:W-:Y:S01]  /*6f80*/  @!P1 VIADD R14, R14, 0x31c40 ;  /* 0x00031c400e0e9836 */ /* 0x000fe20000000000 */
[----:B------:R-:W-:-:S03]  /*6f90*/  FMNMX.FTZ R124, R102, R125, !PT ;  /* 0x0000007d667c7209 */ /* 0x000fc60007810000 */
[----:B------:R-:W-:Y:S01]  /*6fa0*/  MUFU.EX2 R16, R16 ;  /* 0x0000001000107308 */ /* 0x000fe20000000800 */
[----:B------:R-:W-:Y:S02]  /*6fb0*/  FMNMX.FTZ R125, R103, R124, !PT ;  /* 0x0000007c677d7209 */ /* 0x000fe40007810000 */
[----:B------:R-:W-:Y:S02]  /*6fc0*/  @!P1 PRMT R14, RZ, 0x654, R14 ;  /* 0x00000654ff0e9816 */ /* 0x000fe4000000000e */
[----:B------:R-:W-:-:S03]  /*6fd0*/  FMNMX.FTZ R124, R90, R125, !PT ;  /* 0x0000007d5a7c7209 */ /* 0x000fc60007810000 */
[----:B------:R-:W-:Y:S01]  /*6fe0*/  MUFU.EX2 R17, R17 ;  /* 0x0000001100117308 */ /* 0x000fe20000000800 */
[----:B------:R-:W-:-:S04]  /*6ff0*/  FMNMX.FTZ R125, R91, R124, !PT ;  /* 0x0000007c5b7d7209 */ /* 0x000fc80007810000 */
        /* <DEDUP_REMOVED lines=14> */
[----:B------:R-:W-:Y:S01]  /*70e0*/  FMNMX.FTZ R124, R79, R124, !PT ;  /* 0x0000007c4f7c7209 */ /* 0x000fe20007810000 */
[----:B------:R-:W-:Y:S02]  /*70f0*/  WARPGROUP.DEPBAR.LE gsb0, 0x0 ;  /* 0x00008000000079c5 */ /* 0x000fe40000010000 */
[----:B------:R-:W-:Y:S02]  /*7100*/  WARPGROUP.ARRIVE ;  /* 0x00000000000079c5 */ /* 0x000fe40000000000 */
[----:B------:R-:W0:Y:S02]  /*7110*/  SHFL.BFLY PT, R125, R124, 0x2, 0x1f ;  /* 0x0c401f007c7d7f89 */ /* 0x000e2400000e0000 */
[----:B------:R-:W-:Y:S02]  /*7120*/  MUFU.EX2 R112, R112 ;  /* 0x0000007000707308 */ /* 0x000fe40000000800 */
[----:B------:R-:W-:Y:S01]  /*7130*/  HGMMA.64x96x16.F32 R24, gdesc[UR24].tnspB, R24, gsb0 ;  /* 0x41600000181879f0 */ /* 0x000fe20008000818 */
[----:B------:R-:W-:-:S02]  /*7140*/  UIADD3 UR24, UR10, 0x600, URZ ;  /* 0x000006000a187890 */ /* 0x000fc4000fffe03f */
[----:B------:R-:W-:Y:S01]  /*7150*/  UIADD3 UR26, UR6, 0x100, URZ ;  /* 0x00000100061a7890 */ /* 0x000fe2000fffe03f */
[----:B------:R-:W-:Y:S01]  /*7160*/  UMOV UR25, 0xc0000010 ;  /* 0xc000001000197882 */ /* 0x000fe20000000000 */
[----:B------:R-:W-:Y:S01]  /*7170*/  UMOV UR27, 0x80000020 ;  /* 0x80000020001b7882 */ /* 0x000fe20000000000 */
[----:B------:R-:W-:Y:S08]  /*7180*/  MUFU.EX2 R113, R113 ;  /* 0x0000007100717308 */ /* 0x000ff00000000800 */
[----:B------:R-:W-:Y:S01]  /*7190*/  MUFU.EX2 R116, R116 ;  /* 0x0000007400747308 */ /* 0x000fe20000000800 */
[----:B0-----:R-:W-:-:S07]  /*71a0*/  FMNMX.FTZ R125, R124, R125, !PT ;  /* 0x0000007d7c7d7209 */ /* 0x001fce0007810000 */
[----:B------:R-:W-:Y:S01]  /*71b0*/  MUFU.EX2 R117, R117 ;  /* 0x0000007500757308 */ /* 0x000fe20000000800 */
[----:B------:R-:W0:Y:S07]  /*71c0*/  SHFL.BFLY PT, R124, R125, 0x1, 0x1f ;  /* 0x0c201f007d7c7f89 */ /* 0x000e2e00000e0000 */
[----:B------:R-:W-:Y:S08]  /*71d0*/  MUFU.EX2 R104, R104 ;  /* 0x0000006800687308 */ /* 0x000ff00000000800 */
[----:B------:R-:W-:Y:S08]  /*71e0*/  MUFU.EX2 R105, R105 ;  /* 0x0000006900697308 */ /* 0x000ff00000000800 */
[----:B------:R-:W-:Y:S01]  /*71f0*/  MUFU.EX2 R108, R108 ;  /* 0x0000006c006c7308 */ /* 0x000fe20000000800 */
[----:B0-----:R-:W-:-:S05]  /*7200*/  FMNMX.FTZ R76, R125, R124, !PT ;  /* 0x0000007c7d4c7209 */ /* 0x001fca0007810000 */
[CC--:B------:R-:W-:Y:S01]  /*7210*/  FMUL.FTZ R128, R76.reuse, R5.reuse ;  /* 0x000000054c807220 */ /* 0x0c0fe20000410000 */
[----:B------:R-:W-:Y:S01]  /*7220*/  FADD.FTZ R12, -R76, R12 ;  /* 0x0000000c4c0c7221 */ /* 0x000fe20000010100 */
[----:B------:R-:W-:Y:S02]  /*7230*/  MUFU.EX2 R124, R129 ;  /* 0x00000081007c7308 */ /* 0x000fe40000000800 */
[-CC-:B------:R-:W-:Y:S01]  /*7240*/  FFMA.FTZ R133, R130, R5.reuse, -R128.reuse ;  /* 0x0000000582857223 */ /* 0x180fe20000010880 */
[-CC-:B------:R-:W-:Y:S01]  /*7250*/  FFMA.FTZ R132, R138, R5.reuse, -R128.reuse ;  /* 0x000000058a847223 */ /* 0x180fe20000010880 */
[-CC-:B------:R-:W-:Y:S01]  /*7260*/  FFMA.FTZ R130, R122, R5.reuse, -R128.reuse ;  /* 0x000000057a827223 */ /* 0x180fe20000010880 */
[-CC-:B------:R-:W-:Y:S01]  /*7270*/  FFMA.FTZ R122, R126, R5.reuse, -R128.reuse ;  /* 0x000000057e7a7223 */ /* 0x180fe20000010880 */
[-C--:B------:R-:W-:Y:S01]  /*7280*/  FMUL.FTZ R12, R12, R5.reuse ;  /* 0x000000050c0c7220 */ /* 0x080fe20000410000 */
[----:B------:R-:W-:Y:S02]  /*7290*/  IMAD.U32 R126, RZ, RZ, UR41 ;  /* 0x00000029ff7e7e24 */ /* 0x000fe4000f8e00ff */
[-CC-:B------:R-:W-:Y:S01]  /*72a0*/  FFMA.FTZ R139, R139, R5.reuse, -R128.reuse ;  /* 0x000000058b8b7223 */ /* 0x180fe20000010880 */
[----:B------:R-:W-:Y:S01]  /*72b0*/  MUFU.EX2 R132, R132 ;  /* 0x0000008400847308 */ /* 0x000fe20000000800 */
[-CC-:B------:R-:W-:Y:S01]  /*72c0*/  FFMA.FTZ R136, R142, R5.reuse, -R128.reuse ;  /* 0x000000058e887223 */ /* 0x180fe20000010880 */
[-CC-:B------:R-:W-:Y:S01]  /*72d0*/  FFMA.FTZ R137, R143, R5.reuse, -R128.reuse ;  /* 0x000000058f897223 */ /* 0x180fe20000010880 */
[----:B------:R-:W-:Y:S01]  /*72e0*/  @!P1 LEA R126, R126, UR37, 0x3 ;  /* 0x000000257e7e9c11 */ /* 0x000fe2000f8e18ff */
[-CC-:B------:R-:W-:Y:S01]  /*72f0*/  FFMA.FTZ R138, R131, R5.reuse, -R128.reuse ;  /* 0x00000005838a7223 */ /* 0x180fe20000010880 */
[-CC-:B------:R-:W-:Y:S01]  /*7300*/  FFMA.FTZ R131, R134, R5.reuse, -R128.reuse ;  /* 0x0000000586837223 */ /* 0x180fe20000010880 */
[-CC-:B------:R-:W-:Y:S01]  /*7310*/  FFMA.FTZ R134, R135, R5.reuse, -R128.reuse ;  /* 0x0000000587867223 */ /* 0x180fe20000010880 */
[----:B------:R-:W-:Y:S01]  /*7320*/  FFMA.FTZ R135, R123, R5, -R128 ;  /* 0x000000057b877223 */ /* 0x000fe20000010880 */
[----:B------:R0:W1:Y:S01]  /*7330*/  MUFU.EX2 R125, R12 ;  /* 0x0000000c007d7308 */ /* 0x0000620000000800 */
[----:B------:R-:W-:-:S02]  /*7340*/  @!P1 VIADD R126, R126, 0x31c60 ;  /* 0x00031c607e7e9836 */ /* 0x000fc40000000000 */
[-CC-:B------:R-:W-:Y:S01]  /*7350*/  FFMA.FTZ R123, R127, R5.reuse, -R128.reuse ;  /* 0x000000057f7b7223 */ /* 0x180fe20000010880 */
[-CC-:B------:R-:W-:Y:S01]  /*7360*/  FFMA.FTZ R127, R115, R5.reuse, -R128.reuse ;  /* 0x00000005737f7223 */ /* 0x180fe20000010880 */
[-CC-:B------:R-:W-:Y:S01]  /*7370*/  FFMA.FTZ R115, R118, R5.reuse, -R128.reuse ;  /* 0x0000000576737223 */ /* 0x180fe20000010880 */
[-C--:B------:R-:W-:Y:S01]  /*7380*/  FFMA.FTZ R118, R119, R5.reuse, -R128 ;  /* 0x0000000577767223 */ /* 0x080fe20000010880 */
[----:B------:R-:W-:Y:S01]  /*7390*/  @!P1 PRMT R126, RZ, 0x654, R126 ;  /* 0x00000654ff7e9816 */ /* 0x000fe2000000007e */
[-CC-:B------:R-:W-:Y:S01]  /*73a0*/  FFMA.FTZ R119, R107, R5.reuse, -R128.reuse ;  /* 0x000000056b777223 */ /* 0x180fe20000010880 */
[----:B------:R-:W2:Y:S01]  /*73b0*/  MUFU.EX2 R129, R139 ;  /* 0x0000008b00817308 */ /* 0x000ea20000000800 */
[----:B0-----:R-:W-:Y:S02]  /*73c0*/  VIADD R12, R146, 0x9 ;  /* 0x00000009920c7836 */ /* 0x001fe40000000000 */
[-CC-:B------:R-:W-:Y:S01]  /*73d0*/  FFMA.FTZ R107, R110, R5.reuse, -R128.reuse ;  /* 0x000000056e6b7223 */ /* 0x180fe20000010880 */
[-CC-:B------:R-:W-:Y:S01]  /*73e0*/  FFMA.FTZ R110, R111, R5.reuse, -R128.reuse ;  /* 0x000000056f6e7223 */ /* 0x180fe20000010880 */
[-CC-:B------:R-:W-:Y:S01]  /*73f0*/  FFMA.FTZ R114, R114, R5.reuse, -R128.reuse ;  /* 0x0000000572727223 */ /* 0x180fe20000010880 */
[-CC-:B------:R-:W-:Y:S01]  /*7400*/  FFMA.FTZ R106, R106, R5.reuse, -R128.reuse ;  /* 0x000000056a6a7223 */ /* 0x180fe20000010880 */
[----:B------:R-:W-:Y:S01]  /*7410*/  SEL R12, R12, 0x9, !P2 ;  /* 0x000000090c0c7807 */ /* 0x000fe20005000000 */
[----:B------:R-:W-:Y:S01]  /*7420*/  FFMA.FTZ R98, R98, R5, -R128 ;  /* 0x0000000562627223 */ /* 0x000fe20000010880 */
[----:B------:R-:W0:Y:S01]  /*7430*/  MUFU.EX2 R136, R136 ;  /* 0x0000008800887308 */ /* 0x000e220000000800 */
[----:B-1----:R-:W-:Y:S01]  /*7440*/  FFMA.FTZ R140, R125, R11, R132 ;  /* 0x0000000b7d8c7223 */ /* 0x002fe20000010084 */
[-CC-:B------:R-:W-:Y:S01]  /*7450*/  FFMA.FTZ R91, R91, R5.reuse, -R128.reuse ;  /* 0x000000055b5b7223 */ /* 0x180fe20000010880 */
[-CC-:B------:R-:W-:Y:S01]  /*7460*/  FFMA.FTZ R94, R94, R5.reuse, -R128.reuse ;  /* 0x000000055e5e7223 */ /* 0x180fe20000010880 */
[-CC-:B------:R-:W-:Y:S01]  /*7470*/  FFMA.FTZ R95, R95, R5.reuse, -R128.reuse ;  /* 0x000000055f5f7223 */ /* 0x180fe20000010880 */
[-CC-:B------:R-:W-:Y:S01]  /*7480*/  FFMA.FTZ R83, R83, R5.reuse, -R128.reuse ;  /* 0x0000000553537223 */ /* 0x180fe20000010880 */
[-CC-:B------:R-:W-:Y:S01]  /*7490*/  FFMA.FTZ R86, R86, R5.reuse, -R128.reuse ;  /* 0x0000000556567223 */ /* 0x180fe20000010880 */
[-CC-:B------:R-:W-:Y:S01]  /*74a0*/  FFMA.FTZ R87, R87, R5.reuse, -R128.reuse ;  /* 0x0000000557577223 */ /* 0x180fe20000010880 */
[----:B------:R-:W1:Y:S01]  /*74b0*/  MUFU.EX2 R137, R137 ;  /* 0x0000008900897308 */ /* 0x000e620000000800 */
[-CC-:B------:R-:W-:Y:S01]  /*74c0*/  FFMA.FTZ R78, R78, R5.reuse, -R128.reuse ;  /* 0x000000054e4e7223 */ /* 0x180fe20000010880 */
[----:B------:R-:W-:Y:S01]  /*74d0*/  FFMA.FTZ R79, R79, R5, -R128 ;  /* 0x000000054f4f7223 */ /* 0x000fe20000010880 */
[C---:B------:R-:W-:Y:S01]  /*74e0*/  ISETP.GT.AND P2, PT, R8.reuse, R144, PT ;  /* 0x000000900800720c */ /* 0x040fe20003f44270 */
[----:B------:R-:W-:Y:S01]  /*74f0*/  VIADD R8, R8, 0xffffffff ;  /* 0xffffffff08087836 */ /* 0x000fe20000000000 */
[----:B------:R-:W-:Y:S01]  /*7500*/  R2UR UR41, R0 ;  /* 0x00000000002972ca */ /* 0x000fe200000e0000 */
[----:B------:R-:W-:-:S02]  /*7510*/  WARPGROUP.DEPBAR.LE gsb0, 0x0 ;  /* 0x00008000000079c5 */ /* 0x000fc40000010000 */
[----:B------:R-:W-:Y:S01]  /*7520*/  WARPGROUP.ARRIVE ;  /* 0x00000000000079c5 */ /* 0x000fe20000000000 */
[----:B------:R-:W3:Y:S05]  /*7530*/  MUFU.EX2 R133, R133 ;  /* 0x0000008500857308 */ /* 0x000eea0000000800 */
[----:B------:R-:W-:Y:S01]  /*7540*/  HGMMA.64x96x16.F32 R24, gdesc[UR24].tnspB, R24, gsb0 ;  /* 0x41600000181879f0 */ /* 0x000fe20008000818 */
[----:B------:R-:W-:Y:S02]  /*7550*/  UIADD3 UR24, UR10, 0x780, URZ ;  /* 0x000007800a187890 */ /* 0x000fe4000fffe03f */
[----:B------:R-:W-:Y:S01]  /*7560*/  UIADD3 UR26, UR6, 0x140, URZ ;  /* 0x00000140061a7890 */ /* 0x000fe2000fffe03f */
[----:B------:R-:W4:Y:S01]  /*7570*/  MUFU.EX2 R138, R138 ;  /* 0x0000008a008a7308 */ /* 0x000f220000000800 */
[----:B------:R-:W-:Y:S01]  /*7580*/  UMOV UR25, 0xc0000010 ;  /* 0xc000001000197882 */ /* 0x000fe20000000000 */
[----:B------:R-:W-:-:S06]  /*7590*/  UMOV UR27, 0x80000020 ;  /* 0x80000020001b7882 */ /* 0x000fcc0000000000 */
[----:B------:R2:W-:Y:S08]  /*75a0*/  MUFU.EX2 R111, R119 ;  /* 0x00000077006f7308 */ /* 0x0005f00000000800 */
[----:B------:R-:W5:Y:S01]  /*75b0*/  MUFU.EX2 R131, R131 ;  /* 0x0000008300837308 */ /* 0x000f620000000800 */
[----:B--2---:R-:W-:-:S07]  /*75c0*/  FADD.FTZ R119, R129, R140 ;  /* 0x0000008c81777221 */ /* 0x004fce0000010000 */
[----:B------:R-:W2:Y:S08]  /*75d0*/  MUFU.EX2 R134, R134 ;  /* 0x0000008600867308 */ /* 0x000eb00000000800 */
        /* <DEDUP_REMOVED lines=8> */
[----:B------:R-:W2:Y:S01]  /*7660*/  MUFU.EX2 R106, R106 ;  /* 0x0000006a006a7308 */ /* 0x000ea20000000800 */
[----:B------:R-:W-:-:S02]  /*7670*/  WARPGROUP.DEPBAR.LE gsb0, 0x0 ;  /* 0x00008000000079c5 */ /* 0x000fc40000010000 */
[----:B------:R-:W-:-:S05]  /*7680*/  WARPGROUP.ARRIVE ;  /* 0x00000000000079c5 */ /* 0x000fca0000000000 */
[----:B------:R-:W-:Y:S01]  /*7690*/  MUFU.EX2 R107, R107 ;  /* 0x0000006b006b7308 */ /* 0x000fe20000000800 */
[----:B------:R-:W-:Y:S01]  /*76a0*/  HGMMA.64x96x16.F32 R24, gdesc[UR24].tnspB, R24, gsb0 ;  /* 0x41600000181879f0 */ /* 0x000fe20008000818 */
[----:B------:R-:W-:Y:S02]  /*76b0*/  UIADD3 UR24, UR10, 0x900, URZ ;  /* 0x000009000a187890 */ /* 0x000fe4000fffe03f */
[----:B------:R-:W-:Y:S01]  /*76c0*/  UIADD3 UR26, UR6, 0x180, URZ ;  /* 0x00000180061a7890 */ /* 0x000fe2000fffe03f */
[----:B------:R-:W-:Y:S01]  /*76d0*/  UMOV UR25, 0xc0000010 ;  /* 0xc000001000197882 */ /* 0x000fe20000000000 */
[----:B------:R-:W-:Y:S02]  /*76e0*/  UMOV UR27, 0x80000020 ;  /* 0x80000020001b7882 */ /* 0x000fe40000000000 */
[----:B------:R-:W2:Y:S08]  /*76f0*/  MUFU.EX2 R109, R109 ;  /* 0x0000006d006d7308 */ /* 0x000eb00000000800 */
[----:B------:R-:W-:Y:S08]  /*7700*/  MUFU.EX2 R110, R110 ;  /* 0x0000006e006e7308 */ /* 0x000ff00000000800 */
[----:B------:R-:W2:Y:S08]  /*7710*/  MUFU.EX2 R96, R96 ;  /* 0x0000006000607308 */ /* 0x000eb00000000800 */
[----:B------:R-:W-:Y:S08]  /*7720*/  MUFU.EX2 R98, R98 ;  /* 0x0000006200627308 */ /* 0x000ff00000000800 */
[----:B------:R-:W2:Y:S08]  /*7730*/  MUFU.EX2 R97, R97 ;  /* 0x0000006100617308 */ /* 0x000eb00000000800 */
[----:B------:R-:W-:Y:S08]  /*7740*/  MUFU.EX2 R100, R100 ;  /* 0x0000006400647308 */ /* 0x000ff00000000800 */
[----:B------:R-:W-:Y:S08]  /*7750*/  MUFU.EX2 R101, R101 ;  /* 0x0000006500657308 */ /* 0x000ff00000000800 */
[----:B------:R-:W-:Y:S08]  /*7760*/  MUFU.EX2 R88, R88 ;  /* 0x0000005800587308 */ /* 0x000ff00000000800 */
[----:B------:R-:W-:Y:S08]  /*7770*/  MUFU.EX2 R89, R89 ;  /* 0x0000005900597308 */ /* 0x000ff00000000800 */
[----:B------:R-:W-:Y:S08]  /*7780*/  MUFU.EX2 R92, R92 ;  /* 0x0000005c005c7308 */ /* 0x000ff00000000800 */
[----:B------:R-:W-:Y:S08]  /*7790*/  MUFU.EX2 R94, R94 ;  /* 0x0000005e005e7308 */ /* 0x000ff00000000800 */
[----:B------:R-:W-:Y:S01]  /*77a0*/  MUFU.EX2 R93, R93 ;  /* 0x0000005d005d7308 */ /* 0x000fe20000000800 */
[----:B------:R-:W-:-:S02]  /*77b0*/  WARPGROUP.DEPBAR.LE gsb0, 0x0 ;  /* 0x00008000000079c5 */ /* 0x000fc40000010000 */
[----:B------:R-:W-:-:S05]  /*77c0*/  WARPGROUP.ARRIVE ;  /* 0x00000000000079c5 */ /* 0x000fca0000000000 */
[----:B------:R-:W-:Y:S01]  /*77d0*/  MUFU.EX2 R80, R80 ;  /* 0x0000005000507308 */ /* 0x000fe20000000800 */
[----:B------:R-:W-:Y:S01]  /*77e0*/  HGMMA.64x96x16.F32 R24, gdesc[UR24].tnspB, R24, gsb0 ;  /* 0x41600000181879f0 */ /* 0x000fe20008000818 */
[----:B------:R-:W-:Y:S02]  /*77f0*/  UIADD3 UR24, UR10, 0xa80, URZ ;  /* 0x00000a800a187890 */ /* 0x000fe4000fffe03f */
[----:B------:R-:W-:-:S04]  /*7800*/  UIADD3 UR26, UR6, 0x1c0, URZ ;  /* 0x000001c0061a7890 */ /* 0x000fc8000fffe03f */
[----:B------:R-:W-:Y:S01]  /*7810*/  MUFU.EX2 R81, R81 ;  /* 0x0000005100517308 */ /* 0x000fe20000000800 */
[----:B------:R-:W-:Y:S01]  /*7820*/  UMOV UR25, 0xc0000010 ;  /* 0xc000001000197882 */ /* 0x000fe20000000000 */
[----:B------:R-:W-:-:S06]  /*7830*/  UMOV UR27, 0x80000020 ;  /* 0x80000020001b7882 */ /* 0x000fcc0000000000 */
[----:B------:R-:W-:Y:S08]  /*7840*/  MUFU.EX2 R83, R83 ;  /* 0x0000005300537308 */ /* 0x000ff00000000800 */
        /* <DEDUP_REMOVED lines=10> */
[----:B------:R-:W-:-:S06]  /*78f0*/  WARPGROUP.ARRIVE ;  /* 0x00000000000079c5 */ /* 0x000fcc0000000000 */
[----:B------:R-:W-:Y:S01]  /*7900*/  HGMMA.64x96x16.F32 R24, gdesc[UR24].tnspB, R24, gsb0 ;  /* 0x41600000181879f0 */ /* 0x000fe20008000818 */
[----:B------:R-:W-:Y:S02]  /*7910*/  UIADD3 UR24, UR10, 0xc00, URZ ;  /* 0x00000c000a187890 */ /* 0x000fe4000fffe03f */
[----:B------:R-:W-:Y:S01]  /*7920*/  UIADD3 UR26, UR6, 0x200, URZ ;  /* 0x00000200061a7890 */ /* 0x000fe2000fffe03f */
[----:B------:R-:W-:Y:S01]  /*7930*/  UMOV UR25, 0xc0000010 ;  /* 0xc000001000197882 */ /* 0x000fe20000000000 */
[----:B------:R-:W-:Y:S01]  /*7940*/  UMOV UR27, 0x80000020 ;  /* 0x80000020001b7882 */ /* 0x000fe20000000000 */
[----:B------:R-:W-:Y:S02]  /*7950*/  WARPGROUP.DEPBAR.LE gsb0, 0x0 ;  /* 0x00008000000079c5 */ /* 0x000fe40000010000 */
[----:B------:R-:W-:-:S06]  /*7960*/  WARPGROUP.ARRIVE ;  /* 0x00000000000079c5 */ /* 0x000fcc0000000000 */
[----:B------:R-:W-:Y:S03]  /*7970*/  HGMMA.64x96x16.F32 R24, gdesc[UR24].tnspB, R24, gsb0 ;  /* 0x41600000181879f0 */ /* 0x000fe60008000818 */
[----:B------:R-:W-:Y:S02]  /*7980*/  WARPGROUP.DEPBAR.LE gsb0, 0x0 ;  /* 0x00008000000079c5 */ /* 0x000fe40000010000 */
[----:B------:R1:W-:Y:S06]  /*7990*/  BAR.ARV R12, 0x100 ;  /* 0x0004000c0000751d */ /* 0x0003ec0000002000 */
[----:B------:R0:W-:Y:S01]  /*79a0*/  @!P1 SYNCS.ARRIVE.TRANS64.RED.A1T0 RZ, [R14+URZ], RZ ;  /* 0x000000ff0eff99a7 */ /* 0x0001e2000810043f */
[-C--:B------:R-:W-:Y:S01]  /*79b0*/  FMUL.FTZ R24, R24, R9.reuse ;  /* 0x0000000918187220 */ /* 0x080fe20000410000 */
[-C--:B------:R-:W-:Y:S01]  /*79c0*/  FMUL.FTZ R25, R25, R9.reuse ;  /* 0x0000000919197220 */ /* 0x080fe20000410000 */
[-C--:B------:R-:W-:Y:S01]  /*79d0*/  FMUL.FTZ R28, R28, R9.reuse ;  /* 0x000000091c1c7220 */ /* 0x080fe20000410000 */
[-C--:B------:R-:W-:Y:S01]  /*79e0*/  FMUL.FTZ R29, R29, R9.reuse ;  /* 0x000000091d1d7220 */ /* 0x080fe20000410000 */
[-C--:B------:R-:W-:Y:S01]  /*79f0*/  FMUL.FTZ R32, R32, R9.reuse ;  /* 0x0000000920207220 */ /* 0x080fe20000410000 */
[-C--:B------:R-:W-:Y:S01]  /*7a00*/  FMUL.FTZ R33, R33, R9.reuse ;  /* 0x0000000921217220 */ /* 0x080fe20000410000 */
[----:B------:R-:W-:Y:S01]  /*7a10*/  FMUL.FTZ R36, R36, R9 ;  /* 0x0000000924247220 */ /* 0x000fe20000410000 */
[----:B------:R3:W-:Y:S01]  /*7a20*/  @!P1 SYNCS.ARRIVE.TRANS64.RED.A1T0 RZ, [R126+URZ], RZ ;  /* 0x000000ff7eff99a7 */ /* 0x0007e2000810043f */
[-CC-:B0-----:R-:W-:Y:S01]  /*7a30*/  FFMA.FTZ R14, R99, R5.reuse, -R128.reuse ;  /* 0x00000005630e7223 */ /* 0x181fe20000010880 */
[-CC-:B------:R-:W-:Y:S01]  /*7a40*/  FFMA.FTZ R99, R102, R5.reuse, -R128.reuse ;  /* 0x0000000566637223 */ /* 0x180fe20000010880 */
[-CC-:B------:R-:W-:Y:S01]  /*7a50*/  FFMA.FTZ R102, R90, R5.reuse, -R128.reuse ;  /* 0x000000055a667223 */ /* 0x180fe20000010880 */
[--C-:B------:R-:W-:Y:S01]  /*7a60*/  FFMA.FTZ R90, R82, R5, -R128.reuse ;  /* 0x00000005525a7223 */ /* 0x100fe20000010880 */
[----:B------:R4:W0:Y:S01]  /*7a70*/  MUFU.EX2 R11, R14 ;  /* 0x0000000e000b7308 */ /* 0x0008220000000800 */
[-C--:B------:R-:W-:Y:S01]  /*7a80*/  FMUL.FTZ R37, R37, R9.reuse ;  /* 0x0000000925257220 */ /* 0x080fe20000410000 */
[----:B------:R-:W-:Y:S01]  /*7a90*/  FMUL.FTZ R40, R40, R9 ;  /* 0x0000000928287220 */ /* 0x000fe20000410000 */
[----:B---3--:R-:W-:Y:S01]  /*7aa0*/  FFMA.FTZ R126, R9, R10, R13 ;  /* 0x0000000a097e7223 */ /* 0x008fe2000001000d */
[----:B------:R-:W-:Y:S01]  /*7ab0*/  FFMA.FTZ R10, R103, R5, -R128 ;  /* 0x00000005670a7223 */ /* 0x000fe20000010880 */
[-C--:B------:R-:W-:Y:S01]  /*7ac0*/  FMUL.FTZ R41, R41, R9.reuse ;  /* 0x0000000929297220 */ /* 0x080fe20000410000 */
[-C--:B------:R-:W-:Y:S01]  /*7ad0*/  FMUL.FTZ R44, R44, R9.reuse ;  /* 0x000000092c2c7220 */ /* 0x080fe20000410000 */
[----:B------:R-:W-:Y:S01]  /*7ae0*/  FADD.FTZ R103, R15, R126 ;  /* 0x0000007e0f677221 */ /* 0x000fe20000010000 */
[----:B------:R-:W-:Y:S01]  /*7af0*/  FADD.FTZ R126, R136, R119 ;  /* 0x00000077887e7221 */ /* 0x000fe20000010000 */
[----:B------:R-:W3:Y:S01]  /*7b00*/  MUFU.EX2 R99, R99 ;  /* 0x0000006300637308 */ /* 0x000ee20000000800 */
[-C--:B------:R-:W-:Y:S01]  /*7b10*/  FMUL.FTZ R45, R45, R9.reuse ;  /* 0x000000092d2d7220 */ /* 0x080fe20000410000 */
[----:B-1----:R-:W-:Y:S01]  /*7b20*/  FADD.FTZ R12, R16, R103 ;  /* 0x00000067100c7221 */ /* 0x002fe20000010000 */
[----:B------:R-:W-:Y:S01]  /*7b30*/  FADD.FTZ R126, R137, R126 ;  /* 0x0000007e897e7221 */ /* 0x000fe20000010000 */
[-C--:B------:R-:W-:Y:S01]  /*7b40*/  FMUL.FTZ R48, R48, R9.reuse ;  /* 0x0000000930307220 */ /* 0x080fe20000410000 */
[-C--:B------:R-:W-:Y:S01]  /*7b50*/  FMUL.FTZ R49, R49, R9.reuse ;  /* 0x0000000931317220 */ /* 0x080fe20000410000 */
[----:B------:R-:W-:Y:S01]  /*7b60*/  FADD.FTZ R103, R17, R12 ;  /* 0x0000000c11677221 */ /* 0x000fe20000010000 */
[-C--:B------:R-:W-:Y:S01]  /*7b70*/  FMUL.FTZ R52, R52, R9.reuse ;  /* 0x0000000934347220 */ /* 0x080fe20000410000 */
[----:B------:R-:W1:Y:S01]  /*7b80*/  MUFU.EX2 R10, R10 ;  /* 0x0000000a000a7308 */ /* 0x000e620000000800 */
[-C--:B------:R-:W-:Y:S01]  /*7b90*/  FMUL.FTZ R53, R53, R9.reuse ;  /* 0x0000000935357220 */ /* 0x080fe20000410000 */
[----:B------:R-:W-:Y:S01]  /*7ba0*/  FADD.FTZ R12, R18, R103 ;  /* 0x00000067120c7221 */ /* 0x000fe20000010000 */
[----:B------:R-:W-:Y:S01]  /*7bb0*/  FADD.FTZ R103, R133, R126 ;  /* 0x0000007e85677221 */ /* 0x000fe20000010000 */
[-C--:B------:R-:W-:Y:S01]  /*7bc0*/  FMUL.FTZ R56, R56, R9.reuse ;  /* 0x0000000938387220 */ /* 0x080fe20000410000 */
[----:B------:R-:W-:Y:S01]  /*7bd0*/  FMUL.FTZ R57, R57, R9 ;  /* 0x0000000939397220 */ /* 0x000fe20000410000 */
[----:B------:R-:W-:Y:S01]  /*7be0*/  FADD.FTZ R119, R19, R12 ;  /* 0x0000000c13777221 */ /* 0x000fe20000010000 */
[----:B----4-:R-:W-:Y:S01]  /*7bf0*/  FADD.FTZ R14, R138, R103 ;  /* 0x000000678a0e7221 */ /* 0x010fe20000010000 */
[----:B------:R-:W-:Y:S01]  /*7c00*/  F2FP.F16.F32.PACK_AB R12, R15, R13 ;  /* 0x0000000d0f0c723e */ /* 0x000fe200000000ff */
[-C--:B------:R-:W-:Y:S01]  /*7c10*/  FMUL.FTZ R60, R60, R9.reuse ;  /* 0x000000093c3c7220 */ /* 0x080fe20000410000 */
[----:B------:R-:W-:Y:S01]  /*7c20*/  FADD.FTZ R82, R20, R119 ;  /* 0x0000007714527221 */ /* 0x000fe20000010000 */
[----:B-----5:R-:W-:Y:S01]  /*7c30*/  FADD.FTZ R15, R131, R14 ;  /* 0x0000000e830f7221 */ /* 0x020fe20000010000 */
[----:B------:R-:W-:Y:S01]  /*7c40*/  F2FP.F16.F32.PACK_AB R14, R17, R16 ;  /* 0x00000010110e723e */ /* 0x000fe200000000ff */
[----:B------:R-:W-:Y:S01]  /*7c50*/  FMUL.FTZ R61, R61, R9 ;  /* 0x000000093d3d7220 */ /* 0x000fe20000410000 */
[----:B------:R-:W-:Y:S01]  /*7c60*/  FADD.FTZ R17, R21, R82 ;  /* 0x0000005215117221 */ /* 0x000fe20000010000 */
[----:B--2---:R-:W-:Y:S01]  /*7c70*/  FADD.FTZ R103, R134, R15 ;  /* 0x0000000f86677221 */ /* 0x004fe20000010000 */
[----:B------:R2:W4:Y:S01]  /*7c80*/  MUFU.EX2 R82, R102 ;  /* 0x0000006600527308 */ /* 0x0005220000000800 */
[----:B------:R-:W-:Y:S01]  /*7c90*/  F2FP.F16.F32.PACK_AB R13, R129, R132 ;  /* 0x00000084810d723e */ /* 0x000fe200000000ff */
[----:B------:R-:W-:Y:S01]  /*7ca0*/  FADD.FTZ R16, R22, R17 ;  /* 0x0000001116107221 */ /* 0x000fe20000010000 */
[----:B------:R-:W-:Y:S01]  /*7cb0*/  FADD.FTZ R126, R130, R103 ;  /* 0x00000067827e7221 */ /* 0x000fe20000010000 */
[----:B------:R-:W-:Y:S01]  /*7cc0*/  F2FP.F16.F32.PACK_AB R15, R137, R136 ;  /* 0x00000088890f723e */ /* 0x000fe200000000ff */
[-C--:B------:R-:W-:Y:S01]  /*7cd0*/  FFMA.FTZ R103, R74, R5.reuse, -R128 ;  /* 0x000000054a677223 */ /* 0x080fe20000010880 */
[----:B------:R-:W-:Y:S01]  /*7ce0*/  FADD.FTZ R17, R23, R16 ;  /* 0x0000001017117221 */ /* 0x000fe20000010000 */
[----:B------:R-:W-:Y:S01]  /*7cf0*/  FADD.FTZ R119, R135, R126 ;  /* 0x0000007e87777221 */ /* 0x000fe20000010000 */
[----:B------:R-:W-:Y:S01]  /*7d00*/  FFMA.FTZ R74, R75, R5, -R128 ;  /* 0x000000054b4a7223 */ /* 0x000fe20000010880 */
[----:B------:R5:W-:Y:S01]  /*7d10*/  STSM.16.M88.4 [R6+0x24300], R12 ;  /* 0x0243000c06007844 */ /* 0x000be20000000200 */
[----:B------:R-:W-:Y:S01]  /*7d20*/  FADD.FTZ R16, R120, R17 ;  /* 0x0000001178107221 */ /* 0x000fe20000010000 */
[----:B--2---:R-:W-:Y:S01]  /*7d30*/  FADD.FTZ R102, R122, R119 ;  /* 0x000000777a667221 */ /* 0x004fe20000010000 */
[----:B------:R-:W2:Y:S01]  /*7d40*/  MUFU.EX2 R75, R91 ;  /* 0x0000005b004b7308 */ /* 0x000ea20000000800 */
[-C--:B------:R-:W-:Y:S01]  /*7d50*/  FMUL.FTZ R64, R64, R9.reuse ;  /* 0x0000000940407220 */ /* 0x080fe20000410000 */
[----:B------:R-:W-:Y:S01]  /*7d60*/  FADD.FTZ R17, R121, R16 ;  /* 0x0000001079117221 */ /* 0x000fe20000010000 */
[----:B------:R-:W-:Y:S01]  /*7d70*/  FADD.FTZ R119, R123, R102 ;  /* 0x000000667b777221 */ /* 0x000fe20000010000 */
[-C--:B------:R-:W-:Y:S01]  /*7d80*/  FMUL.FTZ R65, R65, R9.reuse ;  /* 0x0000000941417220 */ /* 0x080fe20000410000 */
[-C--:B------:R-:W-:Y:S01]  /*7d90*/  FMUL.FTZ R68, R68, R9.reuse ;  /* 0x0000000944447220 */ /* 0x080fe20000410000 */
[----:B------:R-:W-:Y:S01]  /*7da0*/  FADD.FTZ R16, R112, R17 ;  /* 0x0000001170107221 */ /* 0x000fe20000010000 */
[----:B------:R-:W-:Y:S01]  /*7db0*/  F2FP.F16.F32.PACK_AB R112, R113, R112 ;  /* 0x000000707170723e */ /* 0x000fe200000000ff */
[----:B------:R-:W2:Y:S01]  /*7dc0*/  MUFU.EX2 R91, R95 ;  /* 0x0000005f005b7308 */ /* 0x000ea20000000800 */
[----:B------:R-:W-:Y:S01]  /*7dd0*/  FMUL.FTZ R69, R69, R9 ;  /* 0x0000000945457220 */ /* 0x000fe20000410000 */
[----:B------:R-:W-:Y:S01]  /*7de0*/  FADD.FTZ R17, R113, R16 ;  /* 0x0000001071117221 */ /* 0x000fe20000010000 */
[----:B------:R-:W-:Y:S01]  /*7df0*/  F2FP.F16.F32.PACK_AB R16, R23, R22 ;  /* 0x000000161710723e */ /* 0x000fe200000000ff */
[----:B------:R-:W-:Y:S01]  /*7e00*/  FMUL.FTZ R26, R26, R125 ;  /* 0x0000007d1a1a7220 */ /* 0x000fe20000410000 */
[----:B-----5:R-:W-:Y:S01]  /*7e10*/  F2FP.F16.F32.PACK_AB R12, R19, R18 ;  /* 0x00000012130c723e */ /* 0x020fe200000000ff */
[----:B------:R-:W-:Y:S01]  /*7e20*/  FADD.FTZ R18, R114, R119 ;  /* 0x0000007772127221 */ /* 0x000fe20000010000 */
[----:B------:R-:W-:Y:S01]  /*7e30*/  F2FP.F16.F32.PACK_AB R14, R21, R20 ;  /* 0x00000014150e723e */ /* 0x000fe200000000ff */
[----:B------:R-:W-:Y:S01]  /*7e40*/  FADD.FTZ R20, R116, R17 ;  /* 0x0000001174147221 */ /* 0x000fe20000010000 */
[----:B------:R-:W-:Y:S01]  /*7e50*/  F2FP.F16.F32.PACK_AB R13, R138, R133 ;  /* 0x000000858a0d723e */ /* 0x000fe200000000ff */
[----:B------:R-:W-:Y:S01]  /*7e60*/  FADD.FTZ R18, R127, R18 ;  /* 0x000000127f127221 */ /* 0x000fe20000010000 */
[----:B------:R-:W-:Y:S01]  /*7e70*/  F2FP.F16.F32.PACK_AB R15, R134, R131 ;  /* 0x00000083860f723e */ /* 0x000fe200000000ff */
[----:B------:R-:W-:Y:S01]  /*7e80*/  FADD.FTZ R21, R117, R20 ;  /* 0x0000001475157221 */ /* 0x000fe20000010000 */
[----:B------:R-:W-:Y:S01]  /*7e90*/  F2FP.F16.F32.PACK_AB R17, R135, R130 ;  /* 0x000000828711723e */ /* 0x000fe200000000ff */
[----:B------:R-:W-:Y:S01]  /*7ea0*/  FADD.FTZ R19, R115, R18 ;  /* 0x0000001273137221 */ /* 0x000fe20000010000 */
[----:B------:R5:W2:Y:S01]  /*7eb0*/  MUFU.EX2 R20, R90 ;  /* 0x0000005a00147308 */ /* 0x000aa20000000800 */
[----:B------:R-:W-:Y:S01]  /*7ec0*/  FADD.FTZ R22, R104, R21 ;  /* 0x0000001568167221 */ /* 0x000fe20000010000 */
[----:B------:R-:W-:Y:S01]  /*7ed0*/  STSM.16.M88.4 [R6+0x25b00], R12 ;  /* 0x025b000c06007844 */ /* 0x000fe20000000200 */
[----:B------:R-:W-:Y:S01]  /*7ee0*/  FADD.FTZ R19, R118, R19 ;  /* 0x0000001376137221 */ /* 0x000fe20000010000 */
[----:B------:R-:W-:Y:S01]  /*7ef0*/  F2FP.F16.F32.PACK_AB R18, R121, R120 ;  /* 0x000000787912723e */ /* 0x000fe200000000ff */
[----:B------:R-:W-:Y:S01]  /*7f00*/  FADD.FTZ R21, R105, R22 ;  /* 0x0000001669157221 */ /* 0x000fe20000010000 */
[----:B------:R-:W-:Y:S01]  /*7f10*/  F2FP.F16.F32.PACK_AB R113, R127, R114 ;  /* 0x000000727f71723e */ /* 0x000fe200000000ff */
[----:B------:R-:W-:Y:S01]  /*7f20*/  FADD.FTZ R102, R106, R19 ;  /* 0x000000136a667221 */ /* 0x000fe20000010000 */
[----:B------:R-:W-:Y:S01]  /*7f30*/  F2FP.F16.F32.PACK_AB R19, R123, R122 ;  /* 0x0000007a7b13723e */ /* 0x000fe200000000ff */
[----:B------:R-:W-:Y:S01]  /*7f40*/  FADD.FTZ R22, R108, R21 ;  /* 0x000000156c167221 */ /* 0x000fe20000010000 */
[----:B------:R-:W-:Y:S01]  /*7f50*/  MUFU.EX2 R74, R74 ;  /* 0x0000004a004a7308 */ /* 0x000fe20000000800 */
[----:B------:R-:W-:Y:S01]  /*7f60*/  FADD.FTZ R102, R111, R102 ;  /* 0x000000666f667221 */ /* 0x000fe20000010000 */
[----:B------:R-:W-:Y:S01]  /*7f70*/  F2FP.F16.F32.PACK_AB R104, R105, R104 ;  /* 0x000000686968723e */ /* 0x000fe200000000ff */
[----:B------:R-:W-:Y:S01]  /*7f80*/  FADD.FTZ R23, R109, R22 ;  /* 0x000000166d177221 */ /* 0x000fe20000010000 */
[----:B------:R3:W-:Y:S01]  /*7f90*/  STSM.16.M88.4 [R6+0x27300], R16 ;  /* 0x0273001006007844 */ /* 0x0007e20000000200 */
[----:B------:R-:W-:Y:S01]  /*7fa0*/  FADD.FTZ R21, R107, R102 ;  /* 0x000000666b157221 */ /* 0x000fe20000010000 */
[----:B------:R-:W-:Y:S01]  /*7fb0*/  F2FP.F16.F32.PACK_AB R114, R117, R116 ;  /* 0x000000747572723e */ /* 0x000fe200000000ff */
[----:B------:R-:W-:Y:S01]  /*7fc0*/  FADD.FTZ R22, R96, R23 ;  /* 0x0000001760167221 */ /* 0x000fe20000010000 */
[----:B------:R-:W-:Y:S01]  /*7fd0*/  F2FP.F16.F32.PACK_AB R96, R97, R96 ;  /* 0x000000606160723e */ /* 0x000fe200000000ff */
[----:B------:R-:W-:Y:S01]  /*7fe0*/  FADD.FTZ R21, R110, R21 ;  /* 0x000000156e157221 */ /* 0x000fe20000010000 */
[----:B------:R-:W-:Y:S01]  /*7ff0*/  F2FP.F16.F32.PACK_AB R115, R118, R115 ;  /* 0x000000737673723e */ /* 0x000fe200000000ff */
[----:B------:R-:W-:Y:S01]  /*8000*/  FMUL.FTZ R27, R27, R125 ;  /* 0x0000007d1b1b7220 */ /* 0x000fe20000410000 */
[----:B------:R-:W-:Y:S01]  /*8010*/  F2FP.F16.F32.PACK_AB R105, R111, R106 ;  /* 0x0000006a6f69723e */ /* 0x000fe200000000ff */
[----:B-----5:R-:W-:Y:S01]  /*8020*/  FADD.FTZ R90, R98, R21 ;  /* 0x00000015625a7221 */ /* 0x020fe20000010000 */
[----:B------:R-:W-:Y:S01]  /*8030*/  FADD.FTZ R21, R97, R22 ;  /* 0x0000001661157221 */ /* 0x000fe20000010000 */
[C---:B0-----:R-:W-:Y:S01]  /*8040*/  F2FP.F16.F32.PACK_AB R97, R11.reuse, R98 ;  /* 0x000000620b61723e */ /* 0x041fe200000000ff */
[----:B------:R0:W-:Y:S01]  /*8050*/  STSM.16.M88.4 [R6+0x28b00], R112 ;  /* 0x028b007006007844 */ /* 0x0001e20000000200 */
[----:B------:R-:W-:Y:S01]  /*8060*/  FADD.FTZ R90, R11, R90 ;  /* 0x0000005a0b5a7221 */ /* 0x000fe20000010000 */
[----:B------:R-:W-:Y:S01]  /*8070*/  FADD.FTZ R22, R100, R21 ;  /* 0x0000001564167221 */ /* 0x000fe20000010000 */
[----:B------:R-:W-:Y:S01]  /*8080*/  F2FP.F16.F32.PACK_AB R106, R109, R108 ;  /* 0x0000006c6d6a723e */ /* 0x000fe200000000ff */
[----:B---3--:R-:W3:Y:S01]  /*8090*/  MUFU.EX2 R16, R103 ;  /* 0x0000006700107308 */ /* 0x008ee20000000800 */
[----:B------:R-:W-:Y:S01]  /*80a0*/  FADD.FTZ R21, R99, R90 ;  /* 0x0000005a63157221 */ /* 0x000fe20000010000 */
[----:B------:R-:W-:Y:S01]  /*80b0*/  FADD.FTZ R13, R101, R22 ;  /* 0x00000016650d7221 */ /* 0x000fe20000010000 */
[----:B-1----:R-:W-:Y:S01]  /*80c0*/  F2FP.F16.F32.PACK_AB R99, R10, R99 ;  /* 0x000000630a63723e */ /* 0x002fe200000000ff */
[----:B------:R-:W-:Y:S01]  /*80d0*/  FMUL.FTZ R30, R30, R125 ;  /* 0x0000007d1e1e7220 */ /* 0x000fe20000410000 */
[----:B------:R-:W-:Y:S01]  /*80e0*/  FADD.FTZ R21, R10, R21 ;  /* 0x000000150a157221 */ /* 0x000fe20000010000 */
[----:B------:R-:W-:Y:S01]  /*80f0*/  FADD.FTZ R12, R88, R13 ;  /* 0x0000000d580c7221 */ /* 0x000fe20000010000 */
[----:B------:R-:W-:Y:S01]  /*8100*/  F2FP.F16.F32.PACK_AB R107, R110, R107 ;  /* 0x0000006b6e6b723e */ /* 0x000fe200000000ff */
[-C--:B------:R-:W-:Y:S01]  /*8110*/  FMUL.FTZ R31, R31, R125.reuse ;  /* 0x0000007d1f1f7220 */ /* 0x080fe20000410000 */
[----:B----4-:R-:W-:Y:S01]  /*8120*/  FADD.FTZ R14, R82, R21 ;  /* 0x00000015520e7221 */ /* 0x010fe20000010000 */
[----:B------:R-:W-:Y:S01]  /*8130*/  FADD.FTZ R13, R89, R12 ;  /* 0x0000000c590d7221 */ /* 0x000fe20000010000 */
[----:B------:R-:W-:Y:S01]  /*8140*/  F2FP.F16.F32.PACK_AB R98, R101, R100 ;  /* 0x000000646562723e */ /* 0x000fe200000000ff */
[----:B------:R0:W-:Y:S01]  /*8150*/  STSM.16.M88.4 [R6+0x2a300], R104 ;  /* 0x02a3006806007844 */ /* 0x0001e20000000200 */
[----:B--2---:R-:W-:Y:S01]  /*8160*/  FADD.FTZ R11, R75, R14 ;  /* 0x0000000e4b0b7221 */ /* 0x004fe20000010000 */
[----:B------:R-:W-:Y:S01]  /*8170*/  FADD.FTZ R12, R92, R13 ;  /* 0x0000000d5c0c7221 */ /* 0x000fe20000010000 */
[----:B------:R-:W-:Y:S01]  /*8180*/  F2FP.F16.F32.PACK_AB R88, R89, R88 ;  /* 0x000000585958723e */ /* 0x000fe200000000ff */
[----:B------:R0:W-:Y:S01]  /*8190*/  STSM.16.M88.4 [R6+0x2bb00], R96 ;  /* 0x02bb006006007844 */ /* 0x0001e20000000200 */
[----:B------:R-:W-:Y:S01]  /*81a0*/  FADD.FTZ R14, R94, R11 ;  /* 0x0000000b5e0e7221 */ /* 0x000fe20000010000 */
[----:B------:R-:W-:Y:S01]  /*81b0*/  FADD.FTZ R11, R93, R12 ;  /* 0x0000000c5d0b7221 */ /* 0x000fe20000010000 */
[----:B------:R-:W-:Y:S01]  /*81c0*/  F2FP.F16.F32.PACK_AB R89, R75, R82 ;  /* 0x000000524b59723e */ /* 0x000fe200000000ff */
[-C--:B------:R-:W-:Y:S01]  /*81d0*/  FMUL.FTZ R34, R34, R125.reuse ;  /* 0x0000007d22227220 */ /* 0x080fe20000410000 */
        /* <DEDUP_REMOVED lines=15> */
[----:B------:R0:W-:Y:S01]  /*82d0*/  STSM.16.M88.4 [R6+0x2d300], R88 ;  /* 0x02d3005806007844 */ /* 0x0001e20000000200 */
[----:B------:R-:W-:Y:S01]  /*82e0*/  FADD.FTZ R13, R87, R13 ;  /* 0x0000000d570d7221 */ /* 0x000fe20000010000 */
[----:B------:R-:W-:Y:S01]  /*82f0*/  FADD.FTZ R10, R72, R11 ;  /* 0x0000000b480a7221 */ /* 0x000fe20000010000 */
[C---:B------:R-:W-:Y:S01]  /*8300*/  F2FP.F16.F32.PACK_AB R72, R73.reuse, R72 ;  /* 0x000000484948723e */ /* 0x040fe200000000ff */
[-C--:B------:R-:W-:Y:S01]  /*8310*/  FMUL.FTZ R42, R42, R125.reuse ;  /* 0x0000007d2a2a7220 */ /* 0x080fe20000410000 */
[----:B---3--:R-:W-:Y:S01]  /*8320*/  FADD.FTZ R13, R16, R13 ;  /* 0x0000000d100d7221 */ /* 0x008fe20000010000 */
[----:B------:R-:W-:Y:S01]  /*8330*/  FADD.FTZ R11, R73, R10 ;  /* 0x0000000a490b7221 */ /* 0x000fe20000010000 */
[----:B------:R-:W-:Y:S01]  /*8340*/  F2FP.F16.F32.PACK_AB R82, R85, R84 ;  /* 0x000000545552723e */ /* 0x000fe200000000ff */
[-C--:B------:R-:W-:Y:S01]  /*8350*/  FMUL.FTZ R43, R43, R125.reuse ;  /* 0x0000007d2b2b7220 */ /* 0x080fe20000410000 */
[----:B------:R-:W-:Y:S01]  /*8360*/  F2FP.F16.F32.PACK_AB R83, R87, R86 ;  /* 0x000000565753723e */ /* 0x000fe200000000ff */
[C---:B------:R-:W-:Y:S01]  /*8370*/  FADD.FTZ R13, R74.reuse, R13 ;  /* 0x0000000d4a0d7221 */ /* 0x040fe20000010000 */
[----:B------:R-:W-:Y:S01]  /*8380*/  F2FP.F16.F32.PACK_AB R73, R74, R16 ;  /* 0x000000104a49723e */ /* 0x000fe200000000ff */
[----:B------:R-:W-:Y:S01]  /*8390*/  FADD.FTZ R10, R124, R11 ;  /* 0x0000000b7c0a7221 */ /* 0x000fe20000010000 */
[----:B------:R-:W-:Y:S01]  /*83a0*/  F2FP.F16.F32.PACK_AB R74, R77, R124 ;  /* 0x0000007c4d4a723e */ /* 0x000fe200000000ff */
[----:B------:R0:W-:Y:S01]  /*83b0*/  STSM.16.M88.4 [R6+0x2eb00], R80 ;  /* 0x02eb005006007844 */ /* 0x0001e20000000200 */
[----:B------:R-:W-:Y:S01]  /*83c0*/  F2FP.F16.F32.PACK_AB R75, R79, R78 ;  /* 0x0000004e4f4b723e */ /* 0x000fe200000000ff */
[----:B------:R-:W-:Y:S01]  /*83d0*/  FADD.FTZ R13, R78, R13 ;  /* 0x0000000d4e0d7221 */ /* 0x000fe20000010000 */
[----:B------:R-:W-:Y:S01]  /*83e0*/  FADD.FTZ R10, R77, R10 ;  /* 0x0000000a4d0a7221 */ /* 0x000fe20000010000 */
[-C--:B------:R-:W-:Y:S01]  /*83f0*/  FMUL.FTZ R46, R46, R125.reuse ;  /* 0x0000007d2e2e7220 */ /* 0x080fe20000410000 */
[-C--:B------:R-:W-:Y:S01]  /*8400*/  FMUL.FTZ R47, R47, R125.reuse ;  /* 0x0000007d2f2f7220 */ /* 0x080fe20000410000 */
[----:B------:R0:W-:Y:S01]  /*8410*/  STSM.16.M88.4 [R6+0x30300], R72 ;  /* 0x0303004806007844 */ /* 0x0001e20000000200 */
[----:B------:R-:W-:Y:S01]  /*8420*/  FADD.FTZ R11, R79, R13 ;  /* 0x0000000d4f0b7221 */ /* 0x000fe20000010000 */
[-C--:B------:R-:W-:Y:S01]  /*8430*/  FMUL.FTZ R50, R50, R125.reuse ;  /* 0x0000007d32327220 */ /* 0x080fe20000410000 */
[-C--:B------:R-:W-:Y:S01]  /*8440*/  FMUL.FTZ R51, R51, R125.reuse ;  /* 0x0000007d33337220 */ /* 0x080fe20000410000 */
[----:B------:R-:W-:Y:S01]  /*8450*/  @!PT LDS RZ, [RZ] ;  /* 0x00000000fffff984 */ /* 0x000fe20000000800 */
[----:B------:R-:W-:Y:S01]  /*8460*/  @!PT LDS RZ, [RZ] ;  /* 0x00000000fffff984 */ /* 0x000fe20000000800 */
[----:B------:R-:W-:Y:S01]  /*8470*/  @!PT LDS RZ, [RZ] ;  /* 0x00000000fffff984 */ /* 0x000fe20000000800 */
[----:B------:R-:W-:Y:S01]  /*8480*/  @!PT LDS RZ, [RZ] ;  /* 0x00000000fffff984 */ /* 0x000fe20000000800 */
[----:B------:R1:W-:Y:S06]  /*8490*/  MEMBAR.ALL.CTA ;  /* 0x0000000000007992 */ /* 0x0003ec0000008000 */
[----:B-1----:R-:W1:Y:S01]  /*84a0*/  FENCE.VIEW.ASYNC.S ;  /* 0x00000000000073c6 */ /* 0x002e620000000000 */
[-C--:B------:R-:W-:Y:S01]  /*84b0*/  FMUL.FTZ R54, R54, R125.reuse ;  /* 0x0000007d36367220 */ /* 0x080fe20000410000 */
        /* <DEDUP_REMOVED lines=8> */
[----:B------:R-:W-:Y:S01]  /*8540*/  FMUL.FTZ R71, R71, R125 ;  /* 0x0000007d47477220 */ /* 0x000fe20000410000 */
[----:B------:R-:W-:-:S02]  /*8550*/  IMAD.MOV.U32 R13, RZ, RZ, R7 ;  /* 0x000000ffff0d7224 */ /* 0x000fc400078e0007 */
[----:B------:R-:W-:Y:S02]  /*8560*/  IMAD.MOV.U32 R12, RZ, RZ, R76 ;  /* 0x000000ffff0c7224 */ /* 0x000fe400078e004c */
[----:B------:R-:W-:Y:S01]  /*8570*/  IMAD.MOV.U32 R9, RZ, RZ, R4 ;  /* 0x000000ffff097224 */ /* 0x000fe200078e0004 */
[----:B-1----:R-:W-:Y:S01]  /*8580*/  NOP ;  /* 0x0000000000007918 */ /* 0x002fe20000000000 */
[----:B0-----:R-:W-:Y:S05]  /*8590*/  @P2 BRA `(.L_x_28) ;  /* 0xffffffc800442947 */ /* 0x001fea000383ffff */
.L_x_19:
[----:B------:R-:W-:Y:S06]  /*85a0*/  BAR.ARV 0x8, 0x200 ;  /* 0x0208000000007b1d */ /* 0x000fec0000002000 */
[----:B------:R-:W-:Y:S05]  /*85b0*/  @!P0 BRA `(.L_x_29) ;  /* 0x0000000000048947 */ /* 0x000fea0003800000 */
[----:B------:R-:W-:Y:S01]  /*85c0*/  BPT.TRAP 0x1 ;  /* 0x000000040000795c */ /* 0x000fe20000300000 */
.L_x_29:
[----:B------:R-:W-:Y:S02]  /*85d0*/  SHF.L.U32 R7, R7, 0x1f, RZ ;  /* 0x0000001f07077819 */ /* 0x000fe400000006ff */
[----:B-1----:R-:W-:-:S04]  /*85e0*/  LEA R12, R0, UR37, 0x3 ;  /* 0x00000025000c7c11 */ /* 0x002fc8000f8e18ff */
[----:B------:R0:W1:Y:S01]  /*85f0*/  SYNCS.PHASECHK.TRANS64.TRYWAIT P2, [R12+URZ+0x31c50], R7 ;  /* 0x031c50070c0075a7 */ /* 0x000062000804017f */
[----:B------:R-:W-:Y:S05]  /*8600*/  @!P0 BRA `(.L_x_30) ;  /* 0x0000000000048947 */ /* 0x000fea0003800000 */
[----:B------:R-:W-:Y:S01]  /*8610*/  BPT.TRAP 0x1 ;  /* 0x000000040000795c */ /* 0x000fe20000300000 */
.L_x_30:
[----:B-1----:R-:W-:Y:S05]  /*8620*/  @P2 BRA `(.L_x_31) ;  /* 0x0000000000082947 */ /* 0x002fea0003800000 */
[----:B------:R-:W1:Y:S02]  /*8630*/  SYNCS.PHASECHK.TRANS64.TRYWAIT P0, [R12+URZ+0x31c50], R7 ;  /* 0x031c50070c0075a7 */ /* 0x000e64000800017f */
[----:B-1----:R-:W-:Y:S05]  /*8640*/  @!P0 BRA `(.L_x_32) ;  /* 0x0000005c00e08947 */ /* 0x002fea0003800000 */
.L_x_31:
[----:B------:R-:W-:Y:S01]  /*8650*/  UIADD3 UR37, UR37, 0x200, URZ ;  /* 0x0000020025257890 */ /* 0x000fe2000fffe03f */
[----:B------:R-:W-:Y:S01]  /*8660*/  R2UR UR4, R0 ;  /* 0x00000000000472ca */ /* 0x000fe200000e0000 */
[----:B------:R-:W-:Y:S01]  /*8670*/  ULOP3.LUT UR40, UR40, 0x10000, URZ, 0xfc, !UPT ;  /* 0x0001000028287892 */ /* 0x000fe2000f8efc3f */
[----:B------:R-:W-:Y:S01]  /*8680*/  WARPGROUP.ARRIVE ;  /* 0x00000000000079c5 */ /* 0x000fe20000000000 */
[----:B------:R-:W-:Y:S01]  /*8690*/  USHF.R.U32.HI UR37, URZ, 0x4, UR37 ;  /* 0x000000043f257899 */ /* 0x000fe20008011625 */
[----:B------:R-:W2:Y:S01]  /*86a0*/  SHFL.BFLY PT, R3, R10, 0x2, 0x1f ;  /* 0x0c401f000a037f89 */ /* 0x000ea200000e0000 */
[----:B------:R-:W-:Y:S01]  /*86b0*/  UMOV UR5, 0xc0000010 ;  /* 0xc000001000057882 */ /* 0x000fe20000000000 */
[----:B------:R-:W-:Y:S01]  /*86c0*/  UMOV UR7, 0x80000020 ;  /* 0x8000002000077882 */ /* 0x000fe20000000000 */
[----:B------:R-:W-:Y:S01]  /*86d0*/  ULOP3.LUT UR37, UR37, 0x3fff, URZ, 0xc0, !UPT ;  /* 0x00003fff25257892 */ /* 0x000fe2000f8ec03f */
[----:B------:R-:W3:Y:S01]  /*86e0*/  SHFL.BFLY PT, R0, R11, 0x2, 0x1f ;  /* 0x0c401f000b007f89 */ /* 0x000ee200000e0000 */
[----:B------:R-:W-:-:S02]  /*86f0*/  IMAD.MOV.U32 R8, RZ, RZ, RZ ;  /* 0x000000ffff087224 */ /* 0x000fc400078e00ff */
[----:B------:R-:W-:Y:S01]  /*8700*/  ULOP3.LUT UR8, UR37, 0x2400000, URZ, 0xfc, !UPT ;  /* 0x0240000025087892 */ /* 0x000fe2000f8efc3f */
[----:B------:R-:W-:Y:S02]  /*8710*/  IMAD.MOV.U32 R16, RZ, RZ, RZ ;  /* 0x000000ffff107224 */ /* 0x000fe400078e00ff */
[----:B------:R-:W-:Y:S01]  /*8720*/  @!P1 VIADD R9, R12, 0x31c60 ;  /* 0x00031c600c099836 */ /* 0x000fe20000000000 */
[----:B------:R-:W-:Y:S01]  /*8730*/  UIMAD UR8, UR4, 0x6c0, UR8 ;  /* 0x000006c0040878a4 */ /* 0x000fe2000f8e0208 */
[----:B------:R-:W-:Y:S02]  /*8740*/  IMAD.MOV.U32 R77, RZ, RZ, -0x800000 ;  /* 0xff800000ff4d7424 */ /* 0x000fe400078e00ff */
[----:B------:R-:W-:Y:S01]  /*8750*/  UMOV UR4, UR40 ;  /* 0x0000002800047c82 */ /* 0x000fe20008000000 */
[----:B------:R-:W-:-:S03]  /*8760*/  @!P1 PRMT R9, RZ, 0x654, R9 ;  /* 0x00000654ff099816 */ /* 0x000fc60000000009 */
[----:B------:R-:W-:Y:S02]  /*8770*/  UMOV UR6, UR8 ;  /* 0x0000000800067c82 */ /* 0x000fe40008000000 */
[----:B------:R-:W-:Y:S01]  /*8780*/  HGMMA.64x96x16.F32 R24, gdesc[UR4].tnspB, R24, gsb0 ;  /* 0x41600000041879f0 */ /* 0x000fe20008000818 */
[----:B------:R-:W-:Y:S02]  /*8790*/  UIADD3 UR4, UR40, 0x180, URZ ;  /* 0x0000018028047890 */ /* 0x000fe4000fffe03f */
[----:B------:R-:W-:Y:S01]  /*87a0*/  UIADD3 UR6, UR8, 0x40, URZ ;  /* 0x0000004008067890 */ /* 0x000fe2000fffe03f */
[----:B--2---:R-:W-:Y:S01]  /*87b0*/  FADD.FTZ R3, R3, R10 ;  /* 0x0000000a03037221 */ /* 0x004fe20000010000 */
[----:B------:R-:W-:Y:S01]  /*87c0*/  UMOV UR5, 0xc0000010 ;  /* 0xc000001000057882 */ /* 0x000fe20000000000 */
[----:B------:R-:W-:Y:S01]  /*87d0*/  UMOV UR7, 0x80000020 ;  /* 0x8000002000077882 */ /* 0x000fe20000000000 */
[----:B---3--:R-:W-:Y:S02]  /*87e0*/  FADD.FTZ R2, R0, R11 ;  /* 0x0000000b00027221 */ /* 0x008fe40000010000 */
[----:B------:R-:W2:Y:S04]  /*87f0*/  SHFL.BFLY PT, R0, R3, 0x1, 0x1f ;  /* 0x0c201f0003007f89 */ /* 0x000ea800000e0000 */
[----:B01----:R-:W0:Y:S01]  /*8800*/  SHFL.BFLY PT, R7, R2, 0x1, 0x1f ;  /* 0x0c201f0002077f89 */ /* 0x003e2200000e0000 */
[----:B--2---:R-:W-:Y:S01]  /*8810*/  FADD.FTZ R13, R3, R0 ;  /* 0x00000000030d7221 */ /* 0x004fe20000010000 */
[----:B------:R-:W-:-:S02]  /*8820*/  IMAD.MOV.U32 R0, RZ, RZ, -0x800000 ;  /* 0xff800000ff007424 */ /* 0x000fc400078e00ff */
[----:B0-----:R-:W-:Y:S02]  /*8830*/  FADD.FTZ R14, R2, R7 ;  /* 0x00000007020e7221 */ /* 0x001fe40000010000 */
[----:B------:R-:W-:-:S03]  /*8840*/  FSETP.NE.FTZ.AND P0, PT, R13, RZ, PT ;  /* 0x000000ff0d00720b */ /* 0x000fc60003f15000 */
[----:B------:R-:W-:-:S10]  /*8850*/  FSETP.NE.FTZ.AND P2, PT, R14, RZ, PT ;  /* 0x000000ff0e00720b */ /* 0x000fd40003f55000 */
[----:B------:R-:W0:Y:S01]  /*8860*/  @P0 MUFU.LG2 R6, R13 ;  /* 0x0000000d00060308 */ /* 0x000e220000000c00 */
[C---:B------:R-:W-:Y:S02]  /*8870*/  @P0 FMUL.FTZ R3, R5.reuse, 0.69314718246459960938 ;  /* 0x3f31721805030820 */ /* 0x040fe40000410000 */
[----:B------:R-:W-:-:S05]  /*8880*/  @P2 FMUL.FTZ R2, R5, 0.69314718246459960938 ;  /* 0x3f31721805022820 */ /* 0x000fca0000410000 */
[----:B------:R-:W1:Y:S08]  /*8890*/  @P2 MUFU.LG2 R7, R14 ;  /* 0x0000000e00072308 */ /* 0x000e700000000c00 */
[----:B------:R-:W2:Y:S01]  /*88a0*/  @P0 MUFU.RCP R8, R13 ;  /* 0x0000000d00080308 */ /* 0x000ea20000001000 */
[----:B0-----:R-:W-:-:S04]  /*88b0*/  @P0 FMUL.FTZ R6, R6, 0.69314718246459960938 ;  /* 0x3f31721806060820 */ /* 0x001fc80000410000 */
[----:B------:R-:W-:Y:S01]  /*88c0*/  @P0 FFMA.FTZ R0, R3, R4, R6 ;  /* 0x0000000403000223 */ /* 0x000fe20000010006 */
[----:B------:R-:W-:Y:S02]  /*88d0*/  PLOP3.LUT P0, PT, PT, PT, PT, 0x8, 0x0 ;  /* 0x000000000000781c */ /* 0x000fe40003f0e170 */
[----:B------:R-:W0:Y:S01]  /*88e0*/  @P2 MUFU.RCP R16, R14 ;  /* 0x0000000e00102308 */ /* 0x000e220000001000 */
[----:B-1----:R-:W-:-:S04]  /*88f0*/  @P2 FMUL.FTZ R7, R7, 0.69314718246459960938 ;  /* 0x3f31721807072820 */ /* 0x002fc80000410000 */
[----:B------:R-:W-:Y:S01]  /*8900*/  @P2 FFMA.FTZ R77, R2, R76, R7 ;  /* 0x0000004c024d2223 */ /* 0x000fe20000010007 */
[----:B------:R-:W-:Y:S02]  /*8910*/  WARPGROUP.DEPBAR.LE gsb0, 0x0 ;  /* 0x00008000000079c5 */ /* 0x000fe40000010000 */
        /* <DEDUP_REMOVED lines=52> */
[-C--:B--2---:R-:W-:Y:S01]  /*8c60*/  FMUL.FTZ R74, R40, R8.reuse ;  /* 0x00000008284a7220 */ /* 0x084fe20000410000 */
        /* <DEDUP_REMOVED lines=9> */
[-C--:B0-----:R-:W-:Y:S01]  /*8d00*/  FMUL.FTZ R40, R34, R16.reuse ;  /* 0x0000001022287220 */ /* 0x081fe20000410000 */
[----:B------:R-:W-:Y:S01]  /*8d10*/  FMUL.FTZ R41, R35, R16 ;  /* 0x0000001023297220 */ /* 0x000fe20000410000 */
[----:B------:R0:W-:Y:S01]  /*8d20*/  @!P1 SYNCS.ARRIVE.TRANS64.RED.A1T0 RZ, [R9+URZ], RZ ;  /* 0x000000ff09ff99a7 */ /* 0x0001e2000810043f */
        /* <DEDUP_REMOVED lines=25> */
[-C--:B0-----:R-:W-:Y:S01]  /*8ec0*/  FMUL.FTZ R9, R51, R16.reuse ;  /* 0x0000001033097220 */ /* 0x081fe20000410000 */
        /* <DEDUP_REMOVED lines=9> */
[----:B------:R-:W-:-:S07]  /*8f60*/  FMUL.FTZ R71, R71, R16 ;  /* 0x0000001047477220 */ /* 0x000fce0000410000 */
.L_x_12:
[----:B------:R-:W-:Y:S05]  /*8f70*/  @P0 BRA `(.L_x_33) ;  /* 0x0000001000740947 */ /* 0x000fea0003800000 */
[----:B------:R-:W0:Y:S01]  /*8f80*/  S2R R16, SR_TID.X ;  /* 0x0000000000107919 */ /* 0x000e220000002100 */
[----:B------:R-:W1:Y:S01]  /*8f90*/  LDC R46, c[0x0][0xbe8] ;  /* 0x0002fa00ff2e7b82 */ /* 0x000e620000000800 */
[----:B------:R-:W-:Y:S01]  /*8fa0*/  SHF.R.S32.HI R58, RZ, 0x1f, R145 ;  /* 0x0000001fff3a7819 */ /* 0x000fe20000011491 */
[----:B------:R-:W-:Y:S01]  /*8fb0*/  ULDC.64 UR4, c[0x0][0xbd0] ;  /* 0x0002f40000047ab9 */ /* 0x000fe20000000a00 */
[----:B------:R-:W2:Y:S01]  /*8fc0*/  S2R R54, SR_CTAID.X ;  /* 0x0000000000367919 */ /* 0x000ea20000002500 */
[----:B------:R-:W-:Y:S01]  /*8fd0*/  ULDC.64 UR6, c[0x0][0xb38] ;  /* 0x0002ce0000067ab9 */ /* 0x000fe20000000a00 */
[----:B------:R-:W-:Y:S01]  /*8fe0*/  BSSY B0, `(.L_x_34) ;  /* 0x00000ca000007945 */ /* 0x000fe20003800000 */
[C---:B------:R-:W-:Y:S02]  /*8ff0*/  IMAD R56, R58.reuse, UR4, RZ ;  /* 0x000000043a387c24 */ /* 0x040fe4000f8e02ff */
[----:B------:R-:W3:Y:S01]  /*9000*/  S2UR UR9, SR_CTAID.Z ;  /* 0x00000000000979c3 */ /* 0x000ee20000002700 */
[----:B------:R-:W-:-:S07]  /*9010*/  IMAD R58, R58, UR6, RZ ;  /* 0x000000063a3a7c24 */ /* 0x000fce000f8e02ff */
[----:B------:R-:W4:Y:S08]  /*9020*/  LDC.64 R62, c[0x0][0xbd8] ;  /* 0x0002f600ff3e7b82 */ /* 0x000f300000000a00 */
[----:B------:R-:W-:Y:S01]  /*9030*/  BAR.SYNC.DEFER_BLOCKING 0x1, 0x180 ;  /* 0x0046000000007b1d */ /* 0x000fe20000010000 */
[----:B-1----:R-:W-:-:S07]  /*9040*/  ISETP.NE.AND P0, PT, R46, 0x1, PT ;  /* 0x000000012e00780c */ /* 0x002fce0003f05270 */
[----:B------:R-:W1:Y:S01]  /*9050*/  S2UR UR8, SR_CTAID.Y ;  /* 0x00000000000879c3 */ /* 0x000e620000002600 */
[----:B0-----:R-:W-:-:S07]  /*9060*/  VIADD R50, R16, 0xffffff80 ;  /* 0xffffff8010327836 */ /* 0x001fce0000000000 */
[----:B------:R-:W1:Y:S01]  /*9070*/  LDC R66, c[0x0][0xc50] ;  /* 0x00031400ff427b82 */ /* 0x000e620000000800 */
[----:B------:R-:W-:-:S04]  /*9080*/  SHF.R.S32.HI R47, RZ, 0x1f, R50 ;  /* 0x0000001fff2f7819 */ /* 0x000fc80000011432 */
[----:B------:R-:W-:-:S03]  /*9090*/  LEA.HI R51, R47, R50, RZ, 0x7 ;  /* 0x000000322f337211 */ /* 0x000fc600078f38ff */
[----:B------:R-:W0:Y:S01]  /*90a0*/  @P0 LDC R60, c[0x0][0xbec] ;  /* 0x0002fb00ff3c0b82 */ /* 0x000e220000000800 */
[----:B------:R-:W-:Y:S02]  /*90b0*/  LEA.HI R47, R47, R50, RZ, 0x2 ;  /* 0x000000322f2f7211 */ /* 0x000fe400078f10ff */
[----:B------:R-:W-:Y:S02]  /*90c0*/  LOP3.LUT R17, R51, 0xffffff80, RZ, 0xc0, !PT ;  /* 0xffffff8033117812 */ /* 0x000fe400078ec0ff */
[----:B------:R-:W-:Y:S02]  /*90d0*/  LOP3.LUT R47, R47, 0xfffffffc, RZ, 0xc0, !PT ;  /* 0xfffffffc2f2f7812 */ /* 0x000fe400078ec0ff */
[----:B------:R-:W-:Y:S01]  /*90e0*/  SHF.R.S32.HI R53, RZ, 0x7, R51 ;  /* 0x00000007ff357819 */ /* 0x000fe20000011433 */
[C---:B------:R-:W-:Y:S01]  /*90f0*/  IMAD.IADD R26, R50.reuse, 0x1, -R17 ;  /* 0x00000001321a7824 */ /* 0x040fe200078e0a11 */
[----:B------:R-:W5:Y:S01]  /*9100*/  LDC.64 R64, c[0x0][0xb40] ;  /* 0x0002d000ff407b82 */ /* 0x000f620000000a00 */
[----:B------:R-:W-:-:S03]  /*9110*/  IMAD.IADD R51, R50, 0x1, -R47 ;  /* 0x0000000132337824 */ /* 0x000fc600078e0a2f */
[----:B------:R-:W-:Y:S02]  /*9120*/  SHF.R.S32.HI R55, RZ, 0x1f, R26 ;  /* 0x0000001fff377819 */ /* 0x000fe4000001141a */
[----:B------:R-:W-:Y:S02]  /*9130*/  LEA.HI R47, R51, R51, RZ, 0x1 ;  /* 0x00000033332f7211 */ /* 0x000fe400078f08ff */
[----:B------:R-:W-:Y:S01]  /*9140*/  LEA.HI R27, R55, R26, RZ, 0x2 ;  /* 0x0000001a371b7211 */ /* 0x000fe200078f10ff */
[----:B------:R-:W5:Y:S01]  /*9150*/  @P0 LDC R68, c[0x0][0xbec] ;  /* 0x0002fb00ff440b82 */ /* 0x000f620000000800 */
[----:B------:R-:W-:Y:S02]  /*9160*/  LOP3.LUT R52, R47, 0x1ffffffe, RZ, 0xc0, !PT ;  /* 0x1ffffffe2f347812 */ /* 0x000fe400078ec0ff */
[--C-:B------:R-:W-:Y:S02]  /*9170*/  SHF.R.S32.HI R16, RZ, 0x2, R27.reuse ;  /* 0x00000002ff107819 */ /* 0x100fe4000001141b */
[----:B------:R-:W-:Y:S01]  /*9180*/  SHF.R.S32.HI R17, RZ, 0x1f, R27 ;  /* 0x0000001fff117819 */ /* 0x000fe2000001141b */
[----:B------:R-:W-:Y:S01]  /*9190*/  IMAD.IADD R52, R51, 0x1, -R52 ;  /* 0x0000000133347824 */ /* 0x000fe200078e0a34 */
[----:B------:R-:W-:Y:S01]  /*91a0*/  LOP3.LUT R27, R27, 0x7ffffffc, RZ, 0xc0, !PT ;  /* 0x7ffffffc1b1b7812 */ /* 0x000fe200078ec0ff */
[----:B------:R-:W5:Y:S01]  /*91b0*/  @P0 LDC R59, c[0x0][0xbf0] ;  /* 0x0002fc00ff3b0b82 */ /* 0x000f620000000800 */
[----:B------:R-:W-:-:S03]  /*91c0*/  LEA.HI R17, R17, R16, RZ, 0x3 ;  /* 0x0000001011117211 */ /* 0x000fc600078f18ff */
[----:B------:R-:W-:Y:S01]  /*91d0*/  IMAD.IADD R27, R26, 0x1, -R27 ;  /* 0x000000011a1b7824 */ /* 0x000fe200078e0a1b */
[----:B------:R-:W-:-:S03]  /*91e0*/  LOP3.LUT R17, R17, 0xfffffff8, RZ, 0xc0, !PT ;  /* 0xfffffff811117812 */ /* 0x000fc600078ec0ff */
[----:B------:R-:W5:Y:S01]  /*91f0*/  @P0 LDC R61, c[0x0][0xbf0] ;  /* 0x0002fc00ff3d0b82 */ /* 0x000f620000000800 */
[----:B------:R-:W-:Y:S02]  /*9200*/  IMAD.SHL.U32 R27, R27, 0x2, RZ ;  /* 0x000000021b1b7824 */ /* 0x000fe400078e00ff */
[----:B------:R-:W-:Y:S01]  /*9210*/  IMAD.IADD R50, R16, 0x1, -R17 ;  /* 0x0000000110327824 */ /* 0x000fe200078e0a11 */
[----:B------:R-:W-:Y:S01]  /*9220*/  LEA.HI R17, R55, R26, RZ, 0x5 ;  /* 0x0000001a37117211 */ /* 0x000fe200078f28ff */
[----:B------:R-:W-:-:S03]  /*9230*/  IMAD.HI R16, R53, 0x55555556, RZ ;  /* 0x5555555635107827 */ /* 0x000fc600078e02ff */
[----:B------:R-:W-:Y:S01]  /*9240*/  SHF.R.S32.HI R17, RZ, 0x5, R17 ;  /* 0x00000005ff117819 */ /* 0x000fe20000011411 */
[----:B------:R-:W-:Y:S01]  /*9250*/  IMAD R55, R145, UR7, R58 ;  /* 0x0000000791377c24 */ /* 0x000fe2000f8e023a */
[----:B------:R-:W-:-:S03]  /*9260*/  LEA.HI R16, R16, R16, RZ, 0x1 ;  /* 0x0000001010107211 */ /* 0x000fc600078f08ff */
[----:B------:R-:W-:Y:S02]  /*9270*/  IMAD R50, R17, 0x10, R50 ;  /* 0x0000001011327824 */ /* 0x000fe400078e0232 */
[----:B------:R-:W-:Y:S02]  /*9280*/  IMAD R47, R16, -0x3, R53 ;  /* 0xfffffffd102f7824 */ /* 0x000fe400078e0235 */
[----:B------:R-:W-:Y:S01]  /*9290*/  IMAD.WIDE.U32 R16, R145, UR4, RZ ;  /* 0x0000000491107c25 */ /* 0x000fe2000f8e00ff */
[----:B---3--:R-:W-:-:S03]  /*92a0*/  USHF.R.S32.HI UR4, URZ, 0x1f, UR9 ;  /* 0x0000001f3f047899 */ /* 0x008fc60008011409 */
[----:B------:R-:W-:Y:S02]  /*92b0*/  IMAD R47, R47, 0x40, R50 ;  /* 0x000000402f2f7824 */ /* 0x000fe400078e0232 */
[C---:B------:R-:W-:Y:S02]  /*92c0*/  IMAD R53, R145.reuse, UR5, R56 ;  /* 0x0000000591357c24 */ /* 0x040fe4000f8e0238 */
[----:B------:R-:W-:Y:S01]  /*92d0*/  IMAD.WIDE.U32 R50, R145, UR6, RZ ;  /* 0x0000000691327c25 */ /* 0x000fe2000f8e00ff */
[----:B------:R-:W-:-:S03]  /*92e0*/  ULDC.64 UR6, c[0x0][0xb48] ;  /* 0x0002d20000067ab9 */ /* 0x000fc60000000a00 */
[----:B------:R-:W-:Y:S02]  /*92f0*/  IMAD R52, R52, 0x8, R47 ;  /* 0x0000000834347824 */ /* 0x000fe400078e022f */
[----:B------:R-:W-:Y:S02]  /*9300*/  IMAD.MOV R145, RZ, RZ, -R145 ;  /* 0x000000ffff917224 */ /* 0x000fe400078e0a91 */
[----:B------:R-:W-:Y:S02]  /*9310*/  IMAD.IADD R17, R17, 0x1, R53 ;  /* 0x0000000111117824 */ /* 0x000fe400078e0235 */
[----:B----4-:R-:W-:Y:S02]  /*9320*/  IMAD R56, R62, UR4, RZ ;  /* 0x000000043e387c24 */ /* 0x010fe4000f8e02ff */
[----:B--2---:R-:W-:Y:S02]  /*9330*/  IMAD R53, R54, 0xc0, R52 ;  /* 0x000000c036357824 */ /* 0x004fe400078e0234 */
[----:B-1----:R-:W-:-:S02]  /*9340*/  IMAD R145, R66, R145, UR8 ;  /* 0x0000000842917e24 */ /* 0x002fc4000f8e0291 */
[----:B------:R-:W-:Y:S02]  /*9350*/  IMAD R57, R63, UR9, R56 ;  /* 0x000000093f397c24 */ /* 0x000fe4000f8e0238 */
[----:B------:R-:W-:Y:S01]  /*9360*/  IMAD.WIDE.U32 R16, R62, UR9, R16 ;  /* 0x000000093e107c25 */ /* 0x000fe2000f8e0010 */
[----:B------:R-:W-:-:S03]  /*9370*/  SHF.R.S32.HI R58, RZ, 0x1f, R145 ;  /* 0x0000001fff3a7819 */ /* 0x000fc60000011491 */
[----:B0-----:R-:W-:-:S04]  /*9380*/  @P0 IMAD.HI.U32 R52, R53, R60, RZ ;  /* 0x0000003c35340227 */ /* 0x001fc800078e00ff */
[----:B------:R-:W-:Y:S02]  /*9390*/  IMAD.IADD R51, R51, 0x1, R55 ;  /* 0x0000000133337824 */ /* 0x000fe400078e0237 */
[----:B------:R-:W-:Y:S02]  /*93a0*/  IMAD.IADD R17, R17, 0x1, R57 ;  /* 0x0000000111117824 */ /* 0x000fe400078e0239 */
[----:B-----5:R-:W-:Y:S01]  /*93b0*/  IMAD R56, R64, UR4, RZ ;  /* 0x0000000440387c24 */ /* 0x020fe2000f8e02ff */
[----:B------:R-:W-:Y:S01]  /*93c0*/  ULDC.64 UR4, c[0x0][0xbe0] ;  /* 0x0002f80000047ab9 */ /* 0x000fe20000000a00 */
[----:B------:R-:W-:-:S04]  /*93d0*/  @P0 IMAD.HI.U32 R68, R53, R68, RZ ;  /* 0x0000004435440227 */ /* 0x000fc800078e00ff */
[----:B------:R-:W-:Y:S01]  /*93e0*/  IMAD.MOV.U32 R55, RZ, RZ, R53 ;  /* 0x000000ffff377224 */ /* 0x000fe200078e0035 */
[----:B------:R-:W-:Y:S01]  /*93f0*/  @P0 SHF.R.U32.HI R55, RZ, R59, R52 ;  /* 0x0000003bff370219 */ /* 0x000fe20000011634 */
[----:B------:R-:W-:Y:S02]  /*9400*/  IMAD R59, R65, UR9, R56 ;  /* 0x00000009413b7c24 */ /* 0x000fe4000f8e0238 */
[----:B------:R-:W-:Y:S01]  /*9410*/  IMAD.WIDE.U32 R50, R64, UR9, R50 ;  /* 0x0000000940327c25 */ /* 0x000fe2000f8e0032 */
[----:B------:R-:W-:-:S03]  /*9420*/  ULDC.64 UR8, c[0x0][0xb28] ;  /* 0x0002ca0000087ab9 */ /* 0x000fc60000000a00 */
[----:B------:R-:W-:Y:S01]  /*9430*/  IMAD.MOV.U32 R57, RZ, RZ, R53 ;  /* 0x000000ffff397224 */ /* 0x000fe200078e0035 */
[----:B------:R-:W-:Y:S01]  /*9440*/  @P0 SHF.R.U32.HI R57, RZ, R61, R68 ;  /* 0x0000003dff390219 */ /* 0x000fe20000011644 */
[----:B------:R-:W-:Y:S02]  /*9450*/  IMAD R52, R58, UR4, RZ ;  /* 0x000000043a347c24 */ /* 0x000fe4000f8e02ff */
[----:B------:R-:W-:-:S04]  /*9460*/  IMAD.WIDE.U32 R16, R145, UR4, R16 ;  /* 0x0000000491107c25 */ /* 0x000fc8000f8e0010 */
[----:B------:R-:W-:Y:S01]  /*9470*/  IMAD.IADD R51, R51, 0x1, R59 ;  /* 0x0000000133337824 */ /* 0x000fe200078e023b */
[----:B------:R-:W-:Y:S01]  /*9480*/  SHF.R.S32.HI R59, RZ, 0x1f, R55 ;  /* 0x0000001fff3b7819 */ /* 0x000fe20000011437 */
[----:B------:R-:W-:Y:S01]  /*9490*/  IMAD R58, R58, UR6, RZ ;  /* 0x000000063a3a7c24 */ /* 0x000fe2000f8e02ff */
[----:B------:R-:W-:Y:S01]  /*94a0*/  IADD3 R16, P0, R55, R16, RZ ;  /* 0x0000001037107210 */ /* 0x000fe20007f1e0ff */
[C---:B------:R-:W-:Y:S01]  /*94b0*/  IMAD R56, R145.reuse, UR5, R52 ;  /* 0x0000000591387c24 */ /* 0x040fe2000f8e0234 */
[----:B------:R-:W-:Y:S01]  /*94c0*/  SHF.R.S32.HI R52, RZ, 0x1f, R57 ;  /* 0x0000001fff347819 */ /* 0x000fe20000011439 */
[----:B------:R-:W-:Y:S01]  /*94d0*/  IMAD.MOV R55, RZ, RZ, -R55 ;  /* 0x000000ffff377224 */ /* 0x000fe200078e0a37 */
[----:B------:R-:W-:Y:S01]  /*94e0*/  ULDC.64 UR4, c[0x0][0xb30] ;  /* 0x0002cc0000047ab9 */ /* 0x000fe20000000a00 */
[----:B------:R-:W-:Y:S01]  /*94f0*/  IMAD R61, R145, UR7, R58 ;  /* 0x00000007913d7c24 */ /* 0x000fe2000f8e023a */
[----:B------:R-:W-:Y:S01]  /*9500*/  IADD3.X R17, R59, R17, R56, P0, !PT ;  /* 0x000000113b117210 */ /* 0x000fe200007fe438 */
[----:B------:R-:W-:-:S02]  /*9510*/  IMAD.MOV R58, RZ, RZ, -R57 ;  /* 0x000000ffff3a7224 */ /* 0x000fc400078e0a39 */
[----:B------:R-:W-:Y:S02]  /*9520*/  IMAD R52, R52, UR4, RZ ;  /* 0x0000000434347c24 */ /* 0x000fe4000f8e02ff */
[----:B------:R-:W-:Y:S02]  /*9530*/  IMAD R55, R46, R55, R53 ;  /* 0x000000372e377224 */ /* 0x000fe400078e0235 */
[----:B------:R-:W-:Y:S01]  /*9540*/  IMAD.WIDE.U32 R50, R145, UR6, R50 ;  /* 0x0000000691327c25 */ /* 0x000fe2000f8e0032 */
[----:B------:R-:W-:-:S03]  /*9550*/  ULDC.64 UR6, c[0x0][0xbc8] ;  /* 0x0002f20000067ab9 */ /* 0x000fc60000000a00 */
[----:B------:R-:W-:Y:S02]  /*9560*/  IMAD R53, R46, R58, R53 ;  /* 0x0000003a2e357224 */ /* 0x000fe400078e0235 */
[----:B------:R-:W-:Y:S01]  /*9570*/  IMAD R59, R57, UR5, R52 ;  /* 0x00000005393b7c24 */ /* 0x000fe2000f8e0234 */
[----:B------:R-:W-:Y:S01]  /*9580*/  SHF.R.S32.HI R52, RZ, 0x1f, R55 ;  /* 0x0000001fff347819 */ /* 0x000fe20000011437 */
[----:B------:R-:W-:Y:S01]  /*9590*/  IMAD.IADD R51, R51, 0x1, R61 ;  /* 0x0000000133337824 */ /* 0x000fe200078e023d */
[----:B------:R-:W-:Y:S01]  /*95a0*/  SHF.R.S32.HI R56, RZ, 0x1f, R53 ;  /* 0x0000001fff387819 */ /* 0x000fe20000011435 */
[----:B------:R-:W0:Y:S01]  /*95b0*/  S2UR UR5, SR_CgaCtaId ;  /* 0x00000000000579c3 */ /* 0x000e220000008800 */
[----:B------:R-:W-:-:S04]  /*95c0*/  IMAD.WIDE.U32 R16, R55, UR6, R16 ;  /* 0x0000000637107c25 */ /* 0x000fc8000f8e0010 */
[----:B------:R-:W-:Y:S01]  /*95d0*/  IMAD.WIDE.U32 R50, R57, UR4, R50 ;  /* 0x0000000439327c25 */ /* 0x000fe2000f8e0032 */
[----:B------:R-:W-:-:S03]  /*95e0*/  UMOV UR4, 0x400 ;  /* 0x0000040000047882 */ /* 0x000fc60000000000 */
[----:B------:R-:W-:Y:S02]  /*95f0*/  IMAD R52, R52, UR6, RZ ;  /* 0x0000000634347c24 */ /* 0x000fe4000f8e02ff */
[----:B------:R-:W-:Y:S02]  /*9600*/  IMAD.IADD R51, R51, 0x1, R59 ;  /* 0x0000000133337824 */ /* 0x000fe400078e023b */
[----:B------:R-:W-:Y:S02]  /*9610*/  IMAD R56, R56, UR8, RZ ;  /* 0x0000000838387c24 */ /* 0x000fe4000f8e02ff */
[----:B------:R-:W-:Y:S01]  /*9620*/  IMAD R57, R55, UR7, R52 ;  /* 0x0000000737397c24 */ /* 0x000fe2000f8e0234 */
[----:B------:R-:W-:Y:S01]  /*9630*/  ULDC.64 UR6, c[0x0][0xba8] ;  /* 0x0002ea0000067ab9 */ /* 0x000fe20000000a00 */
[C---:B------:R-:W-:Y:S01]  /*9640*/  IMAD R55, R53.reuse, UR9, R56 ;  /* 0x0000000935377c24 */ /* 0x040fe2000f8e0238 */
[----:B------:R-:W-:Y:S01]  /*9650*/  LEA R56, P0, R16, UR6, 0x2 ;  /* 0x0000000610387c11 */ /* 0x000fe2000f8010ff */
[----:B------:R-:W-:Y:S01]  /*9660*/  IMAD.WIDE.U32 R50, R53, UR8, R50 ;  /* 0x0000000835327c25 */ /* 0x000fe2000f8e0032 */
[----:B------:R-:W-:Y:S01]  /*9670*/  ULDC.64 UR8, c[0x0][0xb00] ;  /* 0x0002c00000087ab9 */ /* 0x000fe20000000a00 */
[----:B------:R-:W-:-:S02]  /*9680*/  ULDC UR6, c[0x0][0xa88] ;  /* 0x0002a20000067ab9 */ /* 0x000fc40000000800 */
[----:B------:R-:W-:Y:S01]  /*9690*/  IMAD.IADD R53, R17, 0x1, R57 ;  /* 0x0000000111357824 */ /* 0x000fe200078e0239 */
[----:B------:R-:W-:Y:S01]  /*96a0*/  LEA R62, P1, R50, UR8, 0x2 ;  /* 0x00000008323e7c11 */ /* 0x000fe2000f8210ff */
[----:B------:R-:W-:Y:S01]  /*96b0*/  IMAD.IADD R17, R51, 0x1, R55 ;  /* 0x0000000133117824 */ /* 0x000fe200078e0237 */
[----:B------:R-:W-:Y:S01]  /*96c0*/  SHFL.IDX PT, R52, R56, 0x1, 0x1c1f ;  /* 0x003c1f0038347f89 */ /* 0x000fe200000e0000 */
[----:B------:R-:W-:Y:S01]  /*96d0*/  IMAD R47, R54, 0xc0, R47 ;  /* 0x000000c0362f7824 */ /* 0x000fe200078e022f */
[----:B------:R-:W-:Y:S01]  /*96e0*/  LEA.HI.X R54, R16, UR7, R53, 0x2, P0 ;  /* 0x0000000710367c11 */ /* 0x000fe200080f1435 */
[----:B0-----:R-:W-:Y:S01]  /*96f0*/  ULEA UR4, UR5, UR4, 0x18 ;  /* 0x0000000405047291 */ /* 0x001fe2000f8ec03f */
[----:B------:R-:W-:Y:S01]  /*9700*/  LEA.HI.X R63, R50, UR9, R17, 0x2, P1 ;  /* 0x00000009323f7c11 */ /* 0x000fe200088f1411 */
[----:B------:R-:W-:Y:S01]  /*9710*/  IMAD R58, R46, UR6, RZ ;  /* 0x000000062e3a7c24 */ /* 0x000fe2000f8e02ff */
[----:B------:R-:W-:Y:S01]  /*9720*/  SHFL.IDX PT, R50, R56, RZ, 0x1c1f ;  /* 0x001c1fff38327589 */ /* 0x000fe200000e0000 */
[----:B------:R-:W-:Y:S01]  /*9730*/  LOP3.LUT P0, RZ, R26, 0x3, RZ, 0xc0, !PT ;  /* 0x000000031aff7812 */ /* 0x000fe2000780c0ff */
[C---:B------:R-:W-:Y:S01]  /*9740*/  VIADD R59, R47.reuse, 0x8 ;  /* 0x000000082f3b7836 */ /* 0x040fe20000000000 */
[----:B------:R-:W-:Y:S01]  /*9750*/  UIADD3 UR4, UR4, 0x31c20, URZ ;  /* 0x00031c2004047890 */ /* 0x000fe2000fffe03f */
[----:B------:R-:W0:Y:S01]  /*9760*/  SHFL.IDX PT, R51, R54, RZ, 0x1c1f ;  /* 0x001c1fff36337589 */ /* 0x000e2200000e0000 */
[----:B------:R-:W-:-:S02]  /*9770*/  ISETP.GE.OR P1, PT, R47, R58, P0 ;  /* 0x0000003a2f00720c */ /* 0x000fc40000726670 */
[-C--:B------:R-:W-:Y:S01]  /*9780*/  ISETP.GE.OR P0, PT, R59, R58.reuse, P0 ;  /* 0x0000003a3b00720c */ /* 0x080fe20000706670 */
[----:B------:R-:W1:Y:S01]  /*9790*/  SHFL.IDX PT, R53, R54, 0x1, 0x1c1f ;  /* 0x003c1f0036357f89 */ /* 0x000e6200000e0000 */
[----:B------:R-:W-:Y:S01]  /*97a0*/  UPRMT UR4, URZ, 0x654, UR4 ;  /* 0x000006543f047896 */ /* 0x000fe20008000004 */
[----:B------:R-:W-:Y:S02]  /*97b0*/  ISETP.GE.AND P2, PT, R47, R58, PT ;  /* 0x0000003a2f00720c */ /* 0x000fe40003f46270 */
[----:B------:R2:W3:Y:S04]  /*97c0*/  SHFL.IDX PT, R16, R62, RZ, 0x1c1f ;  /* 0x001c1fff3e107589 */ /* 0x0004e800000e0000 */
[----:B------:R2:W4:Y:S02]  /*97d0*/  SHFL.IDX PT, R17, R63, RZ, 0x1c1f ;  /* 0x001c1fff3f117589 */ /* 0x00052400000e0000 */
[----:B------:R-:W-:Y:S02]  /*97e0*/  SYNCS.ARRIVE.TRANS64.RED.A1T0 RZ, [UR4], RZ ;  /* 0x000000ffffff79a7 */ /* 0x000fe40008100404 */
[----:B0-----:R2:W-:Y:S04]  /*97f0*/  @!P1 ST.E desc[UR38][R50.64], R0 ;  /* 0x0000000032009985 */ /* 0x0015e8000c101926 */
[----:B-1----:R2:W-:Y:S01]  /*9800*/  @!P0 ST.E desc[UR38][R52.64], R77 ;  /* 0x0000004d34008985 */ /* 0x0025e2000c101926 */
[----:B------:R-:W-:Y:S05]  /*9810*/  @P2 BRA `(.L_x_35) ;  /* 0x0000000400182947 */ /* 0x000fea0003800000 */
[C---:B--2---:R-:W-:Y:S01]  /*9820*/  VIADD R0, R27.reuse, 0x8 ;  /* 0x000000081b007836 */ /* 0x044fe20000000000 */
[----:B------:R-:W-:Y:S01]  /*9830*/  ULDC UR4, c[0x0][0xac8] ;  /* 0x0002b20000047ab9 */ /* 0x000fe20000000800 */
[C---:B------:R-:W-:Y:S01]  /*9840*/  VIADD R26, R27.reuse, 0x10 ;  /* 0x000000101b1a7836 */ /* 0x040fe20000000000 */
[C---:B------:R-:W-:Y:S01]  /*9850*/  ISETP.GE.AND P0, PT, R27.reuse, UR4, PT ;  /* 0x000000041b007c0c */ /* 0x040fe2000bf06270 */
[C---:B------:R-:W-:Y:S01]  /*9860*/  VIADD R46, R27.reuse, 0x18 ;  /* 0x000000181b2e7836 */ /* 0x040fe20000000000 */
[----:B------:R-:W-:Y:S01]  /*9870*/  ISETP.GE.AND P1, PT, R0, UR4, PT ;  /* 0x0000000400007c0c */ /* 0x000fe2000bf26270 */
[C---:B------:R-:W-:Y:S01]  /*9880*/  VIADD R47, R27.reuse, 0x20 ;  /* 0x000000201b2f7836 */ /* 0x040fe20000000000 */
[----:B------:R-:W-:Y:S01]  /*9890*/  ISETP.GE.AND P2, PT, R26, UR4, PT ;  /* 0x000000041a007c0c */ /* 0x000fe2000bf46270 */
[C---:B------:R-:W-:Y:S01]  /*98a0*/  VIADD R60, R27.reuse, 0x38 ;  /* 0x000000381b3c7836 */ /* 0x040fe20000000000 */
[----:B------:R-:W-:Y:S01]  /*98b0*/  ISETP.GE.AND P3, PT, R46, UR4, PT ;  /* 0x000000042e007c0c */ /* 0x000fe2000bf66270 */
[----:B------:R-:W-:Y:S01]  /*98c0*/  VIADD R61, R27, 0x40 ;  /* 0x000000401b3d7836 */ /* 0x000fe20000000000 */
[----:B------:R-:W-:-:S07]  /*98d0*/  ISETP.GE.AND P4, PT, R47, UR4, PT ;  /* 0x000000042f007c0c */ /* 0x000fce000bf86270 */
[----:B------:R-:W-:Y:S02]  /*98e0*/  @!P1 LEA.HI R0, R0, R0, RZ, 0x1 ;  /* 0x0000000000009211 */ /* 0x000fe400078f08ff */
[----:B------:R-:W-:Y:S02]  /*98f0*/  @!P2 LEA.HI R26, R26, R26, RZ, 0x1 ;  /* 0x0000001a1a1aa211 */ /* 0x000fe400078f08ff */
[----:B------:R-:W-:Y:S02]  /*9900*/  @!P3 LEA.HI R50, R46, R46, RZ, 0x1 ;  /* 0x0000002e2e32b211 */ /* 0x000fe400078f08ff */
[----:B------:R-:W-:Y:S02]  /*9910*/  @!P1 LOP3.LUT R51, R0, 0xfffffffe, RZ, 0xc0, !PT ;  /* 0xfffffffe00339812 */ /* 0x000fe400078ec0ff */
[----:B------:R-:W-:Y:S01]  /*9920*/  @!P4 LEA.HI R0, R47, R47, RZ, 0x1 ;  /* 0x0000002f2f00c211 */ /* 0x000fe200078f08ff */
[----:B---34-:R-:W-:Y:S01]  /*9930*/  @!P0 IMAD.WIDE R46, R27, 0x4, R16 ;  /* 0x000000041b2e8825 */ /* 0x018fe200078e0210 */
[----:B------:R-:W-:-:S02]  /*9940*/  @!P2 LOP3.LUT R53, R26, 0xfffffffe, RZ, 0xc0, !PT ;  /* 0xfffffffe1a35a812 */ /* 0x000fc400078ec0ff */
[----:B------:R-:W-:Y:S01]  /*9950*/  @!P3 LOP3.LUT R55, R50, 0xfffffffe, RZ, 0xc0, !PT ;  /* 0xfffffffe3237b812 */ /* 0x000fe200078ec0ff */
[--C-:B------:R-:W-:Y:S01]  /*9960*/  @!P1 IMAD.WIDE R50, R51, 0x4, R16.reuse ;  /* 0x0000000433329825 */ /* 0x100fe200078e0210 */
[----:B------:R-:W-:Y:S01]  /*9970*/  @!P4 LOP3.LUT R57, R0, 0xfffffffe, RZ, 0xc0, !PT ;  /* 0xfffffffe0039c812 */ /* 0x000fe200078ec0ff */
[----:B------:R0:W-:Y:S02]  /*9980*/  @!P0 ST.E.64 desc[UR38][R46.64], R72 ;  /* 0x000000482e008985 */ /* 0x0001e4000c101b26 */
[----:B------:R-:W-:Y:S02]  /*9990*/  VIADD R0, R27, 0x28 ;  /* 0x000000281b007836 */ /* 0x000fe40000000000 */
[--C-:B------:R-:W-:Y:S01]  /*99a0*/  @!P2 IMAD.WIDE R52, R53, 0x4, R16.reuse ;  /* 0x000000043534a825 */ /* 0x100fe200078e0210 */
[----:B------:R1:W-:Y:S02]  /*99b0*/  @!P1 ST.E.64 desc[UR38][R50.64], R28 ;  /* 0x0000001c32009985 */ /* 0x0003e4000c101b26 */
[----:B------:R-:W-:Y:S01]  /*99c0*/  ISETP.GE.AND P0, PT, R0, UR4, PT ;  /* 0x0000000400007c0c */ /* 0x000fe2000bf06270 */
[----:B------:R-:W-:Y:S01]  /*99d0*/  VIADD R26, R27, 0x30 ;  /* 0x000000301b1a7836 */ /* 0x000fe20000000000 */
[----:B------:R2:W-:Y:S01]  /*99e0*/  @!P2 ST.E.64 desc[UR38][R52.64], R22 ;  /* 0x000000163400a985 */ /* 0x0005e2000c101b26 */
[----:B------:R-:W-:Y:S01]  /*99f0*/  @!P3 IMAD.WIDE R54, R55, 0x4, R16 ;  /* 0x000000043736b825 */ /* 0x000fe200078e0210 */
[----:B------:R-:W-:-:S02]  /*9a00*/  ISETP.GE.AND P2, PT, R60, UR4, PT ;  /* 0x000000043c007c0c */ /* 0x000fc4000bf46270 */
[----:B------:R-:W-:Y:S01]  /*9a10*/  ISETP.GE.AND P1, PT, R26, UR4, PT ;  /* 0x000000041a007c0c */ /* 0x000fe2000bf26270 */
[----:B------:R-:W-:Y:S01]  /*9a20*/  @!P4 IMAD.WIDE R56, R57, 0x4, R16 ;  /* 0x000000043938c825 */ /* 0x000fe200078e0210 */
[----:B------:R3:W-:Y:S01]  /*9a30*/  @!P3 ST.E.64 desc[UR38][R54.64], R36 ;  /* 0x000000243600b985 */ /* 0x0007e2000c101b26 */
[----:B------:R-:W-:Y:S02]  /*9a40*/  ISETP.GE.AND P3, PT, R61, UR4, PT ;  /* 0x000000043d007c0c */ /* 0x000fe4000bf66270 */
[C---:B0-----:R-:W-:Y:S01]  /*9a50*/  VIADD R46, R27.reuse, 0x48 ;  /* 0x000000481b2e7836 */ /* 0x041fe20000000000 */
[----:B------:R0:W-:Y:S01]  /*9a60*/  @!P4 ST.E.64 desc[UR38][R56.64], R74 ;  /* 0x0000004a3800c985 */ /* 0x0001e2000c101b26 */
[C---:B------:R-:W-:Y:S01]  /*9a70*/  VIADD R47, R27.reuse, 0x50 ;  /* 0x000000501b2f7836 */ /* 0x040fe20000000000 */
[----:B------:R-:W-:Y:S01]  /*9a80*/  @!P0 LEA.HI R0, R0, R0, RZ, 0x1 ;  /* 0x0000000000008211 */ /* 0x000fe200078f08ff */
[----:B-1----:R-:W-:Y:S01]  /*9a90*/  VIADD R28, R27, 0x58 ;  /* 0x000000581b1c7836 */ /* 0x002fe20000000000 */
[----:B------:R-:W-:-:S02]  /*9aa0*/  ISETP.GE.AND P4, PT, R46, UR4, PT ;  /* 0x000000042e007c0c */ /* 0x000fc4000bf86270 */
[----:B------:R-:W-:Y:S02]  /*9ab0*/  ISETP.GE.AND P5, PT, R47, UR4, PT ;  /* 0x000000042f007c0c */ /* 0x000fe4000bfa6270 */
[----:B------:R-:W-:Y:S02]  /*9ac0*/  ISETP.GE.AND P6, PT, R28, UR4, PT ;  /* 0x000000041c007c0c */ /* 0x000fe4000bfc6270 */
[----:B------:R-:W-:Y:S02]  /*9ad0*/  @!P1 LEA.HI R26, R26, R26, RZ, 0x1 ;  /* 0x0000001a1a1a9211 */ /* 0x000fe400078f08ff */
[----:B------:R-:W-:Y:S02]  /*9ae0*/  @!P2 LEA.HI R60, R60, R60, RZ, 0x1 ;  /* 0x0000003c3c3ca211 */ /* 0x000fe400078f08ff */
[----:B------:R-:W-:Y:S02]  /*9af0*/  @!P3 LEA.HI R61, R61, R61, RZ, 0x1 ;  /* 0x0000003d3d3db211 */ /* 0x000fe400078f08ff */
[----:B--2---:R-:W-:-:S02]  /*9b00*/  @!P0 LOP3.LUT R23, R0, 0xfffffffe, RZ, 0xc0, !PT ;  /* 0xfffffffe00178812 */ /* 0x004fc400078ec0ff */
[----:B------:R-:W-:Y:S02]  /*9b10*/  @!P4 LEA.HI R46, R46, R46, RZ, 0x1 ;  /* 0x0000002e2e2ec211 */ /* 0x000fe400078f08ff */
[----:B------:R-:W-:Y:S02]  /*9b20*/  @!P5 LEA.HI R22, R47, R47, RZ, 0x1 ;  /* 0x0000002f2f16d211 */ /* 0x000fe400078f08ff */
[----:B------:R-:W-:Y:S02]  /*9b30*/  @!P6 LEA.HI R28, R28, R28, RZ, 0x1 ;  /* 0x0000001c1c1ce211 */ /* 0x000fe400078f08ff */
[----:B------:R-:W-:Y:S02]  /*9b40*/  @!P1 LOP3.LUT R29, R26, 0xfffffffe, RZ, 0xc0, !PT ;  /* 0xfffffffe1a1d9812 */ /* 0x000fe400078ec0ff */
[----:B---3--:R-:W-:Y:S02]  /*9b50*/  @!P2 LOP3.LUT R37, R60, 0xfffffffe, RZ, 0xc0, !PT ;  /* 0xfffffffe3c25a812 */ /* 0x008fe400078ec0ff */
[----:B------:R-:W-:-:S02]  /*9b60*/  @!P3 LOP3.LUT R47, R61, 0xfffffffe, RZ, 0xc0, !PT ;  /* 0xfffffffe3d2fb812 */ /* 0x000fc400078ec0ff */
[----:B------:R-:W-:Y:S01]  /*9b70*/  @!P4 LOP3.LUT R51, R46, 0xfffffffe, RZ, 0xc0, !PT ;  /* 0xfffffffe2e33c812 */ /* 0x000fe200078ec0ff */
[--C-:B------:R-:W-:Y:S01]  /*9b80*/  @!P2 IMAD.WIDE R36, R37, 0x4, R16.reuse ;  /* 0x000000042524a825 */ /* 0x100fe200078e0210 */
[----:B------:R-:W-:Y:S02]  /*9b90*/  @!P5 LOP3.LUT R53, R22, 0xfffffffe, RZ, 0xc0, !PT ;  /* 0xfffffffe1635d812 */ /* 0x000fe400078ec0ff */
[----:B------:R-:W-:Y:S01]  /*9ba0*/  @!P6 LOP3.LUT R55, R28, 0xfffffffe, RZ, 0xc0, !PT ;  /* 0xfffffffe1c37e812 */ /* 0x000fe200078ec0ff */
[----:B------:R-:W-:-:S04]  /*9bb0*/  @!P0 IMAD.WIDE R22, R23, 0x4, R16 ;  /* 0x0000000417168825 */ /* 0x000fc800078e0210 */
[--C-:B------:R-:W-:Y:S01]  /*9bc0*/  @!P1 IMAD.WIDE R28, R29, 0x4, R16.reuse ;  /* 0x000000041d1c9825 */ /* 0x100fe200078e0210 */
[----:B------:R0:W-:Y:S03]  /*9bd0*/  @!P0 ST.E.64 desc[UR38][R22.64], R2 ;  /* 0x0000000216008985 */ /* 0x0001e6000c101b26 */
[--C-:B------:R-:W-:Y:S01]  /*9be0*/  @!P3 IMAD.WIDE R46, R47, 0x4, R16.reuse ;  /* 0x000000042f2eb825 */ /* 0x100fe200078e0210 */
[----:B------:R0:W-:Y:S03]  /*9bf0*/  @!P1 ST.E.64 desc[UR38][R28.64], R4 ;  /* 0x000000041c009985 */ /* 0x0001e6000c101b26 */
[--C-:B------:R-:W-:Y:S01]  /*9c00*/  @!P4 IMAD.WIDE R50, R51, 0x4, R16.reuse ;  /* 0x000000043332c825 */ /* 0x100fe200078e0210 */
[----:B------:R0:W-:Y:S03]  /*9c10*/  @!P2 ST.E.64 desc[UR38][R36.64], R6 ;  /* 0x000000062400a985 */ /* 0x0001e6000c101b26 */
[--C-:B------:R-:W-:Y:S01]  /*9c20*/  @!P5 IMAD.WIDE R52, R53, 0x4, R16.reuse ;  /* 0x000000043534d825 */ /* 0x100fe200078e0210 */
[----:B------:R0:W-:Y:S03]  /*9c30*/  @!P3 ST.E.64 desc[UR38][R46.64], R10 ;  /* 0x0000000a2e00b985 */ /* 0x0001e6000c101b26 */
[----:B------:R-:W-:Y:S01]  /*9c40*/  @!P6 IMAD.WIDE R16, R55, 0x4, R16 ;  /* 0x000000043710e825 */ /* 0x000fe200078e0210 */
[----:B------:R0:W-:Y:S04]  /*9c50*/  @!P4 ST.E.64 desc[UR38][R50.64], R18 ;  /* 0x000000123200c985 */ /* 0x0001e8000c101b26 */
[----:B------:R0:W-:Y:S04]  /*9c60*/  @!P5 ST.E.64 desc[UR38][R52.64], R32 ;  /* 0x000000203400d985 */ /* 0x0001e8000c101b26 */
[----:B------:R0:W-:Y:S02]  /*9c70*/  @!P6 ST.E.64 desc[UR38][R16.64], R44 ;  /* 0x0000002c1000e985 */ /* 0x0001e4000c101b26 */
.L_x_35:
[----:B------:R-:W-:Y:S05]  /*9c80*/  BSYNC B0 ;  /* 0x0000000000007941 */ /* 0x000fea0003800000 */
.L_x_34:
[----:B------:R-:W-:Y:S01]  /*9c90*/  ISETP.GE.AND P0, PT, R59, R58, PT ;  /* 0x0000003a3b00720c */ /* 0x000fe20003f06270 */
[----:B0---4-:R4:W0:Y:S04]  /*9ca0*/  SHFL.IDX PT, R17, R63, 0x1, 0x1c1f ;  /* 0x003c1f003f117f89 */ /* 0x01182800000e0000 */
[----:B---3--:R4:W3:Y:S08]  /*9cb0*/  SHFL.IDX PT, R16, R62, 0x1, 0x1c1f ;  /* 0x003c1f003e107f89 */ /* 0x0088f000000e0000 */
[----:B----4-:R-:W-:Y:S05]  /*9cc0*/  @P0 BRA `(.L_x_10) ;  /* 0x0000004400dc0947 */ /* 0x010fea0003800000 */
        /* <DEDUP_REMOVED lines=8> */
[----:B------:R-:W-:Y:S01]  /*9d50*/  VIADD R19, R27, 0x28 ;  /* 0x000000281b137836 */ /* 0x000fe20000000000 */
[----:B------:R-:W-:Y:S01]  /*9d60*/  ISETP.GE.AND P5, PT, R3, UR4, PT ;  /* 0x0000000403007c0c */ /* 0x000fe2000bfa6270 */
[C---:B------:R-:W-:Y:S01]  /*9d70*/  VIADD R22, R27.reuse, 0x38 ;  /* 0x000000381b167836 */ /* 0x040fe20000000000 */
[----:B------:R-:W-:Y:S01]  /*9d80*/  ISETP.GE.AND P0, PT, R18, UR4, PT ;  /* 0x0000000412007c0c */ /* 0x000fe2000bf06270 */
[----:B------:R-:W-:Y:S01]  /*9d90*/  VIADD R23, R27, 0x40 ;  /* 0x000000401b177836 */ /* 0x000fe20000000000 */
[----:B------:R-:W-:Y:S01]  /*9da0*/  ISETP.GE.AND P1, PT, R19, UR4, PT ;  /* 0x0000000413007c0c */ /* 0x000fe2000bf26270 */
[----:B------:R-:W-:-:S02]  /*9db0*/  VIADD R26, R27, 0x48 ;  /* 0x000000481b1a7836 */ /* 0x000fc40000000000 */
[----:B------:R-:W-:Y:S02]  /*9dc0*/  VIADD R28, R27, 0x50 ;  /* 0x000000501b1c7836 */ /* 0x000fe40000000000 */
[----:B------:R-:W-:Y:S02]  /*9dd0*/  @!P3 LEA.HI R0, R0, R0, RZ, 0x1 ;  /* 0x000000000000b211 */ /* 0x000fe400078f08ff */
[----:B------:R-:W-:Y:S02]  /*9de0*/  @!P4 LEA.HI R2, R2, R2, RZ, 0x1 ;  /* 0x000000020202c211 */ /* 0x000fe400078f08ff */
[----:B------:R-:W-:Y:S02]  /*9df0*/  @!P5 LEA.HI R3, R3, R3, RZ, 0x1 ;  /* 0x000000030303d211 */ /* 0x000fe400078f08ff */
[----:B------:R-:W-:Y:S01]  /*9e00*/  @!P3 LOP3.LUT R5, R0, 0xfffffffe, RZ, 0xc0, !PT ;  /* 0xfffffffe0005b812 */ /* 0x000fe200078ec0ff */
[----:B------:R-:W-:Y:S01]  /*9e10*/  VIADD R0, R27, 0x30 ;  /* 0x000000301b007836 */ /* 0x000fe20000000000 */
[----:B------:R-:W-:-:S02]  /*9e20*/  @!P4 LOP3.LUT R7, R2, 0xfffffffe, RZ, 0xc0, !PT ;  /* 0xfffffffe0207c812 */ /* 0x000fc400078ec0ff */
[----:B------:R-:W-:Y:S01]  /*9e30*/  @!P5 LOP3.LUT R11, R3, 0xfffffffe, RZ, 0xc0, !PT ;  /* 0xfffffffe030bd812 */ /* 0x000fe200078ec0ff */
[--C-:B0--3--:R-:W-:Y:S01]  /*9e40*/  @!P2 IMAD.WIDE R2, R27, 0x4, R16.reuse ;  /* 0x000000041b02a825 */ /* 0x109fe200078e0210 */
[----:B------:R-:W-:Y:S02]  /*9e50*/  ISETP.GE.AND P6, PT, R28, UR4, PT ;  /* 0x000000041c007c0c */ /* 0x000fe4000bfc6270 */
[----:B------:R-:W-:Y:S01]  /*9e60*/  @!P0 LEA.HI R18, R18, R18, RZ, 0x1 ;  /* 0x0000001212128211 */ /* 0x000fe200078f08ff */
[--C-:B------:R-:W-:Y:S01]  /*9e70*/  @!P3 IMAD.WIDE R4, R5, 0x4, R16.reuse ;  /* 0x000000040504b825 */ /* 0x100fe200078e0210 */
[----:B------:R0:W-:Y:S01]  /*9e80*/  @!P2 ST.E.64 desc[UR38][R2.64], R14 ;  /* 0x0000000e0200a985 */ /* 0x0001e2000c101b26 */
[----:B------:R-:W-:Y:S02]  /*9e90*/  ISETP.GE.AND P2, PT, R0, UR4, PT ;  /* 0x0000000400007c0c */ /* 0x000fe4000bf46270 */
[----:B------:R-:W-:Y:S01]  /*9ea0*/  @!P4 IMAD.WIDE R6, R7, 0x4, R16 ;  /* 0x000000040706c825 */ /* 0x000fe200078e0210 */
[----:B------:R1:W-:Y:S01]  /*9eb0*/  @!P3 ST.E.64 desc[UR38][R4.64], R24 ;  /* 0x000000180400b985 */ /* 0x0003e2000c101b26 */
[----:B------:R-:W-:-:S02]  /*9ec0*/  ISETP.GE.AND P3, PT, R22, UR4, PT ;  /* 0x0000000416007c0c */ /* 0x000fc4000bf66270 */
[----:B------:R-:W-:Y:S01]  /*9ed0*/  @!P5 IMAD.WIDE R10, R11, 0x4, R16 ;  /* 0x000000040b0ad825 */ /* 0x000fe200078e0210 */
[----:B------:R2:W-:Y:S01]  /*9ee0*/  @!P4 ST.E.64 desc[UR38][R6.64], R40 ;  /* 0x000000280600c985 */ /* 0x0005e2000c101b26 */
[----:B------:R-:W-:Y:S02]  /*9ef0*/  ISETP.GE.AND P4, PT, R23, UR4, PT ;  /* 0x0000000417007c0c */ /* 0x000fe4000bf86270 */
[----:B------:R-:W-:Y:S01]  /*9f00*/  @!P1 LEA.HI R19, R19, R19, RZ, 0x1 ;  /* 0x0000001313139211 */ /* 0x000fe200078f08ff */
[----:B------:R3:W-:Y:S01]  /*9f10*/  @!P5 ST.E.64 desc[UR38][R10.64], R48 ;  /* 0x000000300a00d985 */ /* 0x0007e2000c101b26 */
[----:B------:R-:W-:Y:S01]  /*9f20*/  ISETP.GE.AND P5, PT, R26, UR4, PT ;  /* 0x000000041a007c0c */ /* 0x000fe2000bfa6270 */
[----:B------:R-:W-:Y:S01]  /*9f30*/  VIADD R27, R27, 0x58 ;  /* 0x000000581b1b7836 */ /* 0x000fe20000000000 */
[----:B0-----:R-:W-:Y:S02]  /*9f40*/  @!P0 LOP3.LUT R3, R18, 0xfffffffe, RZ, 0xc0, !PT ;  /* 0xfffffffe12038812 */ /* 0x001fe400078ec0ff */
[----:B------:R-:W-:-:S02]  /*9f50*/  @!P2 LEA.HI R0, R0, R0, RZ, 0x1 ;  /* 0x000000000000a211 */ /* 0x000fc400078f08ff */
[----:B-1----:R-:W-:Y:S01]  /*9f60*/  @!P1 LOP3.LUT R5, R19, 0xfffffffe, RZ, 0xc0, !PT ;  /* 0xfffffffe13059812 */ /* 0x002fe200078ec0ff */
[--C-:B------:R-:W-:Y:S01]  /*9f70*/  @!P0 IMAD.WIDE R2, R3, 0x4, R16.reuse ;  /* 0x0000000403028825 */ /* 0x100fe200078e0210 */
[----:B------:R-:W-:Y:S02]  /*9f80*/  @!P3 LEA.HI R22, R22, R22, RZ, 0x1 ;  /* 0x000000161616b211 */ /* 0x000fe400078f08ff */
[----:B------:R-:W-:Y:S01]  /*9f90*/  @!P4 LEA.HI R23, R23, R23, RZ, 0x1 ;  /* 0x000000171717c211 */ /* 0x000fe200078f08ff */
[----:B------:R-:W-:Y:S01]  /*9fa0*/  @!P1 IMAD.WIDE R4, R5, 0x4, R16 ;  /* 0x0000000405049825 */ /* 0x000fe200078e0210 */
[----:B------:R-:W-:Y:S01]  /*9fb0*/  @!P6 LEA.HI R28, R28, R28, RZ, 0x1 ;  /* 0x0000001c1c1ce211 */ /* 0x000fe200078f08ff */
[----:B------:R0:W-:Y:S01]  /*9fc0*/  @!P0 ST.E.64 desc[UR38][R2.64], R34 ;  /* 0x0000002202008985 */ /* 0x0001e2000c101b26 */
[----:B------:R-:W-:Y:S02]  /*9fd0*/  @!P5 LEA.HI R26, R26, R26, RZ, 0x1 ;  /* 0x0000001a1a1ad211 */ /* 0x000fe400078f08ff */
[----:B--2---:R-:W-:Y:S01]  /*9fe0*/  @!P2 LOP3.LUT R7, R0, 0xfffffffe, RZ, 0xc0, !PT ;  /* 0xfffffffe0007a812 */ /* 0x004fe200078ec0ff */
[----:B------:R1:W-:Y:S01]  /*9ff0*/  @!P1 ST.E.64 desc[UR38][R4.64], R42 ;  /* 0x0000002a04009985 */ /* 0x0003e2000c101b26 */
[----:B---3--:R-:W-:-:S02]  /*a000*/  @!P3 LOP3.LUT R11, R22, 0xfffffffe, RZ, 0xc0, !PT ;  /* 0xfffffffe160bb812 */ /* 0x008fc400078ec0ff */
[----:B------:R-:W-:Y:S02]  /*a010*/  @!P4 LOP3.LUT R23, R23, 0xfffffffe, RZ, 0xc0, !PT ;  /* 0xfffffffe1717c812 */ /* 0x000fe400078ec0ff */
[----:B------:R-:W-:Y:S02]  /*a020*/  @!P5 LOP3.LUT R15, R26, 0xfffffffe, RZ, 0xc0, !PT ;  /* 0xfffffffe1a0fd812 */ /* 0x000fe400078ec0ff */
[----:B------:R-:W-:Y:S02]  /*a030*/  @!P6 LOP3.LUT R19, R28, 0xfffffffe, RZ, 0xc0, !PT ;  /* 0xfffffffe1c13e812 */ /* 0x000fe400078ec0ff */
[----:B------:R-:W-:Y:S01]  /*a040*/  ISETP.GE.AND P0, PT, R27, UR4, PT ;  /* 0x000000041b007c0c */ /* 0x000fe2000bf06270 */
[----:B0-----:R-:W-:-:S04]  /*a050*/  @!P2 IMAD.WIDE R2, R7, 0x4, R16 ;  /* 0x000000040702a825 */ /* 0x001fc800078e0210 */
[--C-:B-1----:R-:W-:Y:S01]  /*a060*/  @!P3 IMAD.WIDE R4, R11, 0x4, R16.reuse ;  /* 0x000000040b04b825 */ /* 0x102fe200078e0210 */
[----:B------:R4:W-:Y:S03]  /*a070*/  @!P2 ST.E.64 desc[UR38][R2.64], R8 ;  /* 0x000000080200a985 */ /* 0x0009e6000c101b26 */
[--C-:B------:R-:W-:Y:S01]  /*a080*/  @!P4 IMAD.WIDE R6, R23, 0x4, R16.reuse ;  /* 0x000000041706c825 */ /* 0x100fe200078e0210 */
[----:B------:R4:W-:Y:S03]  /*a090*/  @!P3 ST.E.64 desc[UR38][R4.64], R12 ;  /* 0x0000000c0400b985 */ /* 0x0009e6000c101b26 */
[--C-:B------:R-:W-:Y:S01]  /*a0a0*/  @!P5 IMAD.WIDE R10, R15, 0x4, R16.reuse ;  /* 0x000000040f0ad825 */ /* 0x100fe200078e0210 */
[----:B------:R4:W-:Y:S03]  /*a0b0*/  @!P4 ST.E.64 desc[UR38][R6.64], R20 ;  /* 0x000000140600c985 */ /* 0x0009e6000c101b26 */
[----:B------:R-:W-:Y:S01]  /*a0c0*/  @!P6 IMAD.WIDE R14, R19, 0x4, R16 ;  /* 0x00000004130ee825 */ /* 0x000fe200078e0210 */
[----:B------:R4:W-:Y:S04]  /*a0d0*/  @!P5 ST.E.64 desc[UR38][R10.64], R30 ;  /* 0x0000001e0a00d985 */ /* 0x0009e8000c101b26 */
[----:B------:R4:W-:Y:S01]  /*a0e0*/  @!P6 ST.E.64 desc[UR38][R14.64], R38 ;  /* 0x000000260e00e985 */ /* 0x0009e2000c101b26 */
[----:B------:R-:W-:Y:S05]  /*a0f0*/  @P0 BRA `(.L_x_10) ;  /* 0x0000004000d00947 */ /* 0x000fea0003800000 */
[----:B------:R-:W-:-:S04]  /*a100*/  LEA.HI R27, R27, R27, RZ, 0x1 ;  /* 0x0000001b1b1b7211 */ /* 0x000fc800078f08ff */
[----:B----4-:R-:W-:-:S05]  /*a110*/  LOP3.LUT R3, R27, 0xfffffffe, RZ, 0xc0, !PT ;  /* 0xfffffffe1b037812 */ /* 0x010fca00078ec0ff */
[----:B------:R-:W-:-:S05]  /*a120*/  IMAD.WIDE R2, R3, 0x4, R16 ;  /* 0x0000000403027825 */ /* 0x000fca00078e0210 */
[----:B------:R0:W-:Y:S01]  /*a130*/  ST.E.64 desc[UR38][R2.64], R70 ;  /* 0x0000004602007985 */ /* 0x0001e2000c101b26 */
[----:B------:R-:W-:Y:S05]  /*a140*/  BRA `(.L_x_10) ;  /* 0x0000004000bc7947 */ /* 0x000fea0003800000 */
.L_x_33:
[----:B------:R-:W0:Y:S02]  /*a150*/  S2R R2, SR_TID.X ;  /* 0x0000000000027919 */ /* 0x000e240000002100 */
[----:B0-----:R-:W-:-:S05]  /*a160*/  VIADD R0, R2, 0xffffff80 ;  /* 0xffffff8002007836 */ /* 0x001fca0000000000 */
[----:B------:R-:W-:-:S13]  /*a170*/  ISETP.GT.AND P0, PT, R0, 0xbf, PT ;  /* 0x000000bf0000780c */ /* 0x000fda0003f04270 */
[----:B------:R-:W-:Y:S05]  /*a180*/  @P0 BRA `(.L_x_10) ;  /* 0x0000004000ac0947 */ /* 0x000fea0003800000 */
[----:B------:R-:W0:Y:S01]  /*a190*/  S2R R0, SR_CTAID.X ;  /* 0x0000000000007919 */ /* 0x000e220000002500 */
[----:B------:R-:W1:Y:S01]  /*a1a0*/  LDC R6, c[0x0][0xbe8] ;  /* 0x0002fa00ff067b82 */ /* 0x000e620000000800 */
[----:B------:R-:W-:Y:S02]  /*a1b0*/  ULDC UR4, c[0x0][0xa88] ;  /* 0x0002a20000047ab9 */ /* 0x000fe40000000800 */
[----:B-1----:R-:W-:Y:S02]  /*a1c0*/  IMAD R3, R6, UR4, RZ ;  /* 0x0000000406037c24 */ /* 0x002fe4000f8e02ff */
[----:B0-----:R-:W-:-:S04]  /*a1d0*/  IMAD R0, R0, 0xc0, R2 ;  /* 0x000000c000007824 */ /* 0x001fc800078e0202 */
[----:B------:R-:W-:-:S05]  /*a1e0*/  VIADD R0, R0, 0xffffff80 ;  /* 0xffffff8000007836 */ /* 0x000fca0000000000 */
[----:B------:R-:W-:-:S13]  /*a1f0*/  ISETP.GE.AND P0, PT, R0, R3, PT ;  /* 0x000000030000720c */ /* 0x000fda0003f06270 */
[----:B------:R-:W-:Y:S05]  /*a200*/  @P0 BRA `(.L_x_10) ;  /* 0x00000040008c0947 */ /* 0x000fea0003800000 */
[----:B------:R-:W-:Y:S01]  /*a210*/  ISETP.NE.AND P0, PT, R6, 0x1, PT ;  /* 0x000000010600780c */ /* 0x000fe20003f05270 */
[----:B------:R-:W0:Y:S01]  /*a220*/  S2UR UR4, SR_CTAID.Z ;  /* 0x00000000000479c3 */ /* 0x000e220000002700 */
[----:B------:R-:W-:Y:S01]  /*a230*/  SHF.R.S32.HI R4, RZ, 0x1f, R145 ;  /* 0x0000001fff047819 */ /* 0x000fe20000011491 */
[----:B------:R-:W-:Y:S02]  /*a240*/  ULDC.64 UR6, c[0x0][0xbd0] ;  /* 0x0002f40000067ab9 */ /* 0x000fe40000000a00 */
[----:B------:R-:W-:-:S04]  /*a250*/  IMAD.WIDE.U32 R2, R145, UR6, RZ ;  /* 0x0000000691027c25 */ /* 0x000fc8000f8e00ff */
[----:B------:R-:W1:Y:S01]  /*a260*/  LDC.64 R10, c[0x0][0xbd8] ;  /* 0x0002f600ff0a7b82 */ /* 0x000e620000000a00 */
[----:B------:R-:W-:-:S04]  /*a270*/  IMAD R4, R4, UR6, RZ ;  /* 0x0000000604047c24 */ /* 0x000fc8000f8e02ff */
[----:B------:R-:W-:Y:S02]  /*a280*/  IMAD R5, R145, UR7, R4 ;  /* 0x0000000791057c24 */ /* 0x000fe4000f8e0204 */
[----:B------:R-:W-:Y:S01]  /*a290*/  IMAD.MOV R145, RZ, RZ, -R145 ;  /* 0x000000ffff917224 */ /* 0x000fe200078e0a91 */
[----:B------:R-:W2:Y:S01]  /*a2a0*/  @P0 LDC R7, c[0x0][0xbec] ;  /* 0x0002fb00ff070b82 */ /* 0x000ea20000000800 */
[----:B------:R-:W-:Y:S02]  /*a2b0*/  IMAD.IADD R3, R3, 0x1, R5 ;  /* 0x0000000103037824 */ /* 0x000fe400078e0205 */
[----:B------:R-:W-:-:S05]  /*a2c0*/  IMAD.MOV.U32 R5, RZ, RZ, R0 ;  /* 0x000000ffff057224 */ /* 0x000fca00078e0000 */
[----:B------:R-:W3:Y:S01]  /*a2d0*/  S2UR UR8, SR_CTAID.Y ;  /* 0x00000000000879c3 */ /* 0x000ee20000002600 */
[----:B0-----:R-:W-:-:S07]  /*a2e0*/  USHF.R.S32.HI UR5, URZ, 0x1f, UR4 ;  /* 0x0000001f3f057899 */ /* 0x001fce0008011404 */
[----:B------:R-:W3:Y:S01]  /*a2f0*/  LDC R8, c[0x0][0xc50] ;  /* 0x00031400ff087b82 */ /* 0x000ee20000000800 */
[C---:B-1----:R-:W-:Y:S02]  /*a300*/  IMAD R12, R10.reuse, UR5, RZ ;  /* 0x000000050a0c7c24 */ /* 0x042fe4000f8e02ff */
[----:B------:R-:W-:-:S04]  /*a310*/  IMAD.WIDE.U32 R2, R10, UR4, R2 ;  /* 0x000000040a027c25 */ /* 0x000fc8000f8e0002 */
[----:B------:R-:W-:Y:S01]  /*a320*/  IMAD R11, R11, UR4, R12 ;  /* 0x000000040b0b7c24 */ /* 0x000fe2000f8e020c */
[----:B------:R-:W0:Y:S01]  /*a330*/  @P0 LDC R9, c[0x0][0xbf0] ;  /* 0x0002fc00ff090b82 */ /* 0x000e220000000800 */
[----:B--2---:R-:W-:Y:S01]  /*a340*/  @P0 IMAD.HI.U32 R4, R0, R7, RZ ;  /* 0x0000000700040227 */ /* 0x004fe200078e00ff */
[----:B------:R-:W-:-:S03]  /*a350*/  ULDC.64 UR4, c[0x0][0xbe0] ;  /* 0x0002f80000047ab9 */ /* 0x000fc60000000a00 */
[----:B------:R-:W-:Y:S02]  /*a360*/  IMAD.IADD R3, R11, 0x1, R3 ;  /* 0x000000010b037824 */ /* 0x000fe400078e0203 */
[----:B---3--:R-:W-:-:S04]  /*a370*/  IMAD R145, R8, R145, UR8 ;  /* 0x0000000808917e24 */ /* 0x008fc8000f8e0291 */
[----:B------:R-:W-:Y:S01]  /*a380*/  IMAD.WIDE.U32 R2, R145, UR4, R2 ;  /* 0x0000000491027c25 */ /* 0x000fe2000f8e0002 */
[----:B0-----:R-:W-:Y:S02]  /*a390*/  @P0 SHF.R.U32.HI R5, RZ, R9, R4 ;  /* 0x00000009ff050219 */ /* 0x001fe40000011604 */
[----:B------:R-:W-:Y:S02]  /*a3a0*/  SHF.R.S32.HI R4, RZ, 0x1f, R145 ;  /* 0x0000001fff047819 */ /* 0x000fe40000011491 */
[--C-:B------:R-:W-:Y:S01]  /*a3b0*/  SHF.R.S32.HI R9, RZ, 0x1f, R5.reuse ;  /* 0x0000001fff097819 */ /* 0x100fe20000011405 */
[----:B------:R-:W-:Y:S01]  /*a3c0*/  IMAD.MOV R7, RZ, RZ, -R5 ;  /* 0x000000ffff077224 */ /* 0x000fe200078e0a05 */
[----:B------:R-:W-:Y:S01]  /*a3d0*/  IADD3 R2, P0, R5, R2, RZ ;  /* 0x0000000205027210 */ /* 0x000fe20007f1e0ff */
[----:B------:R-:W-:Y:S02]  /*a3e0*/  IMAD R4, R4, UR4, RZ ;  /* 0x0000000404047c24 */ /* 0x000fe4000f8e02ff */
[----:B------:R-:W-:-:S02]  /*a3f0*/  IMAD R7, R6, R7, R0 ;  /* 0x0000000706077224 */ /* 0x000fc400078e0200 */
[----:B------:R-:W-:Y:S01]  /*a400*/  IMAD R4, R145, UR5, R4 ;  /* 0x0000000591047c24 */ /* 0x000fe2000f8e0204 */
[----:B------:R-:W-:Y:S02]  /*a410*/  ULDC.64 UR4, c[0x0][0xbc8] ;  /* 0x0002f20000047ab9 */ /* 0x000fe40000000a00 */
[----:B------:R-:W-:Y:S02]  /*a420*/  SHF.R.S32.HI R0, RZ, 0x1f, R7 ;  /* 0x0000001fff007819 */ /* 0x000fe40000011407 */
[----:B------:R-:W-:-:S03]  /*a430*/  IADD3.X R3, R9, R3, R4, P0, !PT ;  /* 0x0000000309037210 */ /* 0x000fc600007fe404 */
[----:B------:R-:W-:Y:S02]  /*a440*/  IMAD R0, R0, UR4, RZ ;  /* 0x0000000400007c24 */ /* 0x000fe4000f8e02ff */
[----:B------:R-:W-:-:S04]  /*a450*/  IMAD.WIDE.U32 R2, R7, UR4, R2 ;  /* 0x0000000407027c25 */ /* 0x000fc8000f8e0002 */
[----:B------:R-:W-:Y:S01]  /*a460*/  IMAD R5, R7, UR5, R0 ;  /* 0x0000000507057c24 */ /* 0x000fe2000f8e0200 */
[----:B------:R-:W-:Y:S02]  /*a470*/  ULDC.64 UR4, c[0x0][0xba8] ;  /* 0x0002ea0000047ab9 */ /* 0x000fe40000000a00 */
[----:B------:R-:W-:Y:S01]  /*a480*/  LEA R4, P0, R2, UR4, 0x2 ;  /* 0x0000000402047c11 */ /* 0x000fe2000f8010ff */
[----:B------:R-:W-:-:S05]  /*a490*/  IMAD.IADD R3, R3, 0x1, R5 ;  /* 0x0000000103037824 */ /* 0x000fca00078e0205 */
[----:B------:R-:W-:Y:S01]  /*a4a0*/  LEA.HI.X R5, R2, UR5, R3, 0x2, P0 ;  /* 0x0000000502057c11 */ /* 0x000fe200080f1403 */
[----:B------:R-:W-:-:S05]  /*a4b0*/  IMAD.MOV.U32 R3, RZ, RZ, -0x800000 ;  /* 0xff800000ff037424 */ /* 0x000fca00078e00ff */
[----:B------:R0:W-:Y:S01]  /*a4c0*/  STG.E desc[UR38][R4.64], R3 ;  /* 0x0000000304007986 */ /* 0x0001e2000c101926 */
[----:B------:R-:W-:Y:S05]  /*a4d0*/  BRA `(.L_x_10) ;  /* 0x0000003c00d87947 */ /* 0x000fea0003800000 */
.L_x_8:
[----:B------:R-:W-:-:S08]  /*a4e0*/  NOP ;  /* 0x0000000000007918 */ /* 0x000fd00000000000 */
[----:B------:R-:W0:-:S00]  /*a4f0*/  USETMAXREG.DEALLOC.CTAPOOL 0x20 ;  /* 0x00000020000079c8 */ /* 0x000e0000080e0500 */
[----:B0-----:R-:W-:Y:S01]  /*a500*/  LOP3.LUT R29, R29, 0x3, RZ, 0xc0, !PT ;  /* 0x000000031d1d7812 */ /* 0x001fe200078ec0ff */
[----:B------:R-:W0:Y:S05]  /*a510*/  S2R R18, SR_CTAID.Z ;  /* 0x0000000000127919 */ /* 0x000e2a0000002700 */
[----:B------:R-:W1:Y:S01]  /*a520*/  S2UR UR6, SR_CTAID.Y ;  /* 0x00000000000679c3 */ /* 0x000e620000002600 */
[----:B------:R-:W2:Y:S02]  /*a530*/  SHFL.IDX PT, R0, R29, RZ, 0x1f ;  /* 0x00001fff1d007589 */ /* 0x000ea400000e0000 */
[----:B--2---:R-:W-:-:S13]  /*a540*/  ISETP.NE.AND P0, PT, R0, RZ, PT ;  /* 0x000000ff0000720c */ /* 0x004fda0003f05270 */
[----:B01----:R-:W-:Y:S05]  /*a550*/  @!P0 BRA `(.L_x_36) ;  /* 0x0000000000288947 */ /* 0x003fea0003800000 */
[----:B------:R-:W-:Y:S01]  /*a560*/  ULDC UR7, c[0x0][0xc50] ;  /* 0x0003140000077ab9 */ /* 0x000fe20000000800 */
[----:B------:R-:W-:Y:S01]  /*a570*/  UMOV UR36, UR6 ;  /* 0x0000000600247c82 */ /* 0x000fe20008000000 */
[----:B------:R-:W-:-:S06]  /*a580*/  UISETP.NE.AND UP0, UPT, UR7, 0x1, UPT ;  /* 0x000000010700788c */ /* 0x000fcc000bf05270 */
[----:B------:R-:W-:-:S13]  /*a590*/  PLOP3.LUT P0, PT, PT, PT, UP0, 0x80, 0x0 ;  /* 0x000000000000781c */ /* 0x000fda0003f0f008 */
[----:B------:R-:W-:Y:S05]  /*a5a0*/  @!P0 BRA `(.L_x_37) ;  /* 0x0000000000308947 */ /* 0x000fea0003800000 */
[----:B------:R-:W-:Y:S01]  /*a5b0*/  ULDC UR4, c[0x0][0xc54] ;  /* 0x0003150000047ab9 */ /* 0x000fe20000000800 */
[----:B------:R-:W-:Y:S01]  /*a5c0*/  ULDC UR36, c[0x0][0xc58] ;  /* 0x0003160000247ab9 */ /* 0x000fe20000000800 */
[----:B------:R-:W-:-:S04]  /*a5d0*/  UIMAD.WIDE.U32 UR4, UR6, UR4, URZ ;  /* 0x00000004060472a5 */ /* 0x000fc8000f8e003f */
[----:B------:R-:W-:Y:S01]  /*a5e0*/  USHF.R.U32.HI UR36, URZ, UR36, UR5 ;  /* 0x000000243f247299 */ /* 0x000fe20008011605 */
[----:B------:R-:W-:Y:S11]  /*a5f0*/  BRA `(.L_x_37) ;  /* 0x00000000001c7947 */ /* 0x000ff60003800000 */
.L_x_36:
[----:B------:R-:W-:Y:S01]  /*a600*/  ULDC UR7, c[0x0][0xc50] ;  /* 0x0003140000077ab9 */ /* 0x000fe20000000800 */
[----:B------:R-:W-:Y:S01]  /*a610*/  UMOV UR36, UR6 ;  /* 0x0000000600247c82 */ /* 0x000fe20008000000 */
[----:B------:R-:W-:-:S11]  /*a620*/  UISETP.NE.AND UP0, UPT, UR7, 0x1, UPT ;  /* 0x000000010700788c */ /* 0x000fd6000bf05270 */
[----:B------:R-:W-:Y:S01]  /*a630*/  @UP0 ULDC UR4, c[0x0][0xc54] ;  /* 0x0003150000040ab9 */ /* 0x000fe20000000800 */
[----:B------:R-:W-:Y:S01]  /*a640*/  @UP0 ULDC UR8, c[0x0][0xc58] ;  /* 0x0003160000080ab9 */ /* 0x000fe20000000800 */
[----:B------:R-:W-:-:S04]  /*a650*/  UIMAD.WIDE.U32 UR4, UR6, UR4, URZ ;  /* 0x00000004060472a5 */ /* 0x000fc8000f8e003f */
[----:B------:R-:W-:-:S12]  /*a660*/  @UP0 USHF.R.U32.HI UR36, URZ, UR8, UR5 ;  /* 0x000000083f240299 */ /* 0x000fd80008011605 */
.L_x_37:
[----:B------:R-:W-:Y:S01]  /*a670*/  ISETP.GE.AND P0, PT, R18, RZ, PT ;  /* 0x000000ff1200720c */ /* 0x000fe20003f06270 */
[----:B------:R-:W-:Y:S01]  /*a680*/  UIADD3 UR4, -UR36, URZ, URZ ;  /* 0x0000003f24047290 */ /* 0x000fe2000fffe13f */
[----:B------:R-:W-:Y:S02]  /*a690*/  IMAD.MOV.U32 R6, RZ, RZ, 0x1 ;  /* 0x00000001ff067424 */ /* 0x000fe400078e00ff */
[----:B------:R-:W-:Y:S01]  /*a6a0*/  IMAD.MOV.U32 R0, RZ, RZ, RZ ;  /* 0x000000ffff007224 */ /* 0x000fe200078e00ff */
[----:B------:R-:W-:Y:S01]  /*a6b0*/  UIMAD UR6, UR7, UR4, UR6 ;  /* 0x00000004070672a4 */ /* 0x000fe2000f8e0206 */
[----:B------:R-:W-:-:S07]  /*a6c0*/  IMAD.MOV.U32 R2, RZ, RZ, 0x1 ;  /* 0x00000001ff027424 */ /* 0x000fce00078e00ff */
[----:B------:R-:W-:Y:S05]  /*a6d0*/  @!P0 BRA `(.L_x_38) ;  /* 0x0000003800a88947 */ /* 0x000fea0003800000 */
[----:B------:R-:W-:Y:S01]  /*a6e0*/  ULDC.64 UR4, c[0x0][0x418] ;  /* 0x0001060000047ab9 */ /* 0x000fe20000000a00 */
[----:B------:R-:W-:Y:S01]  /*a6f0*/  ULOP3.LUT UR42, UR6, 0xffff, URZ, 0xc0, !UPT ;  /* 0x0000ffff062a7892 */ /* 0x000fe2000f8ec03f */
[----:B------:R-:W-:Y:S01]  /*a700*/  IMAD.MOV.U32 R24, RZ, RZ, RZ ;  /* 0x000000ffff187224 */ /* 0x000fe200078e00ff */
[----:B------:R-:W-:-:S03]  /*a710*/  UISETP.NE.U32.AND UP0, UPT, UR4, URZ, UPT ;  /* 0x0000003f0400728c */ /* 0x000fc6000bf05070 */
[----:B------:R-:W-:Y:S01]  /*a720*/  ULDC UR4, c[0x0][0x424] ;  /* 0x0001090000047ab9 */ /* 0x000fe20000000800 */
[----:B------:R-:W-:-:S03]  /*a730*/  UISETP.NE.AND.EX UP0, UPT, UR5, URZ, UPT, UP0 ;  /* 0x0000003f0500728c */ /* 0x000fc6000bf05300 */
[----:B------:R-:W-:Y:S01]  /*a740*/  ULDC UR5, c[0x0][0x2f0] ;  /* 0x0000bc0000057ab9 */ /* 0x000fe20000000800 */
[----:B------:R-:W-:-:S04]  /*a750*/  USEL UR4, UR4, 0x1, UP0 ;  /* 0x0000000104047887 */ /* 0x000fc80008000000 */
[----:B------:R-:W-:-:S04]  /*a760*/  UIMAD UR4, UR4, UR5, URZ ;  /* 0x00000005040472a4 */ /* 0x000fc8000f8e023f */
[----:B------:R-:W-:Y:S02]  /*a770*/  UISETP.GE.AND UP0, UPT, UR4, 0x1, UPT ;  /* 0x000000010400788c */ /* 0x000fe4000bf06270 */
[----:B------:R-:W-:-:S04]  /*a780*/  UIADD3 UR5, UR4, 0x8f, URZ ;  /* 0x0000008f04057890 */ /* 0x000fc8000fffe03f */
[----:B------:R-:W-:Y:S01]  /*a790*/  PLOP3.LUT P0, PT, PT, PT, UP0, 0x80, 0x0 ;  /* 0x000000000000781c */ /* 0x000fe20003f0f008 */
[----:B------:R-:W-:-:S04]  /*a7a0*/  UIMAD.WIDE UR4, UR5, 0x38e38e39, URZ ;  /* 0x38e38e39050478a5 */ /* 0x000fc8000f8e023f */
[----:B------:R-:W-:-:S04]  /*a7b0*/  USHF.R.U32.HI UR41, URZ, 0x1f, UR5 ;  /* 0x0000001f3f297899 */ /* 0x000fc80008011605 */
[----:B------:R-:W-:-:S04]  /*a7c0*/  ULEA.HI.SX32 UR41, UR5, UR41, 0x1b ;  /* 0x0000002905297291 */ /* 0x000fc8000f8fda3f */
[----:B------:R-:W-:Y:S08]  /*a7d0*/  @!P0 BRA `(.L_x_39) ;  /* 0x0000000000808947 */ /* 0x000ff00003800000 */
[----:B------:R-:W-:-:S04]  /*a7e0*/  USHF.R.U32.HI UR4, URZ, 0x10, UR6 ;  /* 0x000000103f047899 */ /* 0x000fc80008011606 */
[----:B------:R-:W-:-:S11]  /*a7f0*/  UISETP.NE.AND UP0, UPT, UR4, URZ, UPT ;  /* 0x0000003f0400728c */ /* 0x000fd6000bf05270 */
[----:B------:R-:W-:Y:S02]  /*a800*/  @!UP0 ULDC UR4, c[0x0][0x9f0] ;  /* 0x00027c0000048ab9 */ /* 0x000fe40000000800 */
[----:B------:R-:W-:Y:S01]  /*a810*/  IMAD.U32 R4, RZ, RZ, UR4 ;  /* 0x00000004ff047e24 */ /* 0x000fe2000f8e00ff */
[----:B------:R-:W-:-:S04]  /*a820*/  UIADD3 UR5, UR41, -0x1, UR4 ;  /* 0xffffffff29057890 */ /* 0x000fc8000fffe004 */
[-C--:B------:R-:W-:Y:S02]  /*a830*/  IABS R5, R4.reuse ;  /* 0x0000000400057213 */ /* 0x080fe40000000000 */
[----:B------:R-:W-:Y:S01]  /*a840*/  IMAD.U32 R8, RZ, RZ, UR5 ;  /* 0x00000005ff087e24 */ /* 0x000fe2000f8e00ff */
[----:B------:R-:W-:Y:S01]  /*a850*/  IABS R4, R4 ;  /* 0x0000000400047213 */ /* 0x000fe20000000000 */
[----:B------:R-:W0:Y:S01]  /*a860*/  I2F.RP R0, R5 ;  /* 0x0000000500007306 */ /* 0x000e220000209400 */
[----:B------:R-:W-:-:S03]  /*a870*/  ULOP3.LUT UR5, UR5, UR4, URZ, 0x3c, !UPT ;  /* 0x0000000405057292 */ /* 0x000fc6000f8e3c3f */
[----:B------:R-:W-:-:S03]  /*a880*/  IMAD.MOV R4, RZ, RZ, -R4 ;  /* 0x000000ffff047224 */ /* 0x000fc600078e0a04 */
[----:B------:R-:W-:Y:S01]  /*a890*/  ISETP.LE.AND P2, PT, RZ, UR5, PT ;  /* 0x00000005ff007c0c */ /* 0x000fe2000bf43270 */
[----:B0-----:R-:W0:Y:S02]  /*a8a0*/  MUFU.RCP R0, R0 ;  /* 0x0000000000007308 */ /* 0x001e240000001000 */
[----:B0-----:R-:W-:Y:S01]  /*a8b0*/  VIADD R2, R0, 0xffffffe ;  /* 0x0ffffffe00027836 */ /* 0x001fe20000000000 */
[----:B------:R-:W-:-:S05]  /*a8c0*/  IABS R0, R8 ;  /* 0x0000000800007213 */ /* 0x000fca0000000000 */
[----:B------:R0:W1:Y:S02]  /*a8d0*/  F2I.FTZ.U32.TRUNC.NTZ R3, R2 ;  /* 0x0000000200037305 */ /* 0x000064000021f000 */
        /* <DEDUP_REMOVED lines=10> */
[----:B------:R-:W-:Y:S02]  /*a980*/  ISETP.NE.AND P1, PT, RZ, UR4, PT ;  /* 0x00000004ff007c0c */ /* 0x000fe4000bf25270 */
[----:B------:R-:W-:-:S13]  /*a990*/  ISETP.GE.U32.AND P0, PT, R0, R5, PT ;  /* 0x000000050000720c */ /* 0x000fda0003f06070 */
[----:B------:R-:W-:-:S04]  /*a9a0*/  @P0 VIADD R3, R3, 0x1 ;  /* 0x0000000103030836 */ /* 0x000fc80000000000 */
[----:B------:R-:W-:Y:S01]  /*a9b0*/  @!P2 IMAD.MOV R3, RZ, RZ, -R3 ;  /* 0x000000ffff03a224 */ /* 0x000fe200078e0a03 */
[----:B------:R-:W-:-:S05]  /*a9c0*/  @!P1 LOP3.LUT R3, RZ, UR4, RZ, 0x33, !PT ;  /* 0x00000004ff039c12 */ /* 0x000fca000f8e33ff */
[----:B------:R-:W-:-:S07]  /*a9d0*/  IMAD.MOV.U32 R24, RZ, RZ, R3 ;  /* 0x000000ffff187224 */ /* 0x000fce00078e0003 */
.L_x_39:
[----:B------:R-:W-:Y:S02]  /*a9e0*/  IMAD R23, R24, UR42, RZ ;  /* 0x0000002a18177c24 */ /* 0x000fe4000f8e02ff */
[----:B------:R-:W-:Y:S02]  /*a9f0*/  IMAD.MOV.U32 R0, RZ, RZ, RZ ;  /* 0x000000ffff007224 */ /* 0x000fe400078e00ff */
[----:B------:R-:W-:Y:S01]  /*aa00*/  IMAD.MOV.U32 R2, RZ, RZ, 0x1 ;  /* 0x00000001ff027424 */ /* 0x000fe200078e00ff */
[----:B------:R-:W-:-:S04]  /*aa10*/  VIADDMNMX R25, R23, R24, UR41, PT ;  /* 0x0000002917197e46 */ /* 0x000fc8000b800118 */
[----:B------:R-:W-:-:S13]  /*aa20*/  ISETP.GT.AND P0, PT, R25, R23, PT ;  /* 0x000000171900720c */ /* 0x000fda0003f04270 */
[----:B------:R-:W-:Y:S05]  /*aa30*/  @!P0 BRA `(.L_x_38) ;  /* 0x0000003400d08947 */ /* 0x000fea0003800000 */
[----:B------:R-:W0:Y:S01]  /*aa40*/  S2UR UR4, SR_CgaCtaId ;  /* 0x00000000000479c3 */ /* 0x000e220000008800 */
[----:B------:R-:W-:Y:S02]  /*aa50*/  UMOV UR40, 0x400 ;  /* 0x0000040000287882 */ /* 0x000fe40000000000 */
[----:B0-----:R-:W-:-:S04]  /*aa60*/  ULEA UR40, UR4, UR40, 0x18 ;  /* 0x0000002804287291 */ /* 0x001fc8000f8ec03f */
[----:B------:R-:W-:-:S04]  /*aa70*/  UIADD3 UR4, UR40, 0x16a00, URZ ;  /* 0x00016a0028047890 */ /* 0x000fc8000fffe03f */
[----:B------:R-:W-:-:S06]  /*aa80*/  ULOP3.LUT UP0, URZ, UR4, 0x1bf, URZ, 0xc0, !UPT ;  /* 0x000001bf043f7892 */ /* 0x000fcc000f80c03f */
[----:B------:R-:W-:-:S13]  /*aa90*/  PLOP3.LUT P0, PT, PT, PT, UP0, 0x80, 0x0 ;  /* 0x000000000000781c */ /* 0x000fda0003f0f008 */
[----:B------:R-:W-:Y:S05]  /*aaa0*/  @!P0 BRA `(.L_x_40) ;  /* 0x0000000000408947 */ /* 0x000fea0003800000 */
[----:B------:R-:W-:Y:S01]  /*aab0*/  MOV R2, 0x0 ;  /* 0x0000000000027802 */ /* 0x000fe20000000f00 */
[----:B------:R-:W-:Y:S01]  /*aac0*/  ULDC.64 UR4, c[0x4][0xa8] ;  /* 0x01002a0000047ab9 */ /* 0x000fe20000000a00 */
[----:B------:R-:W-:Y:S01]  /*aad0*/  ULDC.64 UR6, c[0x4][0xb0] ;  /* 0x01002c0000067ab9 */ /* 0x000fe20000000a00 */
[----:B------:R-:W-:Y:S02]  /*aae0*/  IMAD.U32 R4, RZ, RZ, UR4 ;  /* 0x00000004ff047e24 */ /* 0x000fe4000f8e00ff */
[----:B------:R-:W-:Y:S01]  /*aaf0*/  IMAD.U32 R5, RZ, RZ, UR5 ;  /* 0x00000005ff057e24 */ /* 0x000fe2000f8e00ff */
[----:B------:R-:W0:Y:S01]  /*ab00*/  LDC.64 R2, c[0x4][R2] ;  /* 0x0100000002027b82 */ /* 0x000e220000000a00 */
[----:B------:R-:W-:Y:S01]  /*ab10*/  ULDC.64 UR4, c[0x4][0x8] ;  /* 0x0100020000047ab9 */ /* 0x000fe20000000a00 */
[----:B------:R-:W-:Y:S02]  /*ab20*/  IMAD.U32 R6, RZ, RZ, UR6 ;  /* 0x00000006ff067e24 */ /* 0x000fe4000f8e00ff */
[----:B------:R-:W-:-:S02]  /*ab30*/  IMAD.U32 R7, RZ, RZ, UR7 ;  /* 0x00000007ff077e24 */ /* 0x000fc4000f8e00ff */
[----:B------:R-:W-:Y:S02]  /*ab40*/  IMAD.U32 R10, RZ, RZ, UR4 ;  /* 0x00000004ff0a7e24 */ /* 0x000fe4000f8e00ff */
[----:B------:R-:W-:Y:S02]  /*ab50*/  IMAD.U32 R11, RZ, RZ, UR5 ;  /* 0x00000005ff0b7e24 */ /* 0x000fe4000f8e00ff */
[----:B------:R-:W-:Y:S02]  /*ab60*/  IMAD.MOV.U32 R8, RZ, RZ, 0x70 ;  /* 0x00000070ff087424 */ /* 0x000fe400078e00ff */
[----:B------:R-:W-:Y:S02]  /*ab70*/  IMAD.MOV.U32 R12, RZ, RZ, 0x1 ;  /* 0x00000001ff0c7424 */ /* 0x000fe400078e00ff */
[----:B------:R-:W-:-:S07]  /*ab80*/  IMAD.MOV.U32 R13, RZ, RZ, RZ ;  /* 0x000000ffff0d7224 */ /* 0x000fce00078e00ff */
[----:B------:R-:W-:-:S07]  /*ab90*/  LEPC R20, `(.L_x_40) ;  /* 0x000000001014794e */ /* 0x000fce0000000000 */
[----:B0-----:R-:W-:Y:S05]  /*aba0*/  CALL.ABS.NOINC R2 ;  /* 0x0000000002007343 */ /* 0x001fea0003c00000 */
.L_x_40:
[----:B------:R-:W-:-:S04]  /*abb0*/  UIADD3 UR4, UR40, 0x200, URZ ;  /* 0x0000020028047890 */ /* 0x000fc8000fffe03f */
[----:B------:R-:W-:-:S06]  /*abc0*/  ULOP3.LUT UP0, URZ, UR4, 0x1bf, URZ, 0xc0, !UPT ;  /* 0x000001bf043f7892 */ /* 0x000fcc000f80c03f */
[----:B------:R-:W-:-:S13]  /*abd0*/  PLOP3.LUT P0, PT, PT, PT, UP0, 0x80, 0x0 ;  /* 0x000000000000781c */ /* 0x000fda0003f0f008 */
[----:B------:R-:W-:Y:S05]  /*abe0*/  @!P0 BRA `(.L_x_41) ;  /* 0x00000000007c8947 */ /* 0x000fea0003800000 */
        /* <DEDUP_REMOVED lines=16> */
.L_x_42:
[----:B------:R0:W1:Y:S01]  /*acf0*/  LDC.64 R2, c[0x4][R16] ;  /* 0x0100000010027b82 */ /* 0x0000620000000a00 */
[----:B------:R-:W-:Y:S01]  /*ad00*/  ULDC.64 UR4, c[0x4][0xa8] ;  /* 0x01002a0000047ab9 */ /* 0x000fe20000000a00 */
[----:B------:R-:W-:Y:S01]  /*ad10*/  ULDC.64 UR6, c[0x4][0xb0] ;  /* 0x01002c0000067ab9 */ /* 0x000fe20000000a00 */
[----:B------:R-:W-:Y:S02]  /*ad20*/  IMAD.U32 R4, RZ, RZ, UR4 ;  /* 0x00000004ff047e24 */ /* 0x000fe4000f8e00ff */
        /* <DEDUP_REMOVED lines=11> */
.L_x_41:
[----:B------:R-:W0:Y:S01]  /*ade0*/  LDC.64 R2, c[0x0][0x9f8] ;  /* 0x00027e00ff027b82 */ /* 0x000e220000000a00 */
[----:B------:R-:W-:-:S07]  /*adf0*/  IMAD.MOV.U32 R19, RZ, RZ, R18 ;  /* 0x000000ffff137224 */ /* 0x000fce00078e0012 */
[----:B------:R-:W1:Y:S01]  /*ae00*/  LDC.64 R4, c[0x0][0x418] ;  /* 0x00010600ff047b82 */ /* 0x000e620000000a00 */
[----:B0-----:R-:W-:-:S04]  /*ae10*/  ISETP.NE.U32.AND P0, PT, R2, RZ, PT ;  /* 0x000000ff0200720c */ /* 0x001fc80003f05070 */
[----:B------:R-:W-:-:S13]  /*ae20*/  ISETP.NE.AND.EX P0, PT, R3, RZ, PT, P0 ;  /* 0x000000ff0300720c */ /* 0x000fda0003f05300 */
[----:B------:R-:W0:Y:S02]  /*ae30*/  @P0 LDC.64 R2, c[0x0][0x9f8] ;  /* 0x00027e00ff020b82 */ /* 0x000e240000000a00 */
[----:B0-----:R-:W-:-:S05]  /*ae40*/  @P0 IMAD.WIDE R2, R18, 0x4, R2 ;  /* 0x0000000412020825 */ /* 0x001fca00078e0202 */
[----:B------:R-:W2:Y:S01]  /*ae50*/  @P0 LDG.E R19, desc[UR38][R2.64] ;  /* 0x0000002602130981 */ /* 0x000ea2000c1e1900 */
[----:B-1----:R-:W-:Y:S01]  /*ae60*/  ISETP.NE.U32.AND P0, PT, R4, RZ, PT ;  /* 0x000000ff0400720c */ /* 0x002fe20003f05070 */
[----:B------:R-:W-:Y:S01]  /*ae70*/  UMOV UR4, 0xffffffff ;  /* 0xffffffff00047882 */ /* 0x000fe20000000000 */
[----:B------:R-:W-:Y:S01]  /*ae80*/  LOP3.LUT R17, R17, 0xfffffffe, RZ, 0xc0, !PT ;  /* 0xfffffffe11117812 */ /* 0x000fe200078ec0ff */
[----:B------:R-:W-:Y:S01]  /*ae90*/  VIADD R18, R25, 0xffffffff ;  /* 0xffffffff19127836 */ /* 0x000fe20000000000 */
[----:B------:R-:W-:-:S13]  /*aea0*/  ISETP.NE.AND.EX P1, PT, R5, RZ, PT, P0 ;  /* 0x000000ff0500720c */ /* 0x000fda0003f25300 */
[----:B------:R-:W-:Y:S02]  /*aeb0*/  @P1 LOP3.LUT R17, R17, 0x1, RZ, 0xfc, !PT ;  /* 0x0000000111111812 */ /* 0x000fe400078efcff */
[----:B--2---:R-:W-:Y:S02]  /*aec0*/  SHF.R.S32.HI R22, RZ, 0x1f, R19 ;  /* 0x0000001fff167819 */ /* 0x004fe40000011413 */
[----:B------:R-:W-:Y:S01]  /*aed0*/  SEL R16, R19, RZ, !P1 ;  /* 0x000000ff13107207 */ /* 0x000fe20004800000 */
[----:B------:R-:W-:Y:S06]  /*aee0*/  BRA.DIV UR4, `(.L_x_43) ;  /* 0x0000003604cc7947 */ /* 0x000fec000b800000 */
[----:B------:R0:W1:Y:S02]  /*aef0*/  SHFL.IDX PT, R14, R29, RZ, 0x1f ;  /* 0x00001fff1d0e7589 */ /* 0x00006400000e0000 */
.L_x_127:
[----:B-1----:R-:W-:Y:S02]  /*af00*/  ISETP.NE.AND P0, PT, R14, RZ, PT ;  /* 0x000000ff0e00720c */ /* 0x002fe40003f05270 */
[----:B------:R-:W-:Y:S02]  /*af10*/  PLOP3.LUT P2, PT, PT, PT, PT, 0x8, 0x0 ;  /* 0x000000000000781c */ /* 0x000fe40003f4e170 */
[----:B------:R-:W-:-:S11]  /*af20*/  LOP3.LUT R17, R17, 0xfffffffd, RZ, 0xc0, !PT ;  /* 0xfffffffd11117812 */ /* 0x000fd600078ec0ff */
[----:B------:R-:W-:Y:S01]  /*af30*/  @P2 LOP3.LUT R17, R17, 0x2, RZ, 0xfc, !PT ;  /* 0x0000000211112812 */ /* 0x000fe200078efcff */
[----:B------:R-:W-:Y:S06]  /*af40*/  @P0 BRA `(.L_x_44) ;  /* 0x0000000400080947 */ /* 0x000fec0003800000 */
[----:B------:R-:W-:-:S03]  /*af50*/  UMOV UR4, 0xffffffff ;  /* 0xffffffff00047882 */ /* 0x000fc60000000000 */
[----:B------:R-:W-:Y:S05]  /*af60*/  BRA.DIV UR4, `(.L_x_45) ;  /* 0x0000003604cc7947 */ /* 0x000fea000b800000 */
[----:B------:R-:W-:-:S13]  /*af70*/  ELECT P6, URZ, PT ;  /* 0x00000000003f782f */ /* 0x000fda00038c0000 */
.L_x_130:
[----:B------:R-:W-:Y:S05]  /*af80*/  @!P6 BRA `(.L_x_44) ;  /* 0x0000000000f8e947 */ /* 0x000fea0003800000 */
[----:B------:R-:W-:Y:S02]  /*af90*/  IMAD.MOV.U32 R0, RZ, RZ, 0x1 ;  /* 0x00000001ff007424 */ /* 0x000fe400078e00ff */
[----:B------:R-:W-:-:S03]  /*afa0*/  IMAD.MOV.U32 R16, RZ, RZ, R19 ;  /* 0x000000ffff107224 */ /* 0x000fc600078e0013 */
[----:B------:R-:W-:Y:S01]  /*afb0*/  SHF.L.U32 R0, R0, 0x1f, RZ ;  /* 0x0000001f00007819 */ /* 0x000fe200000006ff */
[----:B------:R-:W-:Y:S06]  /*afc0*/  @!P1 BRA `(.L_x_46) ;  /* 0x0000000000489947 */ /* 0x000fec0003800000 */
[----:B------:R-:W1:Y:S01]  /*afd0*/  LDC R7, c[0x0][0x43c] ;  /* 0x00010f00ff077b82 */ /* 0x000e620000000800 */
[----:B------:R-:W-:Y:S01]  /*afe0*/  IMAD.MOV.U32 R9, RZ, RZ, R18 ;  /* 0x000000ffff097224 */ /* 0x000fe200078e0012 */
[----:B------:R-:W-:Y:S02]  /*aff0*/  ULDC.64 UR4, c[0x0][0x428] ;  /* 0x00010a0000047ab9 */ /* 0x000fe40000000a00 */
[----:B------:R-:W-:-:S04]  /*b000*/  IMAD R6, R22, UR4, RZ ;  /* 0x0000000416067c24 */ /* 0x000fc8000f8e02ff */
[----:B------:R-:W-:Y:S01]  /*b010*/  IMAD R11, R19, UR5, R6 ;  /* 0x00000005130b7c24 */ /* 0x000fe2000f8e0206 */
[----:B-1----:R-:W-:-:S13]  /*b020*/  ISETP.NE.AND P0, PT, R7, 0x1, PT ;  /* 0x000000010700780c */ /* 0x002fda0003f05270 */
[----:B------:R-:W1:Y:S02]  /*b030*/  @P0 LDC.64 R2, c[0x0][0x440] ;  /* 0x00011000ff020b82 */ /* 0x000e640000000a00 */
[----:B-1----:R-:W-:-:S05]  /*b040*/  @P0 IMAD.HI.U32 R2, R18, R2, RZ ;  /* 0x0000000212020227 */ /* 0x002fca00078e00ff */
[----:B------:R-:W-:-:S04]  /*b050*/  @P0 SHF.R.U32.HI R9, RZ, R3, R2 ;  /* 0x00000003ff090219 */ /* 0x000fc80000011602 */
[--C-:B------:R-:W-:Y:S01]  /*b060*/  SHF.R.S32.HI R3, RZ, 0x1f, R9.reuse ;  /* 0x0000001fff037819 */ /* 0x100fe20000011409 */
[----:B------:R-:W-:-:S04]  /*b070*/  IMAD.MOV.U32 R2, RZ, RZ, R9 ;  /* 0x000000ffff027224 */ /* 0x000fc800078e0009 */
[----:B------:R-:W-:-:S04]  /*b080*/  IMAD.WIDE.U32 R2, R19, UR4, R2 ;  /* 0x0000000413027c25 */ /* 0x000fc8000f8e0002 */
[----:B------:R-:W-:Y:S01]  /*b090*/  IMAD.IADD R3, R3, 0x1, R11 ;  /* 0x0000000103037824 */ /* 0x000fe200078e020b */
[----:B------:R-:W-:-:S04]  /*b0a0*/  LEA R4, P0, R2, R4, 0x2 ;  /* 0x0000000402047211 */ /* 0x000fc800078010ff */
[----:B------:R-:W-:-:S05]  /*b0b0*/  LEA.HI.X R5, R2, R5, R3, 0x2, P0 ;  /* 0x0000000502057211 */ /* 0x000fca00000f1403 */
[----:B------:R1:W5:Y:S01]  /*b0c0*/  LDG.E R16, desc[UR38][R4.64] ;  /* 0x0000002604107981 */ /* 0x000362000c1e1900 */
[----:B------:R-:W-:-:S04]  /*b0d0*/  IMAD.MOV R2, RZ, RZ, -R9 ;  /* 0x000000ffff027224 */ /* 0x000fc800078e0a09 */
[----:B------:R-:W-:-:S07]  /*b0e0*/  IMAD R18, R7, R2, R18 ;  /* 0x0000000207127224 */ /* 0x000fce00078e0212 */
.L_x_46:
[----:B------:R-:W2:Y:S01]  /*b0f0*/  SYNCS.PHASECHK.TRANS64.TRYWAIT P0, [UR40+0x31c40], R0 ;  /* 0x031c4000ff0075a7 */ /* 0x000ea20008000168 */
[----:B------:R-:W-:Y:S01]  /*b100*/  ISETP.NE.AND P1, PT, R27, RZ, PT ;  /* 0x000000ff1b00720c */ /* 0x000fe20003f25270 */
[----:B--2---:R-:W-:-:S12]  /*b110*/  @!P0 BRA `(.L_x_47) ;  /* 0x0000003400808947 */ /* 0x004fd80003800000 */
.L_x_131:
[----:B------:R-:W-:Y:S05]  /*b120*/  @P1 BRA `(.L_x_48) ;  /* 0x0000000000181947 */ /* 0x000fea0003800000 */
[----:B------:R-:W3:Y:S01]  /*b130*/  S2R R2, SR_TID.X ;  /* 0x0000000000027919 */ /* 0x000ee20000002100 */
[----:B--2---:R-:W-:-:S04]  /*b140*/  IMAD.MOV.U32 R0, RZ, RZ, 0x6c00 ;  /* 0x00006c00ff007424 */ /* 0x004fc800078e00ff */
[----:B------:R4:W-:Y:S01]  /*b150*/  SYNCS.ARRIVE.TRANS64 RZ, [UR40+0x31c30], R0 ;  /* 0x031c3000ffff79a7 */ /* 0x0009e20008000028 */
[----:B---3--:R-:W-:-:S13]  /*b160*/  LOP3.LUT P0, RZ, R2, 0x1f, RZ, 0xc0, !PT ;  /* 0x0000001f02ff7812 */ /* 0x008fda000780c0ff */
[----:B----4-:R-:W-:Y:S05]  /*b170*/  @!P0 BRA `(.L_x_48) ;  /* 0x0000000000048947 */ /* 0x010fea0003800000 */
[----:B------:R-:W-:Y:S01]  /*b180*/  BPT.TRAP 0x1 ;  /* 0x000000040000795c */ /* 0x000fe20000300000 */
.L_x_48:
[----:B------:R-:W-:Y:S01]  /*b190*/  R2UR UR11, R18 ;  /* 0x00000000120b72ca */ /* 0x000fe200000e0000 */
[----:B------:R-:W-:Y:S01]  /*b1a0*/  ULDC.64 UR4, c[0x0][0x198] ;  /* 0x0000660000047ab9 */ /* 0x000fe20000000a00 */
[----:B-----5:R-:W-:Y:S01]  /*b1b0*/  R2UR UR13, R16 ;  /* 0x00000000100d72ca */ /* 0x020fe200000e0000 */
[----:B------:R-:W-:Y:S01]  /*b1c0*/  UIADD3 UR4, UP0, UR4, 0x370, URZ ;  /* 0x0000037004047890 */ /* 0x000fe2000ff1e03f */
[----:B------:R-:W-:Y:S01]  /*b1d0*/  PLOP3.LUT P0, PT, PT, PT, PT, 0x80, 0x0 ;  /* 0x000000000000781c */ /* 0x000fe20003f0f070 */
[----:B------:R-:W-:Y:S01]  /*b1e0*/  UIADD3 UR8, UR40, 0x16a00, URZ ;  /* 0x00016a0028087890 */ /* 0x000fe2000fffe03f */
[----:B------:R-:W-:Y:S01]  /*b1f0*/  LOP3.LUT R17, R17, 0xfffffffd, RZ, 0xc0, !PT ;  /* 0xfffffffd11117812 */ /* 0x000fe200078ec0ff */
[----:B------:R-:W-:Y:S02]  /*b200*/  UIADD3 UR9, UR40, 0x31c30, URZ ;  /* 0x00031c3028097890 */ /* 0x000fe4000fffe03f */
[----:B------:R-:W-:Y:S02]  /*b210*/  UIADD3.X UR5, URZ, UR5, URZ, UP0, !UPT ;  /* 0x000000053f057290 */ /* 0x000fe400087fe43f */
[----:B------:R-:W-:-:S02]  /*b220*/  UIADD3 UR16, UR40, 0x18e00, URZ ;  /* 0x00018e0028107890 */ /* 0x000fc4000fffe03f */
[----:B------:R-:W-:Y:S02]  /*b230*/  UIMAD UR11, UR11, 0x90, URZ ;  /* 0x000000900b0b78a4 */ /* 0x000fe4000f8e023f */
[----:B------:R-:W-:Y:S01]  /*b240*/  UIADD3 UR32, UR40, 0x1b200, URZ ;  /* 0x0001b20028207890 */ /* 0x000fe2000fffe03f */
[----:B------:R-:W-:Y:S01]  /*b250*/  UMOV UR6, 0x0 ;  /* 0x0000000000067882 */ /* 0x000fe20000000000 */
[----:B------:R-:W-:Y:S01]  /*b260*/  UMOV UR7, 0x14f00000 ;  /* 0x14f0000000077882 */ /* 0x000fe20000000000 */
[----:B------:R-:W-:Y:S01]  /*b270*/  UMOV UR10, URZ ;  /* 0x0000003f000a7c82 */ /* 0x000fe20008000000 */
[----:B------:R-:W-:Y:S01]  /*b280*/  UMOV UR12, UR36 ;  /* 0x00000024000c7c82 */ /* 0x000fe20008000000 */
[----:B------:R-:W-:Y:S01]  /*b290*/  UMOV UR18, 0x20 ;  /* 0x0000002000127882 */ /* 0x000fe20000000000 */
[----:B------:R-:W-:Y:S01]  /*b2a0*/  UMOV UR20, UR36 ;  /* 0x0000002400147c82 */ /* 0x000fe20008000000 */
[----:B------:R-:W-:Y:S01]  /*b2b0*/  UMOV UR17, UR9 ;  /* 0x0000000900117c82 */ /* 0x000fe20008000000 */
[----:B------:R-:W-:Y:S01]  /*b2c0*/  UMOV UR21, UR13 ;  /* 0x0000000d00157c82 */ /* 0x000fe20008000000 */
[----:B------:R-:W-:Y:S01]  /*b2d0*/  UMOV UR19, UR11 ;  /* 0x0000000b00137c82 */ /* 0x000fe20008000000 */
[----:B------:R-:W-:Y:S01]  /*b2e0*/  UMOV UR34, 0x40 ;  /* 0x0000004000227882 */ /* 0x000fe20000000000 */
[----:B------:R-:W-:Y:S01]  /*b2f0*/  UMOV UR33, UR9 ;  /* 0x0000000900217c82 */ /* 0x000fe20008000000 */
[----:B------:R-:W-:Y:S01]  /*b300*/  UMOV UR37, UR13 ;  /* 0x0000000d00257c82 */ /* 0x000fe20008000000 */
[----:B------:R3:W-:Y:S01]  /*b310*/  UTMALDG.4D [UR8], [UR4], desc[UR6] ;  /* 0x00000608040075b4 */ /* 0x0007e20008019000 */
[----:B------:R-:W-:Y:S01]  /*b320*/  UMOV UR35, UR11 ;  /* 0x0000000b00237c82 */ /* 0x000fe20008000000 */
[----:B------:R-:W-:Y:S01]  /*b330*/  @P0 LOP3.LUT R17, R17, 0x2, RZ, 0xfc, !PT ;  /* 0x0000000211110812 */ /* 0x000fe200078efcff */
[----:B------:R3:W-:Y:S01]  /*b340*/  UTMALDG.4D [UR16], [UR4], desc[UR6] ;  /* 0x00000610040075b4 */ /* 0x0007e20008019000 */
[----:B------:R3:W-:Y:S02]  /*b350*/  UTMALDG.4D [UR32], [UR4], desc[UR6] ;  /* 0x00000620040075b4 */ /* 0x0007e40008019000 */
[----:B---3--:R-:W-:-:S03]  /*b360*/  NOP ;  /* 0x0000000000007918 */ /* 0x008fc60000000000 */
.L_x_44:
[----:B------:R-:W-:Y:S05]  /*b370*/  WARPSYNC.ALL ;  /* 0x0000000000007948 */ /* 0x000fea0003800000 */
[----:B--2---:R-:W2:Y:S01]  /*b380*/  S2R R0, SR_CTAID.Z ;  /* 0x0000000000007919 */ /* 0x004ea20000002700 */
[----:B------:R-:W-:Y:S02]  /*b390*/  UIADD3 UR5, UR40, 0xda00, URZ ;  /* 0x0000da0028057890 */ /* 0x000fe4000fffe03f */
[----:B------:R-:W-:Y:S01]  /*b3a0*/  USHF.R.S32.HI UR4, URZ, 0x1f, UR36 ;  /* 0x0000001f3f047899 */ /* 0x000fe20008011424 */
[----:B------:R-:W-:Y:S01]  /*b3b0*/  BAR.SYNC.DEFER_BLOCKING 0x8, 0x200 ;  /* 0x0208000000007b1d */ /* 0x000fe20000010000 */
[----:B------:R-:W-:-:S05]  /*b3c0*/  ULOP3.LUT UP0, URZ, UR5, 0x1bf, URZ, 0xc0, !UPT ;  /* 0x000001bf053f7892 */ /* 0x000fca000f80c03f */
[----:B------:R-:W-:Y:S01]  /*b3d0*/  ULDC.64 UR6, c[0x0][0x2d8] ;  /* 0x0000b60000067ab9 */ /* 0x000fe20000000a00 */
[----:B------:R-:W-:Y:S01]  /*b3e0*/  PLOP3.LUT P0, PT, PT, PT, UP0, 0x80, 0x0 ;  /* 0x000000000000781c */ /* 0x000fe20003f0f008 */
[----:B------:R-:W-:Y:S02]  /*b3f0*/  UIMAD UR4, UR4, UR6, URZ ;  /* 0x00000006040472a4 */ /* 0x000fe4000f8e023f */
[----:B------:R-:W-:Y:S02]  /*b400*/  UIMAD.WIDE.U32 UR44, UR36, UR6, URZ ;  /* 0x00000006242c72a5 */ /* 0x000fe4000f8e003f */
[----:B------:R-:W-:-:S04]  /*b410*/  UIMAD UR4, UR36, UR7, UR4 ;  /* 0x00000007240472a4 */ /* 0x000fc8000f8e0204 */
[----:B------:R-:W-:Y:S01]  /*b420*/  UIADD3 UR43, UR45, UR4, URZ ;  /* 0x000000042d2b7290 */ /* 0x000fe2000fffe03f */
[----:B--2---:R-:W-:-:S03]  /*b430*/  SHF.R.S32.HI R28, RZ, 0x1f, R0 ;  /* 0x0000001fff1c7819 */ /* 0x004fc60000011400 */
[----:B------:R-:W-:Y:S08]  /*b440*/  @!P0 BRA `(.L_x_49) ;  /* 0x0000000000408947 */ /* 0x000ff00003800000 */
[----:B------:R-:W-:Y:S01]  /*b450*/  MOV R2, 0x0 ;  /* 0x0000000000027802 */ /* 0x000fe20000000f00 */
[----:B------:R-:W-:Y:S01]  /*b460*/  ULDC.64 UR6, c[0x4][0xa8] ;  /* 0x01002a0000067ab9 */ /* 0x000fe20000000a00 */
[----:B------:R-:W-:Y:S01]  /*b470*/  ULDC.64 UR8, c[0x4][0xb0] ;  /* 0x01002c0000087ab9 */ /* 0x000fe20000000a00 */
[----:B------:R-:W-:Y:S01]  /*b480*/  ULDC.64 UR4, c[0x4][0x20] ;  /* 0x0100080000047ab9 */ /* 0x000fe20000000a00 */
[----:B-1----:R-:W-:Y:S02]  /*b490*/  IMAD.U32 R4, RZ, RZ, UR6 ;  /* 0x00000006ff047e24 */ /* 0x002fe4000f8e00ff */
[----:B------:R-:W1:Y:S01]  /*b4a0*/  LDC.64 R2, c[0x4][R2] ;  /* 0x0100000002027b82 */ /* 0x000e620000000a00 */
[----:B------:R-:W-:Y:S02]  /*b4b0*/  IMAD.U32 R5, RZ, RZ, UR7 ;  /* 0x00000007ff057e24 */ /* 0x000fe4000f8e00ff */
        /* <DEDUP_REMOVED lines=8> */
[----:B01----:R-:W-:Y:S05]  /*b540*/  CALL.ABS.NOINC R2 ;  /* 0x0000000002007343 */ /* 0x003fea0003c00000 */
.L_x_49:
[----:B------:R-:W2:Y:S01]  /*b550*/  LDC R14, c[0x0][0x448] ;  /* 0x00011200ff0e7b82 */ /* 0x000ea20000000800 */
[----:B------:R-:W3:Y:S01]  /*b560*/  S2R R20, SR_TID.X ;  /* 0x0000000000147919 */ /* 0x000ee20000002100 */
[----:B------:R-:W-:Y:S01]  /*b570*/  SHF.R.U32.HI R10, RZ, 0x2, R27 ;  /* 0x00000002ff0a7819 */ /* 0x000fe2000001161b */
[----:B------:R-:W-:Y:S01]  /*b580*/  UMOV UR4, UR44 ;  /* 0x0000002c00047c82 */ /* 0x000fe20008000000 */
[----:B------:R-:W-:Y:S01]  /*b590*/  UMOV UR5, UR43 ;  /* 0x0000002b00057c82 */ /* 0x000fe20008000000 */
[----:B------:R-:W4:Y:S01]  /*b5a0*/  S2R R13, SR_CTAID.X ;  /* 0x00000000000d7919 */ /* 0x000f220000002500 */
[----:B------:R-:W-:Y:S01]  /*b5b0*/  ULDC.64 UR6, c[0x0][0x2c8] ;  /* 0x0000b20000067ab9 */ /* 0x000fe20000000a00 */
[----:B------:R-:W-:Y:S01]  /*b5c0*/  ULDC.64 UR8, c[0x0][0x280] ;  /* 0x0000a00000087ab9 */ /* 0x000fe20000000a00 */
[----:B------:R-:W5:Y:S01]  /*b5d0*/  S2R R21, SR_CTAID.Z ;  /* 0x0000000000157919 */ /* 0x000f620000002700 */
[----:B--2---:R-:W-:Y:S01]  /*b5e0*/  ISETP.NE.AND P0, PT, R14, 0x1, PT ;  /* 0x000000010e00780c */ /* 0x004fe20003f05270 */
[----:B---3--:R-:W-:-:S12]  /*b5f0*/  IMAD.SHL.U32 R3, R20, 0x20, RZ ;  /* 0x0000002014037824 */ /* 0x008fd800078e00ff */
[----:B-1----:R-:W1:Y:S01]  /*b600*/  @P0 LDC R5, c[0x0][0x44c] ;  /* 0x00011300ff050b82 */ /* 0x002e620000000800 */
[----:B------:R-:W-:-:S05]  /*b610*/  LOP3.LUT R0, R10, 0x60, R3, 0xf8, !PT ;  /* 0x000000600a007812 */ /* 0x000fca00078ef803 */
[----:B----4-:R-:W-:Y:S02]  /*b620*/  IMAD R0, R13, 0xc0, R0 ;  /* 0x000000c00d007824 */ /* 0x010fe400078e0200 */
[----:B------:R-:W2:Y:S02]  /*b630*/  @P0 LDC R7, c[0x0][0x450] ;  /* 0x00011400ff070b82 */ /* 0x000ea40000000800 */
[----:B------:R-:W-:-:S04]  /*b640*/  VIADD R9, R0, 0x80 ;  /* 0x0000008000097836 */ /* 0x000fc80000000000 */
[----:B------:R-:W-:Y:S02]  /*b650*/  IMAD.MOV.U32 R8, RZ, RZ, R9 ;  /* 0x000000ffff087224 */ /* 0x000fe400078e0009 */
[----:B------:R-:W3:Y:S08]  /*b660*/  @P0 LDC R6, c[0x0][0x44c] ;  /* 0x00011300ff060b82 */ /* 0x000ef00000000800 */
[----:B------:R-:W4:Y:S01]  /*b670*/  @P0 LDC R11, c[0x0][0x450] ;  /* 0x00011400ff0b0b82 */ /* 0x000f220000000800 */
[----:B-1----:R-:W-:-:S04]  /*b680*/  @P0 IMAD.HI.U32 R4, R0, R5, RZ ;  /* 0x0000000500040227 */ /* 0x002fc800078e00ff */
[----:B------:R-:W-:-:S03]  /*b690*/  IMAD.MOV.U32 R5, RZ, RZ, R0 ;  /* 0x000000ffff057224 */ /* 0x000fc600078e0000 */
[----:B------:R-:W1:Y:S01]  /*b6a0*/  LDC.64 R2, c[0x0][0x2e0] ;  /* 0x0000b800ff027b82 */ /* 0x000e620000000a00 */
[----:B--2---:R-:W-:Y:S01]  /*b6b0*/  @P0 SHF.R.U32.HI R5, RZ, R7, R4 ;  /* 0x00000007ff050219 */ /* 0x004fe20000011604 */
[----:B---3--:R-:W-:Y:S01]  /*b6c0*/  @P0 IMAD.HI.U32 R4, R9, R6, RZ ;  /* 0x0000000609040227 */ /* 0x008fe200078e00ff */
[----:B------:R-:W-:-:S04]  /*b6d0*/  SHF.R.U32.HI R6, RZ, 0x3, R20 ;  /* 0x00000003ff067819 */ /* 0x000fc80000011614 */
[----:B------:R-:W-:Y:S02]  /*b6e0*/  LOP3.LUT R6, R6, 0x3, RZ, 0xc0, !PT ;  /* 0x0000000306067812 */ /* 0x000fe400078ec0ff */
[----:B----4-:R-:W-:Y:S01]  /*b6f0*/  @P0 SHF.R.U32.HI R8, RZ, R11, R4 ;  /* 0x0000000bff080219 */ /* 0x010fe20000011604 */
[--C-:B------:R-:W-:Y:S01]  /*b700*/  IMAD.MOV R11, RZ, RZ, -R5.reuse ;  /* 0x000000ffff0b7224 */ /* 0x100fe200078e0a05 */
[----:B------:R-:W-:-:S03]  /*b710*/  SHF.R.S32.HI R4, RZ, 0x1f, R5 ;  /* 0x0000001fff047819 */ /* 0x000fc60000011405 */
[----:B------:R-:W-:Y:S02]  /*b720*/  IMAD R11, R14, R11, R0 ;  /* 0x0000000b0e0b7224 */ /* 0x000fe400078e0200 */
[----:B------:R-:W-:Y:S02]  /*b730*/  IMAD.MOV R12, RZ, RZ, -R8 ;  /* 0x000000ffff0c7224 */ /* 0x000fe400078e0a08 */
[----:B-1----:R-:W-:Y:S01]  /*b740*/  IMAD R28, R28, R2, RZ ;  /* 0x000000021c1c7224 */ /* 0x002fe200078e02ff */
[----:B------:R-:W-:-:S03]  /*b750*/  SHF.R.S32.HI R0, RZ, 0x1f, R11 ;  /* 0x0000001fff007819 */ /* 0x000fc6000001140b */
[C---:B-----5:R-:W-:Y:S02]  /*b760*/  IMAD R7, R21.reuse, R3, R28 ;  /* 0x0000000315077224 */ /* 0x060fe400078e021c */
[----:B------:R-:W-:Y:S01]  /*b770*/  IMAD.WIDE.U32 R2, R21, R2, UR4 ;  /* 0x0000000415027e25 */ /* 0x000fe2000f8e0002 */
[----:B------:R-:W-:-:S03]  /*b780*/  ULDC.64 UR4, c[0x0][0x2d0] ;  /* 0x0000b40000047ab9 */ /* 0x000fc60000000a00 */
[----:B------:R-:W-:Y:S02]  /*b790*/  IMAD R4, R4, UR4, RZ ;  /* 0x0000000404047c24 */ /* 0x000fe4000f8e02ff */
[----:B------:R-:W-:Y:S02]  /*b7a0*/  IMAD.IADD R3, R3, 0x1, R7 ;  /* 0x0000000103037824 */ /* 0x000fe400078e0207 */
[C---:B------:R-:W-:Y:S02]  /*b7b0*/  IMAD R7, R5.reuse, UR5, R4 ;  /* 0x0000000505077c24 */ /* 0x040fe4000f8e0204 */
[----:B------:R-:W-:-:S04]  /*b7c0*/  IMAD.WIDE.U32 R4, R5, UR4, R2 ;  /* 0x0000000405047c25 */ /* 0x000fc8000f8e0002 */
[----:B------:R-:W-:Y:S02]  /*b7d0*/  IMAD R0, R0, UR6, RZ ;  /* 0x0000000600007c24 */ /* 0x000fe4000f8e02ff */
[----:B------:R-:W-:Y:S02]  /*b7e0*/  IMAD.IADD R5, R5, 0x1, R7 ;  /* 0x0000000105057824 */ /* 0x000fe400078e0207 */
[C---:B------:R-:W-:Y:S02]  /*b7f0*/  IMAD R7, R11.reuse, UR7, R0 ;  /* 0x000000070b077c24 */ /* 0x040fe4000f8e0200 */
[----:B------:R-:W-:Y:S02]  /*b800*/  IMAD.SHL.U32 R0, R20, 0x8, RZ ;  /* 0x0000000814007824 */ /* 0x000fe400078e00ff */
[----:B------:R-:W-:-:S03]  /*b810*/  IMAD.WIDE.U32 R4, R11, UR6, R4 ;  /* 0x000000060b047c25 */ /* 0x000fc6000f8e0004 */
[C---:B------:R-:W-:Y:S01]  /*b820*/  LOP3.LUT R21, R0.reuse, 0x18, RZ, 0xc0, !PT ;  /* 0x0000001800157812 */ /* 0x040fe200078ec0ff */
[----:B------:R-:W-:Y:S01]  /*b830*/  IMAD.SHL.U32 R11, R27, 0x8, RZ ;  /* 0x000000081b0b7824 */ /* 0x000fe200078e00ff */
[----:B------:R-:W-:Y:S01]  /*b840*/  LOP3.LUT R0, R0, 0x20, RZ, 0xc0, !PT ;  /* 0x0000002000007812 */ /* 0x000fe200078ec0ff */
[----:B------:R-:W-:Y:S02]  /*b850*/  IMAD.IADD R7, R5, 0x1, R7 ;  /* 0x0000000105077824 */ /* 0x000fe400078e0207 */
[----:B------:R-:W-:Y:S01]  /*b860*/  IMAD R5, R14, R12, R9 ;  /* 0x0000000c0e057224 */ /* 0x000fe200078e0209 */
[----:B------:R-:W-:Y:S01]  /*b870*/  LOP3.LUT R0, R0, 0x300, R11, 0xf8, !PT ;  /* 0x0000030000007812 */ /* 0x000fe200078ef80b */
[C---:B------:R-:W-:Y:S02]  /*b880*/  IMAD R11, R6.reuse, 0x40, R21 ;  /* 0x00000040060b7824 */ /* 0x040fe400078e0215 */
[----:B------:R-:W-:Y:S02]  /*b890*/  IMAD.SHL.U32 R6, R6, 0x8, RZ ;  /* 0x0000000806067824 */ /* 0x000fe400078e00ff */
[----:B------:R-:W-:-:S03]  /*b8a0*/  IMAD.WIDE.U32 R2, R8, UR4, R2 ;  /* 0x0000000408027c25 */ /* 0x000fc6000f8e0002 */
[----:B------:R-:W-:Y:S02]  /*b8b0*/  LOP3.LUT R0, R0, R11, R6, 0xf6, !PT ;  /* 0x0000000b00007212 */ /* 0x000fe400078ef606 */
[----:B------:R-:W-:-:S04]  /*b8c0*/  LEA R6, P0, R4, UR8, 0x1 ;  /* 0x0000000804067c11 */ /* 0x000fc8000f8008ff */
[----:B------:R-:W-:Y:S02]  /*b8d0*/  LEA.HI.X R7, R4, UR9, R7, 0x1, P0 ;  /* 0x0000000904077c11 */ /* 0x000fe400080f0c07 */
[----:B------:R-:W-:-:S05]  /*b8e0*/  SHF.R.S32.HI R4, RZ, 0x1f, R8 ;  /* 0x0000001fff047819 */ /* 0x000fca0000011408 */
[----:B------:R-:W-:Y:S01]  /*b8f0*/  IMAD R9, R4, UR4, RZ ;  /* 0x0000000404097c24 */ /* 0x000fe2000f8e02ff */
[----:B------:R-:W-:Y:S01]  /*b900*/  SHF.R.S32.HI R4, RZ, 0x1f, R5 ;  /* 0x0000001fff047819 */ /* 0x000fe20000011405 */
[----:B------:R-:W-:Y:S02]  /*b910*/  ULDC UR4, c[0x0][0x2b8] ;  /* 0x0000ae0000047ab9 */ /* 0x000fe40000000800 */
[----:B------:R-:W-:Y:S01]  /*b920*/  IMAD R9, R8, UR5, R9 ;  /* 0x0000000508097c24 */ /* 0x000fe2000f8e0209 */
[----:B------:R-:W-:Y:S01]  /*b930*/  ISETP.GE.AND P2, PT, R21, UR4, PT ;  /* 0x0000000415007c0c */ /* 0x000fe2000bf46270 */
[----:B------:R-:W-:Y:S02]  /*b940*/  IMAD R4, R4, UR6, RZ ;  /* 0x0000000604047c24 */ /* 0x000fe4000f8e02ff */
[----:B------:R-:W-:Y:S02]  /*b950*/  IMAD.IADD R3, R3, 0x1, R9 ;  /* 0x0000000103037824 */ /* 0x000fe400078e0209 */
[----:B------:R-:W-:Y:S01]  /*b960*/  IMAD R9, R5, UR7, R4 ;  /* 0x0000000705097c24 */ /* 0x000fe2000f8e0204 */
[----:B------:R-:W-:Y:S01]  /*b970*/  LOP3.LUT R4, R21, 0x20, RZ, 0xfc, !PT ;  /* 0x0000002015047812 */ /* 0x000fe200078efcff */
[----:B------:R-:W-:-:S03]  /*b980*/  IMAD.WIDE.U32 R2, R5, UR6, R2 ;  /* 0x0000000605027c25 */ /* 0x000fc6000f8e0002 */
[----:B------:R-:W-:Y:S01]  /*b990*/  ISETP.GE.AND P0, PT, R4, UR4, PT ;  /* 0x0000000404007c0c */ /* 0x000fe2000bf06270 */
[----:B------:R-:W-:Y:S01]  /*b9a0*/  IMAD.IADD R3, R3, 0x1, R9 ;  /* 0x0000000103037824 */ /* 0x000fe200078e0209 */
[----:B------:R-:W-:Y:S02]  /*b9b0*/  LOP3.LUT R4, R21, 0x40, RZ, 0xfc, !PT ;  /* 0x0000004015047812 */ /* 0x000fe400078efcff */
[----:B------:R-:W-:Y:S02]  /*b9c0*/  LEA R20, P3, R2, UR8, 0x1 ;  /* 0x0000000802147c11 */ /* 0x000fe4000f8608ff */
[----:B------:R-:W-:Y:S01]  /*b9d0*/  ISETP.GE.AND P1, PT, R4, UR4, PT ;  /* 0x0000000404007c0c */ /* 0x000fe2000bf26270 */
[----:B------:R-:W-:Y:S01]  /*b9e0*/  UMOV UR4, 0xffffffff ;  /* 0xffffffff00047882 */ /* 0x000fe20000000000 */
[----:B------:R-:W-:Y:S02]  /*b9f0*/  LEA.HI.X R8, R2, UR9, R3, 0x1, P3 ;  /* 0x0000000902087c11 */ /* 0x000fe400098f0c03 */
[----:B------:R-:W-:Y:S09]  /*ba00*/  BRA.DIV UR4, `(.L_x_50) ;  /* 0x0000002e045c7947 */ /* 0x000ff2000b800000 */
[----:B------:R-:W1:Y:S01]  /*ba10*/  S2R R2, SR_CTAID.X ;  /* 0x0000000000027919 */ /* 0x000e620000002500 */
[----:B------:R-:W2:Y:S01]  /*ba20*/  LDC R4, c[0x0][0x448] ;  /* 0x00011200ff047b82 */ /* 0x000ea20000000800 */
[----:B------:R-:W-:Y:S01]  /*ba30*/  ULDC UR4, c[0x0][0x288] ;  /* 0x0000a20000047ab9 */ /* 0x000fe20000000800 */
[----:B------:R-:W-:Y:S04]  /*ba40*/  SHFL.IDX PT, R3, R7, RZ, 0x1c1f ;  /* 0x001c1fff07037589 */ /* 0x000fe800000e0000 */
[----:B------:R-:W-:Y:S04]  /*ba50*/  SHFL.IDX PT, R5, R7, 0x1, 0x1c1f ;  /* 0x003c1f0007057f89 */ /* 0x000fe800000e0000 */
[----:B------:R-:W-:Y:S01]  /*ba60*/  SHFL.IDX PT, R14, R6, 0x2, 0x1c1f ;  /* 0x005c1f00060e7f89 */ /* 0x000fe200000e0000 */
[----:B-1----:R-:W-:-:S03]  /*ba70*/  IMAD R9, R2, 0xc0, R10 ;  /* 0x000000c002097824 */ /* 0x002fc600078e020a */
[----:B------:R-:W1:Y:S01]  /*ba80*/  SHFL.IDX PT, R2, R6, RZ, 0x1c1f ;  /* 0x001c1fff06027589 */ /* 0x000e6200000e0000 */
[----:B--2---:R-:W-:Y:S02]  /*ba90*/  IMAD R10, R4, UR4, RZ ;  /* 0x00000004040a7c24 */ /* 0x004fe4000f8e02ff */
[C---:B------:R-:W-:Y:S01]  /*baa0*/  VIADD R11, R9.reuse, 0x20 ;  /* 0x00000020090b7836 */ /* 0x040fe20000000000 */
[----:B------:R-:W2:Y:S02]  /*bab0*/  SHFL.IDX PT, R4, R6, 0x1, 0x1c1f ;  /* 0x003c1f0006047f89 */ /* 0x000ea400000e0000 */
[----:B------:R-:W-:-:S13]  /*bac0*/  ISETP.GE.AND P3, PT, R9, R10, PT ;  /* 0x0000000a0900720c */ /* 0x000fda0003f66270 */
[----:B------:R-:W-:Y:S01]  /*bad0*/  @!P3 LEA R28, R0, UR40, 0x1 ;  /* 0x00000028001cbc11 */ /* 0x000fe2000f8e08ff */
[----:B-1----:R-:W-:-:S05]  /*bae0*/  @!P3 IMAD.WIDE.U32 R2, R21, 0x2, R2 ;  /* 0x000000021502b825 */ /* 0x002fca00078e0002 */
[----:B------:R-:W-:Y:S04]  /*baf0*/  @!P3 LDGSTS.E.BYPASS.LTC128B.128 [R28+0xda00], desc[UR38][R2.64], !P2 ;  /* 0x0da00000021cbfae */ /* 0x000fe8000d101d66 */
[----:B------:R-:W-:Y:S04]  /*bb00*/  @!P3 LDGSTS.E.BYPASS.LTC128B.128 [R28+0x10a00], desc[UR38][R2.64+0x40], !P0 ;  /* 0x10a00040021cbfae */ /* 0x000fe8000c101d66 */
[----:B------:R1:W-:Y:S01]  /*bb10*/  @!P3 LDGSTS.E.BYPASS.LTC128B.128 [R28+0x13a00], desc[UR38][R2.64+0x80], !P1 ;  /* 0x13a00080021cbfae */ /* 0x0003e2000c901d66 */
[----:B------:R-:W-:Y:S01]  /*bb20*/  ISETP.GE.AND P3, PT, R11, R10, PT ;  /* 0x0000000a0b00720c */ /* 0x000fe20003f66270 */
[----:B------:R-:W-:-:S05]  /*bb30*/  VIADD R11, R9, 0x40 ;  /* 0x00000040090b7836 */ /* 0x000fca0000000000 */
[-C--:B------:R-:W-:Y:S01]  /*bb40*/  ISETP.GE.AND P4, PT, R11, R10.reuse, PT ;  /* 0x0000000a0b00720c */ /* 0x080fe20003f86270 */
[----:B------:R-:W-:Y:S01]  /*bb50*/  VIADD R11, R9, 0x60 ;  /* 0x00000060090b7836 */ /* 0x000fe20000000000 */
[----:B-1----:R-:W1:Y:S05]  /*bb60*/  SHFL.IDX PT, R2, R7, 0x2, 0x1c1f ;  /* 0x005c1f0007027f89 */ /* 0x002e6a00000e0000 */
[----:B--2---:R-:W-:Y:S01]  /*bb70*/  @!P3 IMAD.WIDE.U32 R4, R21, 0x2, R4 ;  /* 0x000000021504b825 */ /* 0x004fe200078e0004 */
[----:B------:R-:W-:Y:S01]  /*bb80*/  @!P3 LEA R28, R0, UR40, 0x1 ;  /* 0x00000028001cbc11 */ /* 0x000fe2000f8e08ff */
[----:B------:R-:W-:Y:S04]  /*bb90*/  SHFL.IDX PT, R7, R7, 0x3, 0x1c1f ;  /* 0x007c1f0007077f89 */ /* 0x000fe800000e0000 */
[----:B------:R-:W-:Y:S04]  /*bba0*/  @!P3 LDGSTS.E.BYPASS.LTC128B.128 [R28+0xe200], desc[UR38][R4.64], !P2 ;  /* 0x0e200000041cbfae */ /* 0x000fe8000d101d66 */
[----:B------:R-:W-:Y:S04]  /*bbb0*/  @!P3 LDGSTS.E.BYPASS.LTC128B.128 [R28+0x11200], desc[UR38][R4.64+0x40], !P0 ;  /* 0x11200040041cbfae */ /* 0x000fe8000c101d66 */
[----:B------:R2:W-:Y:S01]  /*bbc0*/  @!P3 LDGSTS.E.BYPASS.LTC128B.128 [R28+0x14200], desc[UR38][R4.64+0x80], !P1 ;  /* 0x14200080041cbfae */ /* 0x0005e2000c901d66 */
[----:B------:R-:W-:Y:S01]  /*bbd0*/  ISETP.GE.AND P3, PT, R11, R10, PT ;  /* 0x0000000a0b00720c */ /* 0x000fe20003f66270 */
[----:B------:R-:W-:-:S02]  /*bbe0*/  VIADD R11, R9, 0x80 ;  /* 0x00000080090b7836 */ /* 0x000fc40000000000 */
[----:B-1----:R-:W-:Y:S02]  /*bbf0*/  IMAD.MOV.U32 R3, RZ, RZ, R2 ;  /* 0x000000ffff037224 */ /* 0x002fe400078e0002 */
[----:B------:R-:W-:Y:S02]  /*bc00*/  IMAD.MOV.U32 R2, RZ, RZ, R14 ;  /* 0x000000ffff027224 */ /* 0x000fe400078e000e */
[----:B------:R-:W1:Y:S01]  /*bc10*/  SHFL.IDX PT, R14, R6, 0x3, 0x1c1f ;  /* 0x007c1f00060e7f89 */ /* 0x000e6200000e0000 */
[----:B--2---:R-:W-:Y:S01]  /*bc20*/  @!P4 LEA R5, R0, UR40, 0x1 ;  /* 0x000000280005cc11 */ /* 0x004fe2000f8e08ff */
[----:B------:R-:W-:Y:S02]  /*bc30*/  @!P4 IMAD.WIDE.U32 R2, R21, 0x2, R2 ;  /* 0x000000021502c825 */ /* 0x000fe400078e0002 */
[----:B------:R-:W-:Y:S04]  /*bc40*/  SHFL.IDX PT, R28, R8, RZ, 0x1c1f ;  /* 0x001c1fff081c7589 */ /* 0x000fe800000e0000 */
[----:B------:R-:W2:Y:S04]  /*bc50*/  SHFL.IDX PT, R6, R20, RZ, 0x1c1f ;  /* 0x001c1fff14067589 */ /* 0x000ea800000e0000 */
[----:B------:R-:W-:Y:S04]  /*bc60*/  @!P4 LDGSTS.E.BYPASS.LTC128B.128 [R5+0xea00], desc[UR38][R2.64], !P2 ;  /* 0x0ea000000205cfae */ /* 0x000fe8000d101d66 */
[----:B------:R-:W-:Y:S04]  /*bc70*/  @!P4 LDGSTS.E.BYPASS.LTC128B.128 [R5+0x11a00], desc[UR38][R2.64+0x40], !P0 ;  /* 0x11a000400205cfae */ /* 0x000fe8000c101d66 */
[----:B------:R3:W-:Y:S01]  /*bc80*/  @!P4 LDGSTS.E.BYPASS.LTC128B.128 [R5+0x14a00], desc[UR38][R2.64+0x80], !P1 ;  /* 0x14a000800205cfae */ /* 0x0007e2000c901d66 */
[----:B------:R-:W-:Y:S01]  /*bc90*/  ISETP.GE.AND P4, PT, R11, R10, PT ;  /* 0x0000000a0b00720c */ /* 0x000fe20003f86270 */
[----:B-1----:R-:W-:-:S02]  /*bca0*/  IMAD.MOV.U32 R4, RZ, RZ, R14 ;  /* 0x000000ffff047224 */ /* 0x002fc400078e000e */
[----:B------:R-:W1:Y:S04]  /*bcb0*/  SHFL.IDX PT, R8, R8, 0x1, 0x1c1f ;  /* 0x003c1f0008087f89 */ /* 0x000e6800000e0000 */
[----:B------:R4:W0:Y:S01]  /*bcc0*/  SHFL.IDX PT, R14, R20, 0x1, 0x1c1f ;  /* 0x003c1f00140e7f89 */ /* 0x00082200000e0000 */
[----:B---3--:R-:W-:Y:S01]  /*bcd0*/  IMAD.MOV.U32 R5, RZ, RZ, R7 ;  /* 0x000000ffff057224 */ /* 0x008fe200078e0007 */
[C---:B------:R-:W-:Y:S01]  /*bce0*/  @!P3 LEA R7, R0.reuse, UR40, 0x1 ;  /* 0x000000280007bc11 */ /* 0x040fe2000f8e08ff */
[----:B--2---:R-:W-:Y:S02]  /*bcf0*/  IMAD.MOV.U32 R2, RZ, RZ, R6 ;  /* 0x000000ffff027224 */ /* 0x004fe400078e0006 */
[----:B------:R-:W-:Y:S01]  /*bd00*/  IMAD.MOV.U32 R3, RZ, RZ, R28 ;  /* 0x000000ffff037224 */ /* 0x000fe200078e001c */
[----:B------:R-:W-:Y:S01]  /*bd10*/  @!P4 LEA R28, R0, UR40, 0x1 ;  /* 0x00000028001ccc11 */ /* 0x000fe2000f8e08ff */
[----:B------:R-:W-:-:S04]  /*bd20*/  @!P3 IMAD.WIDE.U32 R4, R21, 0x2, R4 ;  /* 0x000000021504b825 */ /* 0x000fc800078e0004 */
[----:B------:R-:W-:Y:S01]  /*bd30*/  @!P4 IMAD.WIDE.U32 R2, R21, 0x2, R2 ;  /* 0x000000021502c825 */ /* 0x000fe200078e0002 */
[----:B------:R4:W-:Y:S03]  /*bd40*/  @!P3 LDGSTS.E.BYPASS.LTC128B.128 [R7+0xf200], desc[UR38][R4.64], !P2 ;  /* 0x0f2000000407bfae */ /* 0x0009e6000d101d66 */
[----:B------:R-:W-:Y:S01]  /*bd50*/  IMAD.MOV.U32 R6, RZ, RZ, 0x1 ;  /* 0x00000001ff067424 */ /* 0x000fe200078e00ff */
[----:B------:R4:W-:Y:S04]  /*bd60*/  @!P3 LDGSTS.E.BYPASS.LTC128B.128 [R7+0x12200], desc[UR38][R4.64+0x40], !P0 ;  /* 0x122000400407bfae */ /* 0x0009e8000c101d66 */
[----:B------:R4:W-:Y:S04]  /*bd70*/  @!P3 LDGSTS.E.BYPASS.LTC128B.128 [R7+0x15200], desc[UR38][R4.64+0x80], !P1 ;  /* 0x152000800407bfae */ /* 0x0009e8000c901d66 */
[----:B------:R4:W-:Y:S04]  /*bd80*/  @!P4 LDGSTS.E.BYPASS.LTC128B.128 [R28+0xfa00], desc[UR38][R2.64], !P2 ;  /* 0x0fa00000021ccfae */ /* 0x0009e8000d101d66 */
[----:B------:R4:W-:Y:S04]  /*bd90*/  @!P4 LDGSTS.E.BYPASS.LTC128B.128 [R28+0x12a00], desc[UR38][R2.64+0x40], !P0 ;  /* 0x12a00040021ccfae */ /* 0x0009e8000c101d66 */
[----:B01----:R4:W-:Y:S02]  /*bda0*/  @!P4 LDGSTS.E.BYPASS.LTC128B.128 [R28+0x15a00], desc[UR38][R2.64+0x80], !P1 ;  /* 0x15a00080021ccfae */ /* 0x0039e4000c901d66 */
.L_x_144:
[----:B------:R-:W-:Y:S01]  /*bdb0*/  VIADD R9, R9, 0xa0 ;  /* 0x000000a009097836 */ /* 0x000fe20000000000 */
[----:B------:R-:W-:Y:S01]  /*bdc0*/  BSSY B0, `(.L_x_51) ;  /* 0x000000e000007945 */ /* 0x000fe20003800000 */
[----:B----4-:R-:W-:Y:S02]  /*bdd0*/  IMAD.MOV.U32 R4, RZ, RZ, 0x1 ;  /* 0x00000001ff047424 */ /* 0x010fe400078e00ff */
[----:B------:R-:W-:Y:S01]  /*bde0*/  IMAD.MOV.U32 R2, RZ, RZ, R14 ;  /* 0x000000ffff027224 */ /* 0x000fe200078e000e */
[----:B------:R-:W-:Y:S01]  /*bdf0*/  ISETP.GE.AND P3, PT, R9, R10, PT ;  /* 0x0000000a0900720c */ /* 0x000fe20003f66270 */
[----:B------:R-:W-:-:S12]  /*be00*/  IMAD.MOV.U32 R3, RZ, RZ, R8 ;  /* 0x000000ffff037224 */ /* 0x000fd800078e0008 */
[----:B------:R-:W-:Y:S05]  /*be10*/  @P3 BRA `(.L_x_52) ;  /* 0x0000000000203947 */ /* 0x000fea0003800000 */
[----:B------:R-:W-:Y:S01]  /*be20*/  IMAD.WIDE.U32 R2, R21, 0x2, R2 ;  /* 0x0000000215027825 */ /* 0x000fe200078e0002 */
[----:B------:R-:W-:-:S05]  /*be30*/  LEA R5, R0, UR40, 0x1 ;  /* 0x0000002800057c11 */ /* 0x000fca000f8e08ff */
[----:B------:R-:W-:Y:S01]  /*be40*/  @!PT LDS RZ, [RZ] ;  /* 0x00000000fffff984 */ /* 0x000fe20000000800 */
[----:B------:R-:W-:Y:S01]  /*be50*/  @!PT LDS RZ, [RZ] ;  /* 0x00000000fffff984 */ /* 0x000fe20000000800 */
[----:B------:R-:W-:Y:S01]  /*be60*/  @!PT LDS RZ, [RZ] ;  /* 0x00000000fffff984 */ /* 0x000fe20000000800 */
[----:B------:R0:W-:Y:S04]  /*be70*/  LDGSTS.E.BYPASS.LTC128B.128 [R5+0x10200], desc[UR38][R2.64], !P2 ;  /* 0x1020000002057fae */ /* 0x0001e8000d101d66 */
[----:B------:R0:W-:Y:S04]  /*be80*/  LDGSTS.E.BYPASS.LTC128B.128 [R5+0x13200], desc[UR38][R2.64+0x40], !P0 ;  /* 0x1320004002057fae */ /* 0x0001e8000c101d66 */
[----:B------:R0:W-:Y:S02]  /*be90*/  LDGSTS.E.BYPASS.LTC128B.128 [R5+0x16200], desc[UR38][R2.64+0x80], !P1 ;  /* 0x1620008002057fae */ /* 0x0001e4000c901d66 */
.L_x_52:
[----:B------:R-:W-:Y:S05]  /*bea0*/  BSYNC B0 ;  /* 0x0000000000007941 */ /* 0x000fea0003800000 */
.L_x_51:
[----:B------:R-:W-:Y:S01]  /*beb0*/  NOP ;  /* 0x0000000000007918 */ /* 0x000fe20000000000 */
[----:B------:R-:W-:Y:S01]  /*bec0*/  SYNCS.ARRIVE.TRANS64.RED.A0T1 RZ, [UR40+0x31c00], RZ ;  /* 0x031c00ffffff79a7 */ /* 0x000fe20008200428 */
[----:B------:R-:W-:Y:S01]  /*bed0*/  SHF.L.U32 R0, R4, 0x1f, RZ ;  /* 0x0000001f04007819 */ /* 0x000fe200000006ff */
[----:B------:R-:W-:Y:S01]  /*bee0*/  ARRIVES.LDGSTSBAR.64.TRANSCNT [UR40+0x31c00] ;  /* 0x031c0000ff0079b0 */ /* 0x000fe20008000aa8 */
[----:B------:R-:W-:Y:S01]  /*bef0*/  NOP ;  /* 0x0000000000007918 */ /* 0x000fe20000000000 */
[----:B------:R-:W-:Y:S01]  /*bf00*/  SYNCS.ARRIVE.TRANS64.A1T0 RZ, [UR40+0x31c00], RZ ;  /* 0x031c00ffffff79a7 */ /* 0x000fe20008100028 */
[----:B------:R-:W-:-:S05]  /*bf10*/  VIADD R8, R25, 0xfffffffe ;  /* 0xfffffffe19087836 */ /* 0x000fca0000000000 */
[----:B------:R-:W-:Y:S01]  /*bf20*/  ISETP.GE.AND P1, PT, R8, R23, PT ;  /* 0x000000170800720c */ /* 0x000fe20003f26270 */
[----:B------:R-:W1:Y:S02]  /*bf30*/  SYNCS.PHASECHK.TRANS64.TRYWAIT P0, [UR40+0x31c20], R0 ;  /* 0x031c2000ff0075a7 */ /* 0x000e640008000168 */
[----:B-1----:R-:W-:Y:S10]  /*bf40*/  @!P0 BRA `(.L_x_53) ;  /* 0x0000003000048947 */ /* 0x002ff40003800000 */
.L_x_145:
[----:B0-----:R-:W-:Y:S01]  /*bf50*/  IMAD.MOV.U32 R0, RZ, RZ, RZ ;  /* 0x000000ffff007224 */ /* 0x001fe200078e00ff */
[----:B------:R-:W-:Y:S06]  /*bf60*/  @!P1 BRA `(.L_x_54) ;  /* 0x0000001c00609947 */ /* 0x000fec0003800000 */
[----:B------:R-:W-:Y:S01]  /*bf70*/  UIADD3 UR4, UR42, 0x1, URZ ;  /* 0x000000012a047890 */ /* 0x000fe2000fffe03f */
[----:B------:R-:W0:Y:S01]  /*bf80*/  S2R R4, SR_TID.X ;  /* 0x0000000000047919 */ /* 0x000e220000002100 */
[----:B------:R-:W-:Y:S01]  /*bf90*/  LOP3.LUT R23, RZ, R23, RZ, 0x33, !PT ;  /* 0x00000017ff177212 */ /* 0x000fe200078e33ff */
[----:B------:R-:W-:-:S03]  /*bfa0*/  IMAD.MOV.U32 R6, RZ, RZ, 0x1 ;  /* 0x00000001ff067424 */ /* 0x000fc600078e00ff */
[----:B------:R-:W-:-:S05]  /*bfb0*/  IMAD R24, R24, UR4, RZ ;  /* 0x0000000418187c24 */ /* 0x000fca000f8e02ff */
[----:B------:R-:W-:-:S05]  /*bfc0*/  VIMNMX R24, R24, UR41, PT ;  /* 0x0000002918187c48 */ /* 0x000fca000bfe0100 */
[----:B------:R-:W-:-:S05]  /*bfd0*/  IMAD.MOV R2, RZ, RZ, -R24 ;  /* 0x000000ffff027224 */ /* 0x000fca00078e0a18 */
[----:B------:R-:W-:Y:S02]  /*bfe0*/  VIADDMNMX R23, R2, 0x1, R23, !PT ;  /* 0x0000000102177846 */ /* 0x000fe40007800117 */
[----:B------:R-:W-:-:S03]  /*bff0*/  LOP3.LUT R2, RZ, R24, RZ, 0x33, !PT ;  /* 0x00000018ff027212 */ /* 0x000fc600078e33ff */
[----:B------:R-:W-:Y:S02]  /*c000*/  VIADD R3, R23, 0xfffffffe ;  /* 0xfffffffe17037836 */ /* 0x000fe40000000000 */
[----:B------:R-:W-:-:S03]  /*c010*/  IMAD.IADD R10, R24, 0x1, R23 ;  /* 0x00000001180a7824 */ /* 0x000fc600078e0217 */
[----:B------:R-:W-:Y:S02]  /*c020*/  ISETP.NE.AND P0, PT, R3, R2, PT ;  /* 0x000000020300720c */ /* 0x000fe40003f05270 */
[----:B0-----:R-:W-:Y:S01]  /*c030*/  LOP3.LUT R7, R4, 0x1f, RZ, 0xc0, !PT ;  /* 0x0000001f04077812 */ /* 0x001fe200078ec0ff */
[----:B------:R-:W-:Y:S01]  /*c040*/  IMAD.MOV.U32 R4, RZ, RZ, R16 ;  /* 0x000000ffff047224 */ /* 0x000fe200078e0010 */
[----:B------:R-:W-:-:S09]  /*c050*/  LOP3.LUT R9, R10, 0x1, RZ, 0xc0, !PT ;  /* 0x000000010a097812 */ /* 0x000fd200078ec0ff */
[----:B------:R-:W-:Y:S05]  /*c060*/  @!P0 BRA `(.L_x_55) ;  /* 0x0000001000cc8947 */ /* 0x000fea0003800000 */
[----:B------:R-:W-:Y:S01]  /*c070*/  BSSY B0, `(.L_x_55) ;  /* 0x0000132000007945 */ /* 0x000fe20003800000 */
[----:B------:R-:W-:Y:S02]  /*c080*/  IMAD.IADD R10, R10, 0x1, -R9 ;  /* 0x000000010a0a7824 */ /* 0x000fe400078e0a09 */
[----:B------:R-:W-:Y:S02]  /*c090*/  IMAD.MOV.U32 R11, RZ, RZ, 0x1 ;  /* 0x00000001ff0b7424 */ /* 0x000fe400078e00ff */
[----:B------:R-:W-:-:S07]  /*c0a0*/  IMAD.MOV.U32 R4, RZ, RZ, R16 ;  /* 0x000000ffff047224 */ /* 0x000fce00078e0010 */
.L_x_90:
[----:B------:R-:W-:Y:S01]  /*c0b0*/  LOP3.LUT P0, RZ, R17, 0x2, RZ, 0xc0, !PT ;  /* 0x0000000211ff7812 */ /* 0x000fe2000780c0ff */
[----:B------:R-:W-:Y:S01]  /*c0c0*/  VIADD R10, R10, 0xfffffffe ;  /* 0xfffffffe0a0a7836 */ /* 0x000fe20000000000 */
[----:B------:R-:W-:Y:S04]  /*c0d0*/  BSSY B1, `(.L_x_56) ;  /* 0x0000093000017945 */ /* 0x000fe80003800000 */
[----:B------:R-:W-:-:S07]  /*c0e0*/  ISETP.NE.AND P1, PT, R10, RZ, PT ;  /* 0x000000ff0a00720c */ /* 0x000fce0003f25270 */
[----:B------:R-:W-:Y:S06]  /*c0f0*/  @!P0 BRA `(.L_x_57) ;  /* 0x0000000800408947 */ /* 0x000fec0003800000 */
[----:B------:R-:W-:Y:S01]  /*c100*/  LOP3.LUT P0, RZ, R17, 0x1, RZ, 0xc0, !PT ;  /* 0x0000000111ff7812 */ /* 0x000fe2000780c0ff */
[----:B------:R-:W-:Y:S01]  /*c110*/  IMAD.MOV.U32 R13, RZ, RZ, R8 ;  /* 0x000000ffff0d7224 */ /* 0x000fe200078e0008 */
[----:B------:R-:W-:-:S11]  /*c120*/  SHF.L.U32 R6, R11, 0x1f, RZ ;  /* 0x0000001f0b067819 */ /* 0x000fd600000006ff */
[----:B------:R-:W-:Y:S05]  /*c130*/  @!P0 BRA `(.L_x_58) ;  /* 0x00000000004c8947 */ /* 0x000fea0003800000 */
[----:B------:R-:W0:Y:S01]  /*c140*/  LDC R13, c[0x0][0x43c] ;  /* 0x00010f00ff0d7b82 */ /* 0x000e220000000800 */
[----:B------:R-:W-:Y:S01]  /*c150*/  IMAD.MOV.U32 R15, RZ, RZ, R8 ;  /* 0x000000ffff0f7224 */ /* 0x000fe200078e0008 */
[----:B------:R-:W-:Y:S01]  /*c160*/  ULDC.64 UR4, c[0x0][0x428] ;  /* 0x00010a0000047ab9 */ /* 0x000fe20000000a00 */
[----:B0-----:R-:W-:-:S13]  /*c170*/  ISETP.NE.AND P0, PT, R13, 0x1, PT ;  /* 0x000000010d00780c */ /* 0x001fda0003f05270 */
[----:B------:R-:W0:Y:S02]  /*c180*/  @P0 LDC.64 R2, c[0x0][0x440] ;  /* 0x00011000ff020b82 */ /* 0x000e240000000a00 */
[----:B0-----:R-:W-:-:S05]  /*c190*/  @P0 IMAD.HI.U32 R2, R8, R2, RZ ;  /* 0x0000000208020227 */ /* 0x001fca00078e00ff */
[----:B------:R-:W-:Y:S01]  /*c1a0*/  @P0 SHF.R.U32.HI R15, RZ, R3, R2 ;  /* 0x00000003ff0f0219 */ /* 0x000fe20000011602 */
[----:B------:R-:W-:-:S03]  /*c1b0*/  IMAD R2, R22, UR4, RZ ;  /* 0x0000000416027c24 */ /* 0x000fc6000f8e02ff */
[--C-:B------:R-:W-:Y:S01]  /*c1c0*/  SHF.R.S32.HI R3, RZ, 0x1f, R15.reuse ;  /* 0x0000001fff037819 */ /* 0x100fe2000001140f */
[----:B------:R-:W-:Y:S02]  /*c1d0*/  IMAD R5, R19, UR5, R2 ;  /* 0x0000000513057c24 */ /* 0x000fe4000f8e0202 */
[----:B------:R-:W-:-:S04]  /*c1e0*/  IMAD.MOV.U32 R2, RZ, RZ, R15 ;  /* 0x000000ffff027224 */ /* 0x000fc800078e000f */
[----:B------:R-:W-:Y:S01]  /*c1f0*/  IMAD.WIDE.U32 R2, R19, UR4, R2 ;  /* 0x0000000413027c25 */ /* 0x000fe2000f8e0002 */
[----:B------:R-:W-:-:S03]  /*c200*/  ULDC.64 UR4, c[0x0][0x418] ;  /* 0x0001060000047ab9 */ /* 0x000fc60000000a00 */
[----:B------:R-:W-:Y:S01]  /*c210*/  IMAD.IADD R3, R5, 0x1, R3 ;  /* 0x0000000105037824 */ /* 0x000fe200078e0203 */
[----:B------:R-:W-:-:S04]  /*c220*/  LEA R4, P0, R2, UR4, 0x2 ;  /* 0x0000000402047c11 */ /* 0x000fc8000f8010ff */
[----:B------:R-:W-:-:S05]  /*c230*/  LEA.HI.X R5, R2, UR5, R3, 0x2, P0 ;  /* 0x0000000502057c11 */ /* 0x000fca00080f1403 */
[----:B------:R0:W5:Y:S01]  /*c240*/  LDG.E R4, desc[UR38][R4.64] ;  /* 0x0000002604047981 */ /* 0x000162000c1e1900 */
[----:B------:R-:W-:-:S04]  /*c250*/  IMAD.MOV R2, RZ, RZ, -R15 ;  /* 0x000000ffff027224 */ /* 0x000fc800078e0a0f */
[----:B------:R-:W-:-:S07]  /*c260*/  IMAD R13, R13, R2, R8 ;  /* 0x000000020d0d7224 */ /* 0x000fce00078e0208 */
.L_x_58:
[----:B------:R-:W1:Y:S01]  /*c270*/  SYNCS.PHASECHK.TRANS64.TRYWAIT P0, [UR40+0x31c48], R6 ;  /* 0x031c4806ff0075a7 */ /* 0x000e620008000168 */
[----:B------:R-:W-:Y:S01]  /*c280*/  BSSY B2, `(.L_x_59) ;  /* 0x0000003000027945 */ /* 0x000fe20003800000 */
[----:B------:R-:W-:-:S03]  /*c290*/  ISETP.NE.AND P2, PT, R27, RZ, PT ;  /* 0x000000ff1b00720c */ /* 0x000fc60003f45270 */
[----:B-1----:R-:W-:Y:S10]  /*c2a0*/  @!P0 BRA `(.L_x_60) ;  /* 0x0000002c00448947 */ /* 0x002ff40003800000 */
.L_x_146:
[----:B------:R-:W-:Y:S05]  /*c2b0*/  BSYNC B2 ;  /* 0x0000000000027941 */ /* 0x000fea0003800000 */
.L_x_59:
[----:B------:R-:W-:Y:S04]  /*c2c0*/  BSSY B2, `(.L_x_61) ;  /* 0x0000007000027945 */ /* 0x000fe80003800000 */
[----:B------:R-:W-:Y:S05]  /*c2d0*/  @P2 BRA `(.L_x_62) ;  /* 0x0000000000142947 */ /* 0x000fea0003800000 */
[----:B------:R-:W-:Y:S01]  /*c2e0*/  ISETP.NE.AND P0, PT, R7, RZ, PT ;  /* 0x000000ff0700720c */ /* 0x000fe20003f05270 */
[----:B------:R-:W-:-:S04]  /*c2f0*/  IMAD.MOV.U32 R2, RZ, RZ, 0x6c00 ;  /* 0x00006c00ff027424 */ /* 0x000fc800078e00ff */
[----:B------:R2:W-:Y:S08]  /*c300*/  SYNCS.ARRIVE.TRANS64 RZ, [UR40+0x31c38], R2 ;  /* 0x031c3802ffff79a7 */ /* 0x0005f00008000028 */
[----:B--2---:R-:W-:Y:S05]  /*c310*/  @!P0 BRA `(.L_x_62) ;  /* 0x0000000000048947 */ /* 0x004fea0003800000 */
[----:B------:R-:W-:Y:S01]  /*c320*/  BPT.TRAP 0x1 ;  /* 0x000000040000795c */ /* 0x000fe20000300000 */
.L_x_62:
[----:B------:R-:W-:Y:S05]  /*c330*/  BSYNC B2 ;  /* 0x0000000000027941 */ /* 0x000fea0003800000 */
.L_x_61:
[----:B0-----:R-:W-:Y:S01]  /*c340*/  IMAD.MOV.U32 R5, RZ, RZ, RZ ;  /* 0x000000ffff057224 */ /* 0x001fe200078e00ff */
[----:B------:R-:W-:Y:S01]  /*c350*/  ULDC.64 UR4, c[0x0][0x198] ;  /* 0x0000660000047ab9 */ /* 0x000fe20000000a00 */
[----:B------:R-:W-:Y:S01]  /*c360*/  PLOP3.LUT P0, PT, PT, PT, PT, 0x80, 0x0 ;  /* 0x000000000000781c */ /* 0x000fe20003f0f070 */
[----:B------:R-:W-:Y:S01]  /*c370*/  UIADD3 UR4, UP0, UR4, 0x370, URZ ;  /* 0x0000037004047890 */ /* 0x000fe2000ff1e03f */
[----:B------:R-:W-:Y:S01]  /*c380*/  IMAD R2, R13, 0x90, RZ ;  /* 0x000000900d027824 */ /* 0x000fe200078e02ff */
[----:B------:R-:W-:Y:S01]  /*c390*/  R2UR UR34, R5 ;  /* 0x00000000052272ca */ /* 0x000fe200000e0000 */
[----:B------:R-:W-:Y:S02]  /*c3a0*/  UIADD3 UR32, UR40, 0x1d600, URZ ;  /* 0x0001d60028207890 */ /* 0x000fe4000fffe03f */
[----:B------:R-:W-:Y:S02]  /*c3b0*/  UIADD3 UR33, UR40, 0x31c38, URZ ;  /* 0x00031c3828217890 */ /* 0x000fe4000fffe03f */
[----:B------:R-:W-:Y:S01]  /*c3c0*/  UIADD3.X UR5, URZ, UR5, URZ, UP0, !UPT ;  /* 0x000000053f057290 */ /* 0x000fe200087fe43f */
[----:B------:R-:W-:Y:S01]  /*c3d0*/  UMOV UR6, 0x0 ;  /* 0x0000000000067882 */ /* 0x000fe20000000000 */
[----:B------:R-:W-:-:S10]  /*c3e0*/  UMOV UR7, 0x14f00000 ;  /* 0x14f0000000077882 */ /* 0x000fd40000000000 */
.L_x_63:
[----:B------:R-:W-:-:S13]  /*c3f0*/  @P0 ELECT P3, URZ, PT ;  /* 0x00000000003f082f */ /* 0x000fda0003860000 */
[----:B-----5:R-:W-:Y:S02]  /*c400*/  @P3 R2UR UR37, R4 ;  /* 0x00000000042532ca */ /* 0x020fe400000e0000 */
[----:B------:R-:W-:Y:S02]  /*c410*/  @P3 R2UR UR35, R2 ;  /* 0x00000000022332ca */ /* 0x000fe400000e0000 */
[----:B------:R-:W-:Y:S02]  /*c420*/  @P3 PLOP3.LUT P0, PT, P3, PT, PT, 0x8, 0x0 ;  /* 0x000000000000381c */ /* 0x000fe40001f0e170 */
[----:B------:R-:W-:-:S09]  /*c430*/  PLOP3.LUT P3, PT, PT, PT, PT, 0x8, 0x0 ;  /* 0x000000000000781c */ /* 0x000fd20003f6e170 */
[----:B------:R0:W-:Y:S02]  /*c440*/  UTMALDG.4D [UR32], [UR4], desc[UR6] ;  /* 0x00000620040075b4 */ /* 0x0001e40008019000 */
[----:B0-----:R-:W-:Y:S05]  /*c450*/  @P0 BRA.U.ANY `(.L_x_63) ;  /* 0xfffffffd00e40947 */ /* 0x001fea000393ffff */
[----:B------:R-:W-:Y:S01]  /*c460*/  IMAD.MOV.U32 R12, RZ, RZ, 0x20 ;  /* 0x00000020ff0c7424 */ /* 0x000fe200078e00ff */
[----:B------:R-:W-:Y:S01]  /*c470*/  PLOP3.LUT P0, PT, PT, PT, PT, 0x80, 0x0 ;  /* 0x000000000000781c */ /* 0x000fe20003f0f070 */
[----:B------:R-:W-:Y:S01]  /*c480*/  UIADD3 UR8, UR40, 0x1fa00, URZ ;  /* 0x0001fa0028087890 */ /* 0x000fe2000fffe03f */
[----:B------:R-:W-:Y:S02]  /*c490*/  UMOV UR6, 0x0 ;  /* 0x0000000000067882 */ /* 0x000fe40000000000 */
[----:B------:R-:W-:Y:S01]  /*c4a0*/  R2UR UR10, R12 ;  /* 0x000000000c0a72ca */ /* 0x000fe200000e0000 */
[----:B------:R-:W-:-:S14]  /*c4b0*/  UMOV UR7, 0x14f00000 ;  /* 0x14f0000000077882 */ /* 0x000fdc0000000000 */
.L_x_64:
[----:B------:R-:W-:-:S13]  /*c4c0*/  @P0 ELECT P3, URZ, PT ;  /* 0x00000000003f082f */ /* 0x000fda0003860000 */
[----:B------:R-:W-:Y:S01]  /*c4d0*/  @P3 R2UR UR13, R4 ;  /* 0x00000000040d32ca */ /* 0x000fe200000e0000 */
[----:B------:R-:W-:Y:S01]  /*c4e0*/  UMOV UR9, UR33 ;  /* 0x0000002100097c82 */ /* 0x000fe20008000000 */
[----:B------:R-:W-:Y:S01]  /*c4f0*/  @P3 R2UR UR11, R2 ;  /* 0x00000000020b32ca */ /* 0x000fe200000e0000 */
[----:B------:R-:W-:Y:S01]  /*c500*/  UMOV UR12, UR36 ;  /* 0x00000024000c7c82 */ /* 0x000fe20008000000 */
        /* <DEDUP_REMOVED lines=10> */
.L_x_65:
        /* <DEDUP_REMOVED lines=9> */
[----:B------:R-:W0:Y:S01]  /*c640*/  SYNCS.PHASECHK.TRANS64.TRYWAIT P0, [UR40+0x31c60], R6 ;  /* 0x031c6006ff0075a7 */ /* 0x000e220008000168 */
[----:B------:R-:W-:Y:S04]  /*c650*/  BSSY B2, `(.L_x_66) ;  /* 0x0000002000027945 */ /* 0x000fe80003800000 */
[----:B0-----:R-:W-:Y:S05]  /*c660*/  @!P0 BRA `(.L_x_67) ;  /* 0x00000028006c8947 */ /* 0x001fea0003800000 */
.L_x_147:
[----:B------:R-:W-:Y:S05]  /*c670*/  BSYNC B2 ;  /* 0x0000000000027941 */ /* 0x000fea0003800000 */
.L_x_66:
[----:B------:R-:W-:Y:S01]  /*c680*/  BSSY B2, `(.L_x_68) ;  /* 0x0000009000027945 */ /* 0x000fe20003800000 */
[----:B------:R-:W-:Y:S02]  /*c690*/  IMAD.MOV.U32 R2, RZ, RZ, 0x0 ;  /* 0x00000000ff027424 */ /* 0x000fe400078e00ff */
[----:B01----:R-:W-:Y:S01]  /*c6a0*/  IMAD.MOV.U32 R3, RZ, RZ, 0x14f00000 ;  /* 0x14f00000ff037424 */ /* 0x003fe200078e00ff */
[----:B------:R-:W-:Y:S06]  /*c6b0*/  @P2 BRA `(.L_x_69) ;  /* 0x0000000000142947 */ /* 0x000fec0003800000 */
[----:B------:R-:W-:Y:S01]  /*c6c0*/  ISETP.NE.AND P0, PT, R7, RZ, PT ;  /* 0x000000ff0700720c */ /* 0x000fe20003f05270 */
[----:B------:R-:W-:-:S04]  /*c6d0*/  IMAD.MOV.U32 R6, RZ, RZ, 0x6c00 ;  /* 0x00006c00ff067424 */ /* 0x000fc800078e00ff */
[----:B------:R0:W-:Y:S08]  /*c6e0*/  SYNCS.ARRIVE.TRANS64 RZ, [UR40+0x31c50], R6 ;  /* 0x031c5006ffff79a7 */ /* 0x0001f00008000028 */
[----:B0-----:R-:W-:Y:S05]  /*c6f0*/  @!P0 BRA `(.L_x_69) ;  /* 0x0000000000048947 */ /* 0x001fea0003800000 */
[----:B------:R-:W-:Y:S01]  /*c700*/  BPT.TRAP 0x1 ;  /* 0x000000040000795c */ /* 0x000fe20000300000 */
.L_x_69:
[----:B------:R-:W-:Y:S05]  /*c710*/  BSYNC B2 ;  /* 0x0000000000027941 */ /* 0x000fea0003800000 */
.L_x_68:
[----:B------:R-:W-:Y:S01]  /*c720*/  R2UR UR6, R2 ;  /* 0x00000000020672ca */ /* 0x000fe200000e0000 */
[----:B------:R-:W-:Y:S01]  /*c730*/  ULDC.64 UR4, c[0x0][0x198] ;  /* 0x0000660000047ab9 */ /* 0x000fe20000000a00 */
[----:B------:R-:W-:Y:S01]  /*c740*/  R2UR UR7, R3 ;  /* 0x00000000030772ca */ /* 0x000fe200000e0000 */
[----:B------:R-:W-:Y:S01]  /*c750*/  UIADD3 UR4, UP0, UR4, 0x470, URZ ;  /* 0x0000047004047890 */ /* 0x000fe2000ff1e03f */
[----:B------:R-:W-:Y:S01]  /*c760*/  R2UR UR10, R5 ;  /* 0x00000000050a72ca */ /* 0x000fe200000e0000 */
[----:B------:R-:W-:Y:S01]  /*c770*/  IMAD R5, R18, 0x90, RZ ;  /* 0x0000009012057824 */ /* 0x000fe200078e02ff */
[----:B------:R-:W-:Y:S01]  /*c780*/  PLOP3.LUT P0, PT, PT, PT, PT, 0x80, 0x0 ;  /* 0x000000000000781c */ /* 0x000fe20003f0f070 */
[----:B------:R-:W-:Y:S02]  /*c790*/  UIADD3 UR8, UR40, 0x200, URZ ;  /* 0x0000020028087890 */ /* 0x000fe4000fffe03f */
[----:B------:R-:W-:Y:S02]  /*c7a0*/  UIADD3 UR9, UR40, 0x31c50, URZ ;  /* 0x00031c5028097890 */ /* 0x000fe4000fffe03f */
[----:B------:R-:W-:-:S12]  /*c7b0*/  UIADD3.X UR5, URZ, UR5, URZ, UP0, !UPT ;  /* 0x000000053f057290 */ /* 0x000fd800087fe43f */
.L_x_70:
[----:B------:R-:W-:-:S13]  /*c7c0*/  @P0 ELECT P2, URZ, PT ;  /* 0x00000000003f082f */ /* 0x000fda0003840000 */
[----:B------:R-:W-:Y:S01]  /*c7d0*/  @P2 R2UR UR13, R16 ;  /* 0x00000000100d22ca */ /* 0x000fe200000e0000 */
[----:B------:R-:W-:Y:S01]  /*c7e0*/  UMOV UR12, UR36 ;  /* 0x00000024000c7c82 */ /* 0x000fe20008000000 */
[----:B------:R-:W-:Y:S02]  /*c7f0*/  @P2 R2UR UR11, R5 ;  /* 0x00000000050b22ca */ /* 0x000fe400000e0000 */
[----:B------:R-:W-:Y:S02]  /*c800*/  @P2 PLOP3.LUT P0, PT, P2, PT, PT, 0x8, 0x0 ;  /* 0x000000000000281c */ /* 0x000fe4000170e170 */
[----:B------:R-:W-:-:S09]  /*c810*/  PLOP3.LUT P2, PT, PT, PT, PT, 0x8, 0x0 ;  /* 0x000000000000781c */ /* 0x000fd20003f4e170 */
[----:B------:R0:W-:Y:S02]  /*c820*/  UTMALDG.4D [UR8], [UR4], desc[UR6] ;  /* 0x00000608040075b4 */ /* 0x0001e40008019000 */
[----:B0-----:R-:W-:Y:S05]  /*c830*/  @P0 BRA.U.ANY `(.L_x_70) ;  /* 0xfffffffd00e00947 */ /* 0x001fea000393ffff */
[----:B------:R-:W-:Y:S01]  /*c840*/  R2UR UR10, R12 ;  /* 0x000000000c0a72ca */ /* 0x000fe200000e0000 */
[----:B------:R-:W-:Y:S01]  /*c850*/  UIADD3 UR8, UR40, 0x2600, URZ ;  /* 0x0000260028087890 */ /* 0x000fe2000fffe03f */
[----:B------:R-:W-:Y:S02]  /*c860*/  R2UR UR6, R2 ;  /* 0x00000000020672ca */ /* 0x000fe400000e0000 */
[----:B------:R-:W-:Y:S02]  /*c870*/  R2UR UR7, R3 ;  /* 0x00000000030772ca */ /* 0x000fe400000e0000 */
[----:B------:R-:W-:-:S13]  /*c880*/  PLOP3.LUT P0, PT, PT, PT, PT, 0x80, 0x0 ;  /* 0x000000000000781c */ /* 0x000fda0003f0f070 */
.L_x_71:
        /* <DEDUP_REMOVED lines=13> */
.L_x_72:
        /* <DEDUP_REMOVED lines=8> */
[----:B------:R-:W-:Y:S02]  /*c9e0*/  IMAD.MOV.U32 R18, RZ, RZ, R13 ;  /* 0x000000ffff127224 */ /* 0x000fe400078e000d */
[----:B------:R-:W-:-:S07]  /*c9f0*/  IMAD.MOV.U32 R16, RZ, RZ, R4 ;  /* 0x000000ffff107224 */ /* 0x000fce00078e0004 */
.L_x_57:
[----:B------:R-:W-:Y:S05]  /*ca00*/  BSYNC B1 ;  /* 0x0000000000017941 */ /* 0x000fea0003800000 */
.L_x_56:
[----:B------:R-:W-:Y:S01]  /*ca10*/  LOP3.LUT P0, RZ, R17, 0x2, RZ, 0xc0, !PT ;  /* 0x0000000211ff7812 */ /* 0x000fe2000780c0ff */
[----:B------:R-:W-:Y:S01]  /*ca20*/  BSSY B1, `(.L_x_73) ;  /* 0x0000093000017945 */ /* 0x000fe20003800000 */
[----:B------:R-:W-:-:S11]  /*ca30*/  LOP3.LUT R6, R11, 0x1, RZ, 0x3c, !PT ;  /* 0x000000010b067812 */ /* 0x000fd600078e3cff */
[----:B------:R-:W-:Y:S05]  /*ca40*/  @!P0 BRA `(.L_x_74) ;  /* 0x0000000800408947 */ /* 0x000fea0003800000 */
[----:B------:R-:W-:Y:S01]  /*ca50*/  LOP3.LUT P0, RZ, R17, 0x1, RZ, 0xc0, !PT ;  /* 0x0000000111ff7812 */ /* 0x000fe2000780c0ff */
[----:B------:R-:W-:Y:S01]  /*ca60*/  VIADD R13, R8, 0xffffffff ;  /* 0xffffffff080d7836 */ /* 0x000fe20000000000 */
        /* <DEDUP_REMOVED lines=21> */
.L_x_75:
[----:B------:R-:W1:Y:S01]  /*cbc0*/  SYNCS.PHASECHK.TRANS64.TRYWAIT P0, [UR40+0x31c40], R12 ;  /* 0x031c400cff0075a7 */ /* 0x000e620008000168 */
[----:B------:R-:W-:Y:S01]  /*cbd0*/  BSSY B2, `(.L_x_76) ;  /* 0x0000003000027945 */ /* 0x000fe20003800000 */
[----:B------:R-:W-:-:S03]  /*cbe0*/  ISETP.NE.AND P2, PT, R27, RZ, PT ;  /* 0x000000ff1b00720c */ /* 0x000fc60003f45270 */
[----:B-1----:R-:W-:Y:S10]  /*cbf0*/  @!P0 BRA `(.L_x_77) ;  /* 0x0000002400208947 */ /* 0x002ff40003800000 */
.L_x_148:
[----:B------:R-:W-:Y:S05]  /*cc00*/  BSYNC B2 ;  /* 0x0000000000027941 */ /* 0x000fea0003800000 */
.L_x_76:
[----:B------:R-:W-:Y:S04]  /*cc10*/  BSSY B2, `(.L_x_78) ;  /* 0x0000007000027945 */ /* 0x000fe80003800000 */
[----:B------:R-:W-:Y:S05]  /*cc20*/  @P2 BRA `(.L_x_79) ;  /* 0x0000000000142947 */ /* 0x000fea0003800000 */
[----:B------:R-:W-:Y:S01]  /*cc30*/  ISETP.NE.AND P0, PT, R7, RZ, PT ;  /* 0x000000ff0700720c */ /* 0x000fe20003f05270 */
[----:B------:R-:W-:-:S04]  /*cc40*/  IMAD.MOV.U32 R2, RZ, RZ, 0x6c00 ;  /* 0x00006c00ff027424 */ /* 0x000fc800078e00ff */
[----:B------:R2:W-:Y:S08]  /*cc50*/  SYNCS.ARRIVE.TRANS64 RZ, [UR40+0x31c30], R2 ;  /* 0x031c3002ffff79a7 */ /* 0x0005f00008000028 */
[----:B--2---:R-:W-:Y:S05]  /*cc60*/  @!P0 BRA `(.L_x_79) ;  /* 0x0000000000048947 */ /* 0x004fea0003800000 */
[----:B------:R-:W-:Y:S01]  /*cc70*/  BPT.TRAP 0x1 ;  /* 0x000000040000795c */ /* 0x000fe20000300000 */
.L_x_79:
[----:B------:R-:W-:Y:S05]  /*cc80*/  BSYNC B2 ;  /* 0x0000000000027941 */ /* 0x000fea0003800000 */
.L_x_78:
        /* <DEDUP_REMOVED lines=11> */
.L_x_80:
[----:B------:R-:W-:-:S13]  /*cd40*/  @P0 ELECT P3, URZ, PT ;  /* 0x00000000003f082f */ /* 0x000fda0003860000 */
[----:B-----5:R-:W-:Y:S01]  /*cd50*/  @P3 R2UR UR13, R4 ;  /* 0x00000000040d32ca */ /* 0x020fe200000e0000 */
[----:B------:R-:W-:Y:S01]  /*cd60*/  UMOV UR12, UR36 ;  /* 0x00000024000c7c82 */ /* 0x000fe20008000000 */
[----:B------:R-:W-:Y:S02]  /*cd70*/  @P3 R2UR UR11, R2 ;  /* 0x00000000020b32ca */ /* 0x000fe400000e0000 */
[----:B------:R-:W-:Y:S02]  /*cd80*/  @P3 PLOP3.LUT P0, PT, P3, PT, PT, 0x8, 0x0 ;  /* 0x000000000000381c */ /* 0x000fe40001f0e170 */
[----:B------:R-:W-:-:S09]  /*cd90*/  PLOP3.LUT P3, PT, PT, PT, PT, 0x8, 0x0 ;  /* 0x000000000000781c */ /* 0x000fd20003f6e170 */
[----:B------:R0:W-:Y:S02]  /*cda0*/  UTMALDG.4D [UR8], [UR4], desc[UR6] ;  /* 0x00000608040075b4 */ /* 0x0001e40008019000 */
[----:B0-----:R-:W-:Y:S05]  /*cdb0*/  @P0 BRA.U.ANY `(.L_x_80) ;  /* 0xfffffffd00e00947 */ /* 0x001fea000393ffff */
[----:B-1----:R-:W-:Y:S01]  /*cdc0*/  IMAD.MOV.U32 R12, RZ, RZ, 0x20 ;  /* 0x00000020ff0c7424 */ /* 0x002fe200078e00ff */
[----:B------:R-:W-:Y:S01]  /*cdd0*/  PLOP3.LUT P0, PT, PT, PT, PT, 0x80, 0x0 ;  /* 0x000000000000781c */ /* 0x000fe20003f0f070 */
[----:B------:R-:W-:Y:S01]  /*cde0*/  UIADD3 UR8, UR40, 0x18e00, URZ ;  /* 0x00018e0028087890 */ /* 0x000fe2000fffe03f */
[----:B------:R-:W-:Y:S02]  /*cdf0*/  UMOV UR6, 0x0 ;  /* 0x0000000000067882 */ /* 0x000fe40000000000 */
[----:B------:R-:W-:Y:S01]  /*ce00*/  R2UR UR10, R12 ;  /* 0x000000000c0a72ca */ /* 0x000fe200000e0000 */
[----:B------:R-:W-:-:S14]  /*ce10*/  UMOV UR7, 0x14f00000 ;  /* 0x14f0000000077882 */ /* 0x000fdc0000000000 */
.L_x_81:
        /* <DEDUP_REMOVED lines=14> */
.L_x_82:
        /* <DEDUP_REMOVED lines=8> */
[----:B------:R-:W-:Y:S01]  /*cf80*/  SHF.L.U32 R2, R11, 0x1f, RZ ;  /* 0x0000001f0b027819 */ /* 0x000fe200000006ff */
[----:B------:R-:W-:Y:S03]  /*cf90*/  BSSY B2, `(.L_x_83) ;  /* 0x0000003000027945 */ /* 0x000fe60003800000 */
[----:B------:R-:W0:Y:S02]  /*cfa0*/  SYNCS.PHASECHK.TRANS64.TRYWAIT P0, [UR40+0x31c68], R2 ;  /* 0x031c6802ff0075a7 */ /* 0x000e240008000168 */
[----:B0-----:R-:W-:Y:S05]  /*cfb0*/  @!P0 BRA `(.L_x_84) ;  /* 0x0000002000488947 */ /* 0x001fea0003800000 */
.L_x_149:
[----:B------:R-:W-:Y:S05]  /*cfc0*/  BSYNC B2 ;  /* 0x0000000000027941 */ /* 0x000fea0003800000 */
.L_x_83:
[----:B------:R-:W-:Y:S01]  /*cfd0*/  BSSY B2, `(.L_x_85) ;  /* 0x0000009000027945 */ /* 0x000fe20003800000 */
[----:B0-----:R-:W-:Y:S02]  /*cfe0*/  IMAD.MOV.U32 R2, RZ, RZ, 0x0 ;  /* 0x00000000ff027424 */ /* 0x001fe400078e00ff */
[----:B------:R-:W-:Y:S01]  /*cff0*/  IMAD.MOV.U32 R3, RZ, RZ, 0x14f00000 ;  /* 0x14f00000ff037424 */ /* 0x000fe200078e00ff */
[----:B------:R-:W-:Y:S06]  /*d000*/  @P2 BRA `(.L_x_86) ;  /* 0x0000000000142947 */ /* 0x000fec0003800000 */
[----:B------:R-:W-:Y:S01]  /*d010*/  ISETP.NE.AND P0, PT, R7, RZ, PT ;  /* 0x000000ff0700720c */ /* 0x000fe20003f05270 */
[----:B------:R-:W-:-:S04]  /*d020*/  IMAD.MOV.U32 R11, RZ, RZ, 0x6c00 ;  /* 0x00006c00ff0b7424 */ /* 0x000fc800078e00ff */
[----:B------:R0:W-:Y:S08]  /*d030*/  SYNCS.ARRIVE.TRANS64 RZ, [UR40+0x31c58], R11 ;  /* 0x031c580bffff79a7 */ /* 0x0001f00008000028 */
[----:B0-----:R-:W-:Y:S05]  /*d040*/  @!P0 BRA `(.L_x_86) ;  /* 0x0000000000048947 */ /* 0x001fea0003800000 */
[----:B------:R-:W-:Y:S01]  /*d050*/  BPT.TRAP 0x1 ;  /* 0x000000040000795c */ /* 0x000fe20000300000 */
.L_x_86:
[----:B------:R-:W-:Y:S05]  /*d060*/  BSYNC B2 ;  /* 0x0000000000027941 */ /* 0x000fea0003800000 */
.L_x_85:
        /* <DEDUP_REMOVED lines=10> */
.L_x_87:
        /* <DEDUP_REMOVED lines=13> */
.L_x_88:
        /* <DEDUP_REMOVED lines=13> */
.L_x_89:
        /* <DEDUP_REMOVED lines=10> */
.L_x_74:
[----:B------:R-:W-:Y:S05]  /*d350*/  BSYNC B1 ;  /* 0x0000000000017941 */ /* 0x000fea0003800000 */
.L_x_73:
[----:B------:R-:W-:Y:S02]  /*d360*/  VIADD R8, R8, 0xfffffffe ;  /* 0xfffffffe08087836 */ /* 0x000fe40000000000 */
[----:B------:R-:W-:Y:S01]  /*d370*/  IMAD.MOV.U32 R11, RZ, RZ, R6 ;  /* 0x000000ffff0b7224 */ /* 0x000fe200078e0006 */
[----:B------:R-:W-:Y:S06]  /*d380*/  @P1 BRA `(.L_x_90) ;  /* 0xffffffec00481947 */ /* 0x000fec000383ffff */
[----:B------:R-:W-:Y:S05]  /*d390*/  BSYNC B0 ;  /* 0x0000000000007941 */ /* 0x000fea0003800000 */
.L_x_55:
[----:B------:R-:W-:Y:S01]  /*d3a0*/  ISETP.NE.AND P0, PT, R9, RZ, PT ;  /* 0x000000ff0900720c */ /* 0x000fe20003f05270 */
[----:B------:R-:W-:-:S12]  /*d3b0*/  BSSY B0, `(.L_x_54) ;  /* 0x0000093000007945 */ /* 0x000fd80003800000 */
[----:B------:R-:W-:Y:S05]  /*d3c0*/  @!P0 BRA `(.L_x_91) ;  /* 0x0000000800448947 */ /* 0x000fea0003800000 */
[----:B------:R-:W-:Y:S01]  /*d3d0*/  LOP3.LUT P1, RZ, R17, 0x2, RZ, 0xc0, !PT ;  /* 0x0000000211ff7812 */ /* 0x000fe2000782c0ff */
[----:B------:R-:W-:-:S12]  /*d3e0*/  IMAD.MOV.U32 R0, RZ, RZ, 0x1 ;  /* 0x00000001ff007424 */ /* 0x000fd800078e00ff */
[----:B------:R-:W-:Y:S05]  /*d3f0*/  @!P1 BRA `(.L_x_91) ;  /* 0x0000000800389947 */ /* 0x000fea0003800000 */
[----:B------:R-:W-:Y:S02]  /*d400*/  LOP3.LUT P1, RZ, R17, 0x1, RZ, 0xc0, !PT ;  /* 0x0000000111ff7812 */ /* 0x000fe4000782c0ff */
[----:B------:R-:W-:-:S11]  /*d410*/  SHF.L.U32 R9, R6, 0x1f, RZ ;  /* 0x0000001f06097819 */ /* 0x000fd600000006ff */
[----:B------:R-:W-:Y:S05]  /*d420*/  @!P1 BRA `(.L_x_92) ;  /* 0x00000000004c9947 */ /* 0x000fea0003800000 */
[----:B------:R-:W0:Y:S01]  /*d430*/  LDC R11, c[0x0][0x43c] ;  /* 0x00010f00ff0b7b82 */ /* 0x000e220000000800 */
[----:B------:R-:W-:Y:S01]  /*d440*/  IMAD.MOV.U32 R13, RZ, RZ, R8 ;  /* 0x000000ffff0d7224 */ /* 0x000fe200078e0008 */
[----:B------:R-:W-:Y:S02]  /*d450*/  ULDC.64 UR4, c[0x0][0x428] ;  /* 0x00010a0000047ab9 */ /* 0x000fe40000000a00 */
[----:B------:R-:W-:-:S04]  /*d460*/  IMAD R22, R22, UR4, RZ ;  /* 0x0000000416167c24 */ /* 0x000fc8000f8e02ff */
[----:B------:R-:W-:Y:S01]  /*d470*/  IMAD R5, R19, UR5, R22 ;  /* 0x0000000513057c24 */ /* 0x000fe2000f8e0216 */
[----:B0-----:R-:W-:-:S13]  /*d480*/  ISETP.NE.AND P0, PT, R11, 0x1, PT ;  /* 0x000000010b00780c */ /* 0x001fda0003f05270 */
[----:B------:R-:W0:Y:S02]  /*d490*/  @P0 LDC.64 R2, c[0x0][0x440] ;  /* 0x00011000ff020b82 */ /* 0x000e240000000a00 */
[----:B0-----:R-:W-:-:S05]  /*d4a0*/  @P0 IMAD.HI.U32 R2, R8, R2, RZ ;  /* 0x0000000208020227 */ /* 0x001fca00078e00ff */
[----:B------:R-:W-:-:S04]  /*d4b0*/  @P0 SHF.R.U32.HI R13, RZ, R3, R2 ;  /* 0x00000003ff0d0219 */ /* 0x000fc80000011602 */
[--C-:B------:R-:W-:Y:S01]  /*d4c0*/  SHF.R.S32.HI R3, RZ, 0x1f, R13.reuse ;  /* 0x0000001fff037819 */ /* 0x100fe2000001140d */
        /* <DEDUP_REMOVED lines=9> */
.L_x_92:
[----:B------:R-:W1:Y:S01]  /*d560*/  SYNCS.PHASECHK.TRANS64.TRYWAIT P0, [UR40+0x31c48], R9 ;  /* 0x031c4809ff0075a7 */ /* 0x000e620008000168 */
[----:B------:R-:W-:Y:S01]  /*d570*/  BSSY B1, `(.L_x_93) ;  /* 0x0000003000017945 */ /* 0x000fe20003800000 */
[----:B------:R-:W-:-:S03]  /*d580*/  ISETP.NE.AND P1, PT, R27, RZ, PT ;  /* 0x000000ff1b00720c */ /* 0x000fc60003f25270 */
[----:B-1----:R-:W-:Y:S10]  /*d590*/  @!P0 BRA `(.L_x_94) ;  /* 0x0000001800e88947 */ /* 0x002ff40003800000 */
.L_x_150:
[----:B------:R-:W-:Y:S05]  /*d5a0*/  BSYNC B1 ;  /* 0x0000000000017941 */ /* 0x000fea0003800000 */
.L_x_93:
[----:B------:R-:W-:Y:S04]  /*d5b0*/  BSSY B1, `(.L_x_95) ;  /* 0x0000007000017945 */ /* 0x000fe80003800000 */
[----:B------:R-:W-:Y:S05]  /*d5c0*/  @P1 BRA `(.L_x_96) ;  /* 0x0000000000141947 */ /* 0x000fea0003800000 */
[----:B------:R-:W-:Y:S01]  /*d5d0*/  ISETP.NE.AND P0, PT, R7, RZ, PT ;  /* 0x000000ff0700720c */ /* 0x000fe20003f05270 */
[----:B-1----:R-:W-:-:S04]  /*d5e0*/  IMAD.MOV.U32 R2, RZ, RZ, 0x6c00 ;  /* 0x00006c00ff027424 */ /* 0x002fc800078e00ff */
[----:B------:R2:W-:Y:S08]  /*d5f0*/  SYNCS.ARRIVE.TRANS64 RZ, [UR40+0x31c38], R2 ;  /* 0x031c3802ffff79a7 */ /* 0x0005f00008000028 */
[----:B--2---:R-:W-:Y:S05]  /*d600*/  @!P0 BRA `(.L_x_96) ;  /* 0x0000000000048947 */ /* 0x004fea0003800000 */
[----:B------:R-:W-:Y:S01]  /*d610*/  BPT.TRAP 0x1 ;  /* 0x000000040000795c */ /* 0x000fe20000300000 */
.L_x_96:
[----:B------:R-:W-:Y:S05]  /*d620*/  BSYNC B1 ;  /* 0x0000000000017941 */ /* 0x000fea0003800000 */
.L_x_95:
[----:B0-----:R-:W-:Y:S01]  /*d630*/  IMAD.MOV.U32 R5, RZ, RZ, RZ ;  /* 0x000000ffff057224 */ /* 0x001fe200078e00ff */
[----:B------:R-:W-:Y:S01]  /*d640*/  ULDC.64 UR4, c[0x0][0x198] ;  /* 0x0000660000047ab9 */ /* 0x000fe20000000a00 */
[----:B------:R-:W-:Y:S01]  /*d650*/  PLOP3.LUT P0, PT, PT, PT, PT, 0x80, 0x0 ;  /* 0x000000000000781c */ /* 0x000fe20003f0f070 */
[----:B------:R-:W-:Y:S01]  /*d660*/  UIADD3 UR4, UP0, UR4, 0x370, URZ ;  /* 0x0000037004047890 */ /* 0x000fe2000ff1e03f */
[----:B-1----:R-:W-:Y:S01]  /*d670*/  IMAD R2, R8, 0x90, RZ ;  /* 0x0000009008027824 */ /* 0x002fe200078e02ff */
[----:B------:R-:W-:Y:S01]  /*d680*/  R2UR UR10, R5 ;  /* 0x00000000050a72ca */ /* 0x000fe200000e0000 */
[----:B------:R-:W-:Y:S02]  /*d690*/  UIADD3 UR8, UR40, 0x1d600, URZ ;  /* 0x0001d60028087890 */ /* 0x000fe4000fffe03f */
[----:B------:R-:W-:Y:S02]  /*d6a0*/  UIADD3 UR9, UR40, 0x31c38, URZ ;  /* 0x00031c3828097890 */ /* 0x000fe4000fffe03f */
[----:B------:R-:W-:Y:S01]  /*d6b0*/  UIADD3.X UR5, URZ, UR5, URZ, UP0, !UPT ;  /* 0x000000053f057290 */ /* 0x000fe200087fe43f */
[----:B------:R-:W-:Y:S01]  /*d6c0*/  UMOV UR6, 0x0 ;  /* 0x0000000000067882 */ /* 0x000fe20000000000 */
[----:B------:R-:W-:-:S10]  /*d6d0*/  UMOV UR7, 0x14f00000 ;  /* 0x14f0000000077882 */ /* 0x000fd40000000000 */
.L_x_97:
        /* <DEDUP_REMOVED lines=14> */
.L_x_98:
        /* <DEDUP_REMOVED lines=14> */
.L_x_99:
        /* <DEDUP_REMOVED lines=8> */
[----:B------:R-:W0:Y:S01]  /*d920*/  SYNCS.PHASECHK.TRANS64.TRYWAIT P0, [UR40+0x31c60], R9 ;  /* 0x031c6009ff0075a7 */ /* 0x000e220008000168 */
[----:B------:R-:W-:Y:S04]  /*d930*/  BSSY B1, `(.L_x_100) ;  /* 0x0000002000017945 */ /* 0x000fe80003800000 */
[----:B0-----:R-:W-:Y:S05]  /*d940*/  @!P0 BRA `(.L_x_101) ;  /* 0x0000001800148947 */ /* 0x001fea0003800000 */
.L_x_151:
[----:B------:R-:W-:Y:S05]  /*d950*/  BSYNC B1 ;  /* 0x0000000000017941 */ /* 0x000fea0003800000 */
.L_x_100:
        /* <DEDUP_REMOVED lines=9> */
.L_x_103:
[----:B------:R-:W-:Y:S05]  /*d9f0*/  BSYNC B1 ;  /* 0x0000000000017941 */ /* 0x000fea0003800000 */
.L_x_102:
        /* <DEDUP_REMOVED lines=10> */
.L_x_104:
        /* <DEDUP_REMOVED lines=13> */
.L_x_105:
        /* <DEDUP_REMOVED lines=13> */
.L_x_106:
        /* <DEDUP_REMOVED lines=10> */
.L_x_91:
[----:B------:R-:W-:Y:S05]  /*dce0*/  BSYNC B0 ;  /* 0x0000000000007941 */ /* 0x000fea0003800000 */
.L_x_54:
[----:B------:R-:W-:Y:S01]  /*dcf0*/  LOP3.LUT P0, RZ, R17, 0x2, RZ, 0xc0, !PT ;  /* 0x0000000211ff7812 */ /* 0x000fe2000780c0ff */
[----:B------:R-:W-:-:S12]  /*dd00*/  BSSY B0, `(.L_x_107) ;  /* 0x0000041000007945 */ /* 0x000fd80003800000 */
[----:B------:R-:W-:Y:S05]  /*dd10*/  @!P0 BRA `(.L_x_108) ;  /* 0x0000000000fc8947 */ /* 0x000fea0003800000 */
[----:B------:R-:W-:Y:S01]  /*dd20*/  LEA R3, R0, UR40, 0x3 ;  /* 0x0000002800037c11 */ /* 0x000fe2000f8e18ff */
[----:B------:R-:W-:Y:S01]  /*dd30*/  BSSY B1, `(.L_x_109) ;  /* 0x0000005000017945 */ /* 0x000fe20003800000 */
[----:B------:R-:W-:Y:S02]  /*dd40*/  SHF.L.U32 R2, R6, 0x1f, RZ ;  /* 0x0000001f06027819 */ /* 0x000fe400000006ff */
[----:B------:R-:W-:Y:S02]  /*dd50*/  ISETP.NE.AND P1, PT, R27, RZ, PT ;  /* 0x000000ff1b00720c */ /* 0x000fe40003f25270 */
[----:B------:R-:W0:Y:S02]  /*dd60*/  SYNCS.PHASECHK.TRANS64.TRYWAIT P0, [R3+URZ+0x31c60], R2 ;  /* 0x031c6002030075a7 */ /* 0x000e24000800017f */
[----:B0-----:R-:W-:Y:S09]  /*dd70*/  @!P0 BRA `(.L_x_110) ;  /* 0x0000001400208947 */ /* 0x001ff20003800000 */
.L_x_152:
[----:B------:R-:W-:Y:S05]  /*dd80*/  BSYNC B1 ;  /* 0x0000000000017941 */ /* 0x000fea0003800000 */
.L_x_109:
[----:B------:R-:W-:Y:S04]  /*dd90*/  BSSY B1, `(.L_x_111) ;  /* 0x0000008000017945 */ /* 0x000fe80003800000 */
[----:B------:R-:W-:Y:S05]  /*dda0*/  @P1 BRA `(.L_x_112) ;  /* 0x0000000000181947 */ /* 0x000fea0003800000 */
[----:B------:R-:W1:Y:S01]  /*ddb0*/  S2R R4, SR_TID.X ;  /* 0x0000000000047919 */ /* 0x000e620000002100 */
[----:B0-----:R-:W-:-:S04]  /*ddc0*/  IMAD.MOV.U32 R2, RZ, RZ, 0x6c00 ;  /* 0x00006c00ff027424 */ /* 0x001fc800078e00ff */
[----:B------:R2:W-:Y:S01]  /*ddd0*/  SYNCS.ARRIVE.TRANS64 RZ, [R3+URZ+0x31c50], R2 ;  /* 0x031c500203ff79a7 */ /* 0x0005e2000800003f */
[----:B-1----:R-:W-:-:S13]  /*dde0*/  LOP3.LUT P0, RZ, R4, 0x1f, RZ, 0xc0, !PT ;  /* 0x0000001f04ff7812 */ /* 0x002fda000780c0ff */
[----:B--2---:R-:W-:Y:S05]  /*ddf0*/  @!P0 BRA `(.L_x_112) ;  /* 0x0000000000048947 */ /* 0x004fea0003800000 */
[----:B------:R-:W-:Y:S01]  /*de00*/  BPT.TRAP 0x1 ;  /* 0x000000040000795c */ /* 0x000fe20000300000 */
.L_x_112:
[----:B------:R-:W-:Y:S05]  /*de10*/  BSYNC B1 ;  /* 0x0000000000017941 */ /* 0x000fea0003800000 */
.L_x_111:
[----:B------:R-:W-:Y:S01]  /*de20*/  R2UR UR4, R0 ;  /* 0x00000000000472ca */ /* 0x000fe200000e0000 */
[----:B------:R-:W-:Y:S01]  /*de30*/  ULDC.64 UR6, c[0x0][0x198] ;  /* 0x0000660000067ab9 */ /* 0x000fe20000000a00 */
[----:B------:R-:W-:Y:S01]  /*de40*/  R2UR UR9, R3 ;  /* 0x00000000030972ca */ /* 0x000fe200000e0000 */
[----:B------:R-:W-:Y:S01]  /*de50*/  UIADD3 UR6, UP0, UR6, 0x470, URZ ;  /* 0x0000047006067890 */ /* 0x000fe2000ff1e03f */
[----:B------:R-:W-:Y:S01]  /*de60*/  PLOP3.LUT P0, PT, PT, PT, PT, 0x80, 0x0 ;  /* 0x000000000000781c */ /* 0x000fe20003f0f070 */
[----:B------:R-:W-:Y:S01]  /*de70*/  IMAD R18, R18, 0x90, RZ ;  /* 0x0000009012127824 */ /* 0x000fe200078e02ff */
[----:B------:R-:W-:Y:S01]  /*de80*/  UMOV UR14, 0x0 ;  /* 0x00000000000e7882 */ /* 0x000fe20000000000 */
[----:B------:R-:W-:Y:S01]  /*de90*/  UIADD3.X UR7, URZ, UR7, URZ, UP0, !UPT ;  /* 0x000000073f077290 */ /* 0x000fe200087fe43f */
[----:B------:R-:W-:Y:S01]  /*dea0*/  UMOV UR15, 0x14f00000 ;  /* 0x14f00000000f7882 */ /* 0x000fe20000000000 */
[----:B------:R-:W-:-:S04]  /*deb0*/  UMOV UR10, URZ ;  /* 0x0000003f000a7c82 */ /* 0x000fc80008000000 */
[----:B------:R-:W-:Y:S02]  /*dec0*/  UIMAD UR4, UR4, 0x6c00, UR40 ;  /* 0x00006c00040478a4 */ /* 0x000fe4000f8e0228 */
[----:B------:R-:W-:Y:S02]  /*ded0*/  UIADD3 UR9, UR9, 0x31c50, URZ ;  /* 0x00031c5009097890 */ /* 0x000fe4000fffe03f */
[----:B------:R-:W-:-:S12]  /*dee0*/  UIADD3 UR8, UR4, 0x200, URZ ;  /* 0x0000020004087890 */ /* 0x000fd8000fffe03f */
.L_x_113:
[----:B------:R-:W-:-:S13]  /*def0*/  @P0 ELECT P1, URZ, PT ;  /* 0x00000000003f082f */ /* 0x000fda0003820000 */
[----:B------:R-:W-:Y:S01]  /*df00*/  @P1 R2UR UR13, R16 ;  /* 0x00000000100d12ca */ /* 0x000fe200000e0000 */
[----:B------:R-:W-:Y:S01]  /*df10*/  UMOV UR12, UR36 ;  /* 0x00000024000c7c82 */ /* 0x000fe20008000000 */
[----:B------:R-:W-:Y:S02]  /*df20*/  @P1 R2UR UR11, R18 ;  /* 0x00000000120b12ca */ /* 0x000fe400000e0000 */
[----:B------:R-:W-:Y:S02]  /*df30*/  @P1 PLOP3.LUT P0, PT, P1, PT, PT, 0x8, 0x0 ;  /* 0x000000000000181c */ /* 0x000fe40000f0e170 */
[----:B------:R-:W-:-:S09]  /*df40*/  PLOP3.LUT P1, PT, PT, PT, PT, 0x8, 0x0 ;  /* 0x000000000000781c */ /* 0x000fd20003f2e170 */
[----:B------:R1:W-:Y:S02]  /*df50*/  UTMALDG.4D [UR8], [UR6], desc[UR14] ;  /* 0x00000e08060075b4 */ /* 0x0003e40008019000 */
[----:B-1----:R-:W-:Y:S05]  /*df60*/  @P0 BRA.U.ANY `(.L_x_113) ;  /* 0xfffffffd00e00947 */ /* 0x002fea000393ffff */
[----:B------:R-:W-:Y:S01]  /*df70*/  PLOP3.LUT P0, PT, PT, PT, PT, 0x80, 0x0 ;  /* 0x000000000000781c */ /* 0x000fe20003f0f070 */
[----:B------:R-:W-:Y:S01]  /*df80*/  UIADD3 UR8, UR4, 0x2600, URZ ;  /* 0x0000260004087890 */ /* 0x000fe2000fffe03f */
[----:B------:R-:W-:Y:S01]  /*df90*/  UMOV UR14, 0x0 ;  /* 0x00000000000e7882 */ /* 0x000fe20000000000 */
[----:B------:R-:W-:Y:S01]  /*dfa0*/  UMOV UR15, 0x14f00000 ;  /* 0x14f00000000f7882 */ /* 0x000fe20000000000 */
[----:B------:R-:W-:-:S09]  /*dfb0*/  UMOV UR10, 0x20 ;  /* 0x00000020000a7882 */ /* 0x000fd20000000000 */
.L_x_114:
        /* <DEDUP_REMOVED lines=10> */
[----:B------:R-:W-:Y:S02]  /*e060*/  UMOV UR5, 0x14f00000 ;  /* 0x14f0000000057882 */ /* 0x000fe40000000000 */
[----:B------:R-:W-:Y:S01]  /*e070*/  UMOV UR4, 0x0 ;  /* 0x0000000000047882 */ /* 0x000fe20000000000 */
[----:B------:R-:W-:-:S08]  /*e080*/  UMOV UR10, 0x40 ;  /* 0x00000040000a7882 */ /* 0x000fd00000000000 */
.L_x_115:
        /* <DEDUP_REMOVED lines=8> */
.L_x_108:
[----:B------:R-:W-:Y:S05]  /*e110*/  BSYNC B0 ;  /* 0x0000000000007941 */ /* 0x000fea0003800000 */
.L_x_107:
[----:B------:R-:W-:Y:S02]  /*e120*/  VIADD R0, R0, 0x1 ;  /* 0x0000000100007836 */ /* 0x000fe40000000000 */
[----:B0-----:R-:W-:-:S03]  /*e130*/  IMAD.MOV.U32 R2, RZ, RZ, RZ ;  /* 0x000000ffff027224 */ /* 0x001fc600078e00ff */
[----:B------:R-:W-:-:S04]  /*e140*/  ISETP.NE.AND P0, PT, R0, 0x2, PT ;  /* 0x000000020000780c */ /* 0x000fc80003f05270 */
[----:B------:R-:W-:Y:S02]  /*e150*/  SEL R3, RZ, 0x1, P0 ;  /* 0x00000001ff037807 */ /* 0x000fe40000000000 */
[----:B------:R-:W-:Y:S02]  /*e160*/  SEL R0, R0, RZ, P0 ;  /* 0x000000ff00007207 */ /* 0x000fe40000000000 */
[----:B------:R-:W-:-:S07]  /*e170*/  LOP3.LUT R6, R6, R3, RZ, 0x3c, !PT ;  /* 0x0000000306067212 */ /* 0x000fce00078e3cff */
.L_x_38:
[----:B------:R-:W0:Y:S01]  /*e180*/  S2R R4, SR_CgaCtaId ;  /* 0x0000000000047919 */ /* 0x000e220000008800 */
[----:B------:R-:W-:Y:S02]  /*e190*/  MOV R3, 0x400 ;  /* 0x0000040000037802 */ /* 0x000fe40000000f00 */
[----:B------:R-:W-:Y:S02]  /*e1a0*/  SHF.L.U32 R2, R2, 0x1f, RZ ;  /* 0x0000001f02027819 */ /* 0x000fe400000006ff */
[----:B0-----:R-:W-:-:S04]  /*e1b0*/  LEA R7, R4, R3, 0x18 ;  /* 0x0000000304077211 */ /* 0x001fc800078ec0ff */
[----:B------:R-:W0:Y:S02]  /*e1c0*/  SYNCS.PHASECHK.TRANS64.TRYWAIT P0, [R7+URZ+0x31c20], R2 ;  /* 0x031c2002070075a7 */ /* 0x000e24000800017f */
[----:B0-----:R-:W-:Y:S05]  /*e1d0*/  @!P0 BRA `(.L_x_116) ;  /* 0x00000010001c8947 */ /* 0x001fea0003800000 */
.L_x_153:
[----:B------:R-:W-:-:S03]  /*e1e0*/  UMOV UR4, 0xffffffff ;  /* 0xffffffff00047882 */ /* 0x000fc60000000000 */
[----:B------:R-:W-:Y:S05]  /*e1f0*/  BRA.DIV UR4, `(.L_x_117) ;  /* 0x0000001204287947 */ /* 0x000fea000b800000 */
[----:B------:R1:W2:Y:S02]  /*e200*/  SHFL.IDX PT, R14, R29, RZ, 0x1f ;  /* 0x00001fff1d0e7589 */ /* 0x0002a400000e0000 */
.L_x_156:
[----:B--2---:R-:W-:-:S13]  /*e210*/  ISETP.NE.AND P0, PT, R14, RZ, PT ;  /* 0x000000ff0e00720c */ /* 0x004fda0003f05270 */
[----:B------:R-:W-:Y:S05]  /*e220*/  @P0 BRA `(.L_x_10) ;  /* 0x0000000000840947 */ /* 0x000fea0003800000 */
[----:B------:R-:W-:-:S03]  /*e230*/  UMOV UR4, 0xffffffff ;  /* 0xffffffff00047882 */ /* 0x000fc60000000000 */
[----:B------:R-:W-:Y:S05]  /*e240*/  BRA.DIV UR4, `(.L_x_118) ;  /* 0x00000012043c7947 */ /* 0x000fea000b800000 */
[----:B------:R-:W-:-:S13]  /*e250*/  ELECT P6, URZ, PT ;  /* 0x00000000003f782f */ /* 0x000fda00038c0000 */
.L_x_159:
[----:B------:R-:W-:Y:S05]  /*e260*/  @!P6 BRA `(.L_x_10) ;  /* 0x000000000074e947 */ /* 0x000fea0003800000 */
[----:B------:R-:W-:-:S04]  /*e270*/  LOP3.LUT R26, R26, 0x2, RZ, 0xfc, !PT ;  /* 0x000000021a1a7812 */ /* 0x000fc800078efcff */
[----:B------:R-:W-:-:S13]  /*e280*/  ISETP.NE.AND P2, PT, R26, 0x3, PT ;  /* 0x000000031a00780c */ /* 0x000fda0003f45270 */
[----:B------:R-:W-:Y:S05]  /*e290*/  @!P2 BRA `(.L_x_119) ;  /* 0x000000000004a947 */ /* 0x000fea0003800000 */
[----:B------:R-:W-:Y:S01]  /*e2a0*/  BPT.TRAP 0x1 ;  /* 0x000000040000795c */ /* 0x000fe20000300000 */
.L_x_119:
[----:B------:R-:W-:Y:S01]  /*e2b0*/  VIADD R9, R7, 0x31c40 ;  /* 0x00031c4007097836 */ /* 0x000fe20000000000 */
[----:B------:R-:W-:Y:S01]  /*e2c0*/  SHF.L.U32 R4, R6, 0x1f, RZ ;  /* 0x0000001f06047819 */ /* 0x000fe200000006ff */
[C---:B0-----:R-:W-:Y:S02]  /*e2d0*/  VIADD R2, R0.reuse, 0x1 ;  /* 0x0000000100027836 */ /* 0x041fe40000000000 */
[----:B------:R-:W-:-:S03]  /*e2e0*/  IMAD R5, R0, 0x8, R9 ;  /* 0x0000000800057824 */ /* 0x000fc600078e0209 */
[C---:B------:R-:W-:Y:S01]  /*e2f0*/  ISETP.NE.AND P1, PT, R2.reuse, 0x2, PT ;  /* 0x000000020200780c */ /* 0x040fe20003f25270 */
[----:B------:R-:W0:Y:S03]  /*e300*/  SYNCS.PHASECHK.TRANS64.TRYWAIT P0, [R5+URZ], R4 ;  /* 0x00000004050075a7 */ /* 0x000e26000800017f */
[----:B------:R-:W-:Y:S02]  /*e310*/  SEL R3, RZ, 0x1, P1 ;  /* 0x00000001ff037807 */ /* 0x000fe40000800000 */
[----:B------:R-:W-:Y:S02]  /*e320*/  SEL R8, R2, RZ, P1 ;  /* 0x000000ff02087207 */ /* 0x000fe40000800000 */
[----:B------:R-:W-:-:S03]  /*e330*/  LOP3.LUT R2, R6, R3, RZ, 0x3c, !PT ;  /* 0x0000000306027212 */ /* 0x000fc600078e3cff */
[----:B------:R-:W-:Y:S01]  /*e340*/  IMAD R3, R8, 0x8, R9 ;  /* 0x0000000808037824 */ /* 0x000fe200078e0209 */
[----:B------:R-:W-:Y:S01]  /*e350*/  SHF.L.U32 R2, R2, 0x1f, RZ ;  /* 0x0000001f02027819 */ /* 0x000fe200000006ff */
[----:B0-----:R-:W-:Y:S06]  /*e360*/  @!P0 BRA `(.L_x_120) ;  /* 0x0000001000148947 */ /* 0x001fec0003800000 */
.L_x_160:
[----:B------:R-:W2:Y:S02]  /*e370*/  SYNCS.PHASECHK.TRANS64.TRYWAIT P0, [R3+URZ], R2 ;  /* 0x00000002030075a7 */ /* 0x000ea4000800017f */
[----:B--2---:R-:W-:Y:S05]  /*e380*/  @!P0 BRA `(.L_x_121) ;  /* 0x0000001000208947 */ /* 0x004fea0003800000 */
.L_x_161:
[----:B------:R-:W-:Y:S05]  /*e390*/  @!P2 BRA `(.L_x_122) ;  /* 0x000000000004a947 */ /* 0x000fea0003800000 */
[----:B------:R-:W-:Y:S01]  /*e3a0*/  BPT.TRAP 0x1 ;  /* 0x000000040000795c */ /* 0x000fe20000300000 */
.L_x_122:
[----:B--2---:R-:W-:-:S04]  /*e3b0*/  VIADD R3, R7, 0x31c60 ;  /* 0x00031c6007037836 */ /* 0x004fc80000000000 */
[----:B0-----:R-:W-:-:S04]  /*e3c0*/  IMAD R5, R0, 0x8, R3 ;  /* 0x0000000800057824 */ /* 0x001fc800078e0203 */
[----:B------:R-:W0:Y:S02]  /*e3d0*/  SYNCS.PHASECHK.TRANS64.TRYWAIT P0, [R5+URZ], R4 ;  /* 0x00000004050075a7 */ /* 0x000e24000800017f */
[----:B0-----:R-:W-:Y:S05]  /*e3e0*/  @!P0 BRA `(.L_x_123) ;  /* 0x00000010001c8947 */ /* 0x001fea0003800000 */
.L_x_162:
[----:B------:R-:W-:-:S07]  /*e3f0*/  IMAD R3, R8, 0x8, R3 ;  /* 0x0000000808037824 */ /* 0x000fce00078e0203 */
.L_x_124:
[----:B--2---:R2:W3:Y:S02]  /*e400*/  SYNCS.PHASECHK.TRANS64.TRYWAIT P0, [R3+URZ], R2 ;  /* 0x00000002030075a7 */ /* 0x0044e4000800017f */
[----:B---3--:R-:W-:Y:S05]  /*e410*/  @!P0 NANOSLEEP.SYNCS 0x989680 ;  /* 0x009896800000895d */ /* 0x008fea0003900000 */
[----:B------:R-:W3:Y:S02]  /*e420*/  @!P0 SYNCS.PHASECHK.TRANS64 P0, [R3+URZ], R2 ;  /* 0x00000002030085a7 */ /* 0x000ee4000800007f */
[----:B---3--:R-:W-:Y:S05]  /*e430*/  @!P0 BRA `(.L_x_124) ;  /* 0xfffffffc00f08947 */ /* 0x008fea000383ffff */
.L_x_10:
[----:B------:R-:W-:Y:S05]  /*e440*/  BSYNC B6 ;  /* 0x0000000000067941 */ /* 0x000fea0003800000 */
.L_x_7:
[----:B------:R-:W-:Y:S05]  /*e450*/  EXIT ;  /* 0x000000000000794d */ /* 0x000fea0003800000 */
.L_x_14:
[----:B0-----:R-:W-:-:S04]  /*e460*/  IMAD.U32 R3, RZ, RZ, UR37 ;  /* 0x00000025ff037e24 */ /* 0x001fc8000f8e00ff */
[----:B------:R0:W1:Y:S03]  /*e470*/  SYNCS.PHASECHK.TRANS64.TRYWAIT P1, [R3+URZ+0x31c00], R0 ;  /* 0x031c0000030075a7 */ /* 0x000066000802017f */
[----:B-1----:R-:W-:Y:S05]  /*e480*/  @!P1 NANOSLEEP.SYNCS 0x989680 ;  /* 0x009896800000995d */ /* 0x002fea0003900000 */
[----:B------:R-:W1:Y:S02]  /*e490*/  @!P1 SYNCS.PHASECHK.TRANS64 P1, [R3+URZ+0x31c00], R0 ;  /* 0x031c0000030095a7 */ /* 0x000e64000802007f */
[----:B-1----:R-:W-:Y:S05]  /*e4a0*/  @!P1 BRA `(.L_x_14) ;  /* 0xfffffffc00ec9947 */ /* 0x002fea000383ffff */
[----:B------:R-:W-:Y:S05]  /*e4b0*/  BRA `(.L_x_125) ;  /* 0xffffff2c00547947 */ /* 0x000fea000383ffff */
.L_x_18:
[----:B0-----:R-:W-:-:S04]  /*e4c0*/  IMAD.U32 R3, RZ, RZ, UR37 ;  /* 0x00000025ff037e24 */ /* 0x001fc8000f8e00ff */
[----:B------:R0:W2:Y:S03]  /*e4d0*/  SYNCS.PHASECHK.TRANS64.TRYWAIT P1, [R3+URZ+0x31c30], R0 ;  /* 0x031c3000030075a7 */ /* 0x0000a6000802017f */
[----:B--2---:R-:W-:Y:S05]  /*e4e0*/  @!P1 NANOSLEEP.SYNCS 0x989680 ;  /* 0x009896800000995d */ /* 0x004fea0003900000 */
[----:B------:R-:W2:Y:S02]  /*e4f0*/  @!P1 SYNCS.PHASECHK.TRANS64 P1, [R3+URZ+0x31c30], R0 ;  /* 0x031c3000030095a7 */ /* 0x000ea4000802007f */
[----:B--2---:R-:W-:Y:S05]  /*e500*/  @!P1 BRA `(.L_x_18) ;  /* 0xfffffffc00ec9947 */ /* 0x004fea000383ffff */
[----:B------:R-:W-:Y:S05]  /*e510*/  BRA `(.L_x_17) ;  /* 0xffffff2c005c7947 */ /* 0x000fea000383ffff */
.L_x_23:
[----:B-1----:R1:W2:Y:S02]  /*e520*/  SYNCS.PHASECHK.TRANS64.TRYWAIT P2, [R5+URZ+0x31c30], R4 ;  /* 0x031c3004050075a7 */ /* 0x0022a4000804017f */
[----:B--2---:R-:W-:Y:S05]  /*e530*/  @!P2 NANOSLEEP.SYNCS 0x989680 ;  /* 0x009896800000a95d */ /* 0x004fea0003900000 */
[----:B------:R-:W2:Y:S02]  /*e540*/  @!P2 SYNCS.PHASECHK.TRANS64 P2, [R5+URZ+0x31c30], R4 ;  /* 0x031c30040500a5a7 */ /* 0x000ea4000804007f */
[----:B--2---:R-:W-:Y:S05]  /*e550*/  @!P2 BRA `(.L_x_23) ;  /* 0xfffffffc00f0a947 */ /* 0x004fea000383ffff */
[----:B------:R-:W-:Y:S05]  /*e560*/  BRA `(.L_x_20) ;  /* 0xffffff6800987947 */ /* 0x000fea000383ffff */
.L_x_27:
[----:B-1----:R-:W-:-:S04]  /*e570*/  IMAD.U32 R5, RZ, RZ, UR6 ;  /* 0x00000006ff057e24 */ /* 0x002fc8000f8e00ff */
[----:B------:R1:W2:Y:S03]  /*e580*/  SYNCS.PHASECHK.TRANS64.TRYWAIT P2, [R5+URZ+0x31c50], R4 ;  /* 0x031c5004050075a7 */ /* 0x0002a6000804017f */
[----:B--2---:R-:W-:Y:S05]  /*e590*/  @!P2 NANOSLEEP.SYNCS 0x989680 ;  /* 0x009896800000a95d */ /* 0x004fea0003900000 */
[----:B------:R-:W2:Y:S02]  /*e5a0*/  @!P2 SYNCS.PHASECHK.TRANS64 P2, [R5+URZ+0x31c50], R4 ;  /* 0x031c50040500a5a7 */ /* 0x000ea4000804007f */
[----:B--2---:R-:W-:Y:S05]  /*e5b0*/  @!P2 BRA `(.L_x_27) ;  /* 0xfffffffc00eca947 */ /* 0x004fea000383ffff */
[----:B------:R-:W-:Y:S05]  /*e5c0*/  BRA `(.L_x_24) ;  /* 0xffffff8000347947 */ /* 0x000fea000383ffff */
.L_x_32:
[----:B-1----:R1:W2:Y:S02]  /*e5d0*/  SYNCS.PHASECHK.TRANS64.TRYWAIT P0, [R12+URZ+0x31c50], R7 ;  /* 0x031c50070c0075a7 */ /* 0x0022a4000800017f */
[----:B--2---:R-:W-:Y:S05]  /*e5e0*/  @!P0 NANOSLEEP.SYNCS 0x989680 ;  /* 0x009896800000895d */ /* 0x004fea0003900000 */
[----:B------:R-:W2:Y:S02]  /*e5f0*/  @!P0 SYNCS.PHASECHK.TRANS64 P0, [R12+URZ+0x31c50], R7 ;  /* 0x031c50070c0085a7 */ /* 0x000ea4000800007f */
[----:B--2---:R-:W-:Y:S05]  /*e600*/  @!P0 BRA `(.L_x_32) ;  /* 0xfffffffc00f08947 */ /* 0x004fea000383ffff */
[----:B------:R-:W-:Y:S05]  /*e610*/  BRA `(.L_x_31) ;  /* 0xffffffa0000c7947 */ /* 0x000fea000383ffff */
.L_x_43:
[----:B------:R-:W-:Y:S02]  /*e620*/  IMAD.MOV.U32 R13, RZ, RZ, R29 ;  /* 0x000000ffff0d7224 */ /* 0x000fe400078e001d */
[----:B------:R-:W-:Y:S02]  /*e630*/  IMAD.MOV.U32 R12, RZ, RZ, RZ ;  /* 0x000000ffff0c7224 */ /* 0x000fe400078e00ff */
[----:B------:R-:W-:Y:S02]  /*e640*/  IMAD.MOV.U32 R11, RZ, RZ, 0x1f ;  /* 0x0000001fff0b7424 */ /* 0x000fe400078e00ff */
[----:B------:R-:W-:-:S07]  /*e650*/  IMAD.MOV.U32 R15, RZ, RZ, -0x1 ;  /* 0xffffffffff0f7424 */ /* 0x000fce00078e00ff */
[----:B------:R-:W-:Y:S05]  /*e660*/  WARPSYNC.COLLECTIVE R15, `(.L_x_126) ;  /* 0x000000000f087348 */ /* 0x000fea0003c00000 */
[----:B------:R0:W1:Y:S02]  /*e670*/  SHFL.IDX P6, R14, R13, R12, R11 ;  /* 0x0000000c0d0e7389 */ /* 0x00006400000c000b */
[----:B01----:R-:W-:Y:S01]  /*e680*/  ENDCOLLECTIVE ;  /* 0x000000000000791b */ /* 0x003fe20003800000 */
.L_x_126:
[----:B------:R-:W-:Y:S05]  /*e690*/  BRA `(.L_x_127) ;  /* 0xffffffc800187947 */ /* 0x000fea000383ffff */
.L_x_45:
[----:B------:R-:W-:Y:S01]  /*e6a0*/  BSSY B0, `(.L_x_128) ;  /* 0x0000006000007945 */ /* 0x000fe20003800000 */
[----:B------:R-:W-:-:S07]  /*e6b0*/  IMAD.MOV.U32 R15, RZ, RZ, -0x1 ;  /* 0xffffffffff0f7424 */ /* 0x000fce00078e00ff */
[----:B0-----:R-:W-:Y:S05]  /*e6c0*/  WARPSYNC.COLLECTIVE R15, `(.L_x_129) ;  /* 0x000000000f0c7348 */ /* 0x001fea0003c00000 */
[----:B------:R-:W-:Y:S02]  /*e6d0*/  ELECT P6, UR62, PT ;  /* 0x00000000003e782f */ /* 0x000fe400038c0000 */
[----:B------:R-:W-:Y:S01]  /*e6e0*/  MOV R14, UR62 ;  /* 0x0000003e000e7c02 */ /* 0x000fe20008000f00 */
[----:B0-----:R-:W-:Y:S10]  /*e6f0*/  ENDCOLLECTIVE ;  /* 0x000000000000791b */ /* 0x001ff40003800000 */
.L_x_129:
[----:B------:R-:W-:Y:S05]  /*e700*/  BSYNC B0 ;  /* 0x0000000000007941 */ /* 0x000fea0003800000 */
.L_x_128:
[----:B------:R-:W-:Y:S05]  /*e710*/  BRA `(.L_x_130) ;  /* 0xffffffc800187947 */ /* 0x000fea000383ffff */
.L_x_47:
[----:B--2---:R-:W-:-:S04]  /*e720*/  IMAD.U32 R3, RZ, RZ, UR40 ;  /* 0x00000028ff037e24 */ /* 0x004fc8000f8e00ff */
[----:B------:R2:W3:Y:S03]  /*e730*/  SYNCS.PHASECHK.TRANS64.TRYWAIT P0, [R3+URZ+0x31c40], R0 ;  /* 0x031c4000030075a7 */ /* 0x0004e6000800017f */
[----:B---3--:R-:W-:Y:S05]  /*e740*/  @!P0 NANOSLEEP.SYNCS 0x989680 ;  /* 0x009896800000895d */ /* 0x008fea0003900000 */
[----:B------:R-:W3:Y:S02]  /*e750*/  @!P0 SYNCS.PHASECHK.TRANS64 P0, [R3+URZ+0x31c40], R0 ;  /* 0x031c4000030085a7 */ /* 0x000ee4000800007f */
[----:B---3--:R-:W-:Y:S05]  /*e760*/  @!P0 BRA `(.L_x_47) ;  /* 0xfffffffc00ec8947 */ /* 0x008fea000383ffff */
[----:B------:R-:W-:Y:S05]  /*e770*/  BRA `(.L_x_131) ;  /* 0xffffffc800687947 */ /* 0x000fea000383ffff */
.L_x_50:
[----:B------:R-:W-:Y:S01]  /*e780*/  IMAD R9, R13, 0xc0, R10 ;  /* 0x000000c00d097824 */ /* 0x000fe200078e020a */
[----:B------:R-:W1:Y:S01]  /*e790*/  LDC R5, c[0x0][0x448] ;  /* 0x00011200ff057b82 */ /* 0x000e620000000800 */
[----:B------:R-:W-:Y:S02]  /*e7a0*/  IMAD.MOV.U32 R13, RZ, RZ, R7 ;  /* 0x000000ffff0d7224 */ /* 0x000fe400078e0007 */
[----:B------:R-:W-:Y:S02]  /*e7b0*/  IMAD.MOV.U32 R12, RZ, RZ, RZ ;  /* 0x000000ffff0c7224 */ /* 0x000fe400078e00ff */
[----:B------:R-:W-:Y:S02]  /*e7c0*/  IMAD.MOV.U32 R11, RZ, RZ, 0x1c1f ;  /* 0x00001c1fff0b7424 */ /* 0x000fe400078e00ff */
[----:B------:R-:W-:-:S07]  /*e7d0*/  IMAD.MOV.U32 R15, RZ, RZ, -0x1 ;  /* 0xffffffffff0f7424 */ /* 0x000fce00078e00ff */
[----:B01----:R-:W-:Y:S05]  /*e7e0*/  WARPSYNC.COLLECTIVE R15, `(.L_x_132) ;  /* 0x000000000f087348 */ /* 0x003fea0003c00000 */
[----:B------:R2:W3:Y:S02]  /*e7f0*/  SHFL.IDX P6, R14, R13, R12, R11 ;  /* 0x0000000c0d0e7389 */ /* 0x0004e400000c000b */
[----:B0123--:R-:W-:Y:S01]  /*e800*/  ENDCOLLECTIVE ;  /* 0x000000000000791b */ /* 0x00ffe20003800000 */
.L_x_132:
[----:B------:R-:W-:Y:S02]  /*e810*/  IMAD.MOV.U32 R13, RZ, RZ, R6 ;  /* 0x000000ffff0d7224 */ /* 0x000fe400078e0006 */
[----:B------:R-:W-:-:S07]  /*e820*/  IMAD.MOV.U32 R3, RZ, RZ, R14 ;  /* 0x000000ffff037224 */ /* 0x000fce00078e000e */
[----:B------:R-:W-:Y:S05]  /*e830*/  WARPSYNC.COLLECTIVE R15, `(.L_x_133) ;  /* 0x000000000f087348 */ /* 0x000fea0003c00000 */
[----:B------:R0:W1:Y:S02]  /*e840*/  SHFL.IDX P6, R14, R13, R12, R11 ;  /* 0x0000000c0d0e7389 */ /* 0x00006400000c000b */
[----:B01----:R-:W-:Y:S01]  /*e850*/  ENDCOLLECTIVE ;  /* 0x000000000000791b */ /* 0x003fe20003800000 */
.L_x_133:
[----:B------:R-:W-:Y:S02]  /*e860*/  ULDC UR4, c[0x0][0x288] ;  /* 0x0000a20000047ab9 */ /* 0x000fe40000000800 */
[----:B------:R-:W-:Y:S02]  /*e870*/  IMAD R10, R5, UR4, RZ ;  /* 0x00000004050a7c24 */ /* 0x000fe4000f8e02ff */
[----:B------:R-:W-:-:S03]  /*e880*/  VIADD R5, R9, 0x20 ;  /* 0x0000002009057836 */ /* 0x000fc60000000000 */
[----:B------:R-:W-:Y:S01]  /*e890*/  ISETP.GE.AND P3, PT, R9, R10, PT ;  /* 0x0000000a0900720c */ /* 0x000fe20003f66270 */
[----:B------:R-:W-:Y:S02]  /*e8a0*/  IMAD.MOV.U32 R13, RZ, RZ, R7 ;  /* 0x000000ffff0d7224 */ /* 0x000fe400078e0007 */
[----:B------:R-:W-:-:S10]  /*e8b0*/  IMAD.MOV.U32 R12, RZ, RZ, 0x1 ;  /* 0x00000001ff0c7424 */ /* 0x000fd400078e00ff */
[----:B------:R-:W-:Y:S01]  /*e8c0*/  @!P3 LEA R28, R0, UR40, 0x1 ;  /* 0x00000028001cbc11 */ /* 0x000fe2000f8e08ff */
[----:B------:R-:W-:-:S07]  /*e8d0*/  IMAD.MOV.U32 R2, RZ, RZ, R14 ;  /* 0x000000ffff027224 */ /* 0x000fce00078e000e */
[----:B------:R-:W-:Y:S05]  /*e8e0*/  WARPSYNC.COLLECTIVE R15, `(.L_x_134) ;  /* 0x000000000f087348 */ /* 0x000fea0003c00000 */
[----:B------:R0:W1:Y:S02]  /*e8f0*/  SHFL.IDX P6, R14, R13, R12, R11 ;  /* 0x0000000c0d0e7389 */ /* 0x00006400000c000b */
[----:B01----:R-:W-:Y:S01]  /*e900*/  ENDCOLLECTIVE ;  /* 0x000000000000791b */ /* 0x003fe20003800000 */
.L_x_134:
[----:B------:R-:W-:-:S05]  /*e910*/  @!P3 IMAD.WIDE.U32 R2, R21, 0x2, R2 ;  /* 0x000000021502b825 */ /* 0x000fca00078e0002 */
[----:B------:R-:W-:Y:S01]  /*e920*/  @!PT LDS RZ, [RZ] ;  /* 0x00000000fffff984 */ /* 0x000fe20000000800 */
[----:B------:R-:W-:Y:S01]  /*e930*/  @!PT LDS RZ, [RZ] ;  /* 0x00000000fffff984 */ /* 0x000fe20000000800 */
[----:B------:R-:W-:Y:S01]  /*e940*/  @!PT LDS RZ, [RZ] ;  /* 0x00000000fffff984 */ /* 0x000fe20000000800 */
[----:B------:R0:W-:Y:S04]  /*e950*/  @!P3 LDGSTS.E.BYPASS.LTC128B.128 [R28+0xda00], desc[UR38][R2.64], !P2 ;  /* 0x0da00000021cbfae */ /* 0x0001e8000d101d66 */
[----:B------:R0:W-:Y:S01]  /*e960*/  @!P3 LDGSTS.E.BYPASS.LTC128B.128 [R28+0x10a00], desc[UR38][R2.64+0x40], !P0 ;  /* 0x10a00040021cbfae */ /* 0x0001e2000c101d66 */
[----:B------:R-:W-:-:S03]  /*e970*/  IMAD.MOV.U32 R13, RZ, RZ, R6 ;  /* 0x000000ffff0d7224 */ /* 0x000fc600078e0006 */
[----:B------:R0:W-:Y:S01]  /*e980*/  @!P3 LDGSTS.E.BYPASS.LTC128B.128 [R28+0x13a00], desc[UR38][R2.64+0x80], !P1 ;  /* 0x13a00080021cbfae */ /* 0x0001e2000c901d66 */
[----:B------:R-:W-:Y:S01]  /*e990*/  ISETP.GE.AND P3, PT, R5, R10, PT ;  /* 0x0000000a0500720c */ /* 0x000fe20003f66270 */
[----:B------:R-:W-:-:S12]  /*e9a0*/  IMAD.MOV.U32 R5, RZ, RZ, R14 ;  /* 0x000000ffff057224 */ /* 0x000fd800078e000e */
[----:B0-----:R-:W-:Y:S05]  /*e9b0*/  WARPSYNC.COLLECTIVE R15, `(.L_x_135) ;  /* 0x000000000f087348 */ /* 0x001fea0003c00000 */
[----:B------:R1:W2:Y:S02]  /*e9c0*/  SHFL.IDX P6, R14, R13, R12, R11 ;  /* 0x0000000c0d0e7389 */ /* 0x0002a400000c000b */
[----:B012---:R-:W-:Y:S01]  /*e9d0*/  ENDCOLLECTIVE ;  /* 0x000000000000791b */ /* 0x007fe20003800000 */
.L_x_135:
[----:B------:R-:W-:Y:S01]  /*e9e0*/  VIADD R3, R9, 0x40 ;  /* 0x0000004009037836 */ /* 0x000fe20000000000 */
[----:B------:R-:W-:Y:S01]  /*e9f0*/  @!P3 LEA R28, R0, UR40, 0x1 ;  /* 0x00000028001cbc11 */ /* 0x000fe2000f8e08ff */
[----:B------:R-:W-:Y:S02]  /*ea00*/  IMAD.MOV.U32 R13, RZ, RZ, R7 ;  /* 0x000000ffff0d7224 */ /* 0x000fe400078e0007 */
[----:B------:R-:W-:Y:S02]  /*ea10*/  IMAD.MOV.U32 R12, RZ, RZ, 0x2 ;  /* 0x00000002ff0c7424 */ /* 0x000fe400078e00ff */
[----:B------:R-:W-:-:S07]  /*ea20*/  IMAD.MOV.U32 R4, RZ, RZ, R14 ;  /* 0x000000ffff047224 */ /* 0x000fce00078e000e */
[----:B------:R-:W-:Y:S05]  /*ea30*/  WARPSYNC.COLLECTIVE R15, `(.L_x_136) ;  /* 0x000000000f087348 */ /* 0x000fea0003c00000 */
[----:B------:R0:W1:Y:S02]  /*ea40*/  SHFL.IDX P6, R14, R13, R12, R11 ;  /* 0x0000000c0d0e7389 */ /* 0x00006400000c000b */
[----:B01----:R-:W-:Y:S01]  /*ea50*/  ENDCOLLECTIVE ;  /* 0x000000000000791b */ /* 0x003fe20003800000 */
.L_x_136:
        /* <DEDUP_REMOVED lines=13> */
.L_x_137:
[----:B------:R-:W-:Y:S01]  /*eb30*/  IMAD.MOV.U32 R3, RZ, RZ, R2 ;  /* 0x000000ffff037224 */ /* 0x000fe200078e0002 */
[----:B------:R-:W-:Y:S01]  /*eb40*/  @!P3 LEA R5, R0, UR40, 0x1 ;  /* 0x000000280005bc11 */ /* 0x000fe2000f8e08ff */
[----:B------:R-:W-:Y:S02]  /*eb50*/  IMAD.MOV.U32 R13, RZ, RZ, R7 ;  /* 0x000000ffff0d7224 */ /* 0x000fe400078e0007 */
[----:B------:R-:W-:Y:S02]  /*eb60*/  IMAD.MOV.U32 R12, RZ, RZ, 0x3 ;  /* 0x00000003ff0c7424 */ /* 0x000fe400078e00ff */
[----:B------:R-:W-:-:S07]  /*eb70*/  IMAD.MOV.U32 R2, RZ, RZ, R14 ;  /* 0x000000ffff027224 */ /* 0x000fce00078e000e */
[----:B------:R-:W-:Y:S05]  /*eb80*/  WARPSYNC.COLLECTIVE R15, `(.L_x_138) ;  /* 0x000000000f087348 */ /* 0x000fea0003c00000 */
[----:B------:R0:W1:Y:S02]  /*eb90*/  SHFL.IDX P6, R14, R13, R12, R11 ;  /* 0x0000000c0d0e7389 */ /* 0x00006400000c000b */
[----:B01----:R-:W-:Y:S01]  /*eba0*/  ENDCOLLECTIVE ;  /* 0x000000000000791b */ /* 0x003fe20003800000 */
.L_x_138:
        /* <DEDUP_REMOVED lines=8> */
[----:B------:R-:W-:-:S07]  /*ec30*/  IMAD.MOV.U32 R7, RZ, RZ, R14 ;  /* 0x000000ffff077224 */ /* 0x000fce00078e000e */
[----:B0-----:R-:W-:Y:S05]  /*ec40*/  WARPSYNC.COLLECTIVE R15, `(.L_x_139) ;  /* 0x000000000f087348 */ /* 0x001fea0003c00000 */
[----:B------:R1:W2:Y:S02]  /*ec50*/  SHFL.IDX P6, R14, R13, R12, R11 ;  /* 0x0000000c0d0e7389 */ /* 0x0002a400000c000b */
[----:B012---:R-:W-:Y:S01]  /*ec60*/  ENDCOLLECTIVE ;  /* 0x000000000000791b */ /* 0x007fe20003800000 */
.L_x_139:
[----:B------:R-:W-:Y:S02]  /*ec70*/  VIADD R3, R9, 0x60 ;  /* 0x0000006009037836 */ /* 0x000fe40000000000 */
[----:B------:R-:W-:-:S03]  /*ec80*/  IMAD.MOV.U32 R5, RZ, RZ, R7 ;  /* 0x000000ffff057224 */ /* 0x000fc600078e0007 */
[----:B------:R-:W-:Y:S01]  /*ec90*/  ISETP.GE.AND P3, PT, R3, R10, PT ;  /* 0x0000000a0300720c */ /* 0x000fe20003f66270 */
[----:B------:R-:W-:Y:S02]  /*eca0*/  VIADD R3, R9, 0x80 ;  /* 0x0000008009037836 */ /* 0x000fe40000000000 */
[----:B------:R-:W-:Y:S02]  /*ecb0*/  IMAD.MOV.U32 R13, RZ, RZ, R8 ;  /* 0x000000ffff0d7224 */ /* 0x000fe400078e0008 */
[----:B------:R-:W-:-:S08]  /*ecc0*/  IMAD.MOV.U32 R12, RZ, RZ, RZ ;  /* 0x000000ffff0c7224 */ /* 0x000fd000078e00ff */
[----:B------:R-:W-:Y:S01]  /*ecd0*/  @!P3 LEA R7, R0, UR40, 0x1 ;  /* 0x000000280007bc11 */ /* 0x000fe2000f8e08ff */
[----:B------:R-:W-:-:S07]  /*ece0*/  IMAD.MOV.U32 R4, RZ, RZ, R14 ;  /* 0x000000ffff047224 */ /* 0x000fce00078e000e */
[----:B------:R-:W-:Y:S05]  /*ecf0*/  WARPSYNC.COLLECTIVE R15, `(.L_x_140) ;  /* 0x000000000f087348 */ /* 0x000fea0003c00000 */
[----:B------:R0:W1:Y:S02]  /*ed00*/  SHFL.IDX P6, R14, R13, R12, R11 ;  /* 0x0000000c0d0e7389 */ /* 0x00006400000c000b */
[----:B01----:R-:W-:Y:S01]  /*ed10*/  ENDCOLLECTIVE ;  /* 0x000000000000791b */ /* 0x003fe20003800000 */
.L_x_140:
        /* <DEDUP_REMOVED lines=13> */
.L_x_141:
        /* <DEDUP_REMOVED lines=8> */
.L_x_142:
[----:B------:R-:W-:Y:S02]  /*ee70*/  IMAD.MOV.U32 R2, RZ, RZ, R6 ;  /* 0x000000ffff027224 */ /* 0x000fe400078e0006 */
[----:B------:R-:W-:Y:S02]  /*ee80*/  IMAD.MOV.U32 R6, RZ, RZ, 0x1 ;  /* 0x00000001ff067424 */ /* 0x000fe400078e00ff */
[----:B------:R-:W-:-:S05]  /*ee90*/  @!P3 IMAD.WIDE.U32 R2, R21, 0x2, R2 ;  /* 0x000000021502b825 */ /* 0x000fca00078e0002 */
[----:B------:R-:W-:Y:S01]  /*eea0*/  @!PT LDS RZ, [RZ] ;  /* 0x00000000fffff984 */ /* 0x000fe20000000800 */
[----:B------:R-:W-:Y:S01]  /*eeb0*/  @!PT LDS RZ, [RZ] ;  /* 0x00000000fffff984 */ /* 0x000fe20000000800 */
[----:B------:R-:W-:Y:S01]  /*eec0*/  @!PT LDS RZ, [RZ] ;  /* 0x00000000fffff984 */ /* 0x000fe20000000800 */
[----:B------:R0:W-:Y:S01]  /*eed0*/  @!P3 LDGSTS.E.BYPASS.LTC128B.128 [R28+0xfa00], desc[UR38][R2.64], !P2 ;  /* 0x0fa00000021cbfae */ /* 0x0001e2000d101d66 */
[----:B------:R-:W-:-:S03]  /*eee0*/  IMAD.MOV.U32 R13, RZ, RZ, R20 ;  /* 0x000000ffff0d7224 */ /* 0x000fc600078e0014 */
[----:B------:R0:W-:Y:S04]  /*eef0*/  @!P3 LDGSTS.E.BYPASS.LTC128B.128 [R28+0x12a00], desc[UR38][R2.64+0x40], !P0 ;  /* 0x12a00040021cbfae */ /* 0x0001e8000c101d66 */
[----:B------:R0:W-:Y:S01]  /*ef00*/  @!P3 LDGSTS.E.BYPASS.LTC128B.128 [R28+0x15a00], desc[UR38][R2.64+0x80], !P1 ;  /* 0x15a00080021cbfae */ /* 0x0001e2000c901d66 */
[----:B------:R-:W-:-:S07]  /*ef10*/  IMAD.MOV.U32 R8, RZ, RZ, R14 ;  /* 0x000000ffff087224 */ /* 0x000fce00078e000e */
[----:B0-----:R-:W-:Y:S05]  /*ef20*/  WARPSYNC.COLLECTIVE R15, `(.L_x_143) ;  /* 0x000000000f087348 */ /* 0x001fea0003c00000 */
[----:B------:R1:W2:Y:S02]  /*ef30*/  SHFL.IDX P6, R14, R13, R12, R11 ;  /* 0x0000000c0d0e7389 */ /* 0x0002a400000c000b */
[----:B012---:R-:W-:Y:S01]  /*ef40*/  ENDCOLLECTIVE ;  /* 0x000000000000791b */ /* 0x007fe20003800000 */
.L_x_143:
[----:B------:R-:W-:Y:S05]  /*ef50*/  BRA `(.L_x_144) ;  /* 0xffffffcc00947947 */ /* 0x000fea000383ffff */
.L_x_53:
[----:B0-----:R-:W-:-:S04]  /*ef60*/  IMAD.U32 R3, RZ, RZ, UR40 ;  /* 0x00000028ff037e24 */ /* 0x001fc8000f8e00ff */
[----:B------:R0:W1:Y:S03]  /*ef70*/  SYNCS.PHASECHK.TRANS64.TRYWAIT P0, [R3+URZ+0x31c20], R0 ;  /* 0x031c2000030075a7 */ /* 0x000066000800017f */
[----:B-1----:R-:W-:Y:S05]  /*ef80*/  @!P0 NANOSLEEP.SYNCS 0x989680 ;  /* 0x009896800000895d */ /* 0x002fea0003900000 */
[----:B------:R-:W1:Y:S02]  /*ef90*/  @!P0 SYNCS.PHASECHK.TRANS64 P0, [R3+URZ+0x31c20], R0 ;  /* 0x031c2000030085a7 */ /* 0x000e64000800007f */
[----:B-1----:R-:W-:Y:S05]  /*efa0*/  @!P0 BRA `(.L_x_53) ;  /* 0xfffffffc00ec8947 */ /* 0x002fea000383ffff */
[----:B------:R-:W-:Y:S05]  /*efb0*/  BRA `(.L_x_145) ;  /* 0xffffffcc00e47947 */ /* 0x000fea000383ffff */
.L_x_60:
[----:B-1----:R-:W-:-:S04]  /*efc0*/  IMAD.U32 R3, RZ, RZ, UR40 ;  /* 0x00000028ff037e24 */ /* 0x002fc8000f8e00ff */
[----:B------:R1:W2:Y:S03]  /*efd0*/  SYNCS.PHASECHK.TRANS64.TRYWAIT P0, [R3+URZ+0x31c48], R6 ;  /* 0x031c4806030075a7 */ /* 0x0002a6000800017f */
[----:B--2---:R-:W-:Y:S05]  /*efe0*/  @!P0 NANOSLEEP.SYNCS 0x989680 ;  /* 0x009896800000895d */ /* 0x004fea0003900000 */
[----:B------:R-:W2:Y:S02]  /*eff0*/  @!P0 SYNCS.PHASECHK.TRANS64 P0, [R3+URZ+0x31c48], R6 ;  /* 0x031c4806030085a7 */ /* 0x000ea4000800007f */
[----:B--2---:R-:W-:Y:S05]  /*f000*/  @!P0 BRA `(.L_x_60) ;  /* 0xfffffffc00ec8947 */ /* 0x004fea000383ffff */
[----:B------:R-:W-:Y:S05]  /*f010*/  BRA `(.L_x_146) ;  /* 0xffffffd000a47947 */ /* 0x000fea000383ffff */
.L_x_67:
[----:B01----:R-:W-:-:S04]  /*f020*/  IMAD.U32 R3, RZ, RZ, UR40 ;  /* 0x00000028ff037e24 */ /* 0x003fc8000f8e00ff */
[----:B------:R0:W1:Y:S03]  /*f030*/  SYNCS.PHASECHK.TRANS64.TRYWAIT P0, [R3+URZ+0x31c60], R6 ;  /* 0x031c6006030075a7 */ /* 0x000066000800017f */
[----:B-1----:R-:W-:Y:S05]  /*f040*/  @!P0 NANOSLEEP.SYNCS 0x989680 ;  /* 0x009896800000895d */ /* 0x002fea0003900000 */
[----:B------:R-:W1:Y:S02]  /*f050*/  @!P0 SYNCS.PHASECHK.TRANS64 P0, [R3+URZ+0x31c60], R6 ;  /* 0x031c6006030085a7 */ /* 0x000e64000800007f */
[----:B-1----:R-:W-:Y:S05]  /*f060*/  @!P0 BRA `(.L_x_67) ;  /* 0xfffffffc00ec8947 */ /* 0x002fea000383ffff */
[----:B------:R-:W-:Y:S05]  /*f070*/  BRA `(.L_x_147) ;  /* 0xffffffd4007c7947 */ /* 0x000fea000383ffff */
.L_x_77:
[----:B-1----:R-:W-:-:S04]  /*f080*/  IMAD.U32 R3, RZ, RZ, UR40 ;  /* 0x00000028ff037e24 */ /* 0x002fc8000f8e00ff */
[----:B------:R1:W2:Y:S03]  /*f090*/  SYNCS.PHASECHK.TRANS64.TRYWAIT P0, [R3+URZ+0x31c40], R12 ;  /* 0x031c400c030075a7 */ /* 0x0002a6000800017f */
[----:B--2---:R-:W-:Y:S05]  /*f0a0*/  @!P0 NANOSLEEP.SYNCS 0x989680 ;  /* 0x009896800000895d */ /* 0x004fea0003900000 */
[----:B------:R-:W2:Y:S02]  /*f0b0*/  @!P0 SYNCS.PHASECHK.TRANS64 P0, [R3+URZ+0x31c40], R12 ;  /* 0x031c400c030085a7 */ /* 0x000ea4000800007f */
[----:B--2---:R-:W-:Y:S05]  /*f0c0*/  @!P0 BRA `(.L_x_77) ;  /* 0xfffffffc00ec8947 */ /* 0x004fea000383ffff */
[----:B------:R-:W-:Y:S05]  /*f0d0*/  BRA `(.L_x_148) ;  /* 0xffffffd800c87947 */ /* 0x000fea000383ffff */
.L_x_84:
[----:B0-----:R-:W-:-:S04]  /*f0e0*/  IMAD.U32 R3, RZ, RZ, UR40 ;  /* 0x00000028ff037e24 */ /* 0x001fc8000f8e00ff */
[----:B------:R0:W1:Y:S03]  /*f0f0*/  SYNCS.PHASECHK.TRANS64.TRYWAIT P0, [R3+URZ+0x31c68], R2 ;  /* 0x031c6802030075a7 */ /* 0x000066000800017f */
[----:B-1----:R-:W-:Y:S05]  /*f100*/  @!P0 NANOSLEEP.SYNCS 0x989680 ;  /* 0x009896800000895d */ /* 0x002fea0003900000 */
[----:B------:R-:W1:Y:S02]  /*f110*/  @!P0 SYNCS.PHASECHK.TRANS64 P0, [R3+URZ+0x31c68], R2 ;  /* 0x031c6802030085a7 */ /* 0x000e64000800007f */
[----:B-1----:R-:W-:Y:S05]  /*f120*/  @!P0 BRA `(.L_x_84) ;  /* 0xfffffffc00ec8947 */ /* 0x002fea000383ffff */
[----:B------:R-:W-:Y:S05]  /*f130*/  BRA `(.L_x_149) ;  /* 0xffffffdc00a07947 */ /* 0x000fea000383ffff */
.L_x_94:
[----:B-1----:R-:W-:-:S04]  /*f140*/  IMAD.U32 R2, RZ, RZ, UR40 ;  /* 0x00000028ff027e24 */ /* 0x002fc8000f8e00ff */
[----:B------:R1:W2:Y:S03]  /*f150*/  SYNCS.PHASECHK.TRANS64.TRYWAIT P0, [R2+URZ+0x31c48], R9 ;  /* 0x031c4809020075a7 */ /* 0x0002a6000800017f */
[----:B--2---:R-:W-:Y:S05]  /*f160*/  @!P0 NANOSLEEP.SYNCS 0x989680 ;  /* 0x009896800000895d */ /* 0x004fea0003900000 */
[----:B------:R-:W2:Y:S02]  /*f170*/  @!P0 SYNCS.PHASECHK.TRANS64 P0, [R2+URZ+0x31c48], R9 ;  /* 0x031c4809020085a7 */ /* 0x000ea4000800007f */
[----:B--2---:R-:W-:Y:S05]  /*f180*/  @!P0 BRA `(.L_x_94) ;  /* 0xfffffffc00ec8947 */ /* 0x004fea000383ffff */
[----:B------:R-:W-:Y:S05]  /*f190*/  BRA `(.L_x_150) ;  /* 0xffffffe400007947 */ /* 0x000fea000383ffff */
.L_x_101:
[----:B0-----:R-:W-:-:S04]  /*f1a0*/  IMAD.U32 R2, RZ, RZ, UR40 ;  /* 0x00000028ff027e24 */ /* 0x001fc8000f8e00ff */
[----:B------:R0:W1:Y:S03]  /*f1b0*/  SYNCS.PHASECHK.TRANS64.TRYWAIT P0, [R2+URZ+0x31c60], R9 ;  /* 0x031c6009020075a7 */ /* 0x000066000800017f */
[----:B-1----:R-:W-:Y:S05]  /*f1c0*/  @!P0 NANOSLEEP.SYNCS 0x989680 ;  /* 0x009896800000895d */ /* 0x002fea0003900000 */
[----:B------:R-:W1:Y:S02]  /*f1d0*/  @!P0 SYNCS.PHASECHK.TRANS64 P0, [R2+URZ+0x31c60], R9 ;  /* 0x031c6009020085a7 */ /* 0x000e64000800007f */
[----:B-1----:R-:W-:Y:S05]  /*f1e0*/  @!P0 BRA `(.L_x_101) ;  /* 0xfffffffc00ec8947 */ /* 0x002fea000383ffff */
[----:B------:R-:W-:Y:S05]  /*f1f0*/  BRA `(.L_x_151) ;  /* 0xffffffe400d47947 */ /* 0x000fea000383ffff */
.L_x_110:
[----:B0-----:R0:W1:Y:S02]  /*f200*/  SYNCS.PHASECHK.TRANS64.TRYWAIT P0, [R3+URZ+0x31c60], R2 ;  /* 0x031c6002030075a7 */ /* 0x001064000800017f */
[----:B-1----:R-:W-:Y:S05]  /*f210*/  @!P0 NANOSLEEP.SYNCS 0x989680 ;  /* 0x009896800000895d */ /* 0x002fea0003900000 */
[----:B------:R-:W1:Y:S02]  /*f220*/  @!P0 SYNCS.PHASECHK.TRANS64 P0, [R3+URZ+0x31c60], R2 ;  /* 0x031c6002030085a7 */ /* 0x000e64000800007f */
[----:B-1----:R-:W-:Y:S05]  /*f230*/  @!P0 BRA `(.L_x_110) ;  /* 0xfffffffc00f08947 */ /* 0x002fea000383ffff */
[----:B------:R-:W-:Y:S05]  /*f240*/  BRA `(.L_x_152) ;  /* 0xffffffe800cc7947 */ /* 0x000fea000383ffff */
.L_x_116:
[----:B0-----:R0:W1:Y:S02]  /*f250*/  SYNCS.PHASECHK.TRANS64.TRYWAIT P0, [R7+URZ+0x31c20], R2 ;  /* 0x031c2002070075a7 */ /* 0x001064000800017f */
[----:B-1----:R-:W-:Y:S05]  /*f260*/  @!P0 NANOSLEEP.SYNCS 0x989680 ;  /* 0x009896800000895d */ /* 0x002fea0003900000 */
[----:B------:R-:W1:Y:S02]  /*f270*/  @!P0 SYNCS.PHASECHK.TRANS64 P0, [R7+URZ+0x31c20], R2 ;  /* 0x031c2002070085a7 */ /* 0x000e64000800007f */
[----:B-1----:R-:W-:Y:S05]  /*f280*/  @!P0 BRA `(.L_x_116) ;  /* 0xfffffffc00f08947 */ /* 0x002fea000383ffff */
[----:B------:R-:W-:Y:S05]  /*f290*/  BRA `(.L_x_153) ;  /* 0xffffffec00d07947 */ /* 0x000fea000383ffff */
.L_x_117:
[----:B------:R-:W-:Y:S01]  /*f2a0*/  BSSY B0, `(.L_x_154) ;  /* 0x0000008000007945 */ /* 0x000fe20003800000 */
[----:B------:R-:W-:Y:S02]  /*f2b0*/  IMAD.MOV.U32 R13, RZ, RZ, R29 ;  /* 0x000000ffff0d7224 */ /* 0x000fe400078e001d */
[----:B------:R-:W-:Y:S02]  /*f2c0*/  IMAD.MOV.U32 R12, RZ, RZ, RZ ;  /* 0x000000ffff0c7224 */ /* 0x000fe400078e00ff */
[----:B------:R-:W-:Y:S02]  /*f2d0*/  IMAD.MOV.U32 R11, RZ, RZ, 0x1f ;  /* 0x0000001fff0b7424 */ /* 0x000fe400078e00ff */
[----:B------:R-:W-:-:S07]  /*f2e0*/  IMAD.MOV.U32 R15, RZ, RZ, -0x1 ;  /* 0xffffffffff0f7424 */ /* 0x000fce00078e00ff */
[----:B0-----:R-:W-:Y:S05]  /*f2f0*/  WARPSYNC.COLLECTIVE R15, `(.L_x_155) ;  /* 0x000000000f087348 */ /* 0x001fea0003c00000 */
[----:B------:R1:W2:Y:S02]  /*f300*/  SHFL.IDX P6, R14, R13, R12, R11 ;  /* 0x0000000c0d0e7389 */ /* 0x0002a400000c000b */
[----:B012---:R-:W-:Y:S01]  /*f310*/  ENDCOLLECTIVE ;  /* 0x000000000000791b */ /* 0x007fe20003800000 */
.L_x_155:
[----:B------:R-:W-:Y:S05]  /*f320*/  BSYNC B0 ;  /* 0x0000000000007941 */ /* 0x000fea0003800000 */
.L_x_154:
[----:B------:R-:W-:Y:S05]  /*f330*/  BRA `(.L_x_156) ;  /* 0xffffffec00b47947 */ /* 0x000fea000383ffff */
.L_x_118:
[----:B------:R-:W-:Y:S01]  /*f340*/  BSSY B0, `(.L_x_157) ;  /* 0x0000006000007945 */ /* 0x000fe20003800000 */
[----:B------:R-:W-:-:S07]  /*f350*/  IMAD.MOV.U32 R15, RZ, RZ, -0x1 ;  /* 0xffffffffff0f7424 */ /* 0x000fce00078e00ff */
[----:B01----:R-:W-:Y:S05]  /*f360*/  WARPSYNC.COLLECTIVE R15, `(.L_x_158) ;  /* 0x000000000f0c7348 */ /* 0x003fea0003c00000 */
[----:B------:R-:W-:Y:S02]  /*f370*/  ELECT P6, UR62, PT ;  /* 0x00000000003e782f */ /* 0x000fe400038c0000 */
[----:B------:R-:W-:Y:S01]  /*f380*/  MOV R14, UR62 ;  /* 0x0000003e000e7c02 */ /* 0x000fe20008000f00 */
[----:B01----:R-:W-:Y:S10]  /*f390*/  ENDCOLLECTIVE ;  /* 0x000000000000791b */ /* 0x003ff40003800000 */
.L_x_158:
[----:B------:R-:W-:Y:S05]  /*f3a0*/  BSYNC B0 ;  /* 0x0000000000007941 */ /* 0x000fea0003800000 */
.L_x_157:
[----:B------:R-:W-:Y:S05]  /*f3b0*/  BRA `(.L_x_159) ;  /* 0xffffffec00a87947 */ /* 0x000fea000383ffff */
.L_x_120:
[----:B0-----:R0:W2:Y:S02]  /*f3c0*/  SYNCS.PHASECHK.TRANS64.TRYWAIT P0, [R5+URZ], R4 ;  /* 0x00000004050075a7 */ /* 0x0010a4000800017f */
[----:B--2---:R-:W-:Y:S05]  /*f3d0*/  @!P0 NANOSLEEP.SYNCS 0x989680 ;  /* 0x009896800000895d */ /* 0x004fea0003900000 */
[----:B------:R-:W2:Y:S02]  /*f3e0*/  @!P0 SYNCS.PHASECHK.TRANS64 P0, [R5+URZ], R4 ;  /* 0x00000004050085a7 */ /* 0x000ea4000800007f */
[----:B--2---:R-:W-:Y:S05]  /*f3f0*/  @!P0 BRA `(.L_x_120) ;  /* 0xfffffffc00f08947 */ /* 0x004fea000383ffff */
[----:B------:R-:W-:Y:S05]  /*f400*/  BRA `(.L_x_160) ;  /* 0xffffffec00d87947 */ /* 0x000fea000383ffff */
.L_x_121:
[----:B--2---:R2:W3:Y:S02]  /*f410*/  SYNCS.PHASECHK.TRANS64.TRYWAIT P0, [R3+URZ], R2 ;  /* 0x00000002030075a7 */ /* 0x0044e4000800017f */
[----:B---3--:R-:W-:Y:S05]  /*f420*/  @!P0 NANOSLEEP.SYNCS 0x989680 ;  /* 0x009896800000895d */ /* 0x008fea0003900000 */
[----:B------:R-:W3:Y:S02]  /*f430*/  @!P0 SYNCS.PHASECHK.TRANS64 P0, [R3+URZ], R2 ;  /* 0x00000002030085a7 */ /* 0x000ee4000800007f */
[----:B---3--:R-:W-:Y:S05]  /*f440*/  @!P0 BRA `(.L_x_121) ;  /* 0xfffffffc00f08947 */ /* 0x008fea000383ffff */
[----:B------:R-:W-:Y:S05]  /*f450*/  BRA `(.L_x_161) ;  /* 0xffffffec00cc7947 */ /* 0x000fea000383ffff */
.L_x_123:
[----:B0-----:R0:W2:Y:S02]  /*f460*/  SYNCS.PHASECHK.TRANS64.TRYWAIT P0, [R5+URZ], R4 ;  /* 0x00000004050075a7 */ /* 0x0010a4000800017f */
[----:B--2---:R-:W-:Y:S05]  /*f470*/  @!P0 NANOSLEEP.SYNCS 0x989680 ;  /* 0x009896800000895d */ /* 0x004fea0003900000 */
[----:B------:R-:W2:Y:S02]  /*f480*/  @!P0 SYNCS.PHASECHK.TRANS64 P0, [R5+URZ], R4 ;  /* 0x00000004050085a7 */ /* 0x000ea4000800007f */
[----:B--2---:R-:W-:Y:S05]  /*f490*/  @!P0 BRA `(.L_x_123) ;  /* 0xfffffffc00f08947 */ /* 0x004fea000383ffff */
[----:B------:R-:W-:Y:S05]  /*f4a0*/  BRA `(.L_x_162) ;  /* 0xffffffec00d07947 */ /* 0x000fea000383ffff */
.L_x_163:
[----:B------:R-:W-:-:S00]  /*f4b0*/  BRA `(.L_x_163) ;  /* 0xfffffffc00fc7947 */ /* 0x000fc0000383ffff */
[----:B------:R-:W-:-:S00]  /*f4c0*/  NOP ;  /* 0x0000000000007918 */ /* 0x000fc00000000000 */
        /* <DEDUP_REMOVED lines=11> */
.L_x_2776:


//--------------------- .text._ZN7cutlass13device_kernelIN5flash11enable_sm90INS1_16FlashAttnFwdSm90INS1_25CollectiveMainloopFwdSm90ILi2EN4cute5tupleIJNS5_1CILi1EEES8_S8_EEENS6_IJNS7_ILi192EEENS7_ILi144EEENS7_ILi96EEEEEELi96ENS_6half_tEfNS_4arch4Sm90ELb0ELb0ELb0ELb1ELb0ELb0ELb0ELb0ELb1ELb1ELb1ELb0EEENS1_21CollectiveEpilogueFwdINS6_IJSA_SC_SB_EEES9_SE_SG_Li384ELb1ELb1ELb1ELb0EEENS1_36VarlenDynamicPersistentTileSchedulerILi192ELi144ELi384ELi128ELb1ELb1ELb1ELb0ELb1ELb1EEEEEEEEEvNT_6ParamsE --------------------------
	.section	.text._ZN7cutlass13device_kernelIN5flash11enable_sm90INS1_16FlashAttnFwdSm90INS1_25CollectiveMainloopFwdSm90ILi2EN4cute5tupleIJNS5_1CILi1EEES8_S8_EEENS6_IJNS7_ILi192EEENS7_ILi144EEENS7_ILi96EEEEEELi96ENS_6half_tEfNS_4arch4Sm90ELb0ELb0ELb0ELb1ELb0ELb0ELb0ELb0ELb1ELb1ELb1ELb0EEENS1_21CollectiveEpilogueFwdINS6_IJSA_SC_SB_EEES9_SE_SG_Li384ELb1ELb1ELb1ELb0EEENS1_36VarlenDynamicPersistentTileSchedulerILi192ELi144ELi384ELi128ELb1ELb1ELb1ELb0ELb1ELb1EEEEEEEEEvNT_6ParamsE,"ax",@progbits
	.align	128
.text._ZN7cutlass13device_kernelIN5flash11enable_sm90INS1_16FlashAttnFwdSm90INS1_25CollectiveMainloopFwdSm90ILi2EN4cute5tupleIJNS5_1CILi1EEES8_S8_EEENS6_IJNS7_ILi192EEENS7_ILi144EEENS7_ILi96EEEEEELi96ENS_6half_tEfNS_4arch4Sm90ELb0ELb0ELb0ELb1ELb0ELb0ELb0ELb0ELb1ELb1ELb1ELb0EEENS1_21CollectiveEpilogueFwdINS6_IJSA_SC_SB_EEES9_SE_SG_Li384ELb1ELb1ELb1ELb0EEENS1_36VarlenDynamicPersistentTileSchedulerILi192ELi144ELi384ELi128ELb1ELb1ELb1ELb0ELb1ELb1EEEEEEEEEvNT_6ParamsE:
        .type           _ZN7cutlass13device_kernelIN5flash11enable_sm90INS1_16FlashAttnFwdSm90INS1_25CollectiveMainloopFwdSm90ILi2EN4cute5tupleIJNS5_1CILi1EEES8_S8_EEENS6_IJNS7_ILi192EEENS7_ILi144EEENS7_ILi96EEEEEELi96ENS_6half_tEfNS_4arch4Sm90ELb0ELb0ELb0ELb1ELb0ELb0ELb0ELb0ELb1ELb1ELb1ELb0EEENS1_21CollectiveEpilogueFwdINS6_IJSA_SC_SB_EEES9_SE_SG_Li384ELb1ELb1ELb1ELb0EEENS1_36VarlenDynamicPersistentTileSchedulerILi192ELi144ELi384ELi128ELb1ELb1ELb1ELb0ELb1ELb1EEEEEEEEEvNT_6ParamsE,@function
        .size           _ZN7cutlass13device_kernelIN5flash11enable_sm90INS1_16FlashAttnFwdSm90INS1_25CollectiveMainloopFwdSm90ILi2EN4cute5tupleIJNS5_1CILi1EEES8_S8_EEENS6_IJNS7_ILi192EEENS7_ILi144EEENS7_ILi96EEEEEELi96ENS_6half_tEfNS_4arch4Sm90ELb0ELb0ELb0ELb1ELb0ELb0ELb0ELb0ELb1ELb1ELb1ELb0EEENS1_21CollectiveEpilogueFwdINS6_IJSA_SC_SB_EEES9_SE_SG_Li384ELb1ELb1ELb1ELb0EEENS1_36VarlenDynamicPersistentTileSchedulerILi192ELi144ELi384ELi128ELb1ELb1ELb1ELb0ELb1ELb1EEEEEEEEEvNT_6ParamsE,(.L_x_2777 - _ZN7cutlass13device_kernelIN5flash11enable_sm90INS1_16FlashAttnFwdSm90INS1_25CollectiveMainloopFwdSm90ILi2EN4cute5tupleIJNS5_1CILi1EEES8_S8_EEENS6_IJNS7_ILi192EEENS7_ILi144EEENS7_ILi96EEEEEELi96ENS_6half_tEfNS_4arch4Sm90ELb0ELb0ELb0ELb1ELb0ELb0ELb0ELb0ELb1ELb1ELb1ELb0EEENS1_21CollectiveEpilogueFwdINS6_IJSA_SC_SB_EEES9_SE_SG_Li384ELb1ELb1ELb1ELb0EEENS1_36VarlenDynamicPersistentTileSchedulerILi192ELi144ELi384ELi128ELb1ELb1ELb1ELb0ELb1ELb1EEEEEEEEEvNT_6ParamsE)
        .other          _ZN7cutlass13device_kernelIN5flash11enable_sm90INS1_16FlashAttnFwdSm90INS1_25CollectiveMainloopFwdSm90ILi2EN4cute5tupleIJNS5_1CILi1EEES8_S8_EEENS6_IJNS7_ILi192EEENS7_ILi144EEENS7_ILi96EEEEEELi96ENS_6half_tEfNS_4arch4Sm90ELb0ELb0ELb0ELb1ELb0ELb0ELb0ELb0ELb1ELb1ELb1ELb0EEENS1_21CollectiveEpilogueFwdINS6_IJSA_SC_SB_EEES9_SE_SG_Li384ELb1ELb1ELb1ELb0EEENS1_36VarlenDynamicPersistentTileSchedulerILi192ELi144ELi384ELi128ELb1ELb1ELb1ELb0ELb1ELb1EEEEEEEEEvNT_6ParamsE,@"STO_CUDA_ENTRY STV_DEFAULT"
_ZN7cutlass13device_kernelIN5flash11enable_sm90INS1_16FlashAttnFwdSm90INS1_25CollectiveMainloopFwdSm90ILi2EN4cute5tupleIJNS5_1CILi1EEES8_S8_EEENS6_IJNS7_ILi192EEENS7_ILi144EEENS7_ILi96EEEEEELi96ENS_6half_tEfNS_4arch4Sm90ELb0ELb0ELb0ELb1ELb0ELb0ELb0ELb0ELb1ELb1ELb1ELb0EEENS1_21CollectiveEpilogueFwdINS6_IJSA_SC_SB_EEES9_SE_SG_Li384ELb1ELb1ELb1ELb0EEENS1_36VarlenDynamicPersistentTileSchedulerILi192ELi144ELi384ELi128ELb1ELb1ELb1ELb0ELb1ELb1EEEEEEEEEvNT_6ParamsE:
[----:B------:R-:W0:Y:S02]  /*0000*/  LDC R1, c[0x0][0x28] ;  /* 0x00000a00ff017b82 */ /* 0x000e240000000800 */
[----:B0-----:R-:W-:Y:S01]  /*0010*/  VIADD R1, R1, 0xffffffb0 ;  /* 0xffffffb001017836 */ /* 0x001fe20000000000 */
[----:B------:R-:W0:Y:S01]  /*0020*/  S2R R3, SR_TID.X ;  /* 0x0000000000037919 */ /* 0x000e220000002100 */
[----:B------:R-:W-:Y:S01]  /*0030*/  ELECT P0, URZ, PT ;  /* 0x00000000003f782f */ /* 0x000fe20003800000 */
[----:B------:R-:W-:Y:S01]  /*0040*/  BSSY B0, `(.L_x_164) ;  /* 0x000000e000007945 */ /* 0x000fe20003800000 */
[--C-:B0-----:R-:W-:Y:S02]  /*0050*/  SHF.R.U32.HI R0, RZ, 0x5, R3.reuse ;  /* 0x00000005ff007819 */ /* 0x101fe40000011603 */
[----:B------:R-:W-:-:S03]  /*0060*/  SHF.R.U32.HI R3, RZ, 0x7, R3 ;  /* 0x00000007ff037819 */ /* 0x000fc60000011603 */
[----:B------:R-:W0:Y:S02]  /*0070*/  SHFL.IDX PT, R2, R0, RZ, 0x1f ;  /* 0x00001fff00027589 */ /* 0x000e2400000e0000 */
[----:B0-----:R-:W-:-:S13]  /*0080*/  ISETP.EQ.AND P0, PT, R2, RZ, P0 ;  /* 0x000000ff0200720c */ /* 0x001fda0000702270 */
[----:B------:R-:W-:Y:S05]  /*0090*/  @!P0 BRA `(.L_x_165) ;  /* 0x0000000000208947 */ /* 0x000fea0003800000 */
        /* <DEDUP_REMOVED lines=8> */
.L_x_165:
[----:B------:R-:W-:Y:S05]  /*0120*/  BSYNC B0 ;  /* 0x0000000000007941 */ /* 0x000fea0003800000 */
.L_x_164:
[----:B------:R-:W-:Y:S01]  /*0130*/  VOTEU.ANY UP0, P0 ;  /* 0x00000000003f7886 */ /* 0x000fe20000000100 */
[----:B------:R-:W0:Y:S01]  /*0140*/  SHFL.IDX PT, R3, R3, RZ, 0x1f ;  /* 0x00001fff03037589 */ /* 0x000e2200000e0000 */
[----:B------:R-:W-:Y:S01]  /*0150*/  UMOV UR4, 0x80 ;  /* 0x0000008000047882 */ /* 0x000fe20000000000 */
[----:B------:R-:W-:Y:S01]  /*0160*/  UMOV UR7, 0x180 ;  /* 0x0000018000077882 */ /* 0x000fe20000000000 */
[----:B------:R-:W-:Y:S01]  /*0170*/  VOTEU.ANY UP1, P0 ;  /* 0x00000000003f7886 */ /* 0x000fe20000020100 */
[----:B------:R-:W1:Y:S01]  /*0180*/  @UP0 S2UR UR8, SR_CgaCtaId ;  /* 0x00000000000809c3 */ /* 0x000e620000008800 */
[----:B------:R-:W2:Y:S01]  /*0190*/  SHFL.IDX PT, R2, R0, RZ, 0x1f ;  /* 0x00001fff00027589 */ /* 0x000ea200000e0000 */
[----:B------:R-:W-:Y:S01]  /*01a0*/  @UP0 UMOV UR6, 0x400 ;  /* 0x0000040000060882 */ /* 0x000fe20000000000 */
[----:B------:R-:W-:-:S04]  /*01b0*/  @UP0 UIADD3 UR4, -UR4, 0x100000, URZ ;  /* 0x0010000004040890 */ /* 0x000fc8000fffe13f */
[----:B------:R-:W-:Y:S02]  /*01c0*/  @UP0 USHF.L.U32 UR5, UR4, 0xb, URZ ;  /* 0x0000000b04050899 */ /* 0x000fe4000800063f */
[----:B------:R-:W-:Y:S01]  /*01d0*/  @UP0 USHF.L.U32 UR4, UR4, 0x1, URZ ;  /* 0x0000000104040899 */ /* 0x000fe2000800063f */
[----:B------:R-:W-:Y:S01]  /*01e0*/  VOTEU.ANY UP2, P0 ;  /* 0x00000000003f7886 */ /* 0x000fe20000040100 */
[----:B0-----:R-:W-:Y:S01]  /*01f0*/  R2UR UR9, R3 ;  /* 0x00000000030972ca */ /* 0x001fe200000e0000 */
[----:B-1----:R-:W-:Y:S01]  /*0200*/  @UP0 ULEA UR8, UR8, UR6, 0x18 ;  /* 0x0000000608080291 */ /* 0x002fe2000f8ec03f */
[----:B--2---:R-:W-:Y:S01]  /*0210*/  ISETP.NE.AND P1, PT, R2, RZ, PT ;  /* 0x000000ff0200720c */ /* 0x004fe20003f25270 */
[----:B------:R-:W-:-:S04]  /*0220*/  @UP0 UIADD3 UR6, -UR7, 0x100000, URZ ;  /* 0x0010000007060890 */ /* 0x000fc8000fffe13f */
[----:B------:R-:W-:Y:S02]  /*0230*/  @UP0 USHF.L.U32 UR7, UR6, 0xb, URZ ;  /* 0x0000000b06070899 */ /* 0x000fe4000800063f */
[----:B------:R-:W-:-:S04]  /*0240*/  @UP0 USHF.L.U32 UR6, UR6, 0x1, URZ ;  /* 0x0000000106060899 */ /* 0x000fc8000800063f */
[----:B------:R-:W-:Y:S01]  /*0250*/  UISETP.NE.AND UP0, UPT, UR9, URZ, UPT ;  /* 0x0000003f0900728c */ /* 0x000fe2000bf05270 */
[----:B------:R-:W0:Y:S02]  /*0260*/  FENCE.VIEW.ASYNC.S ;  /* 0x00000000000073c6 */ /* 0x000e240000000000 */
[----:B0-----:R0:W1:Y:S05]  /*0270*/  @UP1 SYNCS.EXCH.64 URZ, [UR8+0x31c00], UR4 ;  /* 0x031c0004083f15b2 */ /* 0x00106a0008000100 */
[----:B------:R0:W2:Y:S01]  /*0280*/  @UP2 SYNCS.EXCH.64 URZ, [UR8+0x31c20], UR6 ;  /* 0x031c2006083f25b2 */ /* 0x0000a20008000100 */
        /* <DEDUP_REMOVED lines=17> */
[----:B------:R3:W0:Y:S02]  /*03a0*/  SYNCS.EXCH.64 URZ, [UR8+0x31c48], UR6 ;  /* 0x031c4806083f75b2 */ /* 0x0006240008000100 */
[----:B---3--:R-:W-:Y:S01]  /*03b0*/  NOP ;  /* 0x0000000000007918 */ /* 0x008fe20000000000 */
.L_x_166:
[----:B------:R-:W3:Y:S01]  /*03c0*/  SHFL.IDX PT, R2, R0, RZ, 0x1f ;  /* 0x00001fff00027589 */ /* 0x000ee200000e0000 */
[----:B------:R-:W-:Y:S01]  /*03d0*/  NOP ;  /* 0x0000000000007918 */ /* 0x000fe20000000000 */
[----:B---3--:R-:W-:-:S13]  /*03e0*/  ISETP.NE.AND P0, PT, R2, RZ, PT ;  /* 0x000000ff0200720c */ /* 0x008fda0003f05270 */
        /* <DEDUP_REMOVED lines=17> */
[----:B------:R3:W0:Y:S02]  /*0500*/  SYNCS.EXCH.64 URZ, [UR8+0x31c68], UR6 ;  /* 0x031c6806083f75b2 */ /* 0x0006240008000100 */
[----:B---3--:R-:W-:Y:S01]  /*0510*/  NOP ;  /* 0x0000000000007918 */ /* 0x008fe20000000000 */
.L_x_167:
[----:B------:R-:W3:Y:S01]  /*0520*/  SHFL.IDX PT, R2, R0, RZ, 0x1f ;  /* 0x00001fff00027589 */ /* 0x000ee200000e0000 */
[----:B------:R-:W-:Y:S01]  /*0530*/  NOP ;  /* 0x0000000000007918 */ /* 0x000fe20000000000 */
[----:B---3--:R-:W-:-:S13]  /*0540*/  ISETP.NE.AND P0, PT, R2, RZ, PT ;  /* 0x000000ff0200720c */ /* 0x008fda0003f05270 */
        /* <DEDUP_REMOVED lines=13> */
[----:B------:R3:W0:Y:S02]  /*0620*/  SYNCS.EXCH.64 URZ, [UR6+0x31c88], UR4 ;  /* 0x031c8804063f75b2 */ /* 0x0006240008000100 */
[----:B---3--:R-:W-:Y:S01]  /*0630*/  NOP ;  /* 0x0000000000007918 */ /* 0x008fe20000000000 */
.L_x_168:
        /* <DEDUP_REMOVED lines=22> */
.L_x_169:
        /* <DEDUP_REMOVED lines=22> */
.L_x_170:
[----:B0-----:R-:W-:Y:S01]  /*0900*/  UMOV UR4, 0x1 ;  /* 0x0000000100047882 */ /* 0x001fe20000000000 */
[----:B------:R-:W-:Y:S01]  /*0910*/  PLOP3.LUT P0, PT, PT, PT, UP0, 0x80, 0x0 ;  /* 0x000000000000781c */ /* 0x000fe20003f0f008 */
[----:B------:R-:W-:Y:S01]  /*0920*/  USEL UR4, UR4, 0x2, !UP0 ;  /* 0x0000000204047887 */ /* 0x000fe2000c000000 */
[----:B------:R-:W-:-:S05]  /*0930*/  NOP ;  /* 0x0000000000007918 */ /* 0x000fca0000000000 */
[----:B------:R-:W-:-:S05]  /*0940*/  IMAD.U32 R2, RZ, RZ, UR4 ;  /* 0x00000004ff027e24 */ /* 0x000fca000f8e00ff */
[----:B------:R0:W-:Y:S01]  /*0950*/  STL [R1+0x4c], R2 ;  /* 0x00004c0201007387 */ /* 0x0001e20000100800 */
[----:B-12-4-:R-:W-:Y:S06]  /*0960*/  BAR.SYNC.DEFER_BLOCKING 0x0 ;  /* 0x0000000000007b1d */ /* 0x016fec0000010000 */
[----:B------:R-:W-:Y:S05]  /*0970*/  @!P0 BRA `(.L_x_171) ;  /* 0x000000b800e88947 */ /* 0x000fea0003800000 */
.L_x_172:
[----:B------:R-:W-:-:S08]  /*0980*/  NOP ;  /* 0x0000000000007918 */ /* 0x000fd00000000000 */
[----:B------:R-:W1:Y:S02]  /*0990*/  USETMAXREG.TRY_ALLOC.CTAPOOL UP0, 0xa0 ;  /* 0x000000a0000079c8 */ /* 0x000e640008000600 */
[----:B-1----:R-:W-:-:S13]  /*09a0*/  PLOP3.LUT P0, PT, PT, PT, UP0, 0x80, 0x0 ;  /* 0x000000000000781c */ /* 0x002fda0003f0f008 */
[----:B------:R-:W-:Y:S05]  /*09b0*/  @!P0 BRA `(.L_x_172) ;  /* 0xfffffffc00f08947 */ /* 0x000fea000383ffff */
[----:B------:R-:W1:Y:S01]  /*09c0*/  S2R R0, SR_TID.X ;  /* 0x0000000000007919 */ /* 0x000e620000002100 */
[----:B------:R-:W2:Y:S01]  /*09d0*/  S2UR UR4, SR_CgaCtaId ;  /* 0x00000000000479c3 */ /* 0x000ea20000008800 */
[----:B------:R-:W-:-:S07]  /*09e0*/  UMOV UR37, 0x400 ;  /* 0x0000040000257882 */ /* 0x000fce0000000000 */
[----:B------:R-:W-:Y:S06]  /*09f0*/  BAR.ARV 0x8, 0x200 ;  /* 0x0208000000007b1d */ /* 0x000fec0000002000 */
[----:B--2---:R-:W-:-:S03]  /*0a00*/  ULEA UR37, UR4, UR37, 0x18 ;  /* 0x0000002504257291 */ /* 0x004fc6000f8ec03f */
[----:B------:R-:W-:Y:S01]  /*0a10*/  ULDC UR4, c[0x0][0xc3c] ;  /* 0x00030f0000047ab9 */ /* 0x000fe20000000800 */
[----:B-1----:R-:W-:-:S04]  /*0a20*/  SHF.R.U32.HI R0, RZ, 0x7, R0 ;  /* 0x00000007ff007819 */ /* 0x002fc80000011600 */
[----:B------:R-:W-:-:S13]  /*0a30*/  ISETP.NE.AND P0, PT, R0, 0x1, PT ;  /* 0x000000010000780c */ /* 0x000fda0003f05270 */
[----:B------:R-:W-:Y:S08]  /*0a40*/  @!P0 BAR.ARV 0x9, 0x100 ;  /* 0x0244000000008b1d */ /* 0x000ff00000002000 */
[----:B------:R-:W-:Y:S06]  /*0a50*/  BAR.SYNC.DEFER_BLOCKING 0x5, 0x200 ;  /* 0x0148000000007b1d */ /* 0x000fec0000010000 */
[----:B------:R-:W1:Y:S02]  /*0a60*/  LDS.128 R8, [UR37+0x31cd0] ;  /* 0x031cd025ff087984 */ /* 0x000e640008000c00 */
[----:B------:R-:W-:Y:S06]  /*0a70*/  BAR.ARV 0x4, 0x200 ;  /* 0x0108000000007b1d */ /* 0x000fec0000002000 */
[----:B-1----:R-:W-:-:S13]  /*0a80*/  ISETP.GE.AND P0, PT, R11, UR4, PT ;  /* 0x000000040b007c0c */ /* 0x002fda000bf06270 */
[----:B------:R-:W-:Y:S05]  /*0a90*/  @P0 EXIT ;  /* 0x000000000000094d */ /* 0x000fea0003800000 */
[----:B0-----:R-:W2:Y:S01]  /*0aa0*/  LDL R2, [R1+0x4c] ;  /* 0x00004c0001027983 */ /* 0x001ea20000100800 */
[----:B------:R-:W-:Y:S01]  /*0ab0*/  R2UR UR6, R9 ;  /* 0x00000000090672ca */ /* 0x000fe200000e0000 */
[----:B------:R-:W-:Y:S01]  /*0ac0*/  UMOV UR39, URZ ;  /* 0x0000003f00277c82 */ /* 0x000fe20008000000 */
[----:B------:R-:W-:Y:S01]  /*0ad0*/  R2UR UR5, R10 ;  /* 0x000000000a0572ca */ /* 0x000fe200000e0000 */
[----:B------:R-:W0:Y:S01]  /*0ae0*/  S2R R0, SR_TID.X ;  /* 0x0000000000007919 */ /* 0x000e220000002100 */
[----:B------:R-:W-:Y:S01]  /*0af0*/  R2UR UR7, R11 ;  /* 0x000000000b0772ca */ /* 0x000fe200000e0000 */
[----:B------:R-:W-:Y:S01]  /*0b00*/  UMOV UR36, URZ ;  /* 0x0000003f00247c82 */ /* 0x000fe20008000000 */
[----:B0-----:R-:W-:-:S05]  /*0b10*/  VIADD R15, R0, 0xffffff80 ;  /* 0xffffff80000f7836 */ /* 0x001fca0000000000 */
[----:B------:R-:W-:-:S04]  /*0b20*/  SHF.R.S32.HI R0, RZ, 0x1f, R15 ;  /* 0x0000001fff007819 */ /* 0x000fc8000001140f */
[----:B------:R-:W-:-:S04]  /*0b30*/  LEA.HI R7, R0, R15, RZ, 0x5 ;  /* 0x0000000f00077211 */ /* 0x000fc800078f28ff */
[----:B------:R-:W-:Y:S02]  /*0b40*/  SHF.R.S32.HI R10, RZ, 0x5, R7 ;  /* 0x00000005ff0a7819 */ /* 0x000fe40000011407 */
[----:B--2---:R-:W-:Y:S02]  /*0b50*/  R2UR UR4, R2 ;  /* 0x00000000020472ca */ /* 0x004fe400000e0000 */
[----:B------:R-:W-:-:S04]  /*0b60*/  LEA.HI R2, R0, R15, RZ, 0x4 ;  /* 0x0000000f00027211 */ /* 0x000fc800078f20ff */
[----:B------:R-:W-:Y:S02]  /*0b70*/  SHF.R.S32.HI R5, RZ, 0x4, R2 ;  /* 0x00000004ff057819 */ /* 0x000fe40000011402 */
[C---:B------:R-:W-:Y:S02]  /*0b80*/  LOP3.LUT R3, R2.reuse, 0xfffffff0, RZ, 0xc0, !PT ;  /* 0xfffffff002037812 */ /* 0x040fe400078ec0ff */
[----:B------:R-:W-:Y:S02]  /*0b90*/  LEA.HI R4, R2, R5, RZ, 0x1 ;  /* 0x0000000502047211 */ /* 0x000fe400078f08ff */
[----:B------:R-:W-:Y:S01]  /*0ba0*/  LEA.HI R2, R0, R15, RZ, 0x7 ;  /* 0x0000000f00027211 */ /* 0x000fe200078f38ff */
[----:B------:R-:W-:Y:S01]  /*0bb0*/  IMAD.IADD R3, R15, 0x1, -R3 ;  /* 0x000000010f037824 */ /* 0x000fe200078e0a03 */
[----:B------:R-:W-:Y:S01]  /*0bc0*/  LOP3.LUT R6, R4, 0x1ffffffe, RZ, 0xc0, !PT ;  /* 0x1ffffffe04067812 */ /* 0x000fe200078ec0ff */
[----:B------:R-:W-:Y:S01]  /*0bd0*/  ULOP3.LUT UR8, UR4, 0x1, URZ, 0xfc, !UPT ;  /* 0x0000000104087892 */ /* 0x000fe2000f8efc3f */
[----:B------:R-:W-:Y:S01]  /*0be0*/  LOP3.LUT R8, R2, 0xffffff80, RZ, 0xc0, !PT ;  /* 0xffffff8002087812 */ /* 0x000fe200078ec0ff */
[--C-:B------:R-:W-:Y:S01]  /*0bf0*/  IMAD R12, R10, 0x10, R3.reuse ;  /* 0x000000100a0c7824 */ /* 0x100fe200078e0203 */
[----:B------:R-:W-:Y:S01]  /*0c00*/  SHF.R.S32.HI R4, RZ, 0x1f, R3 ;  /* 0x0000001fff047819 */ /* 0x000fe20000011403 */
[----:B------:R-:W-:Y:S01]  /*0c10*/  IMAD.IADD R6, R5, 0x1, -R6 ;  /* 0x0000000105067824 */ /* 0x000fe200078e0a06 */
[----:B------:R-:W-:Y:S01]  /*0c20*/  SHF.R.S32.HI R16, RZ, 0x7, R2 ;  /* 0x00000007ff107819 */ /* 0x000fe20000011402 */
[----:B------:R-:W-:Y:S01]  /*0c30*/  IMAD.IADD R14, R15, 0x1, -R8 ;  /* 0x000000010f0e7824 */ /* 0x000fe200078e0a08 */
[CC--:B------:R-:W-:Y:S01]  /*0c40*/  LEA.HI R5, R4.reuse, R3.reuse, RZ, 0x3 ;  /* 0x0000000304057211 */ /* 0x0c0fe200078f18ff */
[----:B------:R-:W-:Y:S01]  /*0c50*/  UMOV UR4, URZ ;  /* 0x0000003f00047c82 */ /* 0x000fe20008000000 */
[----:B------:R-:W-:Y:S01]  /*0c60*/  LEA.HI R4, R4, R3, RZ, 0x2 ;  /* 0x0000000304047211 */ /* 0x000fe200078f10ff */
[----:B------:R-:W-:Y:S01]  /*0c70*/  IMAD.HI R2, R16, 0x55555556, RZ ;  /* 0x5555555610027827 */ /* 0x000fe200078e02ff */
[----:B------:R-:W-:-:S02]  /*0c80*/  SHF.R.S32.HI R9, RZ, 0x1f, R14 ;  /* 0x0000001fff097819 */ /* 0x000fc4000001140e */
[----:B------:R-:W-:Y:S01]  /*0c90*/  LOP3.LUT R8, R4, 0x7fffffc, RZ, 0xc0, !PT ;  /* 0x07fffffc04087812 */ /* 0x000fe200078ec0ff */
[----:B------:R-:W-:Y:S01]  /*0ca0*/  IMAD.SHL.U32 R5, R5, 0x10, RZ ;  /* 0x0000001005057824 */ /* 0x000fe200078e00ff */
[-C--:B------:R-:W-:Y:S02]  /*0cb0*/  LEA.HI R11, R9, R14.reuse, RZ, 0x2 ;  /* 0x0000000e090b7211 */ /* 0x080fe400078f10ff */
[----:B------:R-:W-:Y:S01]  /*0cc0*/  SHF.R.S32.HI R4, RZ, 0x2, R4 ;  /* 0x00000002ff047819 */ /* 0x000fe20000011404 */
[----:B------:R-:W-:Y:S01]  /*0cd0*/  IMAD.IADD R8, R3, 0x1, -R8 ;  /* 0x0000000103087824 */ /* 0x000fe200078e0a08 */
[----:B------:R-:W-:Y:S02]  /*0ce0*/  LOP3.LUT R5, R5, 0x7fffff80, RZ, 0xc0, !PT ;  /* 0x7fffff8005057812 */ /* 0x000fe400078ec0ff */
[----:B------:R-:W-:Y:S01]  /*0cf0*/  SHF.R.S32.HI R3, RZ, 0x1f, R11 ;  /* 0x0000001fff037819 */ /* 0x000fe2000001140b */
[----:B------:R-:W-:Y:S01]  /*0d00*/  IMAD.SHL.U32 R4, R4, 0x40, RZ ;  /* 0x0000004004047824 */ /* 0x000fe200078e00ff */
[----:B------:R-:W-:Y:S01]  /*0d10*/  LEA.HI R9, R9, R14, RZ, 0x5 ;  /* 0x0000000e09097211 */ /* 0x000fe200078f28ff */
[----:B------:R-:W-:Y:S01]  /*0d20*/  IMAD R5, R10, 0x100, R5 ;  /* 0x000001000a057824 */ /* 0x000fe200078e0205 */
[----:B------:R-:W-:-:S02]  /*0d30*/  SHF.R.S32.HI R10, RZ, 0x2, R11 ;  /* 0x00000002ff0a7819 */ /* 0x000fc4000001140b */
[----:B------:R-:W-:Y:S01]  /*0d40*/  LEA.HI R0, R0, R15, RZ, 0x2 ;  /* 0x0000000f00007211 */ /* 0x000fe200078f10ff */
[----:B------:R-:W-:Y:S01]  /*0d50*/  IMAD R7, R8, 0x10, R5 ;  /* 0x0000001008077824 */ /* 0x000fe200078e0205 */
[----:B------:R-:W-:Y:S01]  /*0d60*/  LEA.HI R5, R3, R10, RZ, 0x3 ;  /* 0x0000000a03057211 */ /* 0x000fe200078f18ff */
[----:B------:R-:W-:Y:S01]  /*0d70*/  IMAD.SHL.U32 R3, R6, 0x8, RZ ;  /* 0x0000000806037824 */ /* 0x000fe200078e00ff */
[----:B------:R-:W-:Y:S02]  /*0d80*/  LEA.HI R6, R2, R2, RZ, 0x1 ;  /* 0x0000000202067211 */ /* 0x000fe400078f08ff */
[----:B------:R-:W-:Y:S02]  /*0d90*/  LOP3.LUT R13, R5, 0xfffffff8, RZ, 0xc0, !PT ;  /* 0xfffffff8050d7812 */ /* 0x000fe400078ec0ff */
[----:B------:R-:W-:Y:S01]  /*0da0*/  SHF.R.S32.HI R9, RZ, 0x5, R9 ;  /* 0x00000005ff097819 */ /* 0x000fe20000011409 */
[----:B------:R-:W-:Y:S01]  /*0db0*/  IMAD R6, R6, -0x3, R16 ;  /* 0xfffffffd06067824 */ /* 0x000fe200078e0210 */
[----:B------:R-:W-:Y:S01]  /*0dc0*/  LOP3.LUT R4, R4, 0x40, RZ, 0xc0, !PT ;  /* 0x0000004004047812 */ /* 0x000fe200078ec0ff */
[----:B------:R-:W-:Y:S01]  /*0dd0*/  IMAD.IADD R10, R10, 0x1, -R13 ;  /* 0x000000010a0a7824 */ /* 0x000fe200078e0a0d */
[----:B------:R-:W-:-:S02]  /*0de0*/  LOP3.LUT R157, R0, 0xfffffffc, RZ, 0xc0, !PT ;  /* 0xfffffffc009d7812 */ /* 0x000fc400078ec0ff */
[--C-:B------:R-:W-:Y:S01]  /*0df0*/  LOP3.LUT R2, R4, 0x8, R3.reuse, 0xf8, !PT ;  /* 0x0000000804027812 */ /* 0x100fe200078ef803 */
[----:B------:R-:W-:Y:S01]  /*0e00*/  IMAD R9, R9, 0x10, R10 ;  /* 0x0000001009097824 */ /* 0x000fe200078e020a */
[----:B------:R-:W-:Y:S01]  /*0e10*/  SHF.R.U32.HI R5, RZ, 0x3, R4 ;  /* 0x00000003ff057819 */ /* 0x000fe20000011604 */
[----:B------:R-:W-:Y:S01]  /*0e20*/  IMAD.U32 R3, R12, 0x20, R3 ;  /* 0x000000200c037824 */ /* 0x000fe200078e0003 */
[----:B------:R-:W-:Y:S01]  /*0e30*/  LOP3.LUT R11, R11, 0x7ffffffc, RZ, 0xc0, !PT ;  /* 0x7ffffffc0b0b7812 */ /* 0x000fe200078ec0ff */
[----:B------:R-:W-:Y:S01]  /*0e40*/  IMAD.IADD R157, R15, 0x1, -R157 ;  /* 0x000000010f9d7824 */ /* 0x000fe200078e0a9d */
[----:B------:R-:W-:Y:S01]  /*0e50*/  LOP3.LUT R2, R2, R5, RZ, 0x3c, !PT ;  /* 0x0000000502027212 */ /* 0x000fe200078e3cff */
[----:B------:R-:W-:Y:S01]  /*0e60*/  IMAD R4, R6, 0x40, R9 ;  /* 0x0000004006047824 */ /* 0x000fe200078e0209 */
[----:B------:R0:W-:Y:S01]  /*0e70*/  STL [R1+0x44], R3 ;  /* 0x0000440301007387 */ /* 0x0001e20000100800 */
[----:B------:R-:W-:Y:S02]  /*0e80*/  IMAD.U32 R5, RZ, RZ, UR8 ;  /* 0x00000008ff057e24 */ /* 0x000fe4000f8e00ff */
[----:B------:R-:W-:Y:S01]  /*0e90*/  IMAD.U32 R6, RZ, RZ, UR4 ;  /* 0x00000004ff067e24 */ /* 0x000fe2000f8e00ff */
[----:B------:R-:W-:Y:S01]  /*0ea0*/  STL [R1+0x3c], R4 ;  /* 0x00003c0401007387 */ /* 0x000fe20000100800 */
[----:B------:R-:W-:-:S02]  /*0eb0*/  IMAD.IADD R11, R14, 0x1, -R11 ;  /* 0x000000010e0b7824 */ /* 0x000fc400078e0a0b */
[----:B------:R-:W-:Y:S01]  /*0ec0*/  IMAD.SHL.U32 R17, R157, 0x8, RZ ;  /* 0x000000089d117824 */ /* 0x000fe200078e00ff */
[----:B------:R1:W-:Y:S01]  /*0ed0*/  STL [R1+0x48], R5 ;  /* 0x0000480501007387 */ /* 0x0003e20000100800 */
[----:B------:R-:W-:Y:S01]  /*0ee0*/  IMAD.SHL.U32 R156, R11, 0x2, RZ ;  /* 0x000000020b9c7824 */ /* 0x000fe200078e00ff */
[----:B0-----:R-:W-:Y:S01]  /*0ef0*/  LEA.HI R3, R157, R157, RZ, 0x1 ;  /* 0x0000009d9d037211 */ /* 0x001fe200078f08ff */
[C---:B------:R-:W-:Y:S01]  /*0f00*/  VIADD R19, R17.reuse, 0x20 ;  /* 0x0000002011137836 */ /* 0x040fe20000000000 */
[----:B------:R0:W-:Y:S01]  /*0f10*/  STL [R1+0xc], R6 ;  /* 0x00000c0601007387 */ /* 0x0001e20000100800 */
[----:B------:R-:W-:Y:S02]  /*0f20*/  VIADD R23, R17, 0x40 ;  /* 0x0000004011177836 */ /* 0x000fe40000000000 */
[C---:B------:R-:W-:Y:S02]  /*0f30*/  VIADD R154, R156.reuse, 0x8 ;  /* 0x000000089c9a7836 */ /* 0x040fe40000000000 */
[C---:B------:R-:W-:Y:S01]  /*0f40*/  VIADD R153, R156.reuse, 0x10 ;  /* 0x000000109c997836 */ /* 0x040fe20000000000 */
[----:B-1----:R-:W-:Y:S01]  /*0f50*/  SHF.R.S32.HI R5, RZ, 0x2, R0 ;  /* 0x00000002ff057819 */ /* 0x002fe20000011400 */
[C---:B------:R-:W-:Y:S01]  /*0f60*/  VIADD R152, R156.reuse, 0x18 ;  /* 0x000000189c987836 */ /* 0x040fe20000000000 */
[----:B------:R-:W-:Y:S01]  /*0f70*/  LOP3.LUT R0, R3, 0x1ffffffe, RZ, 0xc0, !PT ;  /* 0x1ffffffe03007812 */ /* 0x000fe200078ec0ff */
[C---:B------:R-:W-:Y:S01]  /*0f80*/  VIADD R151, R156.reuse, 0x20 ;  /* 0x000000209c977836 */ /* 0x040fe20000000000 */
[----:B------:R-:W-:Y:S01]  /*0f90*/  SHF.R.S32.HI R5, RZ, 0x1f, R19 ;  /* 0x0000001fff057819 */ /* 0x000fe20000011413 */
[C---:B------:R-:W-:Y:S01]  /*0fa0*/  VIADD R150, R156.reuse, 0x28 ;  /* 0x000000289c967836 */ /* 0x040fe20000000000 */
[----:B------:R-:W-:Y:S01]  /*0fb0*/  SHF.R.S32.HI R3, RZ, 0x1f, R23 ;  /* 0x0000001fff037819 */ /* 0x000fe20000011417 */
[----:B------:R-:W-:Y:S01]  /*0fc0*/  IMAD.IADD R0, R157, 0x1, -R0 ;  /* 0x000000019d007824 */ /* 0x000fe200078e0a00 */
[----:B------:R-:W-:Y:S01]  /*0fd0*/  SHF.R.S32.HI R5, RZ, 0x1f, R154 ;  /* 0x0000001fff057819 */ /* 0x000fe2000001149a */
[----:B------:R-:W-:Y:S01]  /*0fe0*/  VIADD R149, R156, 0x30 ;  /* 0x000000309c957836 */ /* 0x000fe20000000000 */
[----:B------:R-:W-:Y:S01]  /*0ff0*/  SHF.R.S32.HI R3, RZ, 0x1f, R153 ;  /* 0x0000001fff037819 */ /* 0x000fe20000011499 */
[----:B------:R-:W-:Y:S01]  /*1000*/  IMAD R0, R0, 0x8, R4 ;  /* 0x0000000800007824 */ /* 0x000fe200078e0204 */
[----:B0-----:R-:W-:Y:S01]  /*1010*/  SHF.R.S32.HI R6, RZ, 0x1f, R152 ;  /* 0x0000001fff067819 */ /* 0x001fe20000011498 */
[C---:B------:R-:W-:Y:S01]  /*1020*/  VIADD R148, R156.reuse, 0x38 ;  /* 0x000000389c947836 */ /* 0x040fe20000000000 */
[----:B------:R-:W-:Y:S01]  /*1030*/  SHF.R.S32.HI R5, RZ, 0x1f, R151 ;  /* 0x0000001fff057819 */ /* 0x000fe20000011497 */
[----:B------:R-:W-:Y:S01]  /*1040*/  VIADD R147, R156, 0x40 ;  /* 0x000000409c937836 */ /* 0x000fe20000000000 */
[----:B------:R0:W-:Y:S01]  /*1050*/  STL [R1+0x40], R0 ;  /* 0x0000400001007387 */ /* 0x0001e20000100800 */
[----:B------:R-:W-:Y:S01]  /*1060*/  IMAD.IADD R2, R2, 0x1, R7 ;  /* 0x0000000102027824 */ /* 0x000fe200078e0207 */
[----:B------:R-:W-:Y:S01]  /*1070*/  SHF.R.S32.HI R3, RZ, 0x1f, R150 ;  /* 0x0000001fff037819 */ /* 0x000fe20000011496 */
[C---:B------:R-:W-:Y:S01]  /*1080*/  VIADD R146, R156.reuse, 0x48 ;  /* 0x000000489c927836 */ /* 0x040fe20000000000 */
[----:B------:R-:W-:Y:S01]  /*1090*/  SHF.R.S32.HI R6, RZ, 0x1f, R149 ;  /* 0x0000001fff067819 */ /* 0x000fe20000011495 */
[C---:B------:R-:W-:Y:S01]  /*10a0*/  VIADD R145, R156.reuse, 0x50 ;  /* 0x000000509c917836 */ /* 0x040fe20000000000 */
[----:B------:R-:W-:Y:S01]  /*10b0*/  SHF.R.S32.HI R5, RZ, 0x1f, R148 ;  /* 0x0000001fff057819 */ /* 0x000fe20000011494 */
[----:B------:R-:W-:Y:S01]  /*10c0*/  VIADD R144, R156, 0x58 ;  /* 0x000000589c907836 */ /* 0x000fe20000000000 */
[----:B------:R-:W-:-:S02]  /*10d0*/  SHF.R.S32.HI R3, RZ, 0x1f, R147 ;  /* 0x0000001fff037819 */ /* 0x000fc40000011493 */
[----:B------:R-:W-:Y:S02]  /*10e0*/  SHF.R.S32.HI R6, RZ, 0x1f, R146 ;  /* 0x0000001fff067819 */ /* 0x000fe40000011492 */
[----:B------:R-:W-:Y:S02]  /*10f0*/  SHF.R.S32.HI R5, RZ, 0x1f, R145 ;  /* 0x0000001fff057819 */ /* 0x000fe40000011491 */
[----:B------:R-:W-:Y:S02]  /*1100*/  SHF.R.S32.HI R3, RZ, 0x1f, R144 ;  /* 0x0000001fff037819 */ /* 0x000fe40000011490 */
[----:B0-----:R-:W-:-:S07]  /*1110*/  LEA R2, R2, UR37, 0x1 ;  /* 0x0000002502027c11 */ /* 0x001fce000f8e08ff */
.L_x_210:
[----:B------:R-:W-:Y:S01]  /*1120*/  ULDC.64 UR8, c[0x0][0xc88] ;  /* 0x0003220000087ab9 */ /* 0x000fe20000000a00 */
[----:B------:R-:W-:Y:S01]  /*1130*/  ULDC.64 UR12, c[0x0][0x208] ;  /* 0x00008200000c7ab9 */ /* 0x000fe20000000a00 */
[----:B------:R-:W-:Y:S01]  /*1140*/  UIMAD.WIDE UR8, UR7, 0x4, UR8 ;  /* 0x00000004070878a5 */ /* 0x000fe2000f8e0208 */
[----:B------:R-:W-:Y:S02]  /*1150*/  ULDC.64 UR10, c[0x0][0xa20] ;  /* 0x00028800000a7ab9 */ /* 0x000fe40000000a00 */
[----:B------:R-:W-:-:S03]  /*1160*/  ULDC UR7, c[0x0][0x2f0] ;  /* 0x0000bc0000077ab9 */ /* 0x000fc60000000800 */
[----:B01----:R-:W-:Y:S02]  /*1170*/  IMAD.U32 R4, RZ, RZ, UR8 ;  /* 0x00000008ff047e24 */ /* 0x003fe4000f8e00ff */
[----:B--2-4-:R-:W-:Y:S01]  /*1180*/  IMAD.U32 R5, RZ, RZ, UR9 ;  /* 0x00000009ff057e24 */ /* 0x014fe2000f8e00ff */
[----:B------:R-:W-:-:S04]  /*1190*/  ULDC.64 UR8, c[0x0][0xa28] ;  /* 0x00028a0000087ab9 */ /* 0x000fc80000000a00 */
[----:B------:R-:W2:Y:S01]  /*11a0*/  LDG.E R4, desc[UR12][R4.64] ;  /* 0x0000000c04047981 */ /* 0x000ea2000c1e1900 */
[----:B------:R-:W-:Y:S02]  /*11b0*/  UISETP.NE.U32.AND UP0, UPT, UR8, URZ, UPT ;  /* 0x0000003f0800728c */ /* 0x000fe4000bf05070 */
[----:B------:R-:W-:Y:S02]  /*11c0*/  UISETP.NE.U32.AND UP1, UPT, UR10, URZ, UPT ;  /* 0x0000003f0a00728c */ /* 0x000fe4000bf25070 */
[----:B------:R-:W-:Y:S02]  /*11d0*/  UISETP.NE.AND.EX UP0, UPT, UR9, URZ, UPT, UP0 ;  /* 0x0000003f0900728c */ /* 0x000fe4000bf05300 */
[----:B------:R-:W-:-:S04]  /*11e0*/  UISETP.NE.AND.EX UP1, UPT, UR11, URZ, UPT, UP1 ;  /* 0x0000003f0b00728c */ /* 0x000fc8000bf25310 */
[----:B------:R-:W-:Y:S02]  /*11f0*/  PLOP3.LUT P0, PT, PT, PT, UP0, 0x80, 0x0 ;  /* 0x000000000000781c */ /* 0x000fe40003f0f008 */
[----:B------:R-:W-:Y:S02]  /*1200*/  PLOP3.LUT P1, PT, PT, PT, UP1, 0x80, 0x0 ;  /* 0x000000000000781c */ /* 0x000fe40003f2f018 */
[----:B--2---:R-:W-:-:S13]  /*1210*/  R2UR UR4, R4 ;  /* 0x00000000040472ca */ /* 0x004fda00000e0000 */
[----:B------:R-:W-:Y:S02]  /*1220*/  USHF.R.S32.HI UR14, URZ, 0x1f, UR4 ;  /* 0x0000001f3f0e7899 */ /* 0x000fe40008011404 */
[----:B-----5:R-:W-:Y:S01]  /*1230*/  IMAD.U32 R0, RZ, RZ, UR4 ;  /* 0x00000004ff007e24 */ /* 0x020fe2000f8e00ff */
[----:B------:R-:W-:-:S04]  /*1240*/  @UP0 ULEA UR8, UP2, UR4, UR8, 0x2 ;  /* 0x0000000804080291 */ /* 0x000fc8000f84103f */
[----:B------:R-:W-:Y:S02]  /*1250*/  @UP0 ULEA.HI.X UR9, UR4, UR9, UR14, 0x2, UP2 ;  /* 0x0000000904090291 */ /* 0x000fe400090f140e */
[----:B------:R-:W-:Y:S01]  /*1260*/  IMAD.U32 R3, RZ, RZ, UR14 ;  /* 0x0000000eff037e24 */ /* 0x000fe2000f8e00ff */
[----:B------:R-:W-:Y:S01]  /*1270*/  @UP1 ULEA UR10, UP0, UR4, UR10, 0x2 ;  /* 0x0000000a040a1291 */ /* 0x000fe2000f80103f */
[----:B------:R-:W-:Y:S01]  /*1280*/  IMAD.U32 R4, RZ, RZ, UR8 ;  /* 0x00000008ff047e24 */ /* 0x000fe2000f8e00ff */
[----:B------:R-:W-:Y:S02]  /*1290*/  STL [R1+0x8], R0 ;  /* 0x0000080001007387 */ /* 0x000fe40000100800 */
[----:B------:R-:W-:Y:S01]  /*12a0*/  @UP1 ULEA.HI.X UR11, UR4, UR11, UR14, 0x2, UP0 ;  /* 0x0000000b040b1291 */ /* 0x000fe200080f140e */
[----:B------:R-:W-:Y:S01]  /*12b0*/  IMAD.U32 R5, RZ, RZ, UR9 ;  /* 0x00000009ff057e24 */ /* 0x000fe2000f8e00ff */
[----:B------:R0:W-:Y:S01]  /*12c0*/  STL [R1+0x10], R3 ;  /* 0x0000100301007387 */ /* 0x0001e20000100800 */
[----:B------:R-:W-:Y:S01]  /*12d0*/  IMAD.U32 R6, RZ, RZ, UR10 ;  /* 0x0000000aff067e24 */ /* 0x000fe2000f8e00ff */
[----:B------:R-:W-:Y:S01]  /*12e0*/  ULDC.64 UR8, c[0x0][0x418] ;  /* 0x0001060000087ab9 */ /* 0x000fe20000000a00 */
[----:B------:R-:W-:Y:S01]  /*12f0*/  ULDC UR4, c[0x0][0x424] ;  /* 0x0001090000047ab9 */ /* 0x000fe20000000800 */
[----:B------:R-:W-:Y:S01]  /*1300*/  IMAD.U32 R7, RZ, RZ, UR11 ;  /* 0x0000000bff077e24 */ /* 0x000fe2000f8e00ff */
[----:B------:R-:W2:Y:S04]  /*1310*/  @P0 LDG.E R4, desc[UR12][R4.64] ;  /* 0x0000000c04040981 */ /* 0x000ea8000c1e1900 */
[----:B---3--:R-:W3:Y:S01]  /*1320*/  @P1 LDG.E R6, desc[UR12][R6.64] ;  /* 0x0000000c06061981 */ /* 0x008ee2000c1e1900 */
[----:B0-----:R-:W-:Y:S01]  /*1330*/  IMAD.U32 R3, RZ, RZ, UR6 ;  /* 0x00000006ff037e24 */ /* 0x001fe2000f8e00ff */
[----:B------:R-:W-:-:S02]  /*1340*/  UISETP.NE.U32.AND UP0, UPT, UR8, URZ, UPT ;  /* 0x0000003f0800728c */ /* 0x000fc4000bf05070 */
[----:B------:R-:W-:Y:S02]  /*1350*/  ULOP3.LUT UR6, UR5, 0xffff, URZ, 0xc0, !UPT ;  /* 0x0000ffff05067892 */ /* 0x000fe4000f8ec03f */
[----:B------:R0:W-:Y:S01]  /*1360*/  STL [R1], R3 ;  /* 0x0000000301007387 */ /* 0x0001e20000100800 */
[----:B------:R-:W-:Y:S01]  /*1370*/  UISETP.NE.AND.EX UP0, UPT, UR9, URZ, UPT, UP0 ;  /* 0x0000003f0900728c */ /* 0x000fe2000bf05300 */
[----:B------:R-:W-:Y:S02]  /*1380*/  UMOV UR38, URZ ;  /* 0x0000003f00267c82 */ /* 0x000fe40008000000 */
[----:B------:R-:W-:Y:S01]  /*1390*/  IMAD.U32 R155, RZ, RZ, UR6 ;  /* 0x00000006ff9b7e24 */ /* 0x000fe2000f8e00ff */
[----:B------:R-:W-:Y:S02]  /*13a0*/  USEL UR4, UR4, 0x1, UP0 ;  /* 0x0000000104047887 */ /* 0x000fe40008000000 */
[----:B------:R-:W-:Y:S02]  /*13b0*/  ULOP3.LUT UR6, UR5, 0xff0000, URZ, 0xc0, !UPT ;  /* 0x00ff000005067892 */ /* 0x000fe4000f8ec03f */
[----:B------:R-:W-:-:S02]  /*13c0*/  UIMAD UR4, UR4, UR7, URZ ;  /* 0x00000007040472a4 */ /* 0x000fc4000f8e023f */
[----:B------:R-:W-:Y:S01]  /*13d0*/  ULOP3.LUT UR7, UR5, 0xff000000, URZ, 0xc0, !UPT ;  /* 0xff00000005077892 */ /* 0x000fe2000f8ec03f */
[----:B--2---:R-:W-:-:S04]  /*13e0*/  @P0 R2UR UR38, R4 ;  /* 0x00000000042602ca */ /* 0x004fc800000e0000 */
[----:B---3--:R-:W-:Y:S01]  /*13f0*/  @P1 R2UR UR4, R6 ;  /* 0x00000000060412ca */ /* 0x008fe200000e0000 */
[----:B0-----:R-:W-:-:S14]  /*1400*/  @P1 BRA `(.L_x_173) ;  /* 0x00000000003c1947 */ /* 0x001fdc0003800000 */
[----:B------:R-:W-:Y:S02]  /*1410*/  ULDC.64 UR8, c[0x0][0xa08] ;  /* 0x0002820000087ab9 */ /* 0x000fe40000000a00 */
[----:B------:R-:W-:-:S04]  /*1420*/  ISETP.NE.U32.AND P0, PT, RZ, UR8, PT ;  /* 0x00000008ff007c0c */ /* 0x000fc8000bf05070 */
[----:B------:R-:W-:-:S13]  /*1430*/  ISETP.NE.AND.EX P0, PT, RZ, UR9, PT, P0 ;  /* 0x00000009ff007c0c */ /* 0x000fda000bf05300 */
[----:B------:R-:W-:Y:S05]  /*1440*/  @!P0 BRA `(.L_x_173) ;  /* 0x00000000002c8947 */ /* 0x000fea0003800000 */
[----:B------:R-:W-:Y:S01]  /*1450*/  R2UR UR10, R0 ;  /* 0x00000000000a72ca */ /* 0x000fe200000e0000 */
[----:B------:R-:W-:Y:S01]  /*1460*/  ULDC.64 UR4, c[0x0][0xa08] ;  /* 0x0002820000047ab9 */ /* 0x000fe20000000a00 */
[----:B------:R-:W-:-:S11]  /*1470*/  ULDC.64 UR8, c[0x0][0x208] ;  /* 0x0000820000087ab9 */ /* 0x000fd60000000a00 */
[----:B------:R-:W-:-:S06]  /*1480*/  UIMAD.WIDE UR4, UR10, 0x4, UR4 ;  /* 0x000000040a0478a5 */ /* 0x000fcc000f8e0204 */
[----:B------:R-:W-:Y:S02]  /*1490*/  IMAD.U32 R4, RZ, RZ, UR4 ;  /* 0x00000004ff047e24 */ /* 0x000fe4000f8e00ff */
[----:B------:R-:W-:-:S05]  /*14a0*/  IMAD.U32 R5, RZ, RZ, UR5 ;  /* 0x00000005ff057e24 */ /* 0x000fca000f8e00ff */
[----:B------:R-:W2:Y:S04]  /*14b0*/  LDG.E R3, desc[UR8][R4.64] ;  /* 0x0000000804037981 */ /* 0x000ea8000c1e1900 */
[----:B------:R-:W3:Y:S01]  /*14c0*/  LDG.E R0, desc[UR8][R4.64+0x4] ;  /* 0x0000040804007981 */ /* 0x000ee2000c1e1900 */
[----:B--2---:R-:W-:Y:S02]  /*14d0*/  R2UR UR4, R3 ;  /* 0x00000000030472ca */ /* 0x004fe400000e0000 */
[----:B---3--:R-:W-:-:S13]  /*14e0*/  R2UR UR5, R0 ;  /* 0x00000000000572ca */ /* 0x008fda00000e0000 */
[----:B------:R-:W-:-:S12]  /*14f0*/  UIADD3 UR4, -UR4, UR5, URZ ;  /* 0x0000000504047290 */ /* 0x000fd8000fffe13f */
.L_x_173:
[----:B------:R-:W-:Y:S02]  /*1500*/  UIADD3 UR38, -UR38, UR4, URZ ;  /* 0x0000000426267290 */ /* 0x000fe4000fffe13f */
[----:B------:R-:W-:Y:S02]  /*1510*/  USHF.R.U32.HI UR7, URZ, 0x8, UR7 ;  /* 0x000000083f077899 */ /* 0x000fe40008011607 */
[----:B------:R-:W-:Y:S02]  /*1520*/  UISETP.GE.AND UP0, UPT, UR38, 0x1, UPT ;  /* 0x000000012600788c */ /* 0x000fe4000bf06270 */
[----:B------:R-:W-:Y:S02]  /*1530*/  UIADD3 UR4, UR38, 0x8f, URZ ;  /* 0x0000008f26047890 */ /* 0x000fe4000fffe03f */
[----:B------:R-:W-:Y:S02]  /*1540*/  ULEA.HI UR7, UR6, UR7, URZ, 0x10 ;  /* 0x0000000706077291 */ /* 0x000fe4000f8f803f */
[----:B------:R-:W-:Y:S01]  /*1550*/  PLOP3.LUT P0, PT, PT, PT, UP0, 0x80, 0x0 ;  /* 0x000000000000781c */ /* 0x000fe20003f0f008 */
[----:B------:R-:W-:-:S02]  /*1560*/  UIMAD.WIDE UR4, UR4, 0x38e38e39, URZ ;  /* 0x38e38e39040478a5 */ /* 0x000fc4000f8e023f */
[----:B------:R-:W-:Y:S02]  /*1570*/  ULOP3.LUT UR8, UR7, 0xff, URZ, 0xc0, !UPT ;  /* 0x000000ff07087892 */ /* 0x000fe4000f8ec03f */
[----:B------:R-:W-:Y:S02]  /*1580*/  USHF.R.U32.HI UR7, URZ, 0x10, UR7 ;  /* 0x000000103f077899 */ /* 0x000fe40008011607 */
[----:B------:R-:W-:Y:S02]  /*1590*/  USHF.R.U32.HI UR6, URZ, 0x1f, UR5 ;  /* 0x0000001f3f067899 */ /* 0x000fe40008011605 */
[----:B------:R-:W-:Y:S01]  /*15a0*/  IMAD.U32 R22, RZ, RZ, UR8 ;  /* 0x00000008ff167e24 */ /* 0x000fe2000f8e00ff */
[----:B------:R-:W-:Y:S01]  /*15b0*/  UMOV UR4, URZ ;  /* 0x0000003f00047c82 */ /* 0x000fe20008000000 */
[----:B------:R-:W-:Y:S01]  /*15c0*/  ULEA.HI.SX32 UR9, UR5, UR6, 0x1b ;  /* 0x0000000605097291 */ /* 0x000fe2000f8fda3f */
[----:B------:R-:W-:Y:S01]  /*15d0*/  IMAD.U32 R18, RZ, RZ, UR7 ;  /* 0x00000007ff127e24 */ /* 0x000fe2000f8e00ff */
[----:B------:R-:W-:Y:S10]  /*15e0*/  @!P0 BRA `(.L_x_174) ;  /* 0x0000000000948947 */ /* 0x000ff40003800000 */
[----:B------:R-:W-:Y:S01]  /*15f0*/  R2UR UR5, R18 ;  /* 0x00000000120572ca */ /* 0x000fe200000e0000 */
[----:B------:R-:W-:-:S12]  /*1600*/  ULDC UR4, c[0x0][0x9f0] ;  /* 0x00027c0000047ab9 */ /* 0x000fd80000000800 */
[----:B------:R-:W-:-:S04]  /*1610*/  UISETP.NE.AND UP0, UPT, UR5, URZ, UPT ;  /* 0x0000003f0500728c */ /* 0x000fc8000bf05270 */
[----:B------:R-:W-:-:S03]  /*1620*/  USEL UR10, UR5, UR4, UP0 ;  /* 0x00000004050a7287 */ /* 0x000fc60008000000 */
[----:B------:R-:W-:Y:S01]  /*1630*/  UMOV UR4, URZ ;  /* 0x0000003f00047c82 */ /* 0x000fe20008000000 */
[----:B------:R-:W-:Y:S02]  /*1640*/  UIADD3 UR6, UR9, -0x1, UR10 ;  /* 0xffffffff09067890 */ /* 0x000fe4000fffe00a */
[----:B------:R-:W-:-:S04]  /*1650*/  IMAD.U32 R4, RZ, RZ, UR10 ;  /* 0x0000000aff047e24 */ /* 0x000fc8000f8e00ff */
[----:B------:R-:W-:Y:S01]  /*1660*/  IMAD.U32 R5, RZ, RZ, UR6 ;  /* 0x00000006ff057e24 */ /* 0x000fe2000f8e00ff */
[-C--:B------:R-:W-:Y:S01]  /*1670*/  IABS R0, R4.reuse ;  /* 0x0000000400007213 */ /* 0x080fe20000000000 */
[----:B------:R-:W-:Y:S01]  /*1680*/  ULOP3.LUT UR6, UR6, UR10, URZ, 0x3c, !UPT ;  /* 0x0000000a06067292 */ /* 0x000fe2000f8e3c3f */
[----:B------:R-:W-:Y:S02]  /*1690*/  IABS R6, R4 ;  /* 0x0000000400067213 */ /* 0x000fe40000000000 */
[----:B------:R-:W-:Y:S02]  /*16a0*/  R2UR UR11, R0 ;  /* 0x00000000000b72ca */ /* 0x000fe400000e0000 */
[----:B------:R-:W-:-:S05]  /*16b0*/  IABS R5, R5 ;  /* 0x0000000500057213 */ /* 0x000fca0000000000 */
[----:B------:R-:W-:-:S05]  /*16c0*/  IMAD.MOV.U32 R4, RZ, RZ, R5 ;  /* 0x000000ffff047224 */ /* 0x000fca00078e0005 */
[----:B------:R-:W-:Y:S01]  /*16d0*/  R2UR UR8, R4 ;  /* 0x00000000040872ca */ /* 0x000fe200000e0000 */
[----:B------:R-:W0:Y:S08]  /*16e0*/  I2F.RP R0, UR11 ;  /* 0x0000000b00007d06 */ /* 0x000e300008209400 */
[----:B0-----:R-:W0:Y:S02]  /*16f0*/  MUFU.RCP R0, R0 ;  /* 0x0000000000007308 */ /* 0x001e240000001000 */
[----:B0-----:R-:W-:-:S02]  /*1700*/  VIADD R3, R0, 0xffffffe ;  /* 0x0ffffffe00037836 */ /* 0x001fc40000000000 */
[----:B------:R-:W-:-:S04]  /*1710*/  IMAD.MOV R0, RZ, RZ, -R6 ;  /* 0x000000ffff007224 */ /* 0x000fc800078e0a06 */
[----:B------:R-:W0:Y:S02]  /*1720*/  F2I.FTZ.U32.TRUNC.NTZ R3, R3 ;  /* 0x0000000300037305 */ /* 0x000e24000021f000 */
[----:B0-----:R-:W-:-:S13]  /*1730*/  R2UR UR5, R3 ;  /* 0x00000000030572ca */ /* 0x001fda00000e0000 */
[----:B------:R-:W-:-:S04]  /*1740*/  UIADD3 UR7, URZ, -UR5, URZ ;  /* 0x800000053f077290 */ /* 0x000fc8000fffe03f */
[----:B------:R-:W-:-:S04]  /*1750*/  UIMAD UR7, UR7, UR11, URZ ;  /* 0x0000000b070772a4 */ /* 0x000fc8000f8e023f */
[----:B------:R-:W-:-:S03]  /*1760*/  UIMAD.WIDE.U32 UR4, UR5, UR7, UR4 ;  /* 0x00000007050472a5 */ /* 0x000fc6000f8e0004 */
[----:B------:R-:W-:Y:S01]  /*1770*/  R2UR UR7, R0 ;  /* 0x00000000000772ca */ /* 0x000fe200000e0000 */
[----:B------:R-:W-:-:S12]  /*1780*/  UIMAD.WIDE.U32 UR4, UR5, UR8, URZ ;  /* 0x00000008050472a5 */ /* 0x000fd8000f8e003f */
[----:B------:R-:W-:-:S04]  /*1790*/  UIMAD UR4, UR5, UR7, UR8 ;  /* 0x00000007050472a4 */ /* 0x000fc8000f8e0208 */
[----:B------:R-:W-:-:S11]  /*17a0*/  UISETP.GT.U32.AND UP1, UPT, UR11, UR4, UPT ;  /* 0x000000040b00728c */ /* 0x000fd6000bf24070 */
[----:B------:R-:W-:Y:S02]  /*17b0*/  @!UP1 UIADD3 UR4, UR4, -UR11, URZ ;  /* 0x8000000b04049290 */ /* 0x000fe4000fffe03f */
[----:B------:R-:W-:Y:S02]  /*17c0*/  @!UP1 UIADD3 UR5, UR5, 0x1, URZ ;  /* 0x0000000105059890 */ /* 0x000fe4000fffe03f */
[----:B------:R-:W-:Y:S02]  /*17d0*/  UISETP.GE.U32.AND UP0, UPT, UR4, UR11, UPT ;  /* 0x0000000b0400728c */ /* 0x000fe4000bf06070 */
[----:B------:R-:W-:-:S09]  /*17e0*/  UISETP.GE.AND UP1, UPT, UR6, URZ, UPT ;  /* 0x0000003f0600728c */ /* 0x000fd2000bf26270 */
[----:B------:R-:W-:Y:S02]  /*17f0*/  @UP0 UIADD3 UR5, UR5, 0x1, URZ ;  /* 0x0000000105050890 */ /* 0x000fe4000fffe03f */
[----:B------:R-:W-:-:S05]  /*1800*/  UISETP.NE.AND UP0, UPT, UR10, URZ, UPT ;  /* 0x0000003f0a00728c */ /* 0x000fca000bf05270 */
[----:B------:R-:W-:Y:S02]  /*1810*/  UMOV UR4, UR5 ;  /* 0x0000000500047c82 */ /* 0x000fe40008000000 */
[----:B------:R-:W-:-:S04]  /*1820*/  @!UP1 UIADD3 UR4, -UR4, URZ, URZ ;  /* 0x0000003f04049290 */ /* 0x000fc8000fffe13f */
[----:B------:R-:W-:-:S12]  /*1830*/  @!UP0 ULOP3.LUT UR4, URZ, UR10, URZ, 0x33, !UPT ;  /* 0x0000000a3f048292 */ /* 0x000fd8000f8e333f */
.L_x_174:
[----:B------:R-:W-:Y:S01]  /*1840*/  R2UR UR5, R22 ;  /* 0x00000000160572ca */ /* 0x000fe200000e0000 */
[----:B------:R-:W-:Y:S01]  /*1850*/  IMAD.U32 R0, RZ, RZ, UR9 ;  /* 0x00000009ff007e24 */ /* 0x000fe2000f8e00ff */
[----:B------:R-:W-:Y:S01]  /*1860*/  PLOP3.LUT P0, PT, PT, PT, PT, 0x80, 0x0 ;  /* 0x000000000000781c */ /* 0x000fe20003f0f070 */
[----:B------:R-:W-:Y:S01]  /*1870*/  IMAD.U32 R3, RZ, RZ, UR4 ;  /* 0x00000004ff037e24 */ /* 0x000fe2000f8e00ff */
[----:B------:R-:W-:Y:S01]  /*1880*/  CS2R R70, SRZ ;  /* 0x0000000000467805 */ /* 0x000fe2000001ff00 */
[----:B------:R-:W-:Y:S01]  /*1890*/  IMAD.MOV.U32 R16, RZ, RZ, RZ ;  /* 0x000000ffff107224 */ /* 0x000fe200078e00ff */
[----:B------:R-:W-:Y:S02]  /*18a0*/  CS2R R68, SRZ ;  /* 0x0000000000447805 */ /* 0x000fe4000001ff00 */
[----:B------:R-:W-:Y:S02]  /*18b0*/  CS2R R66, SRZ ;  /* 0x0000000000427805 */ /* 0x000fe4000001ff00 */
[----:B------:R-:W-:-:S02]  /*18c0*/  CS2R R64, SRZ ;  /* 0x0000000000407805 */ /* 0x000fc4000001ff00 */
[----:B------:R-:W-:Y:S02]  /*18d0*/  CS2R R62, SRZ ;  /* 0x00000000003e7805 */ /* 0x000fe4000001ff00 */
[----:B------:R-:W-:Y:S02]  /*18e0*/  CS2R R60, SRZ ;  /* 0x00000000003c7805 */ /* 0x000fe4000001ff00 */
[----:B------:R-:W-:Y:S02]  /*18f0*/  CS2R R58, SRZ ;  /* 0x00000000003a7805 */ /* 0x000fe4000001ff00 */
[----:B------:R-:W-:Y:S01]  /*1900*/  CS2R R56, SRZ ;  /* 0x0000000000387805 */ /* 0x000fe2000001ff00 */
[----:B------:R-:W-:Y:S01]  /*1910*/  UIMAD UR61, UR5, UR4, URZ ;  /* 0x00000004053d72a4 */ /* 0x000fe2000f8e023f */
[----:B------:R-:W-:Y:S02]  /*1920*/  CS2R R54, SRZ ;  /* 0x0000000000367805 */ /* 0x000fe4000001ff00 */
[----:B------:R-:W-:-:S02]  /*1930*/  CS2R R52, SRZ ;  /* 0x0000000000347805 */ /* 0x000fc4000001ff00 */
[----:B------:R-:W-:Y:S02]  /*1940*/  CS2R R50, SRZ ;  /* 0x0000000000327805 */ /* 0x000fe4000001ff00 */
[----:B------:R-:W-:Y:S02]  /*1950*/  CS2R R48, SRZ ;  /* 0x0000000000307805 */ /* 0x000fe4000001ff00 */
[----:B------:R-:W-:Y:S02]  /*1960*/  CS2R R46, SRZ ;  /* 0x00000000002e7805 */ /* 0x000fe4000001ff00 */
[----:B------:R-:W-:Y:S01]  /*1970*/  VIADDMNMX R0, R3, UR61, R0, PT ;  /* 0x0000003d03007c46 */ /* 0x000fe2000b800100 */
[----:B------:R-:W-:Y:S01]  /*1980*/  IMAD.MOV.U32 R3, RZ, RZ, RZ ;  /* 0x000000ffff037224 */ /* 0x000fe200078e00ff */
[----:B------:R-:W-:Y:S02]  /*1990*/  CS2R R44, SRZ ;  /* 0x00000000002c7805 */ /* 0x000fe4000001ff00 */
[----:B------:R-:W-:-:S02]  /*19a0*/  CS2R R42, SRZ ;  /* 0x00000000002a7805 */ /* 0x000fc4000001ff00 */
[----:B------:R-:W-:Y:S02]  /*19b0*/  R2UR UR40, R0 ;  /* 0x00000000002872ca */ /* 0x000fe400000e0000 */
        /* <DEDUP_REMOVED lines=8> */
[----:B------:R-:W-:Y:S01]  /*1a40*/  CS2R R20, SRZ ;  /* 0x0000000000147805 */ /* 0x000fe2000001ff00 */
[----:B------:R-:W-:-:S06]  /*1a50*/  UISETP.GT.AND UP0, UPT, UR40, UR61, UPT ;  /* 0x0000003d2800728c */ /* 0x000fcc000bf04270 */
[----:B------:R-:W-:-:S13]  /*1a60*/  PLOP3.LUT P1, PT, PT, PT, UP0, 0x80, 0x0 ;  /* 0x000000000000781c */ /* 0x000fda0003f2f008 */
[----:B------:R-:W-:Y:S05]  /*1a70*/  @!P1 BRA `(.L_x_175) ;  /* 0x0000007c00749947 */ /* 0x000fea0003800000 */
[----:B------:R-:W0:Y:S02]  /*1a80*/  S2R R4, SR_TID.X ;  /* 0x0000000000047919 */ /* 0x000e240000002100 */
[----:B0-----:R-:W-:-:S05]  /*1a90*/  VIADD R5, R4, 0xffffff80 ;  /* 0xffffff8004057836 */ /* 0x001fca0000000000 */
[----:B------:R-:W-:-:S04]  /*1aa0*/  SHF.R.S32.HI R4, RZ, 0x1f, R5 ;  /* 0x0000001fff047819 */ /* 0x000fc80000011405 */
[----:B------:R-:W-:-:S04]  /*1ab0*/  LEA.HI R4, R4, R5, RZ, 0x7 ;  /* 0x0000000504047211 */ /* 0x000fc800078f38ff */
[----:B------:R-:W-:-:S05]  /*1ac0*/  SHF.R.S32.HI R4, RZ, 0x7, R4 ;  /* 0x00000007ff047819 */ /* 0x000fca0000011404 */
[----:B------:R-:W0:Y:S02]  /*1ad0*/  SHFL.IDX PT, R0, R4, RZ, 0x1f ;  /* 0x00001fff04007589 */ /* 0x000e2400000e0000 */
[----:B0-----:R-:W-:-:S13]  /*1ae0*/  R2UR UR6, R0 ;  /* 0x00000000000672ca */ /* 0x001fda00000e0000 */
[----:B------:R-:W-:Y:S02]  /*1af0*/  UIMAD.WIDE UR4, UR6, 0x55555556, URZ ;  /* 0x55555556060478a5 */ /* 0x000fe4000f8e023f */
[----:B------:R-:W-:Y:S02]  /*1b00*/  IMAD.U32 R16, RZ, RZ, UR6 ;  /* 0x00000006ff107e24 */ /* 0x000fe4000f8e00ff */
[----:B------:R-:W-:Y:S02]  /*1b10*/  ULEA.HI UR41, UR5, UR5, URZ, 0x1 ;  /* 0x0000000505297291 */ /* 0x000fe4000f8f083f */
[----:B------:R-:W-:Y:S02]  /*1b20*/  UIADD3 UR5, UR37, 0x24300, URZ ;  /* 0x0002430025057890 */ /* 0x000fe4000fffe03f */
[----:B------:R-:W-:Y:S02]  /*1b30*/  UIMAD UR41, UR41, -0x3, UR6 ;  /* 0xfffffffd292978a4 */ /* 0x000fe4000f8e0206 */
[----:B------:R-:W-:-:S02]  /*1b40*/  ULOP3.LUT UP0, URZ, UR5, 0x9f, URZ, 0xc0, !UPT ;  /* 0x0000009f053f7892 */ /* 0x000fc4000f80c03f */
[----:B------:R-:W-:-:S04]  /*1b50*/  ULEA UR4, UR41, UR5, 0xb ;  /* 0x0000000529047291 */ /* 0x000fc8000f8e583f */
[----:B------:R-:W-:Y:S01]  /*1b60*/  PLOP3.LUT P0, PT, PT, PT, UP0, 0x80, 0x0 ;  /* 0x000000000000781c */ /* 0x000fe20003f0f008 */
[----:B------:R-:W-:-:S04]  /*1b70*/  USHF.R.U32.HI UR4, URZ, 0x4, UR4 ;  /* 0x000000043f047899 */ /* 0x000fc80008011604 */
[----:B------:R-:W-:-:S08]  /*1b80*/  ULOP3.LUT UR60, UR4, 0x3fff, URZ, 0xc0, !UPT ;  /* 0x00003fff043c7892 */ /* 0x000fd0000f8ec03f */
        /* <DEDUP_REMOVED lines=17> */
.L_x_176:
[----:B------:R-:W2:Y:S04]  /*1ca0*/  LDL R21, [R1+0xc] ;  /* 0x00000c0001157983 */ /* 0x000ea80000100800 */
[----:B------:R-:W3:Y:S01]  /*1cb0*/  LDL R20, [R1+0x48] ;  /* 0x0000480001147983 */ /* 0x000ee20000100800 */
[----:B--2---:R-:W-:Y:S02]  /*1cc0*/  R2UR UR6, R21 ;  /* 0x00000000150672ca */ /* 0x004fe400000e0000 */
[----:B---3--:R-:W-:-:S11]  /*1cd0*/  R2UR UR5, R20 ;  /* 0x00000000140572ca */ /* 0x008fd600000e0000 */
[----:B------:R-:W-:-:S04]  /*1ce0*/  ULEA.HI UR4, UR6, UR6, URZ, 0x1 ;  /* 0x0000000606047291 */ /* 0x000fc8000f8f083f */
[----:B------:R-:W-:Y:S01]  /*1cf0*/  ULOP3.LUT UR4, UR4, 0xfffffffe, URZ, 0xc0, !UPT ;  /* 0xfffffffe04047892 */ /* 0x000fe2000f8ec03f */
[----:B------:R-:W-:-:S03]  /*1d00*/  IMAD.U32 R3, RZ, RZ, UR5 ;  /* 0x00000005ff037e24 */ /* 0x000fc6000f8e00ff */
[----:B------:R-:W-:Y:S02]  /*1d10*/  UIADD3 UR4, UR6, -UR4, URZ ;  /* 0x8000000406047290 */ /* 0x000fe4000fffe03f */
[----:B------:R-:W-:-:S04]  /*1d20*/  ISETP.NE.AND P0, PT, R3, 0x3, PT ;  /* 0x000000030300780c */ /* 0x000fc80003f05270 */
[----:B------:R-:W-:-:S05]  /*1d30*/  IMAD.U32 R0, RZ, RZ, UR4 ;  /* 0x00000004ff007e24 */ /* 0x000fca000f8e00ff */
[----:B------:R-:W-:-:S04]  /*1d40*/  SHF.L.U32 R0, R0, 0x1f, RZ ;  /* 0x0000001f00007819 */ /* 0x000fc800000006ff */
[----:B------:R-:W0:Y:S02]  /*1d50*/  SYNCS.PHASECHK.TRANS64.TRYWAIT P1, [UR37+0x31c00], R0 ;  /* 0x031c0000ff0075a7 */ /* 0x000e240008020165 */
[----:B0-----:R-:W-:Y:S05]  /*1d60*/  @!P1 BRA `(.L_x_177) ;  /* 0x0000010c00c49947 */ /* 0x001fea0003800000 */
.L_x_335:
[----:B------:R-:W-:Y:S05]  /*1d70*/  @!P0 BRA `(.L_x_178) ;  /* 0x0000000000048947 */ /* 0x000fea0003800000 */
[----:B------:R-:W-:Y:S01]  /*1d80*/  BPT.TRAP 0x1 ;  /* 0x000000040000795c */ /* 0x000fe20000300000 */
.L_x_178:
[----:B0-----:R-:W-:Y:S02]  /*1d90*/  IMAD.U32 R3, RZ, RZ, UR36 ;  /* 0x00000024ff037e24 */ /* 0x001fe4000f8e00ff */
[----:B------:R-:W-:-:S03]  /*1da0*/  IMAD.U32 R0, RZ, RZ, UR39 ;  /* 0x00000027ff007e24 */ /* 0x000fc6000f8e00ff */
[----:B------:R-:W-:Y:S02]  /*1db0*/  LEA R3, R3, UR37, 0x3 ;  /* 0x0000002503037c11 */ /* 0x000fe4000f8e18ff */
[----:B------:R-:W-:-:S04]  /*1dc0*/  SHF.L.U32 R0, R0, 0x1f, RZ ;  /* 0x0000001f00007819 */ /* 0x000fc800000006ff */
[----:B------:R0:W1:Y:S01]  /*1dd0*/  SYNCS.PHASECHK.TRANS64.TRYWAIT P2, [R3+URZ+0x31c30], R0 ;  /* 0x031c3000030075a7 */ /* 0x000062000804017f */
[----:B------:R-:W-:Y:S05]  /*1de0*/  @!P0 BRA `(.L_x_179) ;  /* 0x0000000000048947 */ /* 0x000fea0003800000 */
[----:B------:R-:W-:Y:S01]  /*1df0*/  BPT.TRAP 0x1 ;  /* 0x000000040000795c */ /* 0x000fe20000300000 */
.L_x_179:
[----:B------:R-:W2:Y:S01]  /*1e00*/  S2R R4, SR_TID.X ;  /* 0x0000000000047919 */ /* 0x000ea20000002100 */
[----:B------:R-:W-:Y:S01]  /*1e10*/  IMAD.MOV.U32 R71, RZ, RZ, RZ ;  /* 0x000000ffff477224 */ /* 0x000fe200078e00ff */
[----:B--2---:R-:W-:Y:S01]  /*1e20*/  LOP3.LUT P1, RZ, R4, 0x7f, RZ, 0xc0, !PT ;  /* 0x0000007f04ff7812 */ /* 0x004fe2000782c0ff */
[----:B-1----:R-:W-:-:S12]  /*1e30*/  @P2 BRA `(.L_x_180) ;  /* 0x0000000000082947 */ /* 0x002fd80003800000 */
[----:B------:R-:W1:Y:S02]  /*1e40*/  SYNCS.PHASECHK.TRANS64.TRYWAIT P2, [R3+URZ+0x31c30], R0 ;  /* 0x031c3000030075a7 */ /* 0x000e64000804017f */
[----:B-1----:R-:W-:Y:S05]  /*1e50*/  @!P2 BRA `(.L_x_181) ;  /* 0x0000010c00a0a947 */ /* 0x002fea0003800000 */
.L_x_180:
[----:B------:R-:W-:Y:S05]  /*1e60*/  WARPSYNC.ALL ;  /* 0x0000000000007948 */ /* 0x000fea0003800000 */
[----:B------:R-:W-:Y:S01]  /*1e70*/  UIADD3 UR4, UR37, 0x16a00, URZ ;  /* 0x00016a0025047890 */ /* 0x000fe2000fffe03f */
[----:B------:R-:W-:Y:S01]  /*1e80*/  WARPGROUP.ARRIVE ;  /* 0x00000000000079c5 */ /* 0x000fe20000000000 */
[----:B------:R-:W-:Y:S01]  /*1e90*/  ULEA UR41, UR41, UR37, 0xc ;  /* 0x0000002529297291 */ /* 0x000fe2000f8e603f */
[----:B------:R-:W-:Y:S01]  /*1ea0*/  IMAD.U32 R7, RZ, RZ, UR38 ;  /* 0x00000026ff077e24 */ /* 0x000fe2000f8e00ff */
[----:B------:R-:W-:Y:S01]  /*1eb0*/  USHF.R.U32.HI UR4, URZ, 0x4, UR4 ;  /* 0x000000043f047899 */ /* 0x000fe20008011604 */
[----:B------:R-:W-:Y:S01]  /*1ec0*/  IMAD.U32 R9, RZ, RZ, UR40 ;  /* 0x00000028ff097e24 */ /* 0x000fe2000f8e00ff */
[----:B------:R-:W-:Y:S01]  /*1ed0*/  UIADD3 UR41, UR41, 0xda00, URZ ;  /* 0x0000da0029297890 */ /* 0x000fe2000fffe03f */
[----:B------:R-:W-:Y:S01]  /*1ee0*/  P2R R6, PR, RZ, 0x2 ;  /* 0x00000002ff067803 */ /* 0x000fe20000000000 */
[----:B------:R-:W-:Y:S01]  /*1ef0*/  ULOP3.LUT UR4, UR4, 0x3fff, URZ, 0xc0, !UPT ;  /* 0x00003fff04047892 */ /* 0x000fe2000f8ec03f */
[----:B------:R-:W-:Y:S01]  /*1f00*/  IADD3 R4, R7, 0x90, -R156 ;  /* 0x0000009007047810 */ /* 0x000fe20007ffe89c */
[----:B------:R-:W-:Y:S01]  /*1f10*/  USHF.R.U32.HI UR41, URZ, 0x4, UR41 ;  /* 0x000000043f297899 */ /* 0x000fe20008011629 */
[----:B------:R-:W-:Y:S01]  /*1f20*/  P2R R5, PR, RZ, 0x1 ;  /* 0x00000001ff057803 */ /* 0x000fe20000000000 */
[----:B------:R-:W-:-:S02]  /*1f30*/  ULOP3.LUT UR5, UR4, 0x10000, URZ, 0xfc, !UPT ;  /* 0x0001000004057892 */ /* 0x000fc4000f8efc3f */
[----:B------:R-:W-:Y:S01]  /*1f40*/  ULOP3.LUT UR6, UR41, 0x3fff, URZ, 0xc0, !UPT ;  /* 0x00003fff29067892 */ /* 0x000fe2000f8ec03f */
[----:B------:R-:W-:Y:S01]  /*1f50*/  IMAD R4, R9, -0x90, R4 ;  /* 0xffffff7009047824 */ /* 0x000fe200078e0204 */
[----:B------:R-:W-:Y:S02]  /*1f60*/  UIMAD UR4, UR36, 0x6c0, UR5 ;  /* 0x000006c0240478a4 */ /* 0x000fe4000f8e0205 */
[----:B------:R-:W-:Y:S01]  /*1f70*/  ULOP3.LUT UR6, UR6, 0x10000, URZ, 0xfc, !UPT ;  /* 0x0001000006067892 */ /* 0x000fe2000f8efc3f */
[----:B------:R-:W-:Y:S01]  /*1f80*/  UMOV UR31, 0x80000020 ;  /* 0x80000020001f7882 */ /* 0x000fe20000000000 */
[----:B------:R-:W-:Y:S01]  /*1f90*/  UMOV UR29, 0x80000020 ;  /* 0x80000020001d7882 */ /* 0x000fe20000000000 */
[----:B------:R-:W-:Y:S01]  /*1fa0*/  UIADD3 UR10, UR4, 0x40, URZ ;  /* 0x00000040040a7890 */ /* 0x000fe2000fffe03f */
[C---:B------:R-:W-:Y:S01]  /*1fb0*/  ISETP.GT.AND P2, PT, R4.reuse, RZ, PT ;  /* 0x000000ff0400720c */ /* 0x040fe20003f44270 */
[----:B------:R-:W-:Y:S02]  /*1fc0*/  UMOV UR30, UR4 ;  /* 0x00000004001e7c82 */ /* 0x000fe40008000000 */
[----:B------:R-:W-:Y:S01]  /*1fd0*/  UMOV UR28, UR6 ;  /* 0x00000006001c7c82 */ /* 0x000fe20008000000 */
[----:B------:R-:W-:Y:S01]  /*1fe0*/  UMOV UR9, UR29 ;  /* 0x0000001d00097c82 */ /* 0x000fe20008000000 */
[----:B------:R-:W-:Y:S01]  /*1ff0*/  HGMMA.64x16x16.F32 R96, gdesc[UR28], RZ, !UPT, gsb0 ;  /* 0x002000001c6079f0 */ /* 0x000fe2000c0008ff */
[----:B------:R-:W-:Y:S01]  /*2000*/  UMOV UR8, UR28 ;  /* 0x0000001c00087c82 */ /* 0x000fe20008000000 */
[----:B------:R-:W-:Y:S01]  /*2010*/  UMOV UR11, 0x80000020 ;  /* 0x80000020000b7882 */ /* 0x000fe20000000000 */
[----:B------:R-:W-:Y:S01]  /*2020*/  UIADD3 UR7, UR4, 0xc0, URZ ;  /* 0x000000c004077890 */ /* 0x000fe2000fffe03f */
[C---:B------:R-:W-:Y:S01]  /*2030*/  ISETP.GT.AND P3, PT, R4.reuse, 0x1, PT ;  /* 0x000000010400780c */ /* 0x040fe20003f64270 */
        /* <DEDUP_REMOVED lines=9> */
[----:B------:R-:W-:Y:S01]  /*20d0*/  ISETP.GT.AND P0, PT, R4, 0x70, PT ;  /* 0x000000700400780c */ /* 0x000fe20003f04270 */
[----:B------:R-:W-:Y:S01]  /*20e0*/  UIADD3 UR18, UR4, 0x242, URZ ;  /* 0x0000024204127890 */ /* 0x000fe2000fffe03f */
[----:B------:R-:W-:Y:S01]  /*20f0*/  UMOV UR17, 0x80000020 ;  /* 0x8000002000117882 */ /* 0x000fe20000000000 */
[----:B------:R-:W-:Y:S01]  /*2100*/  UMOV UR19, 0x80000020 ;  /* 0x8000002000137882 */ /* 0x000fe20000000000 */
[----:B------:R-:W-:-:S02]  /*2110*/  UIADD3 UR20, UR6, 0x600, URZ ;  /* 0x0000060006147890 */ /* 0x000fc4000fffe03f */
[----:B------:R-:W-:Y:S01]  /*2120*/  UIADD3 UR22, UR4, 0x480, URZ ;  /* 0x0000048004167890 */ /* 0x000fe2000fffe03f */
[----:B------:R-:W-:Y:S01]  /*2130*/  UMOV UR21, 0x80000020 ;  /* 0x8000002000157882 */ /* 0x000fe20000000000 */
[----:B------:R-:W-:Y:S01]  /*2140*/  UMOV UR23, 0x80000020 ;  /* 0x8000002000177882 */ /* 0x000fe20000000000 */
[----:B------:R-:W-:Y:S02]  /*2150*/  UIADD3 UR24, UR6, 0x602, URZ ;  /* 0x0000060206187890 */ /* 0x000fe4000fffe03f */
[----:B------:R-:W-:Y:S01]  /*2160*/  UIADD3 UR26, UR4, 0x482, URZ ;  /* 0x00000482041a7890 */ /* 0x000fe2000fffe03f */
[----:B------:R-:W-:Y:S01]  /*2170*/  UMOV UR25, 0x80000020 ;  /* 0x8000002000197882 */ /* 0x000fe20000000000 */
[----:B------:R-:W-:Y:S01]  /*2180*/  UMOV UR27, 0x80000020 ;  /* 0x80000020001b7882 */ /* 0x000fe20000000000 */
[----:B------:R-:W-:-:S04]  /*2190*/  UIADD3 UR38, UR40, -0x2, URZ ;  /* 0xfffffffe28267890 */ /* 0x000fc8000fffe03f */
[----:B------:R-:W-:Y:S01]  /*21a0*/  UISETP.GE.AND UP0, UPT, UR38, UR61, UPT ;  /* 0x0000003d2600728c */ /* 0x000fe2000bf06270 */
        /* <DEDUP_REMOVED lines=10> */
[----:B------:R-:W-:Y:S01]  /*2250*/  UMOV UR8, UR28 ;  /* 0x0000001c00087c82 */ /* 0x000fe20008000000 */
[----:B------:R-:W-:Y:S01]  /*2260*/  UMOV UR9, UR29 ;  /* 0x0000001d00097c82 */ /* 0x000fe20008000000 */
[----:B------:R-:W-:Y:S01]  /*2270*/  UMOV UR10, UR7 ;  /* 0x00000007000a7c82 */ /* 0x000fe20008000000 */
[----:B------:R-:W-:Y:S01]  /*2280*/  UMOV UR11, 0x80000020 ;  /* 0x80000020000b7882 */ /* 0x000fe20000000000 */
[----:B------:R-:W-:Y:S01]  /*2290*/  UIADD3 UR7, UR4, 0x1c0, URZ ;  /* 0x000001c004077890 */ /* 0x000fe2000fffe03f */
        /* <DEDUP_REMOVED lines=44> */
[----:B------:R-:W-:Y:S01]  /*2560*/  UMOV UR9, 0x80000020 ;  /* 0x8000002000097882 */ /* 0x000fe20000000000 */
[----:B------:R-:W-:Y:S01]  /*2570*/  UMOV UR10, UR14 ;  /* 0x0000000e000a7c82 */ /* 0x000fe20008000000 */
[----:B------:R-:W-:Y:S01]  /*2580*/  UMOV UR11, 0x80000020 ;  /* 0x80000020000b7882 */ /* 0x000fe20000000000 */
[----:B------:R-:W-:Y:S02]  /*2590*/  UIADD3 UR13, UR4, 0x142, URZ ;  /* 0x00000142040d7890 */ /* 0x000fe4000fffe03f */
        /* <DEDUP_REMOVED lines=48> */
[----:B------:R-:W-:Y:S02]  /*28a0*/  WARPGROUP.DEPBAR.LE gsb0, 0x0 ;  /* 0x00008000000079c5 */ /* 0x000fe40000010000 */
[----:B------:R-:W-:-:S06]  /*28b0*/  WARPGROUP.ARRIVE ;  /* 0x00000000000079c5 */ /* 0x000fcc0000000000 */
[----:B------:R-:W-:Y:S01]  /*28c0*/  HGMMA.64x16x16.F32 R24, gdesc[UR8], R24, gsb0 ;  /* 0x00200000081879f0 */ /* 0x000fe20008000818 */
        /* <DEDUP_REMOVED lines=29> */
[----:B------:R-:W-:Y:S02]  /*2aa0*/  UIADD3 UR11, UR6, 0x302, URZ ;  /* 0x00000302060b7890 */ /* 0x000fe4000fffe03f */
[----:B------:R-:W-:Y:S01]  /*2ab0*/  UIADD3 UR6, UR4, 0x540, URZ ;  /* 0x0000054004067890 */ /* 0x000fe2000fffe03f */
[----:B------:R-:W-:Y:S02]  /*2ac0*/  WARPGROUP.DEPBAR.LE gsb0, 0x0 ;  /* 0x00008000000079c5 */ /* 0x000fe40000010000 */
[----:B------:R-:W-:-:S06]  /*2ad0*/  WARPGROUP.ARRIVE ;  /* 0x00000000000079c5 */ /* 0x000fcc0000000000 */
[----:B------:R-:W-:Y:S01]  /*2ae0*/  HGMMA.64x16x16.F32 R48, gdesc[UR12], R48, gsb0 ;  /* 0x002000000c3079f0 */ /* 0x000fe20008000830 */
[----:B------:R-:W-:Y:S01]  /*2af0*/  UMOV UR14, UR16 ;  /* 0x00000010000e7c82 */ /* 0x000fe20008000000 */
[----:B------:R-:W-:Y:S01]  /*2b00*/  UMOV UR15, 0x80000020 ;  /* 0x80000020000f7882 */ /* 0x000fe20000000000 */
[----:B------:R-:W-:Y:S01]  /*2b10*/  UMOV UR16, UR11 ;  /* 0x0000000b00107c82 */ /* 0x000fe20008000000 */
        /* <DEDUP_REMOVED lines=108> */
[----:B------:R-:W-:Y:S01]  /*31e0*/  ULDC UR10, c[0x0][0x988] ;  /* 0x00026200000a7ab9 */ /* 0x000fe20000000800 */
        /* <DEDUP_REMOVED lines=20> */
[----:B01----:R-:W-:Y:S02]  /*3330*/  FMNMX.FTZ R0, R100, R7, !PT ;  /* 0x0000000764007209 */ /* 0x003fe40007810000 */
[----:B------:R-:W-:Y:S02]  /*3340*/  FSEL R99, R99, -INF , P3 ;  /* 0xff80000063637808 */ /* 0x000fe40001800000 */
[----:B------:R-:W-:Y:S02]  /*3350*/  ISETP.GT.AND P3, PT, R4, 0x11, PT ;  /* 0x000000110400780c */ /* 0x000fe40003f64270 */
[----:B------:R-:W-:-:S02]  /*3360*/  FMNMX.FTZ R7, R101, R0, !PT ;  /* 0x0000000065077209 */ /* 0x000fc40007810000 */
[----:B------:R-:W-:Y:S02]  /*3370*/  FSEL R102, R102, -INF , P4 ;  /* 0xff80000066667808 */ /* 0x000fe40002000000 */
[C---:B------:R-:W-:Y:S02]  /*3380*/  ISETP.GT.AND P4, PT, R4.reuse, 0x18, PT ;  /* 0x000000180400780c */ /* 0x040fe40003f84270 */
        /* <DEDUP_REMOVED lines=20> */
[C---:B------:R-:W-:Y:S02]  /*34d0*/  ISETP.GT.AND P4, PT, R4.reuse, 0x28, PT ;  /* 0x000000280400780c */ /* 0x040fe40003f84270 */
        /* <DEDUP_REMOVED lines=8> */
[----:B------:R-:W-:Y:S01]  /*3560*/  UIADD3 UR26, UR4, 0x582, URZ ;  /* 0x00000582041a7890 */ /* 0x000fe2000fffe03f */
[----:B------:R-:W-:Y:S01]  /*3570*/  FSEL R84, R84, -INF , P4 ;  /* 0xff80000054547808 */ /* 0x000fe20002000000 */
[----:B------:R-:W-:Y:S01]  /*3580*/  UMOV UR27, 0x80000020 ;  /* 0x80000020001b7882 */ /* 0x000fe20000000000 */
[----:B------:R-:W-:Y:S02]  /*3590*/  FMNMX.FTZ R7, R81, R0, !PT ;  /* 0x0000000051077209 */ /* 0x000fe40007810000 */
[----:B------:R-:W-:Y:S02]  /*35a0*/  FSEL R82, R82, -INF , P2 ;  /* 0xff80000052527808 */ /* 0x000fe40001000000 */
[----:B------:R-:W-:Y:S02]  /*35b0*/  FSEL R85, R85, -INF , P5 ;  /* 0xff80000055557808 */ /* 0x000fe40002800000 */
[----:B------:R-:W-:-:S02]  /*35c0*/  ISETP.GT.AND P2, PT, R4, 0x30, PT ;  /* 0x000000300400780c */ /* 0x000fc40003f44270 */
        /* <DEDUP_REMOVED lines=16> */
[----:B------:R-:W-:Y:S01]  /*36d0*/  UIADD3 UR6, UR4, 0x642, URZ ;  /* 0x0000064204067890 */ /* 0x000fe2000fffe03f */
        /* <DEDUP_REMOVED lines=8> */
[----:B------:R-:W-:Y:S02]  /*3760*/  ISETP.GT.AND P5, PT, R4, 0x48, PT ;  /* 0x000000480400780c */ /* 0x000fe40003fa4270 */
[----:B------:R-:W-:Y:S02]  /*3770*/  FSEL R78, R78, -INF , P4 ;  /* 0xff8000004e4e7808 */ /* 0x000fe40002000000 */
[C---:B------:R-:W-:Y:S02]  /*3780*/  ISETP.GT.AND P4, PT, R4.reuse, 0x49, PT ;  /* 0x000000490400780c */ /* 0x040fe40003f84270 */
        /* <DEDUP_REMOVED lines=8> */
[----:B------:R-:W-:Y:S01]  /*3810*/  UIADD3 UR26, UR4, 0x602, URZ ;  /* 0x00000602041a7890 */ /* 0x000fe2000fffe03f */
[----:B------:R-:W-:Y:S01]  /*3820*/  FSEL R60, R60, -INF , P5 ;  /* 0xff8000003c3c7808 */ /* 0x000fe20002800000 */
[----:B------:R-:W-:Y:S01]  /*3830*/  UMOV UR27, 0x80000020 ;  /* 0x80000020001b7882 */ /* 0x000fe20000000000 */
[----:B------:R-:W-:-:S02]  /*3840*/  FMNMX.FTZ R7, R57, R0, !PT ;  /* 0x0000000039077209 */ /* 0x000fc40007810000 */
[----:B------:R-:W-:Y:S02]  /*3850*/  FSEL R61, R61, -INF , P4 ;  /* 0xff8000003d3d7808 */ /* 0x000fe40002000000 */
[----:B------:R-:W-:Y:S02]  /*3860*/  FMNMX.FTZ R0, R60, R7, !PT ;  /* 0x000000073c007209 */ /* 0x000fe40007810000 */
[----:B------:R-:W-:Y:S02]  /*3870*/  FSEL R58, R58, -INF , P2 ;  /* 0xff8000003a3a7808 */ /* 0x000fe40001000000 */
[----:B------:R-:W-:Y:S02]  /*3880*/  ISETP.GT.AND P2, PT, R4, 0x51, PT ;  /* 0x000000510400780c */ /* 0x000fe40003f44270 */
[----:B------:R-:W-:Y:S02]  /*3890*/  FMNMX.FTZ R7, R61, R0, !PT ;  /* 0x000000003d077209 */ /* 0x000fe40007810000 */
[----:B------:R-:W-:-:S02]  /*38a0*/  FSEL R59, R59, -INF , P6 ;  /* 0xff8000003b3b7808 */ /* 0x000fc40003000000 */
[----:B------:R-:W-:Y:S02]  /*38b0*/  ISETP.GT.AND P6, PT, R4, 0x58, PT ;  /* 0x000000580400780c */ /* 0x000fe40003fc4270 */
        /* <DEDUP_REMOVED lines=10> */
[----:B------:R-:W-:Y:S01]  /*3960*/  UMOV UR26, UR6 ;  /* 0x00000006001a7c82 */ /* 0x000fe20008000000 */
[----:B------:R-:W-:Y:S01]  /*3970*/  UMOV UR27, 0x80000020 ;  /* 0x80000020001b7882 */ /* 0x000fe20000000000 */
[----:B------:R-:W-:Y:S02]  /*3980*/  FSEL R52, R52, -INF , P6 ;  /* 0xff80000034347808 */ /* 0x000fe40003000000 */
[----:B------:R-:W-:Y:S02]  /*3990*/  FMNMX.FTZ R7, R49, R0, !PT ;  /* 0x0000000031077209 */ /* 0x000fe40007810000 */
[----:B------:R-:W-:-:S02]  /*39a0*/  FSEL R53, R53, -INF , P5 ;  /* 0xff80000035357808 */ /* 0x000fc40002800000 */
[----:B------:R-:W-:Y:S02]  /*39b0*/  FMNMX.FTZ R0, R52, R7, !PT ;  /* 0x0000000734007209 */ /* 0x000fe40007810000 */
[----:B------:R-:W-:Y:S02]  /*39c0*/  FSEL R50, R50, -INF , P3 ;  /* 0xff80000032327808 */ /* 0x000fe40001800000 */
[C---:B------:R-:W-:Y:S02]  /*39d0*/  ISETP.GT.AND P3, PT, R4.reuse, 0x61, PT ;  /* 0x000000610400780c */ /* 0x040fe40003f64270 */
[----:B------:R-:W-:Y:S02]  /*39e0*/  FMNMX.FTZ R7, R53, R0, !PT ;  /* 0x0000000035077209 */ /* 0x000fe40007810000 */
[----:B------:R-:W-:Y:S02]  /*39f0*/  FSEL R51, R51, -INF , P2 ;  /* 0xff80000033337808 */ /* 0x000fe40001000000 */
[----:B------:R-:W-:-:S02]  /*3a00*/  ISETP.GT.AND P2, PT, R4, 0x68, PT ;  /* 0x000000680400780c */ /* 0x000fc40003f44270 */
        /* <DEDUP_REMOVED lines=15> */
[----:B------:R-:W-:-:S02]  /*3b00*/  FMNMX.FTZ R0, R44, R7, !PT ;  /* 0x000000072c007209 */ /* 0x000fc40007810000 */
[----:B------:R-:W-:Y:S02]  /*3b10*/  ISETP.GT.AND P1, PT, R4, 0x71, PT ;  /* 0x000000710400780c */ /* 0x000fe40003f24270 */
[----:B------:R-:W-:Y:S02]  /*3b20*/  FMNMX.FTZ R7, R45, R0, !PT ;  /* 0x000000002d077209 */ /* 0x000fe40007810000 */
[----:B------:R-:W-:Y:S02]  /*3b30*/  FSEL R46, R46, -INF , P2 ;  /* 0xff8000002e2e7808 */ /* 0x000fe40001000000 */
[C---:B------:R-:W-:Y:S02]  /*3b40*/  ISETP.GT.AND P2, PT, R4.reuse, 0x79, PT ;  /* 0x000000790400780c */ /* 0x040fe40003f44270 */
[----:B------:R-:W-:Y:S02]  /*3b50*/  FSEL R43, R43, -INF , P3 ;  /* 0xff8000002b2b7808 */ /* 0x000fe40001800000 */
[----:B------:R-:W-:-:S02]  /*3b60*/  ISETP.GT.AND P3, PT, R4, 0x80, PT ;  /* 0x000000800400780c */ /* 0x000fc40003f64270 */
[----:B------:R-:W-:Y:S02]  /*3b70*/  FSEL R42, R42, -INF , P4 ;  /* 0xff8000002a2a7808 */ /* 0x000fe40002000000 */
[----:B------:R-:W-:Y:S02]  /*3b80*/  ISETP.GT.AND P4, PT, R4, 0x81, PT ;  /* 0x000000810400780c */ /* 0x000fe40003f84270 */
[----:B------:R-:W-:Y:S02]  /*3b90*/  P2R R10, PR, RZ, 0x4 ;  /* 0x00000004ff0a7803 */ /* 0x000fe40000000000 */
[----:B------:R-:W-:Y:S01]  /*3ba0*/  P2R R12, PR, RZ, 0x2 ;  /* 0x00000002ff0c7803 */ /* 0x000fe20000000000 */
[----:B------:R-:W-:Y:S02]  /*3bb0*/  WARPGROUP.DEPBAR.LE gsb0, 0x0 ;  /* 0x00008000000079c5 */ /* 0x000fe40000010000 */
[----:B------:R-:W-:Y:S01]  /*3bc0*/  WARPGROUP.ARRIVE ;  /* 0x00000000000079c5 */ /* 0x000fe20000000000 */
[----:B------:R-:W-:-:S02]  /*3bd0*/  FSEL R32, R32, -INF , P0 ;  /* 0xff80000020207808 */ /* 0x000fc40000000000 */
[----:B------:R-:W-:Y:S02]  /*3be0*/  ISETP.GT.AND P0, PT, R4, 0x78, PT ;  /* 0x000000780400780c */ /* 0x000fe40003f04270 */
[----:B------:R-:W-:Y:S01]  /*3bf0*/  FSEL R33, R33, -INF , P1 ;  /* 0xff80000021217808 */ /* 0x000fe20000800000 */
[----:B------:R-:W-:Y:S01]  /*3c00*/  HGMMA.64x16x16.F32 R24, gdesc[UR24], R24, gsb0 ;  /* 0x00200000181879f0 */ /* 0x000fe20008000818 */
[----:B------:R-:W-:Y:S02]  /*3c10*/  FMNMX.FTZ R0, R32, R7, !PT ;  /* 0x0000000720007209 */ /* 0x000fe40007810000 */
[----:B------:R-:W-:Y:S02]  /*3c20*/  FSEL R36, R36, -INF , P0 ;  /* 0xff80000024247808 */ /* 0x000fe40000000000 */
[----:B------:R-:W-:Y:S02]  /*3c30*/  FMNMX.FTZ R7, R33, R0, !PT ;  /* 0x0000000021077209 */ /* 0x000fe40007810000 */
[----:B------:R-:W-:-:S02]  /*3c40*/  FSEL R37, R37, -INF , P2 ;  /* 0xff80000025257808 */ /* 0x000fc40001000000 */
[----:B------:R-:W-:Y:S02]  /*3c50*/  FMNMX.FTZ R0, R36, R7, !PT ;  /* 0x0000000724007209 */ /* 0x000fe40007810000 */
[----:B------:R-:W-:Y:S02]  /*3c60*/  P2R R11, PR, RZ, 0x1 ;  /* 0x00000001ff0b7803 */ /* 0x000fe40000000000 */
[----:B------:R-:W-:Y:S02]  /*3c70*/  FMNMX.FTZ R7, R37, R0, !PT ;  /* 0x0000000025077209 */ /* 0x000fe40007810000 */
[C---:B------:R-:W-:Y:S02]  /*3c80*/  ISETP.GT.AND P0, PT, R4.reuse, 0x69, PT ;  /* 0x000000690400780c */ /* 0x040fe40003f04270 */
[----:B------:R-:W-:Y:S02]  /*3c90*/  ISETP.GT.AND P1, PT, R4, 0x70, PT ;  /* 0x000000700400780c */ /* 0x000fe40003f24270 */
[----:B------:R-:W-:-:S02]  /*3ca0*/  FSEL R47, R47, -INF , P0 ;  /* 0xff8000002f2f7808 */ /* 0x000fc40000000000 */
[----:B------:R-:W-:Y:S02]  /*3cb0*/  FSEL R34, R34, -INF , P1 ;  /* 0xff80000022227808 */ /* 0x000fe40000800000 */
[----:B------:R-:W-:Y:S02]  /*3cc0*/  ISETP.NE.AND P1, PT, R12, RZ, PT ;  /* 0x000000ff0c00720c */ /* 0x000fe40003f25270 */
[----:B------:R-:W-:Y:S02]  /*3cd0*/  ISETP.NE.AND P0, PT, R11, RZ, PT ;  /* 0x000000ff0b00720c */ /* 0x000fe40003f05270 */
[----:B------:R-:W-:Y:S02]  /*3ce0*/  FSEL R35, R35, -INF , P1 ;  /* 0xff80000023237808 */ /* 0x000fe40000800000 */
[----:B------:R-:W-:Y:S02]  /*3cf0*/  FSEL R38, R38, -INF , P0 ;  /* 0xff80000026267808 */ /* 0x000fe40000000000 */
[----:B------:R-:W-:-:S02]  /*3d00*/  ISETP.NE.AND P1, PT, R6, RZ, PT ;  /* 0x000000ff0600720c */ /* 0x000fc40003f25270 */
[----:B------:R-:W-:-:S11]  /*3d10*/  ISETP.NE.AND P0, PT, R5, RZ, PT ;  /* 0x000000ff0500720c */ /* 0x000fd60003f05270 */
[----:B------:R-:W-:Y:S01]  /*3d20*/  @!P1 VIADD R3, R3, 0x31c40 ;  /* 0x00031c4003039836 */ /* 0x000fe20000000000 */
        /* <DEDUP_REMOVED lines=8> */
[----:B------:R-:W-:Y:S02]  /*3db0*/  FSEL R26, R26, -INF , P3 ;  /* 0xff8000001a1a7808 */ /* 0x000fe40001800000 */
[----:B------:R-:W-:Y:S02]  /*3dc0*/  FMNMX.FTZ R7, R29, R0, !PT ;  /* 0x000000001d077209 */ /* 0x000fe40007810000 */
[----:B------:R-:W-:Y:S02]  /*3dd0*/  FSEL R27, R27, -INF , P4 ;  /* 0xff8000001b1b7808 */ /* 0x000fe40002000000 */
[----:B------:R-:W-:Y:S01]  /*3de0*/  FSEL R30, R30, -INF , P5 ;  /* 0xff8000001e1e7808 */ /* 0x000fe20002800000 */
[----:B------:R-:W0:Y:S01]  /*3df0*/  SHFL.BFLY PT, R0, R7, 0x2, 0x1f ;  /* 0x0c401f0007007f89 */ /* 0x000e2200000e0000 */
[----:B------:R-:W-:-:S02]  /*3e00*/  FSEL R31, R31, -INF , P6 ;  /* 0xff8000001f1f7808 */ /* 0x000fc40003000000 */
[----:B0-----:R-:W-:-:S05]  /*3e10*/  FMNMX.FTZ R8, R7, R0, !PT ;  /* 0x0000000007087209 */ /* 0x001fca0007810000 */
[----:B------:R-:W0:Y:S02]  /*3e20*/  SHFL.BFLY PT, R9, R8, 0x1, 0x1f ;  /* 0x0c201f0008097f89 */ /* 0x000e2400000e0000 */
[----:B0-----:R-:W-:-:S04]  /*3e30*/  FMNMX.FTZ R0, R8, R9, !PT ;  /* 0x0000000908007209 */ /* 0x001fc80007810000 */
[C---:B------:R-:W-:Y:S01]  /*3e40*/  FSETP.NEU.FTZ.AND P2, PT, R0.reuse, -INF , PT ;  /* 0xff8000000000780b */ /* 0x040fe20003f5d000 */
[----:B------:R-:W-:-:S05]  /*3e50*/  FMUL.FTZ R9, R0, UR10 ;  /* 0x0000000a00097c20 */ /* 0x000fca0008410000 */
[----:B------:R-:W-:Y:S02]  /*3e60*/  FSEL R4, R9, RZ, P2 ;  /* 0x000000ff09047208 */ /* 0x000fe40001000000 */
[----:B------:R-:W-:Y:S02]  /*3e70*/  FMNMX.FTZ R9, R98, R99, !PT ;  /* 0x0000006362097209 */ /* 0x000fe40007810000 */
[----:B------:R-:W-:Y:S01]  /*3e80*/  ISETP.NE.AND P2, PT, R10, RZ, PT ;  /* 0x000000ff0a00720c */ /* 0x000fe20003f45270 */
[--C-:B------:R-:W-:Y:S01]  /*3e90*/  FFMA.FTZ R10, R56, UR10, -R4.reuse ;  /* 0x0000000a380a7c23 */ /* 0x100fe20008010804 */
[----:B------:R-:W-:Y:S01]  /*3ea0*/  FMNMX.FTZ R8, R102, R9, !PT ;  /* 0x0000000966087209 */ /* 0x000fe20007810000 */
[--C-:B------:R-:W-:Y:S01]  /*3eb0*/  FFMA.FTZ R20, R72, UR10, -R4.reuse ;  /* 0x0000000a48147c23 */ /* 0x100fe20008010804 */
[----:B------:R-:W-:Y:S01]  /*3ec0*/  FSEL R72, R39, -INF , P2 ;  /* 0xff80000027487808 */ /* 0x000fe20001000000 */
[--C-:B------:R-:W-:Y:S01]  /*3ed0*/  FFMA.FTZ R60, R60, UR10, -R4.reuse ;  /* 0x0000000a3c3c7c23 */ /* 0x100fe20008010804 */
[----:B------:R-:W-:Y:S01]  /*3ee0*/  FMNMX.FTZ R9, R103, R8, !PT ;  /* 0x0000000867097209 */ /* 0x000fe20007810000 */
[--C-:B------:R-:W-:Y:S01]  /*3ef0*/  FFMA.FTZ R61, R61, UR10, -R4.reuse ;  /* 0x0000000a3d3d7c23 */ /* 0x100fe20008010804 */
[--C-:B------:R-:W-:Y:S01]  /*3f00*/  FFMA.FTZ R69, R49, UR10, -R4.reuse ;  /* 0x0000000a31457c23 */ /* 0x100fe20008010804 */
[--C-:B------:R-:W-:Y:S01]  /*3f10*/  FFMA.FTZ R49, R52, UR10, -R4.reuse ;  /* 0x0000000a34317c23 */ /* 0x100fe20008010804 */
[----:B------:R-:W-:Y:S01]  /*3f20*/  FMNMX.FTZ R8, R90, R9, !PT ;  /* 0x000000095a087209 */ /* 0x000fe20007810000 */
[----:B------:R-:W-:Y:S01]  /*3f30*/  MUFU.EX2 R39, R61 ;  /* 0x0000003d00277308 */ /* 0x000fe20000000800 */
[--C-:B------:R-:W-:Y:S01]  /*3f40*/  FFMA.FTZ R52, R53, UR10, -R4.reuse ;  /* 0x0000000a35347c23 */ /* 0x100fe20008010804 */
        /* <DEDUP_REMOVED lines=22> */
[----:B------:R-:W0:Y:S01]  /*40b0*/  MUFU.EX2 R6, R6 ;  /* 0x0000000600067308 */ /* 0x000e220000000800 */
[--C-:B------:R-:W-:Y:S01]  /*40c0*/  FFMA.FTZ R21, R73, UR10, -R4.reuse ;  /* 0x0000000a49157c23 */ /* 0x100fe20008010804 */
[--C-:B------:R-:W-:Y:S01]  /*40d0*/  FFMA.FTZ R14, R84, UR10, -R4.reuse ;  /* 0x0000000a540e7c23 */ /* 0x100fe20008010804 */
[----:B------:R-:W-:Y:S01]  /*40e0*/  FMNMX.FTZ R9, R87, R8, !PT ;  /* 0x0000000857097209 */ /* 0x000fe20007810000 */
[--C-:B------:R-:W-:Y:S01]  /*40f0*/  FFMA.FTZ R11, R76, UR10, -R4.reuse ;  /* 0x0000000a4c0b7c23 */ /* 0x100fe20008010804 */
[--C-:B------:R-:W-:Y:S01]  /*4100*/  FFMA.FTZ R67, R81, UR10, -R4.reuse ;  /* 0x0000000a51437c23 */ /* 0x100fe20008010804 */
[--C-:B------:R-:W-:Y:S01]  /*4110*/  FFMA.FTZ R57, R57, UR10, -R4.reuse ;  /* 0x0000000a39397c23 */ /* 0x100fe20008010804 */
[----:B------:R-:W-:Y:S01]  /*4120*/  FMNMX.FTZ R8, R74, R9, !PT ;  /* 0x000000094a087209 */ /* 0x000fe20007810000 */
[----:B------:R-:W1:Y:S01]  /*4130*/  MUFU.EX2 R7, R7 ;  /* 0x0000000700077308 */ /* 0x000e620000000800 */
[--C-:B------:R-:W-:Y:S01]  /*4140*/  FFMA.FTZ R48, R48, UR10, -R4.reuse ;  /* 0x0000000a30307c23 */ /* 0x100fe20008010804 */
[----:B------:R-:W-:Y:S01]  /*4150*/  FFMA.FTZ R40, R40, UR10, -R4 ;  /* 0x0000000a28287c23 */ /* 0x000fe20008010804 */
[----:B------:R-:W-:-:S04]  /*4160*/  FMNMX.FTZ R9, R75, R8, !PT ;  /* 0x000000084b097209 */ /* 0x000fc80007810000 */
[----:B------:R-:W-:Y:S01]  /*4170*/  FMNMX.FTZ R8, R78, R9, !PT ;  /* 0x000000094e087209 */ /* 0x000fe20007810000 */
[----:B------:R-:W2:Y:S03]  /*4180*/  MUFU.EX2 R70, R70 ;  /* 0x0000004600467308 */ /* 0x000ea60000000800 */
[----:B------:R-:W-:-:S04]  /*4190*/  FMNMX.FTZ R9, R79, R8, !PT ;  /* 0x000000084f097209 */ /* 0x000fc80007810000 */
[----:B------:R-:W-:Y:S01]  /*41a0*/  FMNMX.FTZ R8, R58, R9, !PT ;  /* 0x000000093a087209 */ /* 0x000fe20007810000 */
[----:B------:R-:W3:Y:S03]  /*41b0*/  MUFU.EX2 R15, R15 ;  /* 0x0000000f000f7308 */ /* 0x000ee60000000800 */
[----:B------:R-:W-:-:S04]  /*41c0*/  FMNMX.FTZ R9, R59, R8, !PT ;  /* 0x000000083b097209 */ /* 0x000fc80007810000 */
[----:B------:R-:W-:Y:S01]  /*41d0*/  FMNMX.FTZ R8, R62, R9, !PT ;  /* 0x000000093e087209 */ /* 0x000fe20007810000 */
[----:B------:R-:W-:Y:S03]  /*41e0*/  MUFU.EX2 R68, R68 ;  /* 0x0000004400447308 */ /* 0x000fe60000000800 */
        /* <DEDUP_REMOVED lines=14> */
[----:B------:R4:W-:Y:S03]  /*42d0*/  MUFU.EX2 R8, R60 ;  /* 0x0000003c00087308 */ /* 0x0009e60000000800 */
        /* <DEDUP_REMOVED lines=9> */
[----:B------:R-:W-:Y:S01]  /*4370*/  FMNMX.FTZ R9, R31, R56, !PT ;  /* 0x000000381f097209 */ /* 0x000fe20007810000 */
[--C-:B------:R-:W-:Y:S01]  /*4380*/  FFMA.FTZ R56, R45, UR10, -R4.reuse ;  /* 0x0000000a2d387c23 */ /* 0x100fe20008010804 */
[--C-:B------:R-:W-:Y:S01]  /*4390*/  FFMA.FTZ R45, R33, UR10, -R4.reuse ;  /* 0x0000000a212d7c23 */ /* 0x100fe20008010804 */
[--C-:B------:R-:W-:Y:S01]  /*43a0*/  FFMA.FTZ R33, R36, UR10, -R4.reuse ;  /* 0x0000000a24217c23 */ /* 0x100fe20008010804 */
[--C-:B------:R-:W-:Y:S01]  /*43b0*/  FFMA.FTZ R36, R24, UR10, -R4.reuse ;  /* 0x0000000a18247c23 */ /* 0x100fe20008010804 */
[----:B----4-:R-:W4:Y:S01]  /*43c0*/  SHFL.BFLY PT, R60, R9, 0x2, 0x1f ;  /* 0x0c401f00093c7f89 */ /* 0x010f2200000e0000 */
[--C-:B------:R-:W-:Y:S01]  /*43d0*/  FFMA.FTZ R24, R25, UR10, -R4.reuse ;  /* 0x0000000a19187c23 */ /* 0x100fe20008010804 */
[----:B------:R-:W-:Y:S08]  /*43e0*/  MUFU.EX2 R21, R21 ;  /* 0x0000001500157308 */ /* 0x000ff00000000800 */
[----:B------:R-:W-:Y:S08]  /*43f0*/  MUFU.EX2 R11, R11 ;  /* 0x0000000b000b7308 */ /* 0x000ff00000000800 */
[----:B------:R-:W-:Y:S01]  /*4400*/  MUFU.EX2 R64, R64 ;  /* 0x0000004000407308 */ /* 0x000fe20000000800 */
[----:B----4-:R-:W-:Y:S01]  /*4410*/  FMNMX.FTZ R69, R9, R60, !PT ;  /* 0x0000003c09457209 */ /* 0x010fe20007810000 */
[--C-:B------:R-:W-:Y:S01]  /*4420*/  FFMA.FTZ R60, R37, UR10, -R4.reuse ;  /* 0x0000000a253c7c23 */ /* 0x100fe20008010804 */
[----:B------:R-:W-:-:S05]  /*4430*/  FFMA.FTZ R37, R29, UR10, -R4 ;  /* 0x0000000a1d257c23 */ /* 0x000fca0008010804 */
[----:B------:R-:W-:Y:S01]  /*4440*/  MUFU.EX2 R10, R10 ;  /* 0x0000000a000a7308 */ /* 0x000fe20000000800 */
[----:B------:R-:W4:Y:S07]  /*4450*/  SHFL.BFLY PT, R32, R69, 0x1, 0x1f ;  /* 0x0c201f0045207f89 */ /* 0x000f2e00000e0000 */
[----:B------:R-:W-:Y:S08]  /*4460*/  MUFU.EX2 R57, R57 ;  /* 0x0000003900397308 */ /* 0x000ff00000000800 */
[----:B------:R-:W-:Y:S08]  /*4470*/  MUFU.EX2 R48, R48 ;  /* 0x0000003000307308 */ /* 0x000ff00000000800 */
[----:B------:R-:W-:Y:S01]  /*4480*/  MUFU.EX2 R49, R49 ;  /* 0x0000003100317308 */ /* 0x000fe20000000800 */
[----:B----4-:R-:W-:Y:S01]  /*4490*/  FMNMX.FTZ R9, R69, R32, !PT ;  /* 0x0000002045097209 */ /* 0x010fe20007810000 */
[----:B------:R-:W-:Y:S01]  /*44a0*/  FFMA.FTZ R32, R28, UR10, -R4 ;  /* 0x0000000a1c207c23 */ /* 0x000fe20008010804 */
[----:B------:R-:W-:-:S02]  /*44b0*/  @!P1 PRMT R4, RZ, 0x654, R3 ;  /* 0x00000654ff049816 */ /* 0x000fc40000000003 */
[C---:B------:R-:W-:Y:S01]  /*44c0*/  FSETP.NEU.FTZ.AND P2, PT, R9.reuse, -INF , PT ;  /* 0xff8000000900780b */ /* 0x040fe20003f5d000 */
[----:B------:R-:W-:Y:S02]  /*44d0*/  FMUL.FTZ R25, R9, UR10 ;  /* 0x0000000a09197c20 */ /* 0x000fe40008410000 */
[----:B------:R4:W-:Y:S01]  /*44e0*/  MUFU.EX2 R69, R24 ;  /* 0x0000001800457308 */ /* 0x0009e20000000800 */
[----:B------:R5:W-:Y:S02]  /*44f0*/  @!P1 SYNCS.ARRIVE.TRANS64.RED.A1T0 RZ, [R4+URZ], RZ ;  /* 0x000000ff04ff99a7 */ /* 0x000be4000810043f */
[----:B------:R-:W-:Y:S02]  /*4500*/  FSEL R25, R25, RZ, P2 ;  /* 0x000000ff19197208 */ /* 0x000fe40001000000 */
[----:B------:R-:W-:-:S03]  /*4510*/  PLOP3.LUT P2, PT, PT, PT, UP0, 0x80, 0x0 ;  /* 0x000000000000781c */ /* 0x000fc60003f4f008 */
[----:B------:R-:W-:Y:S01]  /*4520*/  MUFU.EX2 R52, R52 ;  /* 0x0000003400347308 */ /* 0x000fe20000000800 */
[--C-:B------:R-:W-:Y:S01]  /*4530*/  FFMA.FTZ R88, R98, UR10, -R25.reuse ;  /* 0x0000000a62587c23 */ /* 0x100fe20008010819 */
[--C-:B------:R-:W-:Y:S01]  /*4540*/  FFMA.FTZ R89, R99, UR10, -R25.reuse ;  /* 0x0000000a63597c23 */ /* 0x100fe20008010819 */
[--C-:B------:R-:W-:Y:S01]  /*4550*/  FFMA.FTZ R92, R102, UR10, -R25.reuse ;  /* 0x0000000a665c7c23 */ /* 0x100fe20008010819 */
[--C-:B------:R-:W-:Y:S01]  /*4560*/  FFMA.FTZ R93, R103, UR10, -R25.reuse ;  /* 0x0000000a675d7c23 */ /* 0x100fe20008010819 */
[--C-:B------:R-:W-:Y:S01]  /*4570*/  FFMA.FTZ R80, R90, UR10, -R25.reuse ;  /* 0x0000000a5a507c23 */ /* 0x100fe20008010819 */
[--C-:B------:R-:W-:Y:S01]  /*4580*/  FFMA.FTZ R85, R91, UR10, -R25.reuse ;  /* 0x0000000a5b557c23 */ /* 0x100fe20008010819 */
[--C-:B------:R-:W-:Y:S01]  /*4590*/  FFMA.FTZ R29, R58, UR10, -R25.reuse ;  /* 0x0000000a3a1d7c23 */ /* 0x100fe20008010819 */
[----:B------:R-:W-:Y:S01]  /*45a0*/  MUFU.EX2 R88, R88 ;  /* 0x0000005800587308 */ /* 0x000fe20000000800 */
[--C-:B------:R-:W-:Y:S01]  /*45b0*/  FFMA.FTZ R77, R94, UR10, -R25.reuse ;  /* 0x0000000a5e4d7c23 */ /* 0x100fe20008010819 */
[--C-:B------:R-:W-:Y:S01]  /*45c0*/  FFMA.FTZ R28, R78, UR10, -R25.reuse ;  /* 0x0000000a4e1c7c23 */ /* 0x100fe20008010819 */
[--C-:B------:R-:W-:Y:S01]  /*45d0*/  FFMA.FTZ R58, R62, UR10, -R25.reuse ;  /* 0x0000000a3e3a7c23 */ /* 0x100fe20008010819 */
[--C-:B------:R-:W-:Y:S01]  /*45e0*/  FFMA.FTZ R62, R50, UR10, -R25.reuse ;  /* 0x0000000a323e7c23 */ /* 0x100fe20008010819 */
[----:B0-----:R-:W-:Y:S01]  /*45f0*/  FADD.FTZ R78, R5, R6 ;  /* 0x00000006054e7221 */ /* 0x001fe20000010000 */
[--C-:B------:R-:W-:Y:S01]  /*4600*/  FFMA.FTZ R73, R74, UR10, -R25.reuse ;  /* 0x0000000a4a497c23 */ /* 0x100fe20008010819 */
[--C-:B------:R-:W-:Y:S01]  /*4610*/  FFMA.FTZ R50, R51, UR10, -R25.reuse ;  /* 0x0000000a33327c23 */ /* 0x100fe20008010819 */
[----:B------:R-:W0:Y:S01]  /*4620*/  MUFU.EX2 R89, R89 ;  /* 0x0000005900597308 */ /* 0x000e220000000800 */
[--C-:B------:R-:W-:Y:S01]  /*4630*/  FFMA.FTZ R74, R59, UR10, -R25.reuse ;  /* 0x0000000a3b4a7c23 */ /* 0x100fe20008010819 */
[--C-:B------:R-:W-:Y:S01]  /*4640*/  FFMA.FTZ R84, R95, UR10, -R25.reuse ;  /* 0x0000000a5f547c23 */ /* 0x100fe20008010819 */
[--C-:B------:R-:W-:Y:S01]  /*4650*/  FFMA.FTZ R59, R63, UR10, -R25.reuse ;  /* 0x0000000a3f3b7c23 */ /* 0x100fe20008010819 */
[----:B-1----:R-:W-:Y:S01]  /*4660*/  FADD.FTZ R63, R7, R78 ;  /* 0x0000004e073f7221 */ /* 0x002fe20000010000 */
[--C-:B------:R-:W-:Y:S01]  /*4670*/  FFMA.FTZ R76, R82, UR10, -R25.reuse ;  /* 0x0000000a524c7c23 */ /* 0x100fe20008010819 */
[--C-:B----4-:R-:W-:Y:S01]  /*4680*/  FFMA.FTZ R24, R86, UR10, -R25.reuse ;  /* 0x0000000a56187c23 */ /* 0x110fe20008010819 */
[----:B------:R-:W-:Y:S01]  /*4690*/  FFMA.FTZ R81, R83, UR10, -R25 ;  /* 0x0000000a53517c23 */ /* 0x000fe20008010819 */
[----:B------:R-:W1:Y:S01]  /*46a0*/  MUFU.EX2 R92, R92 ;  /* 0x0000005c005c7308 */ /* 0x000e620000000800 */
[----:B--2---:R-:W-:Y:S01]  /*46b0*/  FADD.FTZ R86, R70, R63 ;  /* 0x0000003f46567221 */ /* 0x004fe20000010000 */
[--C-:B------:R-:W-:Y:S01]  /*46c0*/  FFMA.FTZ R63, R55, UR10, -R25.reuse ;  /* 0x0000000a373f7c23 */ /* 0x100fe20008010819 */
[--C-:B------:R-:W-:Y:S01]  /*46d0*/  FFMA.FTZ R82, R75, UR10, -R25.reuse ;  /* 0x0000000a4b527c23 */ /* 0x100fe20008010819 */
[--C-:B------:R-:W-:Y:S01]  /*46e0*/  FFMA.FTZ R75, R79, UR10, -R25.reuse ;  /* 0x0000000a4f4b7c23 */ /* 0x100fe20008010819 */
[----:B---3--:R-:W-:Y:S01]  /*46f0*/  FADD.FTZ R55, R15, R86 ;  /* 0x000000560f377221 */ /* 0x008fe20000010000 */
[----:B------:R-:W-:Y:S01]  /*4700*/  FFMA.FTZ R79, R46, UR10, -R25 ;  /* 0x0000000a2e4f7c23 */ /* 0x000fe20008010819 */
[----:B-----5:R-:W-:Y:S01]  /*4710*/  F2FP.F16.F32.PACK_AB R4, R6, R5 ;  /* 0x000000050604723e */ /* 0x020fe200000000ff */
[----:B------:R-:W2:Y:S01]  /*4720*/  MUFU.EX2 R93, R93 ;  /* 0x0000005d005d7308 */ /* 0x000ea20000000800 */
[----:B0-----:R-:W-:Y:S01]  /*4730*/  FADD.FTZ R51, R88, R89 ;  /* 0x0000005958337221 */ /* 0x001fe20000010000 */
[----:B------:R-:W-:Y:S01]  /*4740*/  FADD.FTZ R46, R68, R55 ;  /* 0x00000037442e7221 */ /* 0x000fe20000010000 */
[----:B------:R-:W-:Y:S01]  /*4750*/  F2FP.F16.F32.PACK_AB R5, R89, R88 ;  /* 0x000000585905723e */ /* 0x000fe200000000ff */
[--C-:B------:R-:W-:Y:S01]  /*4760*/  FFMA.FTZ R83, R87, UR10, -R25.reuse ;  /* 0x0000000a57537c23 */ /* 0x100fe20008010819 */
[--C-:B------:R-:W-:Y:S01]  /*4770*/  FFMA.FTZ R86, R47, UR10, -R25.reuse ;  /* 0x0000000a2f567c23 */ /* 0x100fe20008010819 */
[----:B------:R-:W-:Y:S01]  /*4780*/  FADD.FTZ R47, R13, R46 ;  /* 0x0000002e0d2f7221 */ /* 0x000fe20000010000 */
[----:B------:R-:W-:Y:S01]  /*4790*/  FFMA.FTZ R54, R54, UR10, -R25 ;  /* 0x0000000a36367c23 */ /* 0x000fe20008010819 */
[----:B------:R-:W-:Y:S01]  /*47a0*/  MUFU.EX2 R80, R80 ;  /* 0x0000005000507308 */ /* 0x000fe20000000800 */
[----:B-1----:R-:W-:Y:S01]  /*47b0*/  FADD.FTZ R78, R92, R51 ;  /* 0x000000335c4e7221 */ /* 0x002fe20000010000 */
[----:B------:R-:W-:Y:S01]  /*47c0*/  FADD.FTZ R47, R66, R47 ;  /* 0x0000002f422f7221 */ /* 0x000fe20000010000 */
[----:B------:R-:W-:Y:S01]  /*47d0*/  F2FP.F16.F32.PACK_AB R6, R70, R7 ;  /* 0x000000074606723e */ /* 0x000fe200000000ff */
[--C-:B------:R-:W-:Y:S01]  /*47e0*/  FFMA.FTZ R70, R42, UR10, -R25.reuse ;  /* 0x0000000a2a467c23 */ /* 0x100fe20008010819 */
[--C-:B------:R-:W-:Y:S01]  /*47f0*/  FFMA.FTZ R55, R35, UR10, -R25.reuse ;  /* 0x0000000a23377c23 */ /* 0x100fe20008010819 */
[----:B------:R-:W-:-:S02]  /*4800*/  FFMA.FTZ R72, R72, UR10, -R25 ;  /* 0x0000000a48487c23 */ /* 0x000fc40008010819 */
[----:B------:R-:W0:Y:S01]  /*4810*/  MUFU.EX2 R85, R85 ;  /* 0x0000005500557308 */ /* 0x000e220000000800 */
[C---:B--2---:R-:W-:Y:S01]  /*4820*/  FADD.FTZ R51, R93.reuse, R78 ;  /* 0x0000004e5d337221 */ /* 0x044fe20000010000 */
[----:B------:R-:W-:Y:S01]  /*4830*/  F2FP.F16.F32.PACK_AB R7, R93, R92 ;  /* 0x0000005c5d07723e */ /* 0x000fe200000000ff */
[----:B------:R-:W-:-:S04]  /*4840*/  FFMA.FTZ R78, R43, UR10, -R25 ;  /* 0x0000000a2b4e7c23 */ /* 0x000fc80008010819 */
[----:B------:R1:W-:Y:S01]  /*4850*/  STSM.16.M88.4 [R2+0x24300], R4 ;  /* 0x0243000402007844 */ /* 0x0003e20000000200 */
[----:B------:R-:W-:Y:S08]  /*4860*/  MUFU.EX2 R77, R77 ;  /* 0x0000004d004d7308 */ /* 0x000ff00000000800 */
[----:B------:R-:W2:Y:S01]  /*4870*/  MUFU.EX2 R84, R84 ;  /* 0x0000005400547308 */ /* 0x000ea20000000800 */
[----:B-1----:R-:W-:-:S07]  /*4880*/  F2FP.F16.F32.PACK_AB R4, R68, R15 ;  /* 0x0000000f4404723e */ /* 0x002fce00000000ff */
[----:B------:R-:W1:Y:S01]  /*4890*/  MUFU.EX2 R76, R76 ;  /* 0x0000004c004c7308 */ /* 0x000e620000000800 */
[----:B------:R-:W-:Y:S01]  /*48a0*/  F2FP.F16.F32.PACK_AB R6, R66, R13 ;  /* 0x0000000d4206723e */ /* 0x000fe200000000ff */
[----:B------:R-:W-:Y:S01]  /*48b0*/  IMAD.MOV.U32 R68, RZ, RZ, R71 ;  /* 0x000000ffff447224 */ /* 0x000fe200078e0047 */
[----:B0-----:R-:W-:-:S05]  /*48c0*/  F2FP.F16.F32.PACK_AB R5, R85, R80 ;  /* 0x000000505505723e */ /* 0x001fca00000000ff */
[----:B------:R0:W-:Y:S01]  /*48d0*/  MUFU.EX2 R3, R62 ;  /* 0x0000003e00037308 */ /* 0x0001e20000000800 */
[----:B--2---:R-:W-:-:S05]  /*48e0*/  F2FP.F16.F32.PACK_AB R7, R84, R77 ;  /* 0x0000004d5407723e */ /* 0x004fca00000000ff */
[----:B------:R-:W-:Y:S02]  /*48f0*/  STSM.16.M88.4 [R2+0x25b00], R4 ;  /* 0x025b000402007844 */ /* 0x000fe40000000200 */
[----:B------:R-:W2:Y:S01]  /*4900*/  MUFU.EX2 R81, R81 ;  /* 0x0000005100517308 */ /* 0x000ea20000000800 */
[----:B0-----:R-:W-:Y:S01]  /*4910*/  FADD.FTZ R62, R80, R51 ;  /* 0x00000033503e7221 */ /* 0x001fe20000010000 */
[----:B------:R-:W-:Y:S01]  /*4920*/  FFMA.FTZ R51, R38, UR10, -R25 ;  /* 0x0000000a26337c23 */ /* 0x000fe20008010819 */
[----:B------:R-:W-:Y:S01]  /*4930*/  FADD.FTZ R38, R12, R47 ;  /* 0x0000002f0c267221 */ /* 0x000fe20000010000 */
[----:B------:R-:W-:Y:S01]  /*4940*/  F2FP.F16.F32.PACK_AB R12, R67, R12 ;  /* 0x0000000c430c723e */ /* 0x000fe200000000ff */
[----:B------:R-:W-:Y:S01]  /*4950*/  FADD.FTZ R88, R85, R62 ;  /* 0x0000003e55587221 */ /* 0x000fe20000010000 */
[--C-:B------:R-:W-:Y:S01]  /*4960*/  FFMA.FTZ R62, R34, UR10, -R25.reuse ;  /* 0x0000000a223e7c23 */ /* 0x100fe20008010819 */
[----:B------:R-:W-:Y:S01]  /*4970*/  FADD.FTZ R47, R67, R38 ;  /* 0x00000026432f7221 */ /* 0x000fe20000010000 */
[----:B------:R-:W0:Y:S01]  /*4980*/  MUFU.EX2 R24, R24 ;  /* 0x0000001800187308 */ /* 0x000e220000000800 */
[----:B------:R-:W-:Y:S01]  /*4990*/  FADD.FTZ R87, R77, R88 ;  /* 0x000000584d577221 */ /* 0x000fe20000010000 */
[----:B------:R-:W-:Y:S01]  /*49a0*/  FFMA.FTZ R38, R27, UR10, -R25 ;  /* 0x0000000a1b267c23 */ /* 0x000fe20008010819 */
[----:B------:R-:W-:-:S02]  /*49b0*/  IMAD.MOV.U32 R67, RZ, RZ, R71 ;  /* 0x000000ffff437224 */ /* 0x000fc400078e0047 */
[----:B------:R-:W-:-:S03]  /*49c0*/  FADD.FTZ R87, R84, R87 ;  /* 0x0000005754577221 */ /* 0x000fc60000010000 */
[----:B------:R-:W3:Y:S01]  /*49d0*/  MUFU.EX2 R83, R83 ;  /* 0x0000005300537308 */ /* 0x000ee20000000800 */
[----:B-1----:R-:W-:-:S04]  /*49e0*/  FADD.FTZ R46, R76, R87 ;  /* 0x000000574c2e7221 */ /* 0x002fc80000010000 */
[----:B--2---:R-:W-:Y:S01]  /*49f0*/  FADD.FTZ R27, R81, R46 ;  /* 0x0000002e511b7221 */ /* 0x004fe20000010000 */
[--C-:B------:R-:W-:Y:S02]  /*4a00*/  FFMA.FTZ R46, R31, UR10, -R25.reuse ;  /* 0x0000000a1f2e7c23 */ /* 0x100fe40008010819 */
[----:B------:R-:W1:Y:S08]  /*4a10*/  MUFU.EX2 R73, R73 ;  /* 0x0000004900497308 */ /* 0x000e700000000800 */
[----:B------:R-:W2:Y:S08]  /*4a20*/  MUFU.EX2 R82, R82 ;  /* 0x0000005200527308 */ /* 0x000eb00000000800 */
[----:B------:R4:W-:Y:S08]  /*4a30*/  MUFU.EX2 R42, R54 ;  /* 0x00000036002a7308 */ /* 0x0009f00000000800 */
[----:B------:R-:W5:Y:S01]  /*4a40*/  MUFU.EX2 R28, R28 ;  /* 0x0000001c001c7308 */ /* 0x000f620000000800 */
[----:B----4-:R-:W-:Y:S01]  /*4a50*/  FFMA.FTZ R54, R26, UR10, -R25 ;  /* 0x0000000a1a367c23 */ /* 0x010fe20008010819 */
[----:B------:R-:W-:Y:S01]  /*4a60*/  FADD.FTZ R26, R14, R47 ;  /* 0x0000002f0e1a7221 */ /* 0x000fe20000010000 */
[----:B------:R-:W-:Y:S01]  /*4a70*/  FFMA.FTZ R47, R30, UR10, -R25 ;  /* 0x0000000a1e2f7c23 */ /* 0x000fe20008010819 */
[----:B0-----:R-:W-:Y:S01]  /*4a80*/  FADD.FTZ R30, R24, R27 ;  /* 0x0000001b181e7221 */ /* 0x001fe20000010000 */
[C---:B------:R-:W-:Y:S01]  /*4a90*/  F2FP.F16.F32.PACK_AB R14, R65.reuse, R14 ;  /* 0x0000000e410e723e */ /* 0x040fe200000000ff */
[----:B------:R-:W-:Y:S01]  /*4aa0*/  FADD.FTZ R25, R65, R26 ;  /* 0x0000001a41197221 */ /* 0x000fe20000010000 */
[----:B------:R-:W-:Y:S01]  /*4ab0*/  IMAD.MOV.U32 R65, RZ, RZ, R71 ;  /* 0x000000ffff417224 */ /* 0x000fe200078e0047 */
[----:B------:R-:W0:Y:S01]  /*4ac0*/  MUFU.EX2 R75, R75 ;  /* 0x0000004b004b7308 */ /* 0x000e220000000800 */
[----:B---3--:R-:W-:Y:S01]  /*4ad0*/  FADD.FTZ R30, R83, R30 ;  /* 0x0000001e531e7221 */ /* 0x008fe20000010000 */
[----:B------:R-:W-:-:S03]  /*4ae0*/  FADD.FTZ R26, R20, R25 ;  /* 0x00000019141a7221 */ /* 0x000fc60000010000 */
[----:B-1----:R-:W-:Y:S01]  /*4af0*/  FADD.FTZ R15, R73, R30 ;  /* 0x0000001e490f7221 */ /* 0x002fe20000010000 */
[----:B------:R-:W-:Y:S02]  /*4b00*/  FADD.FTZ R26, R21, R26 ;  /* 0x0000001a151a7221 */ /* 0x000fe40000010000 */
[----:B------:R-:W1:Y:S01]  /*4b10*/  MUFU.EX2 R29, R29 ;  /* 0x0000001d001d7308 */ /* 0x000e620000000800 */
[----:B--2---:R-:W-:Y:S01]  /*4b20*/  FADD.FTZ R15, R82, R15 ;  /* 0x0000000f520f7221 */ /* 0x004fe20000010000 */
[----:B------:R-:W-:-:S03]  /*4b30*/  FADD.FTZ R13, R11, R26 ;  /* 0x0000001a0b0d7221 */ /* 0x000fc60000010000 */
[----:B-----5:R-:W-:Y:S01]  /*4b40*/  FADD.FTZ R26, R28, R15 ;  /* 0x0000000f1c1a7221 */ /* 0x020fe20000010000 */
[----:B------:R-:W-:Y:S01]  /*4b50*/  FADD.FTZ R15, R64, R13 ;  /* 0x0000000d400f7221 */ /* 0x000fe20000010000 */
[----:B------:R-:W-:Y:S01]  /*4b60*/  F2FP.F16.F32.PACK_AB R13, R81, R76 ;  /* 0x0000004c510d723e */ /* 0x000fe200000000ff */
[----:B------:R-:W2:Y:S01]  /*4b70*/  MUFU.EX2 R74, R74 ;  /* 0x0000004a004a7308 */ /* 0x000ea20000000800 */
[----:B0-----:R-:W-:Y:S01]  /*4b80*/  FADD.FTZ R26, R75, R26 ;  /* 0x0000001a4b1a7221 */ /* 0x001fe20000010000 */
[----:B------:R-:W-:Y:S01]  /*4b90*/  FADD.FTZ R30, R10, R15 ;  /* 0x0000000f0a1e7221 */ /* 0x000fe20000010000 */
[----:B------:R-:W-:Y:S02]  /*4ba0*/  F2FP.F16.F32.PACK_AB R15, R83, R24 ;  /* 0x00000018530f723e */ /* 0x000fe400000000ff */
[----:B------:R-:W-:Y:S01]  /*4bb0*/  F2FP.F16.F32.PACK_AB R24, R21, R20 ;  /* 0x000000141518723e */ /* 0x000fe200000000ff */
[----:B------:R-:W-:Y:S02]  /*4bc0*/  FADD.FTZ R27, R57, R30 ;  /* 0x0000001e391b7221 */ /* 0x000fe40000010000 */
[----:B------:R-:W0:Y:S01]  /*4bd0*/  MUFU.EX2 R58, R58 ;  /* 0x0000003a003a7308 */ /* 0x000e220000000800 */
[----:B-1----:R-:W-:Y:S01]  /*4be0*/  FADD.FTZ R25, R29, R26 ;  /* 0x0000001a1d197221 */ /* 0x002fe20000010000 */
[----:B------:R-:W-:Y:S01]  /*4bf0*/  FADD.FTZ R20, R8, R27 ;  /* 0x0000001b08147221 */ /* 0x000fe20000010000 */
[----:B------:R-:W-:Y:S01]  /*4c00*/  F2FP.F16.F32.PACK_AB R26, R64, R11 ;  /* 0x0000000b401a723e */ /* 0x000fe200000000ff */
[----:B------:R1:W-:Y:S01]  /*4c10*/  STSM.16.M88.4 [R2+0x27300], R12 ;  /* 0x0273000c02007844 */ /* 0x0003e20000000200 */
[----:B------:R-:W-:Y:S01]  /*4c20*/  F2FP.F16.F32.PACK_AB R27, R75, R28 ;  /* 0x0000001c4b1b723e */ /* 0x000fe200000000ff */
[----:B------:R-:W-:Y:S01]  /*4c30*/  FADD.FTZ R11, R39, R20 ;  /* 0x00000014270b7221 */ /* 0x000fe20000010000 */
[----:B------:R-:W-:Y:S01]  /*4c40*/  F2FP.F16.F32.PACK_AB R28, R57, R10 ;  /* 0x0000000a391c723e */ /* 0x000fe200000000ff */
[----:B------:R-:W3:Y:S01]  /*4c50*/  MUFU.EX2 R59, R59 ;  /* 0x0000003b003b7308 */ /* 0x000ee20000000800 */
[----:B--2---:R-:W-:Y:S01]  /*4c60*/  FADD.FTZ R21, R74, R25 ;  /* 0x000000194a157221 */ /* 0x004fe20000010000 */
[----:B------:R-:W-:Y:S01]  /*4c70*/  FADD.FTZ R20, R48, R11 ;  /* 0x0000000b30147221 */ /* 0x000fe20000010000 */
[----:B------:R-:W-:Y:S01]  /*4c80*/  F2FP.F16.F32.PACK_AB R25, R82, R73 ;  /* 0x000000495219723e */ /* 0x000fe200000000ff */
[--C-:B------:R-:W-:Y:S01]  /*4c90*/  IMAD.MOV.U32 R64, RZ, RZ, R71.reuse ;  /* 0x000000ffff407224 */ /* 0x100fe200078e0047 */
[----:B------:R-:W-:Y:S01]  /*4ca0*/  F2FP.F16.F32.PACK_AB R29, R74, R29 ;  /* 0x0000001d4a1d723e */ /* 0x000fe200000000ff */
[----:B------:R-:W-:Y:S01]  /*4cb0*/  FADD.FTZ R20, R61, R20 ;  /* 0x000000143d147221 */ /* 0x000fe20000010000 */
[----:B------:R-:W-:Y:S01]  /*4cc0*/  IMAD.MOV.U32 R57, RZ, RZ, R71 ;  /* 0x000000ffff397224 */ /* 0x000fe200078e0047 */
[----:B------:R-:W2:Y:S01]  /*4cd0*/  MUFU.EX2 R50, R50 ;  /* 0x0000003200327308 */ /* 0x000ea20000000800 */
[----:B0-----:R-:W-:Y:S01]  /*4ce0*/  FADD.FTZ R30, R58, R21 ;  /* 0x000000153a1e7221 */ /* 0x001fe20000010000 */
[----:B------:R-:W-:Y:S01]  /*4cf0*/  FADD.FTZ R21, R49, R20 ;  /* 0x0000001431157221 */ /* 0x000fe20000010000 */
[----:B------:R-:W-:Y:S01]  /*4d00*/  STSM.16.M88.4 [R2+0x28b00], R24 ;  /* 0x028b001802007844 */ /* 0x000fe20000000200 */
[----:B-1----:R-:W-:Y:S01]  /*4d10*/  F2FP.F16.F32.PACK_AB R12, R61, R48 ;  /* 0x000000303d0c723e */ /* 0x002fe200000000ff */
[----:B------:R-:W-:-:S02]  /*4d20*/  IMAD.MOV.U32 R61, RZ, RZ, R71 ;  /* 0x000000ffff3d7224 */ /* 0x000fc400078e0047 */
[C---:B------:R-:W-:Y:S01]  /*4d30*/  FADD.FTZ R21, R52.reuse, R21 ;  /* 0x0000001534157221 */ /* 0x040fe20000010000 */
[----:B------:R-:W-:Y:S01]  /*4d40*/  F2FP.F16.F32.PACK_AB R14, R52, R49 ;  /* 0x00000031340e723e */ /* 0x000fe200000000ff */
[----:B------:R-:W0:Y:S01]  /*4d50*/  MUFU.EX2 R43, R63 ;  /* 0x0000003f002b7308 */ /* 0x000e220000000800 */
[C---:B---3--:R-:W-:Y:S01]  /*4d60*/  FADD.FTZ R30, R59.reuse, R30 ;  /* 0x0000001e3b1e7221 */ /* 0x048fe20000010000 */
[----:B------:R-:W-:Y:S01]  /*4d70*/  F2FP.F16.F32.PACK_AB R31, R59, R58 ;  /* 0x0000003a3b1f723e */ /* 0x000fe200000000ff */
[--C-:B------:R-:W-:Y:S02]  /*4d80*/  IMAD.MOV.U32 R59, RZ, RZ, R71.reuse ;  /* 0x000000ffff3b7224 */ /* 0x100fe400078e0047 */
[----:B------:R-:W-:Y:S01]  /*4d90*/  FADD.FTZ R11, R3, R30 ;  /* 0x0000001e030b7221 */ /* 0x000fe20000010000 */
[----:B------:R-:W-:Y:S01]  /*4da0*/  F2FP.F16.F32.PACK_AB R30, R39, R8 ;  /* 0x00000008271e723e */ /* 0x000fe200000000ff */
[----:B------:R-:W-:Y:S01]  /*4db0*/  IMAD.MOV.U32 R58, RZ, RZ, R71 ;  /* 0x000000ffff3a7224 */ /* 0x000fe200078e0047 */
[----:B------:R1:W3:Y:S01]  /*4dc0*/  MUFU.EX2 R34, R70 ;  /* 0x0000004600227308 */ /* 0x0002e20000000800 */
[C---:B--2---:R-:W-:Y:S01]  /*4dd0*/  FADD.FTZ R11, R50.reuse, R11 ;  /* 0x0000000b320b7221 */ /* 0x044fe20000010000 */
[----:B------:R-:W-:Y:S01]  /*4de0*/  F2FP.F16.F32.PACK_AB R13, R50, R3 ;  /* 0x00000003320d723e */ /* 0x000fe200000000ff */
[----:B------:R2:W-:Y:S01]  /*4df0*/  STSM.16.M88.4 [R2+0x2a300], R28 ;  /* 0x02a3001c02007844 */ /* 0x0005e20000000200 */
[----:B------:R-:W-:-:S02]  /*4e00*/  IMAD.MOV.U32 R52, RZ, RZ, R71 ;  /* 0x000000ffff347224 */ /* 0x000fc400078e0047 */
[----:B------:R-:W-:Y:S01]  /*4e10*/  FADD.FTZ R10, R42, R11 ;  /* 0x0000000b2a0a7221 */ /* 0x000fe20000010000 */
[--C-:B------:R-:W-:Y:S01]  /*4e20*/  IMAD.MOV.U32 R50, RZ, RZ, R71.reuse ;  /* 0x000000ffff327224 */ /* 0x100fe200078e0047 */
[----:B------:R-:W4:Y:S02]  /*4e30*/  MUFU.EX2 R35, R78 ;  /* 0x0000004e00237308 */ /* 0x000f240000000800 */
[C---:B0-----:R-:W-:Y:S01]  /*4e40*/  FADD.FTZ R5, R43.reuse, R10 ;  /* 0x0000000a2b057221 */ /* 0x041fe20000010000 */
[----:B------:R-:W-:Y:S01]  /*4e50*/  F2FP.F16.F32.PACK_AB R15, R43, R42 ;  /* 0x0000002a2b0f723e */ /* 0x000fe200000000ff */
[--C-:B-1----:R-:W-:Y:S02]  /*4e60*/  IMAD.MOV.U32 R70, RZ, RZ, R71.reuse ;  /* 0x000000ffff467224 */ /* 0x102fe400078e0047 */
[----:B------:R-:W-:Y:S02]  /*4e70*/  IMAD.MOV.U32 R49, RZ, RZ, R71 ;  /* 0x000000ffff317224 */ /* 0x000fe400078e0047 */
[----:B------:R0:W-:Y:S01]  /*4e80*/  STSM.16.M88.4 [R2+0x2bb00], R12 ;  /* 0x02bb000c02007844 */ /* 0x0001e20000000200 */
[----:B------:R-:W1:Y:S01]  /*4e90*/  MUFU.EX2 R63, R79 ;  /* 0x0000004f003f7308 */ /* 0x000e620000000800 */
[----:B---3--:R-:W-:Y:S01]  /*4ea0*/  FADD.FTZ R6, R34, R5 ;  /* 0x0000000522067221 */ /* 0x008fe20000010000 */
[----:B------:R-:W-:-:S02]  /*4eb0*/  IMAD.MOV.U32 R48, RZ, RZ, R71 ;  /* 0x000000ffff307224 */ /* 0x000fc400078e0047 */
[--C-:B------:R-:W-:Y:S02]  /*4ec0*/  IMAD.MOV.U32 R43, RZ, RZ, R71.reuse ;  /* 0x000000ffff2b7224 */ /* 0x100fe400078e0047 */
[--C-:B------:R-:W-:Y:S02]  /*4ed0*/  IMAD.MOV.U32 R42, RZ, RZ, R71.reuse ;  /* 0x000000ffff2a7224 */ /* 0x100fe400078e0047 */
[----:B------:R-:W3:Y:S01]  /*4ee0*/  MUFU.EX2 R40, R40 ;  /* 0x0000002800287308 */ /* 0x000ee20000000800 */
[----:B----4-:R-:W-:Y:S01]  /*4ef0*/  FADD.FTZ R6, R35, R6 ;  /* 0x0000000623067221 */ /* 0x010fe20000010000 */
[--C-:B------:R-:W-:Y:S02]  /*4f00*/  IMAD.MOV.U32 R39, RZ, RZ, R71.reuse ;  /* 0x000000ffff277224 */ /* 0x100fe400078e0047 */
[--C-:B--2---:R-:W-:Y:S02]  /*4f10*/  IMAD.MOV.U32 R31, RZ, RZ, R71.reuse ;  /* 0x000000ffff1f7224 */ /* 0x104fe400078e0047 */
[----:B------:R-:W-:-:S02]  /*4f20*/  IMAD.MOV.U32 R30, RZ, RZ, R71 ;  /* 0x000000ffff1e7224 */ /* 0x000fc400078e0047 */
[----:B------:R-:W2:Y:S01]  /*4f30*/  MUFU.EX2 R66, R86 ;  /* 0x0000005600427308 */ /* 0x000ea20000000800 */
[----:B-1----:R-:W-:Y:S01]  /*4f40*/  FADD.FTZ R5, R63, R6 ;  /* 0x000000063f057221 */ /* 0x002fe20000010000 */
[--C-:B------:R-:W-:Y:S02]  /*4f50*/  IMAD.MOV.U32 R29, RZ, RZ, R71.reuse ;  /* 0x000000ffff1d7224 */ /* 0x100fe400078e0047 */
[----:B------:R-:W-:-:S04]  /*4f60*/  IMAD.MOV.U32 R28, RZ, RZ, R71 ;  /* 0x000000ffff1c7224 */ /* 0x000fc800078e0047 */
[----:B------:R-:W1:Y:S01]  /*4f70*/  MUFU.EX2 R53, R53 ;  /* 0x0000003500357308 */ /* 0x000e620000000800 */
[----:B---3--:R-:W-:-:S07]  /*4f80*/  FADD.FTZ R4, R40, R21 ;  /* 0x0000001528047221 */ /* 0x008fce0000010000 */
[----:B------:R-:W3:Y:S01]  /*4f90*/  MUFU.EX2 R62, R62 ;  /* 0x0000003e003e7308 */ /* 0x000ee20000000800 */
[C---:B--2---:R-:W-:Y:S01]  /*4fa0*/  FADD.FTZ R5, R66.reuse, R5 ;  /* 0x0000000542057221 */ /* 0x044fe20000010000 */
[----:B------:R-:W-:Y:S01]  /*4fb0*/  F2FP.F16.F32.PACK_AB R7, R66, R63 ;  /* 0x0000003f4207723e */ /* 0x000fe200000000ff */
[--C-:B------:R-:W-:Y:S02]  /*4fc0*/  IMAD.MOV.U32 R66, RZ, RZ, R71.reuse ;  /* 0x000000ffff427224 */ /* 0x100fe400078e0047 */
[----:B------:R-:W-:-:S03]  /*4fd0*/  IMAD.MOV.U32 R63, RZ, RZ, R71 ;  /* 0x000000ffff3f7224 */ /* 0x000fc600078e0047 */
[----:B------:R-:W2:Y:S01]  /*4fe0*/  MUFU.EX2 R41, R41 ;  /* 0x0000002900297308 */ /* 0x000ea20000000800 */
[----:B-1----:R-:W-:-:S07]  /*4ff0*/  FADD.FTZ R4, R53, R4 ;  /* 0x0000000435047221 */ /* 0x002fce0000010000 */
[----:B------:R-:W1:Y:S01]  /*5000*/  MUFU.EX2 R55, R55 ;  /* 0x0000003700377308 */ /* 0x000e620000000800 */
[----:B---3--:R-:W-:Y:S01]  /*5010*/  FADD.FTZ R8, R62, R5 ;  /* 0x000000053e087221 */ /* 0x008fe20000010000 */
[----:B------:R-:W-:Y:S01]  /*5020*/  F2FP.F16.F32.PACK_AB R5, R35, R34 ;  /* 0x000000222305723e */ /* 0x000fe200000000ff */
[--C-:B------:R-:W-:Y:S02]  /*5030*/  IMAD.MOV.U32 R35, RZ, RZ, R71.reuse ;  /* 0x000000ffff237224 */ /* 0x100fe400078e0047 */
[----:B------:R-:W-:-:S03]  /*5040*/  IMAD.MOV.U32 R34, RZ, RZ, R71 ;  /* 0x000000ffff227224 */ /* 0x000fc600078e0047 */
[----:B------:R-:W3:Y:S01]  /*5050*/  MUFU.EX2 R56, R56 ;  /* 0x0000003800387308 */ /* 0x000ee20000000800 */
[----:B--2---:R-:W-:Y:S01]  /*5060*/  FADD.FTZ R3, R41, R4 ;  /* 0x0000000429037221 */ /* 0x004fe20000010000 */
[----:B------:R-:W-:Y:S01]  /*5070*/  F2FP.F16.F32.PACK_AB R4, R53, R40 ;  /* 0x000000283504723e */ /* 0x000fe200000000ff */
[--C-:B------:R-:W-:Y:S02]  /*5080*/  IMAD.MOV.U32 R53, RZ, RZ, R71.reuse ;  /* 0x000000ffff357224 */ /* 0x100fe400078e0047 */
[----:B------:R-:W-:-:S03]  /*5090*/  IMAD.MOV.U32 R40, RZ, RZ, R71 ;  /* 0x000000ffff287224 */ /* 0x000fc600078e0047 */
[----:B------:R-:W2:Y:S01]  /*50a0*/  MUFU.EX2 R51, R51 ;  /* 0x0000003300337308 */ /* 0x000ea20000000800 */
[C---:B-1----:R-:W-:Y:S01]  /*50b0*/  FADD.FTZ R8, R55.reuse, R8 ;  /* 0x0000000837087221 */ /* 0x042fe20000010000 */
[----:B0-----:R-:W-:Y:S01]  /*50c0*/  F2FP.F16.F32.PACK_AB R13, R55, R62 ;  /* 0x0000003e370d723e */ /* 0x001fe200000000ff */
[--C-:B------:R-:W-:Y:S02]  /*50d0*/  IMAD.MOV.U32 R62, RZ, RZ, R71.reuse ;  /* 0x000000ffff3e7224 */ /* 0x100fe400078e0047 */
[----:B------:R-:W-:-:S03]  /*50e0*/  IMAD.MOV.U32 R55, RZ, RZ, R71 ;  /* 0x000000ffff377224 */ /* 0x000fc600078e0047 */
[----:B------:R-:W0:Y:S01]  /*50f0*/  MUFU.EX2 R44, R44 ;  /* 0x0000002c002c7308 */ /* 0x000e220000000800 */
[----:B---3--:R-:W-:-:S07]  /*5100*/  FADD.FTZ R3, R56, R3 ;  /* 0x0000000338037221 */ /* 0x008fce0000010000 */
[----:B------:R-:W1:Y:S01]  /*5110*/  MUFU.EX2 R72, R72 ;  /* 0x0000004800487308 */ /* 0x000e620000000800 */
[----:B--2---:R-:W-:-:S07]  /*5120*/  FADD.FTZ R11, R51, R8 ;  /* 0x00000008330b7221 */ /* 0x004fce0000010000 */
[----:B------:R-:W2:Y:S01]  /*5130*/  MUFU.EX2 R45, R45 ;  /* 0x0000002d002d7308 */ /* 0x000ea20000000800 */
[----:B0-----:R-:W-:-:S07]  /*5140*/  FADD.FTZ R6, R44, R3 ;  /* 0x000000032c067221 */ /* 0x001fce0000010000 */
[----:B------:R-:W0:Y:S01]  /*5150*/  MUFU.EX2 R54, R54 ;  /* 0x0000003600367308 */ /* 0x000e220000000800 */
[C---:B-1----:R-:W-:Y:S01]  /*5160*/  FADD.FTZ R11, R72.reuse, R11 ;  /* 0x0000000b480b7221 */ /* 0x042fe20000010000 */
[----:B------:R-:W-:Y:S01]  /*5170*/  F2FP.F16.F32.PACK_AB R15, R72, R51 ;  /* 0x00000033480f723e */ /* 0x000fe200000000ff */
[----:B------:R-:W-:-:S05]  /*5180*/  IMAD.MOV.U32 R51, RZ, RZ, R71 ;  /* 0x000000ffff337224 */ /* 0x000fca00078e0047 */
[----:B------:R-:W1:Y:S01]  /*5190*/  MUFU.EX2 R33, R33 ;  /* 0x0000002100217308 */ /* 0x000e620000000800 */
[C---:B--2---:R-:W-:Y:S01]  /*51a0*/  FADD.FTZ R6, R45.reuse, R6 ;  /* 0x000000062d067221 */ /* 0x044fe20000010000 */
[----:B------:R-:W-:Y:S01]  /*51b0*/  F2FP.F16.F32.PACK_AB R12, R45, R44 ;  /* 0x0000002c2d0c723e */ /* 0x000fe200000000ff */
[--C-:B------:R-:W-:Y:S02]  /*51c0*/  IMAD.MOV.U32 R45, RZ, RZ, R71.reuse ;  /* 0x000000ffff2d7224 */ /* 0x100fe400078e0047 */
[----:B------:R-:W-:-:S03]  /*51d0*/  IMAD.MOV.U32 R44, RZ, RZ, R71 ;  /* 0x000000ffff2c7224 */ /* 0x000fc600078e0047 */
[----:B------:R-:W2:Y:S01]  /*51e0*/  MUFU.EX2 R60, R60 ;  /* 0x0000003c003c7308 */ /* 0x000ea20000000800 */
[----:B0-----:R-:W-:-:S07]  /*51f0*/  FADD.FTZ R10, R54, R11 ;  /* 0x0000000b360a7221 */ /* 0x001fce0000010000 */
[----:B------:R0:W3:Y:S01]  /*5200*/  MUFU.EX2 R25, R38 ;  /* 0x0000002600197308 */ /* 0x0000e20000000800 */
[----:B-1----:R-:W-:Y:S01]  /*5210*/  FADD.FTZ R3, R33, R6 ;  /* 0x0000000621037221 */ /* 0x002fe20000010000 */
[----:B------:R-:W-:Y:S01]  /*5220*/  F2FP.F16.F32.PACK_AB R6, R56, R41 ;  /* 0x000000293806723e */ /* 0x000fe200000000ff */
[--C-:B------:R-:W-:Y:S02]  /*5230*/  IMAD.MOV.U32 R56, RZ, RZ, R71.reuse ;  /* 0x000000ffff387224 */ /* 0x100fe400078e0047 */
[----:B------:R-:W-:Y:S02]  /*5240*/  IMAD.MOV.U32 R41, RZ, RZ, R71 ;  /* 0x000000ffff297224 */ /* 0x000fe400078e0047 */
[----:B------:R1:W-:Y:S01]  /*5250*/  STSM.16.M88.4 [R2+0x2d300], R4 ;  /* 0x02d3000402007844 */ /* 0x0003e20000000200 */
[----:B------:R-:W4:Y:S01]  /*5260*/  MUFU.EX2 R36, R36 ;  /* 0x0000002400247308 */ /* 0x000f220000000800 */
[C---:B--2---:R-:W-:Y:S01]  /*5270*/  F2FP.F16.F32.PACK_AB R14, R60.reuse, R33 ;  /* 0x000000213c0e723e */ /* 0x044fe200000000ff */
[----:B------:R-:W-:Y:S01]  /*5280*/  FADD.FTZ R3, R60, R3 ;  /* 0x000000033c037221 */ /* 0x000fe20000010000 */
[----:B------:R-:W-:-:S02]  /*5290*/  IMAD.MOV.U32 R60, RZ, RZ, R71 ;  /* 0x000000ffff3c7224 */ /* 0x000fc400078e0047 */
[--C-:B0-----:R-:W-:Y:S01]  /*52a0*/  IMAD.MOV.U32 R38, RZ, RZ, R71.reuse ;  /* 0x000000ffff267224 */ /* 0x101fe200078e0047 */
[----:B------:R-:W-:Y:S01]  /*52b0*/  STSM.16.M88.4 [R2+0x2eb00], R12 ;  /* 0x02eb000c02007844 */ /* 0x000fe20000000200 */
[--C-:B------:R-:W-:Y:S01]  /*52c0*/  IMAD.MOV.U32 R33, RZ, RZ, R71.reuse ;  /* 0x000000ffff217224 */ /* 0x100fe200078e0047 */
[----:B------:R-:W-:Y:S01]  /*52d0*/  MUFU.EX2 R32, R32 ;  /* 0x0000002000207308 */ /* 0x000fe20000000800 */
[C---:B---3--:R-:W-:Y:S01]  /*52e0*/  FADD.FTZ R10, R25.reuse, R10 ;  /* 0x0000000a190a7221 */ /* 0x048fe20000010000 */
[----:B------:R-:W-:Y:S01]  /*52f0*/  F2FP.F16.F32.PACK_AB R25, R25, R54 ;  /* 0x000000361919723e */ /* 0x000fe200000000ff */
[----:B------:R-:W-:-:S05]  /*5300*/  IMAD.MOV.U32 R54, RZ, RZ, R71 ;  /* 0x000000ffff367224 */ /* 0x000fca00078e0047 */
[----:B------:R-:W0:Y:S01]  /*5310*/  MUFU.EX2 R37, R37 ;  /* 0x0000002500257308 */ /* 0x000e220000000800 */
[----:B----4-:R-:W-:Y:S01]  /*5320*/  F2FP.F16.F32.PACK_AB R24, R69, R36 ;  /* 0x000000244518723e */ /* 0x010fe200000000ff */
[----:B------:R-:W-:Y:S01]  /*5330*/  FADD.FTZ R8, R36, R3 ;  /* 0x0000000324087221 */ /* 0x000fe20000010000 */
[----:B------:R-:W-:-:S03]  /*5340*/  IMAD.MOV.U32 R36, RZ, RZ, R71 ;  /* 0x000000ffff247224 */ /* 0x000fc600078e0047 */
[----:B------:R-:W-:Y:S01]  /*5350*/  FADD.FTZ R3, R69, R8 ;  /* 0x0000000845037221 */ /* 0x000fe20000010000 */
[----:B------:R-:W-:Y:S01]  /*5360*/  IMAD.MOV.U32 R69, RZ, RZ, R71 ;  /* 0x000000ffff457224 */ /* 0x000fe200078e0047 */
[----:B------:R-:W-:Y:S08]  /*5370*/  MUFU.EX2 R47, R47 ;  /* 0x0000002f002f7308 */ /* 0x000ff00000000800 */
[----:B------:R-:W2:Y:S01]  /*5380*/  MUFU.EX2 R46, R46 ;  /* 0x0000002e002e7308 */ /* 0x000ea20000000800 */
[----:B0-----:R-:W-:Y:S01]  /*5390*/  F2FP.F16.F32.PACK_AB R26, R37, R32 ;  /* 0x00000020251a723e */ /* 0x001fe200000000ff */
[----:B------:R-:W-:-:S04]  /*53a0*/  FADD.FTZ R32, R32, R3 ;  /* 0x0000000320207221 */ /* 0x000fc80000010000 */
[----:B-1----:R-:W-:Y:S01]  /*53b0*/  FADD.FTZ R7, R37, R32 ;  /* 0x0000002025077221 */ /* 0x002fe20000010000 */
[--C-:B------:R-:W-:Y:S02]  /*53c0*/  IMAD.MOV.U32 R37, RZ, RZ, R71.reuse ;  /* 0x000000ffff257224 */ /* 0x100fe400078e0047 */
[----:B------:R-:W-:Y:S01]  /*53d0*/  IMAD.MOV.U32 R32, RZ, RZ, R71 ;  /* 0x000000ffff207224 */ /* 0x000fe200078e0047 */
[----:B--2---:R-:W-:Y:S01]  /*53e0*/  F2FP.F16.F32.PACK_AB R27, R46, R47 ;  /* 0x0000002f2e1b723e */ /* 0x004fe200000000ff */
[----:B------:R-:W-:-:S04]  /*53f0*/  FADD.FTZ R47, R47, R10 ;  /* 0x0000000a2f2f7221 */ /* 0x000fc80000010000 */
[----:B------:R0:W-:Y:S01]  /*5400*/  STSM.16.M88.4 [R2+0x30300], R24 ;  /* 0x0303001802007844 */ /* 0x0001e20000000200 */
[----:B------:R-:W-:Y:S01]  /*5410*/  FADD.FTZ R5, R46, R47 ;  /* 0x0000002f2e057221 */ /* 0x000fe20000010000 */
[--C-:B------:R-:W-:Y:S01]  /*5420*/  IMAD.MOV.U32 R47, RZ, RZ, R71.reuse ;  /* 0x000000ffff2f7224 */ /* 0x100fe200078e0047 */
[----:B------:R1:W-:Y:S06]  /*5430*/  MEMBAR.ALL.CTA ;  /* 0x0000000000007992 */ /* 0x0003ec0000008000 */
[----:B-1----:R-:W1:Y:S01]  /*5440*/  FENCE.VIEW.ASYNC.S ;  /* 0x00000000000073c6 */ /* 0x002e620000000000 */
[----:B------:R-:W-:-:S02]  /*5450*/  IMAD.MOV.U32 R46, RZ, RZ, R71 ;  /* 0x000000ffff2e7224 */ /* 0x000fc400078e0047 */
[--C-:B0-----:R-:W-:Y:S02]  /*5460*/  IMAD.MOV.U32 R27, RZ, RZ, R71.reuse ;  /* 0x000000ffff1b7224 */ /* 0x101fe400078e0047 */
[--C-:B------:R-:W-:Y:S02]  /*5470*/  IMAD.MOV.U32 R26, RZ, RZ, R71.reuse ;  /* 0x000000ffff1a7224 */ /* 0x100fe400078e0047 */
[--C-:B------:R-:W-:Y:S02]  /*5480*/  IMAD.MOV.U32 R25, RZ, RZ, R71.reuse ;  /* 0x000000ffff197224 */ /* 0x100fe400078e0047 */
[----:B------:R-:W-:Y:S01]  /*5490*/  IMAD.MOV.U32 R24, RZ, RZ, R71 ;  /* 0x000000ffff187224 */ /* 0x000fe200078e0047 */
[----:B-1----:R-:W-:Y:S01]  /*54a0*/  NOP ;  /* 0x0000000000007918 */ /* 0x002fe20000000000 */
[----:B------:R-:W-:Y:S05]  /*54b0*/  @!P2 BRA `(.L_x_182) ;  /* 0x000000380040a947 */ /* 0x000fea0003800000 */
[----:B------:R-:W-:Y:S01]  /*54c0*/  IMAD.MOV.U32 R3, RZ, RZ, R9 ;  /* 0x000000ffff037224 */ /* 0x000fe200078e0009 */
[----:B------:R-:W-:Y:S01]  /*54d0*/  CS2R R70, SRZ ;  /* 0x0000000000467805 */ /* 0x000fe2000001ff00 */
[----:B------:R-:W-:Y:S01]  /*54e0*/  IMAD.MOV.U32 R4, RZ, RZ, R0 ;  /* 0x000000ffff047224 */ /* 0x000fe200078e0000 */
        /* <DEDUP_REMOVED lines=23> */
[----:B------:R-:W-:Y:S01]  /*5660*/  UMOV UR7, UR39 ;  /* 0x0000002700077c82 */ /* 0x000fe20008000000 */
[----:B------:R-:W-:-:S05]  /*5670*/  UMOV UR6, UR36 ;  /* 0x0000002400067c82 */ /* 0x000fca0008000000 */
.L_x_191:
[----:B------:R-:W-:Y:S01]  /*5680*/  R2UR UR4, R16 ;  /* 0x00000000100472ca */ /* 0x000fe200000e0000 */
[----:B------:R-:W-:-:S04]  /*5690*/  UIADD3 UR36, UR6, 0x1, URZ ;  /* 0x0000000106247890 */ /* 0x000fc8000fffe03f */
[----:B------:R-:W-:-:S04]  /*56a0*/  UISETP.NE.AND UP0, UPT, UR36, 0x2, UPT ;  /* 0x000000022400788c */ /* 0x000fc8000bf05270 */
[----:B------:R-:W-:Y:S02]  /*56b0*/  USEL UR39, URZ, 0x1, UP0 ;  /* 0x000000013f277887 */ /* 0x000fe40008000000 */
[----:B------:R-:W-:Y:S02]  /*56c0*/  USEL UR36, UR36, URZ, UP0 ;  /* 0x0000003f24247287 */ /* 0x000fe40008000000 */
[----:B------:R-:W-:Y:S01]  /*56d0*/  ISETP.NE.AND P3, PT, RZ, UR4, PT ;  /* 0x00000004ff007c0c */ /* 0x000fe2000bf65270 */
[----:B------:R-:W-:-:S12]  /*56e0*/  ULOP3.LUT UR39, UR7, UR39, URZ, 0x3c, !UPT ;  /* 0x0000002707277292 */ /* 0x000fd8000f8e3c3f */
[----:B----4-:R-:W-:Y:S05]  /*56f0*/  @P3 BRA `(.L_x_183) ;  /* 0x00000000002c3947 */ /* 0x010fea0003800000 */
[----:B------:R-:W-:Y:S05]  /*5700*/  @!P0 BRA `(.L_x_184) ;  /* 0x0000000000048947 */ /* 0x000fea0003800000 */
[----:B------:R-:W-:Y:S01]  /*5710*/  BPT.TRAP 0x1 ;  /* 0x000000040000795c */ /* 0x000fe20000300000 */
.L_x_184:
[----:B------:R-:W-:Y:S01]  /*5720*/  ULEA UR4, UR36, UR37, 0x3 ;  /* 0x0000002524047291 */ /* 0x000fe2000f8e183f */
[----:B------:R-:W-:-:S05]  /*5730*/  IMAD.U32 R0, RZ, RZ, UR39 ;  /* 0x00000027ff007e24 */ /* 0x000fca000f8e00ff */
[----:B------:R-:W-:-:S04]  /*5740*/  SHF.L.U32 R0, R0, 0x1f, RZ ;  /* 0x0000001f00007819 */ /* 0x000fc800000006ff */
[----:B------:R0:W1:Y:S01]  /*5750*/  SYNCS.PHASECHK.TRANS64.TRYWAIT P2, [UR4+0x31c30], R0 ;  /* 0x031c3000ff0075a7 */ /* 0x0000620008040144 */
[----:B------:R-:W-:Y:S05]  /*5760*/  @!P0 BRA `(.L_x_185) ;  /* 0x0000000000048947 */ /* 0x000fea0003800000 */
[----:B------:R-:W-:Y:S01]  /*5770*/  BPT.TRAP 0x1 ;  /* 0x000000040000795c */ /* 0x000fe20000300000 */
.L_x_185:
[----:B-1----:R-:W-:Y:S05]  /*5780*/  @P2 BRA `(.L_x_183) ;  /* 0x0000000000082947 */ /* 0x002fea0003800000 */
[----:B------:R-:W1:Y:S02]  /*5790*/  SYNCS.PHASECHK.TRANS64.TRYWAIT P2, [UR4+0x31c30], R0 ;  /* 0x031c3000ff0075a7 */ /* 0x000e640008040144 */
[----:B-1----:R-:W-:Y:S05]  /*57a0*/  @!P2 BRA `(.L_x_186) ;  /* 0x000000d40060a947 */ /* 0x002fea0003800000 */
.L_x_183:
[----:B------:R-:W2:Y:S01]  /*57b0*/  S2R R6, SR_TID.X ;  /* 0x0000000000067919 */ /* 0x000ea20000002100 */
[----:B------:R-:W-:Y:S01]  /*57c0*/  UIMAD UR4, UR36, 0x6c0, UR5 ;  /* 0x000006c0240478a4 */ /* 0x000fe2000f8e0205 */
[----:B------:R-:W-:Y:S01]  /*57d0*/  UMOV UR31, 0x80000020 ;  /* 0x80000020001f7882 */ /* 0x000fe20000000000 */
[----:B------:R-:W-:Y:S02]  /*57e0*/  UMOV UR32, UR28 ;  /* 0x0000001c00207c82 */ /* 0x000fe40008000000 */
[----:B------:R-:W-:Y:S01]  /*57f0*/  UIADD3 UR34, UR4, 0x40, URZ ;  /* 0x0000004004227890 */ /* 0x000fe2000fffe03f */
[----:B------:R-:W-:Y:S02]  /*5800*/  UMOV UR33, UR29 ;  /* 0x0000001d00217c82 */ /* 0x000fe40008000000 */
[----:B------:R-:W-:Y:S01]  /*5810*/  UMOV UR30, UR4 ;  /* 0x00000004001e7c82 */ /* 0x000fe20008000000 */
[----:B------:R-:W-:Y:S01]  /*5820*/  UMOV UR35, 0x80000020 ;  /* 0x8000002000237882 */ /* 0x000fe20000000000 */
[----:B------:R-:W-:Y:S01]  /*5830*/  UIADD3 UR42, UR4, 0x80, URZ ;  /* 0x00000080042a7890 */ /* 0x000fe2000fffe03f */
[----:B------:R-:W-:Y:S01]  /*5840*/  UMOV UR40, UR28 ;  /* 0x0000001c00287c82 */ /* 0x000fe20008000000 */
        /* <DEDUP_REMOVED lines=15> */
[----:B--2---:R-:W-:Y:S01]  /*5940*/  SHF.R.U32.HI R6, RZ, 0x7, R6 ;  /* 0x00000007ff067819 */ /* 0x004fe20000011606 */
[----:B------:R-:W-:Y:S01]  /*5950*/  UMOV UR56, UR28 ;  /* 0x0000001c00387c82 */ /* 0x000fe20008000000 */
[----:B------:R-:W-:Y:S01]  /*5960*/  UMOV UR57, UR29 ;  /* 0x0000001d00397c82 */ /* 0x000fe20008000000 */
[----:B------:R-:W-:Y:S01]  /*5970*/  UMOV UR59, 0x80000020 ;  /* 0x80000020003b7882 */ /* 0x000fe20000000000 */
[----:B------:R-:W-:Y:S01]  /*5980*/  UIADD3 UR10, UR4, 0x2, URZ ;  /* 0x00000002040a7890 */ /* 0x000fe2000fffe03f */
[----:B01----:R-:W-:Y:S01]  /*5990*/  VIADD R0, R6, 0x8 ;  /* 0x0000000806007836 */ /* 0x003fe20000000000 */
[----:B------:R-:W-:Y:S01]  /*59a0*/  UMOV UR11, 0x80000020 ;  /* 0x80000020000b7882 */ /* 0x000fe20000000000 */
[----:B------:R-:W-:Y:S01]  /*59b0*/  UIADD3 UR14, UR4, 0x202, URZ ;  /* 0x00000202040e7890 */ /* 0x000fe2000fffe03f */
[----:B------:R-:W-:-:S02]  /*59c0*/  UMOV UR15, 0x80000020 ;  /* 0x80000020000f7882 */ /* 0x000fc40000000000 */
[----:B------:R0:W-:Y:S01]  /*59d0*/  BAR.SYNC.DEFER_BLOCKING R0, 0x100 ;  /* 0x000400000000751d */ /* 0x0001e20000010000 */
[----:B------:R-:W-:Y:S02]  /*59e0*/  UIADD3 UR18, UR4, 0x242, URZ ;  /* 0x0000024204127890 */ /* 0x000fe4000fffe03f */
[----:B------:R-:W-:Y:S02]  /*59f0*/  UIADD3 UR22, UR4, 0x480, URZ ;  /* 0x0000048004167890 */ /* 0x000fe4000fffe03f */
[----:B------:R-:W-:Y:S01]  /*5a00*/  UIADD3 UR26, UR4, 0x482, URZ ;  /* 0x00000482041a7890 */ /* 0x000fe2000fffe03f */
[----:B------:R-:W-:Y:S01]  /*5a10*/  UMOV UR19, 0x80000020 ;  /* 0x8000002000137882 */ /* 0x000fe20000000000 */
[----:B------:R-:W-:Y:S01]  /*5a20*/  UMOV UR23, 0x80000020 ;  /* 0x8000002000177882 */ /* 0x000fe20000000000 */
[----:B------:R-:W-:Y:S01]  /*5a30*/  UMOV UR27, 0x80000020 ;  /* 0x80000020001b7882 */ /* 0x000fe20000000000 */
[----:B------:R-:W-:-:S06]  /*5a40*/  WARPGROUP.ARRIVE ;  /* 0x00000000000079c5 */ /* 0x000fcc0000000000 */
[----:B------:R-:W-:Y:S01]  /*5a50*/  HGMMA.64x16x16.F32 R136, gdesc[UR28], RZ, !UPT, gsb0 ;  /* 0x002000001c8879f0 */ /* 0x000fe2000c0008ff */
[----:B------:R-:W-:Y:S01]  /*5a60*/  UIADD3 UR30, UR4, 0x1c0, URZ ;  /* 0x000001c0041e7890 */ /* 0x000fe2000fffe03f */
        /* <DEDUP_REMOVED lines=45> */
[----:B------:R-:W-:Y:S03]  /*5d40*/  HGMMA.64x16x16.F32 R80, gdesc[UR28], RZ, !UPT, gsb0 ;  /* 0x002000001c5079f0 */ /* 0x000fe6000c0008ff */
        /* <DEDUP_REMOVED lines=267> */
.L_x_188:
[----:B------:R-:W-:Y:S01]  /*6e00*/  ULEA UR4, UR6, UR37, 0x3 ;  /* 0x0000002506047291 */ /* 0x000fe2000f8e183f */
[----:B------:R-:W-:-:S05]  /*6e10*/  IMAD.U32 R0, RZ, RZ, UR7 ;  /* 0x00000007ff007e24 */ /* 0x000fca000f8e00ff */
[----:B------:R-:W-:-:S04]  /*6e20*/  SHF.L.U32 R0, R0, 0x1f, RZ ;  /* 0x0000001f00007819 */ /* 0x000fc800000006ff */
[----:B------:R0:W1:Y:S01]  /*6e30*/  SYNCS.PHASECHK.TRANS64.TRYWAIT P2, [UR4+0x31c50], R0 ;  /* 0x031c5000ff0075a7 */ /* 0x0000620008040144 */
[----:B------:R-:W-:Y:S05]  /*6e40*/  @!P0 BRA `(.L_x_189) ;  /* 0x0000000000048947 */ /* 0x000fea0003800000 */
[----:B------:R-:W-:Y:S01]  /*6e50*/  BPT.TRAP 0x1 ;  /* 0x000000040000795c */ /* 0x000fe20000300000 */
.L_x_189:
[----:B-1----:R-:W-:Y:S05]  /*6e60*/  @P2 BRA `(.L_x_187) ;  /* 0x0000000000082947 */ /* 0x002fea0003800000 */
[----:B------:R-:W1:Y:S02]  /*6e70*/  SYNCS.PHASECHK.TRANS64.TRYWAIT P2, [UR4+0x31c50], R0 ;  /* 0x031c5000ff0075a7 */ /* 0x000e640008040144 */
[----:B-1----:R-:W-:Y:S05]  /*6e80*/  @!P2 BRA `(.L_x_190) ;  /* 0x000000bc00c0a947 */ /* 0x002fea0003800000 */
.L_x_187:
[----:B------:R-:W-:Y:S01]  /*6e90*/  UIADD3 UR4, UR37, 0x200, URZ ;  /* 0x0000020025047890 */ /* 0x000fe2000fffe03f */
[----:B------:R-:W-:Y:S01]  /*6ea0*/  WARPGROUP.ARRIVE ;  /* 0x00000000000079c5 */ /* 0x000fe20000000000 */
[----:B------:R-:W-:Y:S01]  /*6eb0*/  UMOV UR33, 0xc0000010 ;  /* 0xc000001000217882 */ /* 0x000fe20000000000 */
[----:B------:R-:W-:Y:S01]  /*6ec0*/  UMOV UR35, 0x80000020 ;  /* 0x8000002000237882 */ /* 0x000fe20000000000 */
[----:B------:R-:W-:Y:S01]  /*6ed0*/  USHF.R.U32.HI UR4, URZ, 0x4, UR4 ;  /* 0x000000043f047899 */ /* 0x000fe20008011604 */
[----:B01----:R-:W-:Y:S01]  /*6ee0*/  FMNMX.FTZ R0, R136, R4, !PT ;  /* 0x0000000488007209 */ /* 0x003fe20007810000 */
[----:B------:R-:W-:Y:S01]  /*6ef0*/  ULDC UR10, c[0x0][0x988] ;  /* 0x00026200000a7ab9 */ /* 0x000fe20000000800 */
[----:B------:R-:W0:Y:S01]  /*6f00*/  S2R R13, SR_TID.X ;  /* 0x00000000000d7919 */ /* 0x000e220000002100 */
[----:B------:R-:W-:Y:S01]  /*6f10*/  ULOP3.LUT UR4, UR4, 0x3fff, URZ, 0xc0, !UPT ;  /* 0x00003fff04047892 */ /* 0x000fe2000f8ec03f */
[----:B------:R-:W-:Y:S01]  /*6f20*/  FMNMX.FTZ R0, R137, R0, !PT ;  /* 0x0000000089007209 */ /* 0x000fe20007810000 */
[----:B------:R-:W-:-:S02]  /*6f30*/  UISETP.GT.AND UP0, UPT, UR38, UR61, UPT ;  /* 0x0000003d2600728c */ /* 0x000fc4000bf04270 */
[----:B------:R-:W-:Y:S01]  /*6f40*/  ULOP3.LUT UR7, UR4, 0x2400000, URZ, 0xfc, !UPT ;  /* 0x0240000004077892 */ /* 0x000fe2000f8efc3f */
[----:B------:R-:W-:Y:S01]  /*6f50*/  FMNMX.FTZ R0, R140, R0, !PT ;  /* 0x000000008c007209 */ /* 0x000fe20007810000 */
[----:B------:R-:W-:Y:S02]  /*6f60*/  ULOP3.LUT UR4, UR60, 0x10000, URZ, 0xfc, !UPT ;  /* 0x000100003c047892 */ /* 0x000fe4000f8efc3f */
[----:B------:R-:W-:Y:S01]  /*6f70*/  UIMAD UR7, UR6, 0x6c0, UR7 ;  /* 0x000006c0060778a4 */ /* 0x000fe2000f8e0207 */
[----:B------:R-:W-:-:S04]  /*6f80*/  FMNMX.FTZ R0, R141, R0, !PT ;  /* 0x000000008d007209 */ /* 0x000fc80007810000 */
[----:B------:R-:W-:Y:S01]  /*6f90*/  UMOV UR32, UR4 ;  /* 0x0000000400207c82 */ /* 0x000fe20008000000 */
[----:B------:R-:W-:Y:S01]  /*6fa0*/  FMNMX.FTZ R0, R128, R0, !PT ;  /* 0x0000000080007209 */ /* 0x000fe20007810000 */
[----:B------:R-:W-:Y:S02]  /*6fb0*/  UMOV UR34, UR7 ;  /* 0x0000000700227c82 */ /* 0x000fe40008000000 */
[----:B------:R-:W-:Y:S01]  /*6fc0*/  HGMMA.64x96x16.F32 R24, gdesc[UR32].tnspB, R24, gsb0 ;  /* 0x41600000201879f0 */ /* 0x000fe20008000818 */
[----:B------:R-:W-:Y:S01]  /*6fd0*/  UIADD3 UR32, UR4, 0x180, URZ ;  /* 0x0000018004207890 */ /* 0x000fe2000fffe03f */
[----:B------:R-:W-:Y:S01]  /*6fe0*/  FMNMX.FTZ R0, R129, R0, !PT ;  /* 0x0000000081007209 */ /* 0x000fe20007810000 */
[----:B------:R-:W-:Y:S01]  /*6ff0*/  UIADD3 UR34, UR7, 0x40, URZ ;  /* 0x0000004007227890 */ /* 0x000fe2000fffe03f */
[----:B------:R-:W-:Y:S01]  /*7000*/  UMOV UR33, 0xc0000010 ;  /* 0xc000001000217882 */ /* 0x000fe20000000000 */
[----:B------:R-:W-:Y:S01]  /*7010*/  UMOV UR35, 0x80000020 ;  /* 0x8000002000237882 */ /* 0x000fe20000000000 */
[----:B------:R-:W-:-:S04]  /*7020*/  FMNMX.FTZ R0, R132, R0, !PT ;  /* 0x0000000084007209 */ /* 0x000fc80007810000 */
[----:B------:R-:W-:Y:S02]  /*7030*/  FMNMX.FTZ R0, R133, R0, !PT ;  /* 0x0000000085007209 */ /* 0x000fe40007810000 */
[----:B0-----:R-:W-:Y:S02]  /*7040*/  SHF.R.U32.HI R12, RZ, 0x7, R13 ;  /* 0x00000007ff0c7819 */ /* 0x001fe4000001160d */
[----:B------:R-:W-:Y:S02]  /*7050*/  FMNMX.FTZ R0, R120, R0, !PT ;  /* 0x0000000078007209 */ /* 0x000fe40007810000 */
[----:B------:R-:W-:Y:S02]  /*7060*/  ISETP.GE.U32.AND P2, PT, R13, 0x180, PT ;  /* 0x000001800d00780c */ /* 0x000fe40003f46070 */
        /* <DEDUP_REMOVED lines=32> */
[----:B------:R-:W-:-:S04]  /*7270*/  FMNMX.FTZ R0, R76, R0, !PT ;  /* 0x000000004c007209 */ /* 0x000fc80007810000 */
[----:B------:R-:W-:-:S05]  /*7280*/  FMNMX.FTZ R0, R77, R0, !PT ;  /* 0x000000004d007209 */ /* 0x000fca0007810000 */
[----:B------:R-:W0:Y:S02]  /*7290*/  SHFL.BFLY PT, R6, R0, 0x2, 0x1f ;  /* 0x0c401f0000067f89 */ /* 0x000e2400000e0000 */
[----:B0-----:R-:W-:-:S05]  /*72a0*/  FMNMX.FTZ R0, R0, R6, !PT ;  /* 0x0000000600007209 */ /* 0x001fca0007810000 */
[----:B------:R-:W0:Y:S02]  /*72b0*/  SHFL.BFLY PT, R6, R0, 0x1, 0x1f ;  /* 0x0c201f0000067f89 */ /* 0x000e2400000e0000 */
[----:B0-----:R-:W-:-:S05]  /*72c0*/  FMNMX.FTZ R0, R0, R6, !PT ;  /* 0x0000000600007209 */ /* 0x001fca0007810000 */
[C---:B------:R-:W-:Y:S01]  /*72d0*/  FADD.FTZ R4, -R0.reuse, R4 ;  /* 0x0000000400047221 */ /* 0x040fe20000010100 */
[----:B------:R-:W-:-:S03]  /*72e0*/  FMUL.FTZ R6, R0, UR10 ;  /* 0x0000000a00067c20 */ /* 0x000fc60008410000 */
[----:B------:R-:W-:Y:S01]  /*72f0*/  FMUL.FTZ R4, R4, UR10 ;  /* 0x0000000a04047c20 */ /* 0x000fe20008410000 */
        /* <DEDUP_REMOVED lines=11> */
[----:B------:R-:W0:Y:S01]  /*73b0*/  MUFU.EX2 R4, R136 ;  /* 0x0000008800047308 */ /* 0x000e220000000800 */
[--C-:B------:R-:W-:Y:S01]  /*73c0*/  FFMA.FTZ R124, R124, UR10, -R6.reuse ;  /* 0x0000000a7c7c7c23 */ /* 0x100fe20008010806 */
[--C-:B------:R-:W-:Y:S01]  /*73d0*/  FFMA.FTZ R125, R125, UR10, -R6.reuse ;  /* 0x0000000a7d7d7c23 */ /* 0x100fe20008010806 */
[--C-:B------:R-:W-:Y:S01]  /*73e0*/  FFMA.FTZ R112, R112, UR10, -R6.reuse ;  /* 0x0000000a70707c23 */ /* 0x100fe20008010806 */
[--C-:B------:R-:W-:Y:S01]  /*73f0*/  FFMA.FTZ R113, R113, UR10, -R6.reuse ;  /* 0x0000000a71717c23 */ /* 0x100fe20008010806 */
[--C-:B------:R-:W-:Y:S01]  /*7400*/  FFMA.FTZ R116, R116, UR10, -R6.reuse ;  /* 0x0000000a74747c23 */ /* 0x100fe20008010806 */
[----:B------:R-:W-:Y:S01]  /*7410*/  FFMA.FTZ R117, R117, UR10, -R6 ;  /* 0x0000000a75757c23 */ /* 0x000fe20008010806 */
[----:B------:R-:W-:-:S02]  /*7420*/  WARPGROUP.DEPBAR.LE gsb0, 0x0 ;  /* 0x00008000000079c5 */ /* 0x000fc40000010000 */
[----:B------:R-:W-:Y:S01]  /*7430*/  WARPGROUP.ARRIVE ;  /* 0x00000000000079c5 */ /* 0x000fe20000000000 */
[--C-:B------:R-:W-:Y:S01]  /*7440*/  FFMA.FTZ R104, R104, UR10, -R6.reuse ;  /* 0x0000000a68687c23 */ /* 0x100fe20008010806 */
[--C-:B------:R-:W-:Y:S01]  /*7450*/  FFMA.FTZ R105, R105, UR10, -R6.reuse ;  /* 0x0000000a69697c23 */ /* 0x100fe20008010806 */
[--C-:B------:R-:W-:Y:S01]  /*7460*/  FFMA.FTZ R108, R108, UR10, -R6.reuse ;  /* 0x0000000a6c6c7c23 */ /* 0x100fe20008010806 */
[--C-:B------:R-:W-:Y:S01]  /*7470*/  FFMA.FTZ R109, R109, UR10, -R6.reuse ;  /* 0x0000000a6d6d7c23 */ /* 0x100fe20008010806 */
[--C-:B------:R-:W-:Y:S01]  /*7480*/  FFMA.FTZ R96, R96, UR10, -R6.reuse ;  /* 0x0000000a60607c23 */ /* 0x100fe20008010806 */
[----:B------:R-:W-:Y:S01]  /*7490*/  HGMMA.64x96x16.F32 R24, gdesc[UR32].tnspB, R24, gsb0 ;  /* 0x41600000201879f0 */ /* 0x000fe20008000818 */
[----:B------:R-:W-:Y:S01]  /*74a0*/  UIADD3 UR32, UR4, 0x480, URZ ;  /* 0x0000048004207890 */ /* 0x000fe2000fffe03f */
[--C-:B------:R-:W-:Y:S01]  /*74b0*/  FFMA.FTZ R97, R97, UR10, -R6.reuse ;  /* 0x0000000a61617c23 */ /* 0x100fe20008010806 */
[----:B------:R-:W-:Y:S01]  /*74c0*/  UIADD3 UR34, UR7, 0xc0, URZ ;  /* 0x000000c007227890 */ /* 0x000fe2000fffe03f */
[--C-:B------:R-:W-:Y:S01]  /*74d0*/  FFMA.FTZ R100, R100, UR10, -R6.reuse ;  /* 0x0000000a64647c23 */ /* 0x100fe20008010806 */
[----:B------:R-:W-:Y:S01]  /*74e0*/  UMOV UR33, 0xc0000010 ;  /* 0xc000001000217882 */ /* 0x000fe20000000000 */
[----:B------:R-:W-:Y:S01]  /*74f0*/  UMOV UR35, 0x80000020 ;  /* 0x8000002000237882 */ /* 0x000fe20000000000 */
[--C-:B------:R-:W-:Y:S01]  /*7500*/  FFMA.FTZ R101, R101, UR10, -R6.reuse ;  /* 0x0000000a65657c23 */ /* 0x100fe20008010806 */
        /* <DEDUP_REMOVED lines=11> */
[----:B------:R-:W-:Y:S01]  /*75c0*/  FFMA.FTZ R77, R77, UR10, -R6 ;  /* 0x0000000a4d4d7c23 */ /* 0x000fe20008010806 */
[----:B0-----:R-:W-:Y:S01]  /*75d0*/  FFMA.FTZ R6, R8, R7, R4 ;  /* 0x0000000708067223 */ /* 0x001fe20000010004 */
[----:B------:R-:W-:Y:S01]  /*75e0*/  FMNMX.FTZ R7, R138, R3, !PT ;  /* 0x000000038a077209 */ /* 0x000fe20007810000 */
[----:B------:R-:W0:Y:S03]  /*75f0*/  MUFU.EX2 R137, R137 ;  /* 0x0000008900897308 */ /* 0x000e260000000800 */
[----:B------:R-:W-:-:S04]  /*7600*/  FMNMX.FTZ R7, R139, R7, !PT ;  /* 0x000000078b077209 */ /* 0x000fc80007810000 */
[----:B------:R-:W-:Y:S01]  /*7610*/  FMNMX.FTZ R7, R142, R7, !PT ;  /* 0x000000078e077209 */ /* 0x000fe20007810000 */
[----:B------:R-:W1:Y:S03]  /*7620*/  MUFU.EX2 R140, R140 ;  /* 0x0000008c008c7308 */ /* 0x000e660000000800 */
[----:B------:R-:W-:-:S04]  /*7630*/  FMNMX.FTZ R7, R143, R7, !PT ;  /* 0x000000078f077209 */ /* 0x000fc80007810000 */
[----:B------:R-:W-:Y:S01]  /*7640*/  FMNMX.FTZ R7, R130, R7, !PT ;  /* 0x0000000782077209 */ /* 0x000fe20007810000 */
[----:B------:R-:W2:Y:S01]  /*7650*/  MUFU.EX2 R141, R141 ;  /* 0x0000008d008d7308 */ /* 0x000ea20000000800 */
[C---:B0-----:R-:W-:Y:S01]  /*7660*/  FADD.FTZ R6, R137.reuse, R6 ;  /* 0x0000000689067221 */ /* 0x041fe20000010000 */
[----:B------:R-:W-:Y:S02]  /*7670*/  F2FP.F16.F32.PACK_AB R4, R137, R4 ;  /* 0x000000048904723e */ /* 0x000fe400000000ff */
[----:B------:R-:W-:-:S04]  /*7680*/  FMNMX.FTZ R7, R131, R7, !PT ;  /* 0x0000000783077209 */ /* 0x000fc80007810000 */
[----:B------:R-:W-:Y:S01]  /*7690*/  FMNMX.FTZ R7, R134, R7, !PT ;  /* 0x0000000786077209 */ /* 0x000fe20007810000 */
[----:B-1----:R-:W-:Y:S01]  /*76a0*/  FADD.FTZ R6, R140, R6 ;  /* 0x000000068c067221 */ /* 0x002fe20000010000 */
[----:B------:R-:W-:Y:S02]  /*76b0*/  MUFU.EX2 R129, R129 ;  /* 0x0000008100817308 */ /* 0x000fe40000000800 */
[----:B------:R-:W-:-:S04]  /*76c0*/  FMNMX.FTZ R7, R135, R7, !PT ;  /* 0x0000000787077209 */ /* 0x000fc80007810000 */
[----:B------:R-:W-:Y:S01]  /*76d0*/  FMNMX.FTZ R7, R122, R7, !PT ;  /* 0x000000077a077209 */ /* 0x000fe20007810000 */
[C---:B--2---:R-:W-:Y:S01]  /*76e0*/  FADD.FTZ R10, R141.reuse, R6 ;  /* 0x000000068d0a7221 */ /* 0x044fe20000010000 */
[----:B------:R-:W-:Y:S01]  /*76f0*/  F2FP.F16.F32.PACK_AB R6, R141, R140 ;  /* 0x0000008c8d06723e */ /* 0x000fe200000000ff */
        /* <DEDUP_REMOVED lines=18> */
[----:B------:R-:W-:Y:S01]  /*7820*/  WARPGROUP.ARRIVE ;  /* 0x00000000000079c5 */ /* 0x000fe20000000000 */
[----:B------:R-:W-:-:S03]  /*7830*/  FMNMX.FTZ R7, R98, R7, !PT ;  /* 0x0000000762077209 */ /* 0x000fc60007810000 */
[----:B------:R-:W-:Y:S01]  /*7840*/  MUFU.EX2 R116, R116 ;  /* 0x0000007400747308 */ /* 0x000fe20000000800 */
[----:B------:R-:W-:Y:S01]  /*7850*/  FMNMX.FTZ R7, R99, R7, !PT ;  /* 0x0000000763077209 */ /* 0x000fe20007810000 */
[----:B------:R-:W-:Y:S01]  /*7860*/  HGMMA.64x96x16.F32 R24, gdesc[UR32].tnspB, R24, gsb0 ;  /* 0x41600000201879f0 */ /* 0x000fe20008000818 */
[----:B------:R-:W-:Y:S02]  /*7870*/  UIADD3 UR32, UR4, 0x600, URZ ;  /* 0x0000060004207890 */ /* 0x000fe4000fffe03f */
[----:B------:R-:W-:Y:S01]  /*7880*/  UIADD3 UR34, UR7, 0x100, URZ ;  /* 0x0000010007227890 */ /* 0x000fe2000fffe03f */
[----:B------:R-:W-:Y:S01]  /*7890*/  FMNMX.FTZ R7, R102, R7, !PT ;  /* 0x0000000766077209 */ /* 0x000fe20007810000 */
[----:B------:R-:W-:Y:S01]  /*78a0*/  UMOV UR33, 0xc0000010 ;  /* 0xc000001000217882 */ /* 0x000fe20000000000 */
[----:B------:R-:W-:Y:S01]  /*78b0*/  UMOV UR35, 0x80000020 ;  /* 0x8000002000237882 */ /* 0x000fe20000000000 */
        /* <DEDUP_REMOVED lines=19> */
[----:B------:R-:W-:-:S05]  /*79f0*/  FMNMX.FTZ R7, R79, R7, !PT ;  /* 0x000000074f077209 */ /* 0x000fca0007810000 */
[----:B------:R-:W0:Y:S02]  /*7a00*/  SHFL.BFLY PT, R9, R7, 0x2, 0x1f ;  /* 0x0c401f0007097f89 */ /* 0x000e2400000e0000 */
[----:B------:R-:W-:Y:S08]  /*7a10*/  MUFU.EX2 R100, R100 ;  /* 0x0000006400647308 */ /* 0x000ff00000000800 */
[----:B------:R-:W-:Y:S08]  /*7a20*/  MUFU.EX2 R101, R101 ;  /* 0x0000006500657308 */ /* 0x000ff00000000800 */
[----:B------:R-:W-:Y:S01]  /*7a30*/  MUFU.EX2 R88, R88 ;  /* 0x0000005800587308 */ /* 0x000fe20000000800 */
[----:B0-----:R-:W-:-:S07]  /*7a40*/  FMNMX.FTZ R9, R7, R9, !PT ;  /* 0x0000000907097209 */ /* 0x001fce0007810000 */
[----:B------:R-:W-:Y:S01]  /*7a50*/  MUFU.EX2 R89, R89 ;  /* 0x0000005900597308 */ /* 0x000fe20000000800 */
[----:B------:R-:W0:Y:S07]  /*7a60*/  SHFL.BFLY PT, R7, R9, 0x1, 0x1f ;  /* 0x0c201f0009077f89 */ /* 0x000e2e00000e0000 */
[----:B------:R-:W-:Y:S01]  /*7a70*/  MUFU.EX2 R92, R92 ;  /* 0x0000005c005c7308 */ /* 0x000fe20000000800 */
[----:B------:R-:W-:Y:S02]  /*7a80*/  WARPGROUP.DEPBAR.LE gsb0, 0x0 ;  /* 0x00008000000079c5 */ /* 0x000fe40000010000 */
[----:B------:R-:W-:-:S05]  /*7a90*/  WARPGROUP.ARRIVE ;  /* 0x00000000000079c5 */ /* 0x000fca0000000000 */
[----:B------:R-:W-:Y:S01]  /*7aa0*/  MUFU.EX2 R93, R93 ;  /* 0x0000005d005d7308 */ /* 0x000fe20000000800 */
[----:B------:R-:W-:Y:S01]  /*7ab0*/  HGMMA.64x96x16.F32 R24, gdesc[UR32].tnspB, R24, gsb0 ;  /* 0x41600000201879f0 */ /* 0x000fe20008000818 */
[----:B------:R-:W-:Y:S02]  /*7ac0*/  UIADD3 UR32, UR4, 0x780, URZ ;  /* 0x0000078004207890 */ /* 0x000fe4000fffe03f */
[----:B------:R-:W-:Y:S01]  /*7ad0*/  UIADD3 UR34, UR7, 0x140, URZ ;  /* 0x0000014007227890 */ /* 0x000fe2000fffe03f */
[----:B0-----:R-:W-:Y:S01]  /*7ae0*/  FMNMX.FTZ R9, R9, R7, !PT ;  /* 0x0000000709097209 */ /* 0x001fe20007810000 */
[----:B------:R-:W-:Y:S01]  /*7af0*/  UMOV UR33, 0xc0000010 ;  /* 0xc000001000217882 */ /* 0x000fe20000000000 */
[----:B------:R-:W-:Y:S01]  /*7b00*/  UMOV UR35, 0x80000020 ;  /* 0x8000002000237882 */ /* 0x000fe20000000000 */
[----:B------:R-:W-:Y:S02]  /*7b10*/  MUFU.EX2 R80, R80 ;  /* 0x0000005000507308 */ /* 0x000fe40000000800 */
[C---:B------:R-:W-:Y:S01]  /*7b20*/  FMUL.FTZ R7, R9.reuse, UR10 ;  /* 0x0000000a09077c20 */ /* 0x040fe20008410000 */
[----:B------:R-:W-:-:S03]  /*7b30*/  FADD.FTZ R3, -R9, R3 ;  /* 0x0000000309037221 */ /* 0x000fc60000010100 */
        /* <DEDUP_REMOVED lines=36> */
[----:B------:R-:W-:-:S02]  /*7d80*/  VIADD R7, R12, 0x9 ;  /* 0x000000090c077836 */ /* 0x000fc40000000000 */
[----:B------:R-:W-:Y:S01]  /*7d90*/  FMUL.FTZ R3, R3, UR10 ;  /* 0x0000000a03037c20 */ /* 0x000fe20008410000 */
[----:B------:R-:W-:Y:S02]  /*7da0*/  MUFU.EX2 R138, R138 ;  /* 0x0000008a008a7308 */ /* 0x000fe40000000800 */
[----:B------:R-:W-:Y:S02]  /*7db0*/  SEL R7, R7, 0x9, !P2 ;  /* 0x0000000907077807 */ /* 0x000fe40005000000 */
[----:B------:R-:W-:-:S04]  /*7dc0*/  PLOP3.LUT P2, PT, PT, PT, UP0, 0x80, 0x0 ;  /* 0x000000000000781c */ /* 0x000fc80003f4f008 */
[----:B------:R-:W0:Y:S08]  /*7dd0*/  MUFU.EX2 R3, R3 ;  /* 0x0000000300037308 */ /* 0x000e300000000800 */
[----:B------:R-:W1:Y:S08]  /*7de0*/  MUFU.EX2 R139, R139 ;  /* 0x0000008b008b7308 */ /* 0x000e700000000800 */
[----:B------:R-:W-:Y:S01]  /*7df0*/  MUFU.EX2 R143, R143 ;  /* 0x0000008f008f7308 */ /* 0x000fe20000000800 */
[----:B0-----:R-:W-:-:S07]  /*7e00*/  FFMA.FTZ R11, R3, R5, R138 ;  /* 0x00000005030b7223 */ /* 0x001fce000001008a */
[----:B------:R-:W-:Y:S01]  /*7e10*/  MUFU.EX2 R131, R131 ;  /* 0x0000008300837308 */ /* 0x000fe20000000800 */
[C---:B-1----:R-:W-:Y:S01]  /*7e20*/  FADD.FTZ R11, R139.reuse, R11 ;  /* 0x0000000b8b0b7221 */ /* 0x042fe20000010000 */
[----:B------:R-:W-:-:S06]  /*7e30*/  F2FP.F16.F32.PACK_AB R5, R139, R138 ;  /* 0x0000008a8b05723e */ /* 0x000fcc00000000ff */
[----:B------:R-:W-:Y:S08]  /*7e40*/  MUFU.EX2 R135, R135 ;  /* 0x0000008700877308 */ /* 0x000ff00000000800 */
[----:B------:R-:W-:Y:S01]  /*7e50*/  MUFU.EX2 R21, R107 ;  /* 0x0000006b00157308 */ /* 0x000fe20000000800 */
[----:B------:R-:W-:Y:S02]  /*7e60*/  WARPGROUP.DEPBAR.LE gsb0, 0x0 ;  /* 0x00008000000079c5 */ /* 0x000fe40000010000 */
[----:B------:R-:W-:-:S05]  /*7e70*/  WARPGROUP.ARRIVE ;  /* 0x00000000000079c5 */ /* 0x000fca0000000000 */
[----:B------:R-:W-:Y:S01]  /*7e80*/  MUFU.EX2 R13, R122 ;  /* 0x0000007a000d7308 */ /* 0x000fe20000000800 */
[----:B------:R-:W-:Y:S01]  /*7e90*/  HGMMA.64x96x16.F32 R24, gdesc[UR32].tnspB, R24, gsb0 ;  /* 0x41600000201879f0 */ /* 0x000fe20008000818 */
[----:B------:R-:W-:Y:S02]  /*7ea0*/  UIADD3 UR32, UR4, 0x900, URZ ;  /* 0x0000090004207890 */ /* 0x000fe4000fffe03f */
[----:B------:R-:W-:Y:S01]  /*7eb0*/  UIADD3 UR34, UR7, 0x180, URZ ;  /* 0x0000018007227890 */ /* 0x000fe2000fffe03f */
[----:B------:R-:W-:Y:S01]  /*7ec0*/  UMOV UR33, 0xc0000010 ;  /* 0xc000001000217882 */ /* 0x000fe20000000000 */
[----:B------:R-:W-:Y:S02]  /*7ed0*/  UMOV UR35, 0x80000020 ;  /* 0x8000002000237882 */ /* 0x000fe40000000000 */
        /* <DEDUP_REMOVED lines=41> */
[----:B------:R-:W-:Y:S01]  /*8170*/  MUFU.EX2 R76, R76 ;  /* 0x0000004c004c7308 */ /* 0x000fe20000000800 */
[----:B------:R-:W-:Y:S01]  /*8180*/  UIADD3 UR4, UR38, -0x1, URZ ;  /* 0xffffffff26047890 */ /* 0x000fe2000fffe03f */
[----:B------:R-:W-:-:S06]  /*8190*/  UMOV UR7, UR39 ;  /* 0x0000002700077c82 */ /* 0x000fcc0008000000 */
[----:B------:R-:W-:Y:S01]  /*81a0*/  MUFU.EX2 R77, R77 ;  /* 0x0000004d004d7308 */ /* 0x000fe20000000800 */
[----:B------:R-:W-:-:S07]  /*81b0*/  UMOV UR38, UR4 ;  /* 0x0000000400267c82 */ /* 0x000fce0008000000 */
[----:B------:R-:W-:Y:S01]  /*81c0*/  MUFU.EX2 R79, R79 ;  /* 0x0000004f004f7308 */ /* 0x000fe20000000800 */
[----:B------:R-:W-:Y:S02]  /*81d0*/  WARPGROUP.DEPBAR.LE gsb0, 0x0 ;  /* 0x00008000000079c5 */ /* 0x000fe40000010000 */
[----:B------:R-:W-:-:S06]  /*81e0*/  WARPGROUP.ARRIVE ;  /* 0x00000000000079c5 */ /* 0x000fcc0000000000 */
[----:B------:R-:W-:Y:S03]  /*81f0*/  HGMMA.64x96x16.F32 R24, gdesc[UR32].tnspB, R24, gsb0 ;  /* 0x41600000201879f0 */ /* 0x000fe60008000818 */
[----:B------:R-:W-:Y:S02]  /*8200*/  WARPGROUP.DEPBAR.LE gsb0, 0x0 ;  /* 0x00008000000079c5 */ /* 0x000fe40000010000 */
[----:B------:R0:W-:Y:S06]  /*8210*/  BAR.ARV R7, 0x100 ;  /* 0x000400070000751d */ /* 0x0001ec0000002000 */
[-C--:B------:R-:W-:Y:S01]  /*8220*/  FMUL.FTZ R26, R26, R3.reuse ;  /* 0x000000031a1a7220 */ /* 0x080fe20000410000 */
[----:B------:R-:W-:Y:S01]  /*8230*/  FMUL.FTZ R27, R27, R3 ;  /* 0x000000031b1b7220 */ /* 0x000fe20000410000 */
[----:B0-----:R-:W-:-:S02]  /*8240*/  IMAD.U32 R7, RZ, RZ, UR36 ;  /* 0x00000024ff077e24 */ /* 0x001fc4000f8e00ff */
[-C--:B------:R-:W-:Y:S01]  /*8250*/  FMUL.FTZ R30, R30, R3.reuse ;  /* 0x000000031e1e7220 */ /* 0x080fe20000410000 */
[-C--:B------:R-:W-:Y:S01]  /*8260*/  FMUL.FTZ R31, R31, R3.reuse ;  /* 0x000000031f1f7220 */ /* 0x080fe20000410000 */
[-C--:B------:R-:W-:Y:S01]  /*8270*/  FMUL.FTZ R34, R34, R3.reuse ;  /* 0x0000000322227220 */ /* 0x080fe20000410000 */
[-C--:B------:R-:W-:Y:S01]  /*8280*/  FMUL.FTZ R35, R35, R3.reuse ;  /* 0x0000000323237220 */ /* 0x080fe20000410000 */
[----:B------:R-:W-:Y:S01]  /*8290*/  @!P1 LEA R7, R7, UR37, 0x3 ;  /* 0x0000002507079c11 */ /* 0x000fe2000f8e18ff */
[-C--:B------:R-:W-:Y:S01]  /*82a0*/  FMUL.FTZ R38, R38, R3.reuse ;  /* 0x0000000326267220 */ /* 0x080fe20000410000 */
[-C--:B------:R-:W-:Y:S01]  /*82b0*/  FMUL.FTZ R39, R39, R3.reuse ;  /* 0x0000000327277220 */ /* 0x080fe20000410000 */
[-C--:B------:R-:W-:Y:S01]  /*82c0*/  FMUL.FTZ R42, R42, R3.reuse ;  /* 0x000000032a2a7220 */ /* 0x080fe20000410000 */
[-C--:B------:R-:W-:Y:S01]  /*82d0*/  FMUL.FTZ R43, R43, R3.reuse ;  /* 0x000000032b2b7220 */ /* 0x080fe20000410000 */
[----:B------:R-:W-:Y:S02]  /*82e0*/  @!P1 VIADD R12, R7, 0x31c40 ;  /* 0x00031c40070c9836 */ /* 0x000fe40000000000 */
[-C--:B------:R-:W-:Y:S01]  /*82f0*/  FMUL.FTZ R46, R46, R3.reuse ;  /* 0x000000032e2e7220 */ /* 0x080fe20000410000 */
[----:B------:R-:W0:Y:S01]  /*8300*/  MUFU.EX2 R7, R142 ;  /* 0x0000008e00077308 */ /* 0x000e220000000800 */
[-C--:B------:R-:W-:Y:S01]  /*8310*/  FMUL.FTZ R47, R47, R3.reuse ;  /* 0x000000032f2f7220 */ /* 0x080fe20000410000 */
[-C--:B------:R-:W-:Y:S01]  /*8320*/  FMUL.FTZ R50, R50, R3.reuse ;  /* 0x0000000332327220 */ /* 0x080fe20000410000 */
[----:B------:R-:W-:Y:S01]  /*8330*/  @!P1 PRMT R12, RZ, 0x654, R12 ;  /* 0x00000654ff0c9816 */ /* 0x000fe2000000000c */
[-C--:B------:R-:W-:Y:S01]  /*8340*/  FMUL.FTZ R51, R51, R3.reuse ;  /* 0x0000000333337220 */ /* 0x080fe20000410000 */
[-C--:B------:R-:W-:Y:S01]  /*8350*/  FMUL.FTZ R54, R54, R3.reuse ;  /* 0x0000000336367220 */ /* 0x080fe20000410000 */
[-C--:B------:R-:W-:Y:S01]  /*8360*/  FMUL.FTZ R55, R55, R3.reuse ;  /* 0x0000000337377220 */ /* 0x080fe20000410000 */
        /* <DEDUP_REMOVED lines=8> */
[----:B-1----:R-:W-:Y:S01]  /*83f0*/  IMAD.U32 R12, RZ, RZ, UR6 ;  /* 0x00000006ff0c7e24 */ /* 0x002fe2000f8e00ff */
[----:B------:R-:W-:Y:S01]  /*8400*/  UMOV UR6, UR36 ;  /* 0x0000002400067c82 */ /* 0x000fe20008000000 */
[----:B0-----:R-:W-:Y:S01]  /*8410*/  FADD.FTZ R11, R7, R11 ;  /* 0x0000000b070b7221 */ /* 0x001fe20000010000 */
[----:B------:R-:W-:Y:S01]  /*8420*/  F2FP.F16.F32.PACK_AB R7, R143, R7 ;  /* 0x000000078f07723e */ /* 0x000fe200000000ff */
[----:B------:R-:W-:Y:S01]  /*8430*/  FMUL.FTZ R71, R71, R3 ;  /* 0x0000000347477220 */ /* 0x000fe20000410000 */
[----:B------:R-:W-:Y:S01]  /*8440*/  @!P1 LEA R12, R12, UR37, 0x3 ;  /* 0x000000250c0c9c11 */ /* 0x000fe2000f8e18ff */
[----:B------:R-:W-:Y:S01]  /*8450*/  FADD.FTZ R11, R143, R11 ;  /* 0x0000000b8f0b7221 */ /* 0x000fe20000010000 */
[-C--:B------:R-:W-:Y:S01]  /*8460*/  FMUL.FTZ R24, R24, R8.reuse ;  /* 0x0000000818187220 */ /* 0x080fe20000410000 */
[-C--:B------:R-:W-:Y:S01]  /*8470*/  FMUL.FTZ R25, R25, R8.reuse ;  /* 0x0000000819197220 */ /* 0x080fe20000410000 */
[----:B------:R-:W-:Y:S01]  /*8480*/  FMUL.FTZ R28, R28, R8 ;  /* 0x000000081c1c7220 */ /* 0x000fe20000410000 */
[----:B------:R-:W-:-:S02]  /*8490*/  @!P1 VIADD R12, R12, 0x31c60 ;  /* 0x00031c600c0c9836 */ /* 0x000fc40000000000 */
[-C--:B------:R-:W-:Y:S01]  /*84a0*/  FMUL.FTZ R29, R29, R8.reuse ;  /* 0x000000081d1d7220 */ /* 0x080fe20000410000 */
[-C--:B------:R-:W-:Y:S01]  /*84b0*/  FMUL.FTZ R32, R32, R8.reuse ;  /* 0x0000000820207220 */ /* 0x080fe20000410000 */
[-C--:B------:R-:W-:Y:S01]  /*84c0*/  FMUL.FTZ R33, R33, R8.reuse ;  /* 0x0000000821217220 */ /* 0x080fe20000410000 */
[-C--:B------:R-:W-:Y:S01]  /*84d0*/  FMUL.FTZ R36, R36, R8.reuse ;  /* 0x0000000824247220 */ /* 0x080fe20000410000 */
[----:B------:R-:W-:Y:S01]  /*84e0*/  @!P1 PRMT R12, RZ, 0x654, R12 ;  /* 0x00000654ff0c9816 */ /* 0x000fe2000000000c */
[-C--:B------:R-:W-:Y:S01]  /*84f0*/  FMUL.FTZ R37, R37, R8.reuse ;  /* 0x0000000825257220 */ /* 0x080fe20000410000 */
[-C--:B------:R-:W-:Y:S01]  /*8500*/  FMUL.FTZ R40, R40, R8.reuse ;  /* 0x0000000828287220 */ /* 0x080fe20000410000 */
[-C--:B------:R-:W-:Y:S01]  /*8510*/  FMUL.FTZ R41, R41, R8.reuse ;  /* 0x0000000829297220 */ /* 0x080fe20000410000 */
[----:B------:R0:W-:Y:S01]  /*8520*/  @!P1 SYNCS.ARRIVE.TRANS64.RED.A1T0 RZ, [R12+URZ], RZ ;  /* 0x000000ff0cff99a7 */ /* 0x0001e2000810043f */
[----:B------:R1:W-:Y:S01]  /*8530*/  STSM.16.M88.4 [R2+0x24300], R4 ;  /* 0x0243000402007844 */ /* 0x0003e20000000200 */
[-C--:B------:R-:W-:Y:S01]  /*8540*/  FMUL.FTZ R44, R44, R8.reuse ;  /* 0x000000082c2c7220 */ /* 0x080fe20000410000 */
[-C--:B------:R-:W-:Y:S01]  /*8550*/  FMUL.FTZ R45, R45, R8.reuse ;  /* 0x000000082d2d7220 */ /* 0x080fe20000410000 */
[-C--:B------:R-:W-:Y:S01]  /*8560*/  FMUL.FTZ R48, R48, R8.reuse ;  /* 0x0000000830307220 */ /* 0x080fe20000410000 */
[-C--:B------:R-:W-:Y:S01]  /*8570*/  FMUL.FTZ R49, R49, R8.reuse ;  /* 0x0000000831317220 */ /* 0x080fe20000410000 */
[-C--:B------:R-:W-:Y:S01]  /*8580*/  FMUL.FTZ R52, R52, R8.reuse ;  /* 0x0000000834347220 */ /* 0x080fe20000410000 */
[-C--:B------:R-:W-:Y:S01]  /*8590*/  FMUL.FTZ R53, R53, R8.reuse ;  /* 0x0000000835357220 */ /* 0x080fe20000410000 */
[----:B0-----:R-:W-:Y:S01]  /*85a0*/  MUFU.EX2 R12, R120 ;  /* 0x00000078000c7308 */ /* 0x001fe20000000800 */
        /* <DEDUP_REMOVED lines=8> */
[----:B-1----:R-:W0:Y:S01]  /*8630*/  MUFU.EX2 R4, R128 ;  /* 0x0000008000047308 */ /* 0x002e220000000800 */
[----:B------:R-:W-:-:S07]  /*8640*/  IMAD.MOV.U32 R3, RZ, RZ, R9 ;  /* 0x000000ffff037224 */ /* 0x000fce00078e0009 */
[----:B------:R-:W1:Y:S08]  /*8650*/  MUFU.EX2 R5, R130 ;  /* 0x0000008200057308 */ /* 0x000e700000000800 */
[----:B------:R-:W2:Y:S01]  /*8660*/  MUFU.EX2 R6, R132 ;  /* 0x0000008400067308 */ /* 0x000ea20000000800 */
[----:B0-----:R-:W-:Y:S01]  /*8670*/  FADD.FTZ R10, R4, R10 ;  /* 0x0000000a040a7221 */ /* 0x001fe20000010000 */
[----:B------:R-:W-:-:S03]  /*8680*/  F2FP.F16.F32.PACK_AB R4, R129, R4 ;  /* 0x000000048104723e */ /* 0x000fc600000000ff */
[----:B------:R-:W-:-:S03]  /*8690*/  FADD.FTZ R10, R129, R10 ;  /* 0x0000000a810a7221 */ /* 0x000fc60000010000 */
[----:B------:R-:W0:Y:S01]  /*86a0*/  MUFU.EX2 R7, R134 ;  /* 0x0000008600077308 */ /* 0x000e220000000800 */
[----:B-1----:R-:W-:Y:S01]  /*86b0*/  FADD.FTZ R110, R5, R11 ;  /* 0x0000000b056e7221 */ /* 0x002fe20000010000 */
[C---:B------:R-:W-:Y:S01]  /*86c0*/  F2FP.F16.F32.PACK_AB R5, R131.reuse, R5 ;  /* 0x000000058305723e */ /* 0x040fe200000000ff */
[----:B--2---:R-:W-:Y:S02]  /*86d0*/  FADD.FTZ R11, R6, R10 ;  /* 0x0000000a060b7221 */ /* 0x004fe40000010000 */
[----:B------:R-:W-:Y:S01]  /*86e0*/  FADD.FTZ R10, R131, R110 ;  /* 0x0000006e830a7221 */ /* 0x000fe20000010000 */
[C---:B------:R-:W-:Y:S01]  /*86f0*/  F2FP.F16.F32.PACK_AB R6, R133.reuse, R6 ;  /* 0x000000068506723e */ /* 0x040fe200000000ff */
[----:B------:R-:W-:Y:S02]  /*8700*/  FADD.FTZ R11, R133, R11 ;  /* 0x0000000b850b7221 */ /* 0x000fe40000010000 */
[----:B0-----:R-:W-:Y:S02]  /*8710*/  FADD.FTZ R10, R7, R10 ;  /* 0x0000000a070a7221 */ /* 0x001fe40000010000 */
[----:B------:R-:W-:Y:S01]  /*8720*/  FADD.FTZ R11, R12, R11 ;  /* 0x0000000b0c0b7221 */ /* 0x000fe20000010000 */
[C---:B------:R-:W-:Y:S01]  /*8730*/  F2FP.F16.F32.PACK_AB R7, R135.reuse, R7 ;  /* 0x000000078707723e */ /* 0x040fe200000000ff */
[----:B------:R-:W-:-:S02]  /*8740*/  FADD.FTZ R10, R135, R10 ;  /* 0x0000000a870a7221 */ /* 0x000fc40000010000 */
[C---:B------:R-:W-:Y:S01]  /*8750*/  FADD.FTZ R11, R121.reuse, R11 ;  /* 0x0000000b790b7221 */ /* 0x040fe20000010000 */
[----:B------:R-:W-:Y:S01]  /*8760*/  F2FP.F16.F32.PACK_AB R12, R121, R12 ;  /* 0x0000000c790c723e */ /* 0x000fe200000000ff */
[----:B------:R0:W-:Y:S01]  /*8770*/  STSM.16.M88.4 [R2+0x25b00], R4 ;  /* 0x025b000402007844 */ /* 0x0001e20000000200 */
[----:B------:R-:W-:Y:S01]  /*8780*/  FADD.FTZ R110, R13, R10 ;  /* 0x0000000a0d6e7221 */ /* 0x000fe20000010000 */
[----:B------:R-:W-:Y:S01]  /*8790*/  FADD.FTZ R10, R14, R11 ;  /* 0x0000000b0e0a7221 */ /* 0x000fe20000010000 */
[C---:B------:R-:W-:Y:S02]  /*87a0*/  F2FP.F16.F32.PACK_AB R13, R123.reuse, R13 ;  /* 0x0000000d7b0d723e */ /* 0x040fe400000000ff */
[----:B------:R-:W-:Y:S01]  /*87b0*/  FADD.FTZ R11, R123, R110 ;  /* 0x0000006e7b0b7221 */ /* 0x000fe20000010000 */
[C---:B------:R-:W-:Y:S01]  /*87c0*/  FADD.FTZ R110, R125.reuse, R10 ;  /* 0x0000000a7d6e7221 */ /* 0x040fe20000010000 */
[----:B------:R-:W-:Y:S01]  /*87d0*/  F2FP.F16.F32.PACK_AB R14, R125, R14 ;  /* 0x0000000e7d0e723e */ /* 0x000fe200000000ff */
[----:B------:R-:W1:Y:S01]  /*87e0*/  MUFU.EX2 R10, R91 ;  /* 0x0000005b000a7308 */ /* 0x000e620000000800 */
[----:B------:R-:W-:Y:S01]  /*87f0*/  FADD.FTZ R11, R15, R11 ;  /* 0x0000000b0f0b7221 */ /* 0x000fe20000010000 */
[----:B------:R-:W-:Y:S01]  /*8800*/  FADD.FTZ R110, R112, R110 ;  /* 0x0000006e706e7221 */ /* 0x000fe20000010000 */
[----:B------:R-:W-:-:S02]  /*8810*/  F2FP.F16.F32.PACK_AB R112, R113, R112 ;  /* 0x000000707170723e */ /* 0x000fc400000000ff */
[----:B------:R-:W-:Y:S01]  /*8820*/  FADD.FTZ R11, R127, R11 ;  /* 0x0000000b7f0b7221 */ /* 0x000fe20000010000 */
[----:B------:R-:W-:Y:S01]  /*8830*/  FADD.FTZ R110, R113, R110 ;  /* 0x0000006e716e7221 */ /* 0x000fe20000010000 */
[----:B------:R-:W-:Y:S01]  /*8840*/  F2FP.F16.F32.PACK_AB R15, R127, R15 ;  /* 0x0000000f7f0f723e */ /* 0x000fe200000000ff */
[----:B------:R2:W3:Y:S01]  /*8850*/  MUFU.EX2 R91, R94 ;  /* 0x0000005e005b7308 */ /* 0x0004e20000000800 */
[----:B------:R-:W-:Y:S01]  /*8860*/  FADD.FTZ R11, R114, R11 ;  /* 0x0000000b720b7221 */ /* 0x000fe20000010000 */
[C---:B------:R-:W-:Y:S02]  /*8870*/  F2FP.F16.F32.PACK_AB R113, R20.reuse, R114 ;  /* 0x000000721471723e */ /* 0x040fe400000000ff */
[----:B------:R-:W-:Y:S01]  /*8880*/  F2FP.F16.F32.PACK_AB R114, R117, R116 ;  /* 0x000000747572723e */ /* 0x000fe200000000ff */
[----:B------:R-:W-:Y:S01]  /*8890*/  FADD.FTZ R11, R20, R11 ;  /* 0x0000000b140b7221 */ /* 0x000fe20000010000 */
[----:B------:R4:W-:Y:S01]  /*88a0*/  STSM.16.M88.4 [R2+0x27300], R12 ;  /* 0x0273000c02007844 */ /* 0x0009e20000000200 */
[----:B--2---:R-:W-:-:S02]  /*88b0*/  FADD.FTZ R94, R116, R110 ;  /* 0x0000006e745e7221 */ /* 0x004fc40000010000 */
[----:B------:R-:W-:Y:S01]  /*88c0*/  FADD.FTZ R11, R115, R11 ;  /* 0x0000000b730b7221 */ /* 0x000fe20000010000 */
[----:B------:R-:W-:Y:S01]  /*88d0*/  F2FP.F16.F32.PACK_AB R115, R119, R115 ;  /* 0x000000737773723e */ /* 0x000fe200000000ff */
[----:B------:R-:W-:-:S04]  /*88e0*/  FADD.FTZ R94, R117, R94 ;  /* 0x0000005e755e7221 */ /* 0x000fc80000010000 */
[----:B------:R4:W-:Y:S01]  /*88f0*/  STSM.16.M88.4 [R2+0x28b00], R112 ;  /* 0x028b007002007844 */ /* 0x0009e20000000200 */
[----:B------:R-:W-:Y:S01]  /*8900*/  FADD.FTZ R110, R104, R94 ;  /* 0x0000005e686e7221 */ /* 0x000fe20000010000 */
[----:B------:R-:W-:Y:S01]  /*8910*/  FADD.FTZ R94, R119, R11 ;  /* 0x0000000b775e7221 */ /* 0x000fe20000010000 */
[C---:B------:R-:W-:Y:S02]  /*8920*/  F2FP.F16.F32.PACK_AB R104, R105.reuse, R104 ;  /* 0x000000686968723e */ /* 0x040fe400000000ff */
[----:B------:R-:W-:Y:S01]  /*8930*/  FADD.FTZ R11, R105, R110 ;  /* 0x0000006e690b7221 */ /* 0x000fe20000010000 */
[----:B------:R-:W-:Y:S01]  /*8940*/  FADD.FTZ R94, R106, R94 ;  /* 0x0000005e6a5e7221 */ /* 0x000fe20000010000 */
[C---:B------:R-:W-:Y:S02]  /*8950*/  F2FP.F16.F32.PACK_AB R105, R21.reuse, R106 ;  /* 0x0000006a1569723e */ /* 0x040fe400000000ff */
[----:B------:R-:W-:Y:S01]  /*8960*/  FADD.FTZ R11, R108, R11 ;  /* 0x0000000b6c0b7221 */ /* 0x000fe20000010000 */
[----:B------:R-:W-:Y:S01]  /*8970*/  FADD.FTZ R94, R21, R94 ;  /* 0x0000005e155e7221 */ /* 0x000fe20000010000 */
[----:B------:R-:W-:-:S02]  /*8980*/  F2FP.F16.F32.PACK_AB R106, R109, R108 ;  /* 0x0000006c6d6a723e */ /* 0x000fc400000000ff */
[----:B------:R-:W-:Y:S01]  /*8990*/  FADD.FTZ R11, R109, R11 ;  /* 0x0000000b6d0b7221 */ /* 0x000fe20000010000 */
[----:B------:R-:W-:Y:S01]  /*89a0*/  FADD.FTZ R94, R107, R94 ;  /* 0x0000005e6b5e7221 */ /* 0x000fe20000010000 */
[C---:B------:R-:W-:Y:S02]  /*89b0*/  F2FP.F16.F32.PACK_AB R107, R111.reuse, R107 ;  /* 0x0000006b6f6b723e */ /* 0x040fe400000000ff */
[----:B------:R-:W-:Y:S01]  /*89c0*/  FADD.FTZ R110, R96, R11 ;  /* 0x0000000b606e7221 */ /* 0x000fe20000010000 */
[----:B------:R-:W-:Y:S01]  /*89d0*/  FADD.FTZ R11, R111, R94 ;  /* 0x0000005e6f0b7221 */ /* 0x000fe20000010000 */
[C---:B------:R-:W-:Y:S01]  /*89e0*/  F2FP.F16.F32.PACK_AB R96, R97.reuse, R96 ;  /* 0x000000606160723e */ /* 0x040fe200000000ff */
[----:B------:R4:W-:Y:S01]  /*89f0*/  STSM.16.M88.4 [R2+0x2a300], R104 ;  /* 0x02a3006802007844 */ /* 0x0009e20000000200 */
[----:B------:R-:W-:Y:S01]  /*8a00*/  FADD.FTZ R121, R97, R110 ;  /* 0x0000006e61797221 */ /* 0x000fe20000010000 */
[----:B0-----:R-:W-:Y:S01]  /*8a10*/  FADD.FTZ R4, R98, R11 ;  /* 0x0000000b62047221 */ /* 0x001fe20000010000 */
[C---:B------:R-:W-:Y:S01]  /*8a20*/  F2FP.F16.F32.PACK_AB R97, R99.reuse, R98 ;  /* 0x000000626361723e */ /* 0x040fe200000000ff */
[----:B------:R-:W0:Y:S01]  /*8a30*/  MUFU.EX2 R11, R78 ;  /* 0x0000004e000b7308 */ /* 0x000e220000000800 */
        /* <DEDUP_REMOVED lines=11> */
[----:B------:R-:W-:Y:S01]  /*8af0*/  FADD.FTZ R5, R90, R5 ;  /* 0x000000055a057221 */ /* 0x000fe20000010000 */
[----:B-1----:R-:W-:-:S02]  /*8b00*/  F2FP.F16.F32.PACK_AB R89, R10, R90 ;  /* 0x0000005a0a59723e */ /* 0x002fc400000000ff */
[----:B------:R-:W-:Y:S01]  /*8b10*/  FADD.FTZ R6, R92, R7 ;  /* 0x000000075c067221 */ /* 0x000fe20000010000 */
[----:B------:R-:W-:Y:S01]  /*8b20*/  FADD.FTZ R4, R10, R5 ;  /* 0x000000050a047221 */ /* 0x000fe20000010000 */
[C---:B------:R-:W-:Y:S02]  /*8b30*/  F2FP.F16.F32.PACK_AB R90, R93.reuse, R92 ;  /* 0x0000005c5d5a723e */ /* 0x040fe400000000ff */
[----:B------:R-:W-:Y:S01]  /*8b40*/  FADD.FTZ R5, R93, R6 ;  /* 0x000000065d057221 */ /* 0x000fe20000010000 */
[----:B---3--:R-:W-:Y:S01]  /*8b50*/  FADD.FTZ R4, R91, R4 ;  /* 0x000000045b047221 */ /* 0x008fe20000010000 */
[C---:B------:R-:W-:Y:S02]  /*8b60*/  F2FP.F16.F32.PACK_AB R91, R95.reuse, R91 ;  /* 0x0000005b5f5b723e */ /* 0x040fe400000000ff */
[----:B------:R-:W-:Y:S01]  /*8b70*/  FADD.FTZ R6, R80, R5 ;  /* 0x0000000550067221 */ /* 0x000fe20000010000 */
[----:B------:R-:W-:Y:S01]  /*8b80*/  FADD.FTZ R5, R95, R4 ;  /* 0x000000045f057221 */ /* 0x000fe20000010000 */
[C---:B------:R-:W-:Y:S01]  /*8b90*/  F2FP.F16.F32.PACK_AB R80, R81.reuse, R80 ;  /* 0x000000505150723e */ /* 0x040fe200000000ff */
[----:B------:R4:W-:Y:S01]  /*8ba0*/  STSM.16.M88.4 [R2+0x2d300], R88 ;  /* 0x02d3005802007844 */ /* 0x0009e20000000200 */
        /* <DEDUP_REMOVED lines=16> */
[----:B------:R-:W-:Y:S01]  /*8cb0*/  F2FP.F16.F32.PACK_AB R74, R77, R76 ;  /* 0x0000004c4d4a723e */ /* 0x000fe200000000ff */
[----:B------:R-:W-:Y:S01]  /*8cc0*/  FADD.FTZ R4, R75, R4 ;  /* 0x000000044b047221 */ /* 0x000fe20000010000 */
[----:B0-----:R-:W-:Y:S01]  /*8cd0*/  F2FP.F16.F32.PACK_AB R75, R79, R11 ;  /* 0x0000000b4f4b723e */ /* 0x001fe200000000ff */
[----:B------:R-:W-:Y:S02]  /*8ce0*/  FADD.FTZ R6, R76, R7 ;  /* 0x000000074c067221 */ /* 0x000fe40000010000 */
[----:B------:R-:W-:Y:S02]  /*8cf0*/  FADD.FTZ R4, R11, R4 ;  /* 0x000000040b047221 */ /* 0x000fe40000010000 */
[----:B------:R4:W-:Y:S01]  /*8d00*/  STSM.16.M88.4 [R2+0x30300], R72 ;  /* 0x0303004802007844 */ /* 0x0009e20000000200 */
[----:B------:R-:W-:Y:S01]  /*8d10*/  FADD.FTZ R7, R77, R6 ;  /* 0x000000064d077221 */ /* 0x000fe20000010000 */
[----:B------:R-:W-:Y:S01]  /*8d20*/  FADD.FTZ R5, R79, R4 ;  /* 0x000000044f057221 */ /* 0x000fe20000010000 */
[----:B------:R-:W-:Y:S01]  /*8d30*/  IMAD.MOV.U32 R4, RZ, RZ, R0 ;  /* 0x000000ffff047224 */ /* 0x000fe200078e0000 */
[----:B------:R-:W-:Y:S01]  /*8d40*/  @!PT LDS RZ, [RZ] ;  /* 0x00000000fffff984 */ /* 0x000fe20000000800 */
[----:B------:R-:W-:Y:S01]  /*8d50*/  @!PT LDS RZ, [RZ] ;  /* 0x00000000fffff984 */ /* 0x000fe20000000800 */
[----:B------:R-:W-:Y:S01]  /*8d60*/  @!PT LDS RZ, [RZ] ;  /* 0x00000000fffff984 */ /* 0x000fe20000000800 */
[----:B------:R-:W-:Y:S01]  /*8d70*/  @!PT LDS RZ, [RZ] ;  /* 0x00000000fffff984 */ /* 0x000fe20000000800 */
[----:B------:R0:W-:Y:S06]  /*8d80*/  MEMBAR.ALL.CTA ;  /* 0x0000000000007992 */ /* 0x0001ec0000008000 */
[----:B0-----:R-:W0:Y:S02]  /*8d90*/  FENCE.VIEW.ASYNC.S ;  /* 0x00000000000073c6 */ /* 0x001e240000000000 */
[----:B0-----:R-:W-:Y:S01]  /*8da0*/  NOP ;  /* 0x0000000000007918 */ /* 0x001fe20000000000 */
[----:B------:R-:W-:Y:S05]  /*8db0*/  @P2 BRA `(.L_x_191) ;  /* 0xffffffc800302947 */ /* 0x000fea000383ffff */
.L_x_182:
[----:B------:R-:W-:Y:S06]  /*8dc0*/  BAR.ARV 0x8, 0x200 ;  /* 0x0208000000007b1d */ /* 0x000fec0000002000 */
[----:B------:R-:W-:Y:S05]  /*8dd0*/  @!P0 BRA `(.L_x_192) ;  /* 0x0000000000048947 */ /* 0x000fea0003800000 */
[----:B------:R-:W-:Y:S01]  /*8de0*/  BPT.TRAP 0x1 ;  /* 0x000000040000795c */ /* 0x000fe20000300000 */
.L_x_192:
[----:B------:R-:W-:Y:S01]  /*8df0*/  ULEA UR9, UR36, UR37, 0x3 ;  /* 0x0000002524097291 */ /* 0x000fe2000f8e183f */
[----:B------:R-:W-:-:S05]  /*8e00*/  IMAD.U32 R3, RZ, RZ, UR39 ;  /* 0x00000027ff037e24 */ /* 0x000fca000f8e00ff */
[----:B------:R-:W-:-:S04]  /*8e10*/  SHF.L.U32 R3, R3, 0x1f, RZ ;  /* 0x0000001f03037819 */ /* 0x000fc800000006ff */
[----:B------:R0:W1:Y:S01]  /*8e20*/  SYNCS.PHASECHK.TRANS64.TRYWAIT P2, [UR9+0x31c50], R3 ;  /* 0x031c5003ff0075a7 */ /* 0x0000620008040149 */
[----:B------:R-:W-:Y:S05]  /*8e30*/  @!P0 BRA `(.L_x_193) ;  /* 0x0000000000048947 */ /* 0x000fea0003800000 */
[----:B------:R-:W-:Y:S01]  /*8e40*/  BPT.TRAP 0x1 ;  /* 0x000000040000795c */ /* 0x000fe20000300000 */
.L_x_193:
[----:B-1----:R-:W-:Y:S05]  /*8e50*/  @P2 BRA `(.L_x_194) ;  /* 0x0000000000082947 */ /* 0x002fea0003800000 */
[----:B------:R-:W1:Y:S02]  /*8e60*/  SYNCS.PHASECHK.TRANS64.TRYWAIT P0, [UR9+0x31c50], R3 ;  /* 0x031c5003ff0075a7 */ /* 0x000e640008000149 */
[----:B-1----:R-:W-:Y:S05]  /*8e70*/  @!P0 BRA `(.L_x_195) ;  /* 0x0000009c00dc8947 */ /* 0x002fea0003800000 */
.L_x_194:
[----:B------:R-:W-:Y:S01]  /*8e80*/  UIADD3 UR37, UR37, 0x200, URZ ;  /* 0x0000020025257890 */ /* 0x000fe2000fffe03f */
[----:B-1----:R-:W2:Y:S01]  /*8e90*/  LDL.LU R4, [R1+0xc] ;  /* 0x00000c0001047983 */ /* 0x002ea20000300800 */
[----:B------:R-:W-:Y:S01]  /*8ea0*/  ULOP3.LUT UR60, UR60, 0x10000, URZ, 0xfc, !UPT ;  /* 0x000100003c3c7892 */ /* 0x000fe2000f8efc3f */
[----:B------:R-:W-:Y:S01]  /*8eb0*/  WARPGROUP.ARRIVE ;  /* 0x00000000000079c5 */ /* 0x000fe20000000000 */
[----:B------:R-:W-:Y:S01]  /*8ec0*/  USHF.R.U32.HI UR37, URZ, 0x4, UR37 ;  /* 0x000000043f257899 */ /* 0x000fe20008011625 */
[----:B------:R-:W1:Y:S01]  /*8ed0*/  SHFL.BFLY PT, R6, R5, 0x2, 0x1f ;  /* 0x0c401f0005067f89 */ /* 0x000e6200000e0000 */
[----:B------:R-:W-:Y:S01]  /*8ee0*/  UMOV UR5, 0xc0000010 ;  /* 0xc000001000057882 */ /* 0x000fe20000000000 */
[----:B------:R-:W-:Y:S01]  /*8ef0*/  UMOV UR7, 0x80000020 ;  /* 0x8000002000077882 */ /* 0x000fe20000000000 */
[----:B------:R-:W-:Y:S01]  /*8f00*/  ULOP3.LUT UR37, UR37, 0x3fff, URZ, 0xc0, !UPT ;  /* 0x00003fff25257892 */ /* 0x000fe2000f8ec03f */
[----:B----4-:R-:W-:Y:S01]  /*8f10*/  IMAD.U32 R13, RZ, RZ, UR10 ;  /* 0x0000000aff0d7e24 */ /* 0x010fe2000f8e00ff */
[----:B------:R-:W-:Y:S01]  /*8f20*/  UMOV UR4, UR60 ;  /* 0x0000003c00047c82 */ /* 0x000fe20008000000 */
[----:B------:R-:W-:Y:S01]  /*8f30*/  IMAD.MOV.U32 R16, RZ, RZ, -0x800000 ;  /* 0xff800000ff107424 */ /* 0x000fe200078e00ff */
[----:B------:R-:W-:-:S04]  /*8f40*/  ULOP3.LUT UR8, UR37, 0x2400000, URZ, 0xfc, !UPT ;  /* 0x0240000025087892 */ /* 0x000fc8000f8efc3f */
[----:B------:R-:W-:Y:S02]  /*8f50*/  UIMAD UR8, UR36, 0x6c0, UR8 ;  /* 0x000006c0240878a4 */ /* 0x000fe4000f8e0208 */
[----:B------:R-:W-:-:S04]  /*8f60*/  UIADD3 UR36, UR36, 0x1, URZ ;  /* 0x0000000124247890 */ /* 0x000fc8000fffe03f */
[----:B------:R-:W-:Y:S01]  /*8f70*/  UISETP.NE.AND UP0, UPT, UR36, 0x2, UPT ;  /* 0x000000022400788c */ /* 0x000fe2000bf05270 */
[----:B------:R-:W-:Y:S02]  /*8f80*/  UMOV UR6, UR8 ;  /* 0x0000000800067c82 */ /* 0x000fe40008000000 */
[----:B------:R-:W-:Y:S01]  /*8f90*/  HGMMA.64x96x16.F32 R24, gdesc[UR4].tnspB, R24, gsb0 ;  /* 0x41600000041879f0 */ /* 0x000fe20008000818 */
[----:B------:R-:W-:Y:S02]  /*8fa0*/  UIADD3 UR4, UR60, 0x180, URZ ;  /* 0x000001803c047890 */ /* 0x000fe4000fffe03f */
[----:B------:R-:W-:Y:S01]  /*8fb0*/  UIADD3 UR6, UR8, 0x40, URZ ;  /* 0x0000004008067890 */ /* 0x000fe2000fffe03f */
[----:B-1----:R-:W-:Y:S01]  /*8fc0*/  FADD.FTZ R6, R6, R5 ;  /* 0x0000000506067221 */ /* 0x002fe20000010000 */
[----:B------:R-:W-:Y:S01]  /*8fd0*/  UMOV UR5, 0xc0000010 ;  /* 0xc000001000057882 */ /* 0x000fe20000000000 */
[----:B------:R-:W-:Y:S01]  /*8fe0*/  UMOV UR7, 0x80000020 ;  /* 0x8000002000077882 */ /* 0x000fe20000000000 */
[----:B------:R-:W-:-:S02]  /*8ff0*/  USEL UR36, UR36, URZ, UP0 ;  /* 0x0000003f24247287 */ /* 0x000fc40008000000 */
[----:B------:R-:W1:Y:S02]  /*9000*/  SHFL.BFLY PT, R11, R6, 0x1, 0x1f ;  /* 0x0c201f00060b7f89 */ /* 0x000e6400000e0000 */
[----:B-1----:R-:W-:Y:S01]  /*9010*/  FADD.FTZ R11, R6, R11 ;  /* 0x0000000b060b7221 */ /* 0x002fe20000010000 */
[----:B------:R-:W-:-:S04]  /*9020*/  IMAD.U32 R6, RZ, RZ, UR9 ;  /* 0x00000009ff067e24 */ /* 0x000fc8000f8e00ff */
[----:B------:R-:W-:Y:S01]  /*9030*/  FSETP.NE.FTZ.AND P2, PT, R11, RZ, PT ;  /* 0x000000ff0b00720b */ /* 0x000fe20003f55000 */
[----:B------:R-:W-:-:S05]  /*9040*/  @!P1 VIADD R6, R6, 0x31c60 ;  /* 0x00031c6006069836 */ /* 0x000fca0000000000 */
[----:B------:R-:W-:-:S07]  /*9050*/  @!P1 PRMT R6, RZ, 0x654, R6 ;  /* 0x00000654ff069816 */ /* 0x000fce0000000006 */
[----:B------:R-:W1:Y:S01]  /*9060*/  @P2 MUFU.LG2 R10, R11 ;  /* 0x0000000b000a2308 */ /* 0x000e620000000c00 */
[----:B------:R-:W-:Y:S01]  /*9070*/  @P2 FMUL.FTZ R13, R13, 0.69314718246459960938 ;  /* 0x3f3172180d0d2820 */ /* 0x000fe20000410000 */
        /* <DEDUP_REMOVED lines=16> */
[----:B--2---:R-:W-:Y:S02]  /*9180*/  R2UR UR11, R4 ;  /* 0x00000000040b72ca */ /* 0x004fe400000e0000 */
[----:B------:R-:W0:Y:S11]  /*9190*/  SHFL.BFLY PT, R4, R7, 0x2, 0x1f ;  /* 0x0c401f0007047f89 */ /* 0x000e3600000e0000 */
[----:B------:R-:W-:Y:S01]  /*91a0*/  UIADD3 UR11, UR11, 0x1, URZ ;  /* 0x000000010b0b7890 */ /* 0x000fe2000fffe03f */
[----:B0-----:R-:W-:Y:S01]  /*91b0*/  FADD.FTZ R3, R4, R7 ;  /* 0x0000000704037221 */ /* 0x001fe20000010000 */
[----:B------:R-:W-:-:S04]  /*91c0*/  IMAD.U32 R7, RZ, RZ, UR10 ;  /* 0x0000000aff077e24 */ /* 0x000fc8000f8e00ff */
[----:B------:R-:W0:Y:S01]  /*91d0*/  SHFL.BFLY PT, R4, R3, 0x1, 0x1f ;  /* 0x0c201f0003047f89 */ /* 0x000e2200000e0000 */
[----:B------:R-:W-:Y:S02]  /*91e0*/  WARPGROUP.DEPBAR.LE gsb0, 0x0 ;  /* 0x00008000000079c5 */ /* 0x000fe40000010000 */
[----:B------:R-:W-:-:S06]  /*91f0*/  WARPGROUP.ARRIVE ;  /* 0x00000000000079c5 */ /* 0x000fcc0000000000 */
[----:B------:R-:W-:Y:S01]  /*9200*/  HGMMA.64x96x16.F32 R24, gdesc[UR4].tnspB, R24, gsb0 ;  /* 0x41600000041879f0 */ /* 0x000fe20008000818 */
[----:B------:R-:W-:Y:S01]  /*9210*/  UIADD3 UR4, UR60, 0x600, URZ ;  /* 0x000006003c047890 */ /* 0x000fe2000fffe03f */
[----:B0-----:R-:W-:Y:S01]  /*9220*/  FADD.FTZ R12, R3, R4 ;  /* 0x00000004030c7221 */ /* 0x001fe20000010000 */
[----:B------:R-:W-:Y:S01]  /*9230*/  UIADD3 UR6, UR8, 0x100, URZ ;  /* 0x0000010008067890 */ /* 0x000fe2000fffe03f */
[----:B------:R-:W-:Y:S01]  /*9240*/  IMAD.MOV.U32 R3, RZ, RZ, -0x800000 ;  /* 0xff800000ff037424 */ /* 0x000fe200078e00ff */
[----:B------:R-:W-:Y:S01]  /*9250*/  UMOV UR5, 0xc0000010 ;  /* 0xc000001000057882 */ /* 0x000fe20000000000 */
[----:B------:R-:W-:Y:S01]  /*9260*/  UMOV UR7, 0x80000020 ;  /* 0x8000002000077882 */ /* 0x000fe20000000000 */
[----:B------:R-:W-:Y:S02]  /*9270*/  FSETP.NE.FTZ.AND P0, PT, R12, RZ, PT ;  /* 0x000000ff0c00720b */ /* 0x000fe40003f15000 */
[----:B------:R-:W-:-:S06]  /*9280*/  CS2R R4, SRZ ;  /* 0x0000000000047805 */ /* 0x000fcc000001ff00 */
[----:B------:R-:W-:Y:S05]  /*9290*/  @P2 MUFU.RCP R4, R11 ;  /* 0x0000000b00042308 */ /* 0x000fea0000001000 */
[----:B------:R-:W-:-:S03]  /*92a0*/  @P0 FMUL.FTZ R7, R7, 0.69314718246459960938 ;  /* 0x3f31721807070820 */ /* 0x000fc60000410000 */
[----:B------:R-:W0:Y:S08]  /*92b0*/  @P0 MUFU.LG2 R8, R12 ;  /* 0x0000000c00080308 */ /* 0x000e300000000c00 */
[----:B------:R-:W1:Y:S01]  /*92c0*/  @P0 MUFU.RCP R5, R12 ;  /* 0x0000000c00050308 */ /* 0x000e620000001000 */
[----:B0-----:R-:W-:-:S04]  /*92d0*/  @P0 FMUL.FTZ R8, R8, 0.69314718246459960938 ;  /* 0x3f31721808080820 */ /* 0x001fc80000410000 */
[----:B------:R-:W-:Y:S01]  /*92e0*/  @P0 FFMA.FTZ R3, R7, R0, R8 ;  /* 0x0000000007030223 */ /* 0x000fe20000010008 */
[----:B------:R-:W-:Y:S01]  /*92f0*/  IMAD.U32 R0, RZ, RZ, UR11 ;  /* 0x0000000bff007e24 */ /* 0x000fe2000f8e00ff */
[----:B------:R-:W-:-:S04]  /*9300*/  PLOP3.LUT P0, PT, PT, PT, PT, 0x8, 0x0 ;  /* 0x000000000000781c */ /* 0x000fc80003f0e170 */
[----:B------:R0:W-:Y:S01]  /*9310*/  STL [R1+0xc], R0 ;  /* 0x00000c0001007387 */ /* 0x0001e20000100800 */
        /* <DEDUP_REMOVED lines=31> */
[----:B------:R-:W-:-:S04]  /*9510*/  USEL UR4, URZ, 0x1, UP0 ;  /* 0x000000013f047887 */ /* 0x000fc80008000000 */
[----:B------:R-:W-:Y:S01]  /*9520*/  ULOP3.LUT UR39, UR39, UR4, URZ, 0x3c, !UPT ;  /* 0x0000000427277292 */ /* 0x000fe2000f8e3c3f */
[----:B------:R-:W-:Y:S02]  /*9530*/  WARPGROUP.DEPBAR.LE gsb0, 0x0 ;  /* 0x00008000000079c5 */ /* 0x000fe40000010000 */
[----:B------:R0:W-:Y:S01]  /*9540*/  @!P1 SYNCS.ARRIVE.TRANS64.RED.A1T0 RZ, [R6+URZ], RZ ;  /* 0x000000ff06ff99a7 */ /* 0x0001e2000810043f */
[-C--:B-1----:R-:W-:Y:S01]  /*9550*/  FMUL.FTZ R20, R24, R5.reuse ;  /* 0x0000000518147220 */ /* 0x082fe20000410000 */
        /* <DEDUP_REMOVED lines=46> */
[----:B0-----:R-:W-:-:S07]  /*9840*/  FMUL.FTZ R71, R71, R4 ;  /* 0x0000000447477220 */ /* 0x001fce0000410000 */
.L_x_175:
[----:B------:R-:W0:Y:S08]  /*9850*/  S2UR UR4, SR_CgaCtaId ;  /* 0x00000000000479c3 */ /* 0x000e300000008800 */
[----:B------:R-:W-:Y:S06]  /*9860*/  BAR.SYNC.DEFER_BLOCKING 0x5, 0x200 ;  /* 0x0148000000007b1d */ /* 0x000fec0000010000 */
[----:B------:R-:W-:Y:S01]  /*9870*/  UMOV UR37, 0x400 ;  /* 0x0000040000257882 */ /* 0x000fe20000000000 */
[----:B------:R-:W-:Y:S01]  /*9880*/  BSSY B0, `(.L_x_196) ;  /* 0x00002c4000007945 */ /* 0x000fe20003800000 */
[----:B0-----:R-:W-:-:S09]  /*9890*/  ULEA UR37, UR4, UR37, 0x18 ;  /* 0x0000002504257291 */ /* 0x001fd2000f8ec03f */
[----:B------:R-:W0:Y:S02]  /*98a0*/  LDS.128 R4, [UR37+0x31cd0] ;  /* 0x031cd025ff047984 */ /* 0x000e240008000c00 */
[----:B0-----:R-:W-:Y:S02]  /*98b0*/  R2UR UR6, R5 ;  /* 0x00000000050672ca */ /* 0x001fe400000e0000 */
[----:B------:R-:W-:Y:S02]  /*98c0*/  R2UR UR5, R6 ;  /* 0x00000000060572ca */ /* 0x000fe400000e0000 */
[----:B------:R-:W-:Y:S01]  /*98d0*/  R2UR UR7, R7 ;  /* 0x00000000070772ca */ /* 0x000fe200000e0000 */
[----:B------:R-:W-:Y:S06]  /*98e0*/  BAR.ARV 0x4, 0x200 ;  /* 0x0108000000007b1d */ /* 0x000fec0000002000 */
[----:B------:R-:W-:Y:S08]  /*98f0*/  @P0 BRA `(.L_x_197) ;  /* 0x0000001c00cc0947 */ /* 0x000ff00003800000 */
[----:B------:R-:W2:Y:S01]  /*9900*/  LDL.LU R9, [R1+0x8] ;  /* 0x0000080001097983 */ /* 0x000ea20000300800 */
[----:B------:R-:W0:Y:S01]  /*9910*/  S2UR UR4, SR_SWINHI ;  /* 0x00000000000479c3 */ /* 0x000e220000002f00 */
[----:B------:R-:W-:Y:S01]  /*9920*/  R2UR UR16, R18 ;  /* 0x00000000121072ca */ /* 0x000fe200000e0000 */
[----:B------:R-:W-:Y:S01]  /*9930*/  ULDC.64 UR10, c[0x0][0xc00] ;  /* 0x00030000000a7ab9 */ /* 0x000fe20000000a00 */
[----:B------:R-:W3:Y:S04]  /*9940*/  LDL.LU R8, [R1+0x10] ;  /* 0x0000100001087983 */ /* 0x000ee80000300800 */
[----:B------:R-:W4:Y:S04]  /*9950*/  LDL R0, [R1+0x44] ;  /* 0x0000440001007983 */ /* 0x000f280000100800 */
[----:B------:R-:W4:Y:S01]  /*9960*/  LDL R82, [R1] ;  /* 0x0000000001527983 */ /* 0x000f220000100800 */
[----:B------:R-:W-:Y:S01]  /*9970*/  ULDC.64 UR18, c[0x0][0x208] ;  /* 0x0000820000127ab9 */ /* 0x000fe20000000a00 */
[----:B------:R-:W-:-:S02]  /*9980*/  R2UR UR15, R22 ;  /* 0x00000000160f72ca */ /* 0x000fc400000e0000 */
[----:B------:R-:W4:Y:S01]  /*9990*/  LDL R84, [R1+0x40] ;  /* 0x0000400001547983 */ /* 0x000f220000100800 */
[----:B------:R-:W-:Y:S01]  /*99a0*/  R2UR UR20, R155 ;  /* 0x000000009b1472ca */ /* 0x000fe200000e0000 */
[----:B------:R-:W-:Y:S01]  /*99b0*/  UMOV UR8, UR37 ;  /* 0x0000002500087c82 */ /* 0x000fe20008000000 */
[----:B0-----:R-:W-:Y:S01]  /*99c0*/  UMOV UR9, UR4 ;  /* 0x0000000400097c82 */ /* 0x001fe20008000000 */
[----:B------:R-:W-:Y:S02]  /*99d0*/  IMAD.U32 R74, RZ, RZ, UR8 ;  /* 0x00000008ff4a7e24 */ /* 0x000fe4000f8e00ff */
[----:B------:R-:W-:Y:S01]  /*99e0*/  IMAD.U32 R75, RZ, RZ, UR9 ;  /* 0x00000009ff4b7e24 */ /* 0x000fe2000f8e00ff */
[----:B------:R-:W-:Y:S01]  /*99f0*/  BAR.SYNC.DEFER_BLOCKING 0x1, 0x180 ;  /* 0x0046000000007b1d */ /* 0x000fe20000010000 */
[----:B--2---:R-:W-:Y:S02]  /*9a00*/  R2UR UR14, R9 ;  /* 0x00000000090e72ca */ /* 0x004fe400000e0000 */
[----:B---3--:R-:W-:Y:S01]  /*9a10*/  R2UR UR13, R8 ;  /* 0x00000000080d72ca */ /* 0x008fe200000e0000 */
[----:B----4-:R-:W-:Y:S01]  /*9a20*/  IMAD.WIDE R4, R0, 0x2, R74 ;  /* 0x0000000200047825 */ /* 0x010fe200078e024a */
[----:B------:R-:W-:-:S02]  /*9a30*/  R2UR UR21, R82 ;  /* 0x00000000521572ca */ /* 0x000fc400000e0000 */
[C---:B------:R-:W-:Y:S02]  /*9a40*/  IADD3 R27, P4, R4.reuse, 0x20, RZ ;  /* 0x00000020041b7810 */ /* 0x040fe40007f9e0ff */
[C---:B------:R-:W-:Y:S02]  /*9a50*/  IADD3 R77, P3, R4.reuse, 0x3000, RZ ;  /* 0x00003000044d7810 */ /* 0x040fe40007f7e0ff */
[----:B------:R-:W-:Y:S02]  /*9a60*/  LOP3.LUT R0, R27, 0x180, RZ, 0xc0, !PT ;  /* 0x000001801b007812 */ /* 0x000fe400078ec0ff */
[----:B------:R-:W-:Y:S02]  /*9a70*/  LOP3.LUT R7, R4, 0x180, RZ, 0xc0, !PT ;  /* 0x0000018004077812 */ /* 0x000fe400078ec0ff */
[----:B------:R-:W-:Y:S02]  /*9a80*/  SHF.R.U64 R0, R0, 0x3, RZ ;  /* 0x0000000300007819 */ /* 0x000fe400000012ff */
[----:B------:R-:W-:-:S02]  /*9a90*/  IADD3 R79, P2, R4, 0x3020, RZ ;  /* 0x00003020044f7810 */ /* 0x000fc40007f5e0ff */
[----:B------:R-:W-:Y:S02]  /*9aa0*/  LOP3.LUT R6, R77, 0x180, RZ, 0xc0, !PT ;  /* 0x000001804d067812 */ /* 0x000fe400078ec0ff */
[C---:B------:R-:W-:Y:S02]  /*9ab0*/  IADD3 R81, P1, R4.reuse, 0x6000, RZ ;  /* 0x0000600004517810 */ /* 0x040fe40007f3e0ff */
[----:B------:R-:W-:Y:S02]  /*9ac0*/  IADD3 R83, P0, R4, 0x6020, RZ ;  /* 0x0000602004537810 */ /* 0x000fe40007f1e0ff */
[----:B------:R-:W-:Y:S02]  /*9ad0*/  SHF.R.U64 R7, R7, 0x3, RZ ;  /* 0x0000000307077819 */ /* 0x000fe400000012ff */
[----:B------:R-:W-:Y:S02]  /*9ae0*/  LOP3.LUT R12, R0, R27, RZ, 0x3c, !PT ;  /* 0x0000001b000c7212 */ /* 0x000fe400078e3cff */
[----:B------:R-:W-:-:S02]  /*9af0*/  LOP3.LUT R0, R79, 0x180, RZ, 0xc0, !PT ;  /* 0x000001804f007812 */ /* 0x000fc400078ec0ff */
[----:B------:R-:W-:Y:S02]  /*9b00*/  SHF.R.U64 R6, R6, 0x3, RZ ;  /* 0x0000000306067819 */ /* 0x000fe400000012ff */
[----:B------:R-:W-:Y:S02]  /*9b10*/  LOP3.LUT R8, R81, 0x180, RZ, 0xc0, !PT ;  /* 0x0000018051087812 */ /* 0x000fe400078ec0ff */
[----:B------:R-:W-:Y:S01]  /*9b20*/  LOP3.LUT R10, R83, 0x180, RZ, 0xc0, !PT ;  /* 0x00000180530a7812 */ /* 0x000fe200078ec0ff */
[--C-:B------:R-:W-:Y:S01]  /*9b30*/  IMAD.X R13, RZ, RZ, R5.reuse, P4 ;  /* 0x000000ffff0d7224 */ /* 0x100fe200020e0605 */
[----:B------:R-:W-:Y:S01]  /*9b40*/  LOP3.LUT R4, R7, R4, RZ, 0x3c, !PT ;  /* 0x0000000407047212 */ /* 0x000fe200078e3cff */
[--C-:B------:R-:W-:Y:S01]  /*9b50*/  IMAD.X R15, RZ, RZ, R5.reuse, P3 ;  /* 0x000000ffff0f7224 */ /* 0x100fe200018e0605 */
[----:B------:R-:W-:Y:S02]  /*9b60*/  SHF.R.U64 R0, R0, 0x3, RZ ;  /* 0x0000000300007819 */ /* 0x000fe400000012ff */
[----:B------:R-:W-:Y:S01]  /*9b70*/  LOP3.LUT R14, R6, R77, RZ, 0x3c, !PT ;  /* 0x0000004d060e7212 */ /* 0x000fe200078e3cff */
[--C-:B------:R-:W-:Y:S01]  /*9b80*/  IMAD.X R25, RZ, RZ, R5.reuse, P2 ;  /* 0x000000ffff197224 */ /* 0x100fe200010e0605 */
[----:B------:R-:W-:Y:S01]  /*9b90*/  SHF.R.U64 R8, R8, 0x3, RZ ;  /* 0x0000000308087819 */ /* 0x000fe200000012ff */
[--C-:B------:R-:W-:Y:S01]  /*9ba0*/  IMAD.X R9, RZ, RZ, R5.reuse, P1 ;  /* 0x000000ffff097224 */ /* 0x100fe200008e0605 */
[----:B------:R-:W-:Y:S01]  /*9bb0*/  SHF.R.U64 R10, R10, 0x3, RZ ;  /* 0x000000030a0a7819 */ /* 0x000fe200000012ff */
[----:B------:R-:W-:Y:S01]  /*9bc0*/  IMAD.X R11, RZ, RZ, R5, P0 ;  /* 0x000000ffff0b7224 */ /* 0x000fe200000e0605 */
[----:B------:R-:W-:-:S02]  /*9bd0*/  MOV R26, R4 ;  /* 0x00000004001a7202 */ /* 0x000fc40000000f00 */
[----:B------:R-:W-:Y:S02]  /*9be0*/  F2FP.F16.F32.PACK_AB R4, R21, R20 ;  /* 0x000000141504723e */ /* 0x000fe400000000ff */
[----:B------:R-:W-:Y:S02]  /*9bf0*/  F2FP.F16.F32.PACK_AB R5, R73, R72 ;  /* 0x000000484905723e */ /* 0x000fe400000000ff */
[----:B------:R-:W-:Y:S02]  /*9c00*/  F2FP.F16.F32.PACK_AB R6, R29, R28 ;  /* 0x0000001c1d06723e */ /* 0x000fe400000000ff */
[----:B------:R-:W-:Y:S02]  /*9c10*/  F2FP.F16.F32.PACK_AB R7, R31, R30 ;  /* 0x0000001e1f07723e */ /* 0x000fe400000000ff */
[----:B------:R-:W-:Y:S02]  /*9c20*/  LOP3.LUT R24, R0, R79, RZ, 0x3c, !PT ;  /* 0x0000004f00187212 */ /* 0x000fe400078e3cff */
[----:B------:R-:W-:-:S02]  /*9c30*/  MOV R0, R12 ;  /* 0x0000000c00007202 */ /* 0x000fc40000000f00 */
[----:B------:R-:W-:Y:S02]  /*9c40*/  MOV R80, R14 ;  /* 0x0000000e00507202 */ /* 0x000fe40000000f00 */
[----:B------:R-:W-:Y:S02]  /*9c50*/  LOP3.LUT R8, R8, R81, RZ, 0x3c, !PT ;  /* 0x0000005108087212 */ /* 0x000fe400078e3cff */
[----:B------:R-:W-:Y:S02]  /*9c60*/  LOP3.LUT R10, R10, R83, RZ, 0x3c, !PT ;  /* 0x000000530a0a7212 */ /* 0x000fe400078e3cff */
[----:B------:R-:W-:Y:S02]  /*9c70*/  F2FP.F16.F32.PACK_AB R12, R33, R32 ;  /* 0x00000020210c723e */ /* 0x000fe400000000ff */
[----:B------:R-:W-:Y:S02]  /*9c80*/  F2FP.F16.F32.PACK_AB R13, R35, R34 ;  /* 0x00000022230d723e */ /* 0x000fe400000000ff */
[----:B------:R-:W-:-:S02]  /*9c90*/  F2FP.F16.F32.PACK_AB R14, R37, R36 ;  /* 0x00000024250e723e */ /* 0x000fc400000000ff */
[----:B------:R-:W-:Y:S01]  /*9ca0*/  F2FP.F16.F32.PACK_AB R15, R39, R38 ;  /* 0x00000026270f723e */ /* 0x000fe200000000ff */
[----:B------:R0:W-:Y:S01]  /*9cb0*/  STSM.16.M88.4 [R26], R4 ;  /* 0x000000041a007844 */ /* 0x0001e20000000200 */
[----:B------:R-:W-:Y:S02]  /*9cc0*/  MOV R78, R8 ;  /* 0x00000008004e7202 */ /* 0x000fe40000000f00 */
[----:B------:R-:W-:Y:S01]  /*9cd0*/  MOV R18, R10 ;  /* 0x0000000a00127202 */ /* 0x000fe20000000f00 */
[----:B------:R1:W-:Y:S01]  /*9ce0*/  STSM.16.M88.4 [R0], R12 ;  /* 0x0000000c00007844 */ /* 0x0003e20000000200 */
[----:B------:R-:W-:Y:S02]  /*9cf0*/  MOV R79, R24 ;  /* 0x00000018004f7202 */ /* 0x000fe40000000f00 */
[----:B------:R-:W-:Y:S02]  /*9d00*/  F2FP.F16.F32.PACK_AB R8, R49, R48 ;  /* 0x000000303108723e */ /* 0x000fe400000000ff */
[----:B------:R-:W-:-:S02]  /*9d10*/  F2FP.F16.F32.PACK_AB R9, R51, R50 ;  /* 0x000000323309723e */ /* 0x000fc400000000ff */
[----:B------:R-:W-:Y:S02]  /*9d20*/  F2FP.F16.F32.PACK_AB R10, R53, R52 ;  /* 0x00000034350a723e */ /* 0x000fe400000000ff */
[----:B------:R-:W-:Y:S02]  /*9d30*/  F2FP.F16.F32.PACK_AB R11, R55, R54 ;  /* 0x00000036370b723e */ /* 0x000fe400000000ff */
[----:B0-----:R-:W-:Y:S02]  /*9d40*/  F2FP.F16.F32.PACK_AB R4, R41, R40 ;  /* 0x000000282904723e */ /* 0x001fe400000000ff */
[----:B------:R-:W-:Y:S02]  /*9d50*/  F2FP.F16.F32.PACK_AB R5, R43, R42 ;  /* 0x0000002a2b05723e */ /* 0x000fe400000000ff */
[----:B------:R-:W-:Y:S02]  /*9d60*/  F2FP.F16.F32.PACK_AB R6, R45, R44 ;  /* 0x0000002c2d06723e */ /* 0x000fe400000000ff */
[----:B------:R-:W-:-:S02]  /*9d70*/  F2FP.F16.F32.PACK_AB R7, R47, R46 ;  /* 0x0000002e2f07723e */ /* 0x000fc400000000ff */
[----:B-1----:R-:W-:Y:S02]  /*9d80*/  F2FP.F16.F32.PACK_AB R12, R57, R56 ;  /* 0x00000038390c723e */ /* 0x002fe400000000ff */
[----:B------:R-:W-:Y:S02]  /*9d90*/  F2FP.F16.F32.PACK_AB R13, R59, R58 ;  /* 0x0000003a3b0d723e */ /* 0x000fe400000000ff */
[----:B------:R-:W-:Y:S02]  /*9da0*/  F2FP.F16.F32.PACK_AB R14, R61, R60 ;  /* 0x0000003c3d0e723e */ /* 0x000fe400000000ff */
[----:B------:R-:W-:Y:S02]  /*9db0*/  F2FP.F16.F32.PACK_AB R15, R63, R62 ;  /* 0x0000003e3f0f723e */ /* 0x000fe400000000ff */
[----:B------:R-:W-:Y:S02]  /*9dc0*/  F2FP.F16.F32.PACK_AB R24, R65, R64 ;  /* 0x000000404118723e */ /* 0x000fe400000000ff */
[----:B------:R-:W-:-:S02]  /*9dd0*/  F2FP.F16.F32.PACK_AB R25, R67, R66 ;  /* 0x000000424319723e */ /* 0x000fc400000000ff */
[----:B------:R-:W-:Y:S02]  /*9de0*/  F2FP.F16.F32.PACK_AB R26, R69, R68 ;  /* 0x00000044451a723e */ /* 0x000fe400000000ff */
[----:B------:R-:W-:Y:S01]  /*9df0*/  F2FP.F16.F32.PACK_AB R27, R71, R70 ;  /* 0x00000046471b723e */ /* 0x000fe200000000ff */
[----:B------:R-:W-:Y:S04]  /*9e00*/  STSM.16.M88.4 [R80], R4 ;  /* 0x0000000450007844 */ /* 0x000fe80000000200 */
[----:B------:R-:W-:Y:S04]  /*9e10*/  STSM.16.M88.4 [R79], R8 ;  /* 0x000000084f007844 */ /* 0x000fe80000000200 */
[----:B------:R-:W-:Y:S04]  /*9e20*/  STSM.16.M88.4 [R78], R12 ;  /* 0x0000000c4e007844 */ /* 0x000fe80000000200 */
[----:B------:R0:W-:Y:S01]  /*9e30*/  STSM.16.M88.4 [R18], R24 ;  /* 0x0000001812007844 */ /* 0x0001e20000000200 */
[----:B------:R-:W-:Y:S01]  /*9e40*/  USHF.L.U32 UR4, UR14, 0x2, URZ ;  /* 0x000000020e047899 */ /* 0x000fe2000800063f */
[----:B------:R-:W-:Y:S01]  /*9e50*/  BAR.SYNC.DEFER_BLOCKING 0x1, 0x180 ;  /* 0x0046000000007b1d */ /* 0x000fe20000010000 */
[----:B------:R-:W-:Y:S01]  /*9e60*/  ISETP.NE.U32.AND P0, PT, RZ, UR10, PT ;  /* 0x0000000aff007c0c */ /* 0x000fe2000bf05070 */
[----:B------:R-:W-:-:S02]  /*9e70*/  USHF.L.U64.HI UR12, UR14, 0x2, UR13 ;  /* 0x000000020e0c7899 */ /* 0x000fc4000801020d */
[----:B------:R-:W-:Y:S01]  /*9e80*/  UIADD3 UR8, UP0, UR4, UR10, URZ ;  /* 0x0000000a04087290 */ /* 0x000fe2000ff1e03f */
[----:B------:R-:W-:-:S03]  /*9e90*/  ISETP.NE.AND.EX P0, PT, RZ, UR11, PT, P0 ;  /* 0x0000000bff007c0c */ /* 0x000fc6000bf05300 */
[----:B------:R-:W-:Y:S02]  /*9ea0*/  UIADD3.X UR9, UR12, UR11, URZ, UP0, !UPT ;  /* 0x0000000b0c097290 */ /* 0x000fe400087fe43f */
[----:B------:R-:W-:Y:S01]  /*9eb0*/  IMAD.U32 R76, RZ, RZ, UR8 ;  /* 0x00000008ff4c7e24 */ /* 0x000fe2000f8e00ff */
[----:B0-----:R-:W0:Y:S03]  /*9ec0*/  LDC R18, c[0x0][0xbe8] ;  /* 0x0002fa00ff127b82 */ /* 0x001e260000000800 */
[----:B------:R-:W-:Y:S01]  /*9ed0*/  IMAD.U32 R77, RZ, RZ, UR9 ;  /* 0x00000009ff4d7e24 */ /* 0x000fe2000f8e00ff */
[----:B------:R-:W-:-:S04]  /*9ee0*/  ULDC.64 UR8, c[0x0][0xc08] ;  /* 0x0003020000087ab9 */ /* 0x000fc80000000a00 */
[----:B------:R-:W2:Y:S01]  /*9ef0*/  @P0 LDG.E R0, desc[UR18][R76.64] ;  /* 0x000000124c000981 */ /* 0x000ea2000c1e1900 */
[----:B------:R-:W-:-:S04]  /*9f00*/  UISETP.NE.U32.AND UP0, UPT, UR8, URZ, UPT ;  /* 0x0000003f0800728c */ /* 0x000fc8000bf05070 */
[----:B------:R-:W-:Y:S01]  /*9f10*/  UISETP.NE.AND.EX UP0, UPT, UR9, URZ, UPT, UP0 ;  /* 0x0000003f0900728c */ /* 0x000fe2000bf05300 */
[----:B0-----:R-:W-:-:S05]  /*9f20*/  ISETP.NE.AND P1, PT, R18, 0x1, PT ;  /* 0x000000011200780c */ /* 0x001fca0003f25270 */
[----:B------:R-:W-:-:S05]  /*9f30*/  PLOP3.LUT P4, PT, PT, PT, UP0, 0x80, 0x0 ;  /* 0x000000000000781c */ /* 0x000fca0003f8f008 */
[----:B------:R-:W-:-:S03]  /*9f40*/  @UP0 UIADD3 UR8, UP1, UR4, UR8, URZ ;  /* 0x0000000804080290 */ /* 0x000fc6000ff3e03f */
[----:B------:R-:W-:Y:S01]  /*9f50*/  ULDC UR4, c[0x0][0xa88] ;  /* 0x0002a20000047ab9 */ /* 0x000fe20000000800 */
[----:B------:R-:W-:Y:S01]  /*9f60*/  @UP0 UIADD3.X UR9, UR12, UR9, URZ, UP1, !UPT ;  /* 0x000000090c090290 */ /* 0x000fe20008ffe43f */
[----:B------:R-:W-:Y:S01]  /*9f70*/  IMAD.U32 R9, RZ, RZ, UR4 ;  /* 0x00000004ff097e24 */ /* 0x000fe2000f8e00ff */
[----:B------:R-:W-:Y:S01]  /*9f80*/  UISETP.NE.AND UP0, UPT, UR16, URZ, UPT ;  /* 0x0000003f1000728c */ /* 0x000fe2000bf05270 */
[----:B------:R-:W-:Y:S01]  /*9f90*/  ULDC UR4, c[0x0][0xad4] ;  /* 0x0002b50000047ab9 */ /* 0x000fe20000000800 */
[----:B------:R-:W0:Y:S01]  /*9fa0*/  @P1 LDC R6, c[0x0][0xbec] ;  /* 0x0002fb00ff061b82 */ /* 0x000e220000000800 */
[----:B------:R-:W-:Y:S01]  /*9fb0*/  IMAD.U32 R4, RZ, RZ, UR8 ;  /* 0x00000008ff047e24 */ /* 0x000fe2000f8e00ff */
[----:B------:R-:W-:Y:S01]  /*9fc0*/  USEL UR4, UR16, UR4, UP0 ;  /* 0x0000000410047287 */ /* 0x000fe20008000000 */
[----:B------:R-:W-:-:S03]  /*9fd0*/  IMAD.U32 R5, RZ, RZ, UR9 ;  /* 0x00000009ff057e24 */ /* 0x000fc6000f8e00ff */
[----:B------:R-:W-:Y:S02]  /*9fe0*/  UISETP.GT.AND UP1, UPT, UR4, 0x1, UPT ;  /* 0x000000010400788c */ /* 0x000fe4000bf24270 */
[----:B------:R-:W1:Y:S01]  /*9ff0*/  @P1 LDC R11, c[0x0][0xbf0] ;  /* 0x0002fc00ff0b1b82 */ /* 0x000e620000000800 */
[----:B------:R3:W5:Y:S01]  /*a000*/  @P4 LDG.E R9, desc[UR18][R4.64] ;  /* 0x0000001204094981 */ /* 0x000762000c1e1900 */
[----:B------:R-:W-:Y:S02]  /*a010*/  UMOV UR19, 0x9b8 ;  /* 0x000009b800137882 */ /* 0x000fe40000000000 */
[----:B------:R-:W-:Y:S02]  /*a020*/  USEL UR19, UR19, 0x978, UP1 ;  /* 0x0000097813137887 */ /* 0x000fe40008800000 */
[----:B------:R-:W-:Y:S01]  /*a030*/  UISETP.NE.U32.AND UP0, UPT, UR10, URZ, UPT ;  /* 0x0000003f0a00728c */ /* 0x000fe2000bf05070 */
[----:B------:R-:W-:Y:S01]  /*a040*/  IMAD.U32 R13, RZ, RZ, UR21 ;  /* 0x00000015ff0d7e24 */ /* 0x000fe2000f8e00ff */
[----:B------:R-:W-:-:S02]  /*a050*/  UMOV UR4, URZ ;  /* 0x0000003f00047c82 */ /* 0x000fc40008000000 */
[----:B------:R-:W-:Y:S01]  /*a060*/  UISETP.NE.AND.EX UP0, UPT, UR11, URZ, UPT, UP0 ;  /* 0x0000003f0b00728c */ /* 0x000fe2000bf05300 */
[----:B------:R-:W-:Y:S01]  /*a070*/  IMAD R13, R13, 0xc0, R84 ;  /* 0x000000c00d0d7824 */ /* 0x000fe200078e0254 */
[----:B------:R-:W-:Y:S02]  /*a080*/  USEL UR9, UR15, URZ, UP1 ;  /* 0x0000003f0f097287 */ /* 0x000fe40008800000 */
[----:B------:R-:W-:Y:S02]  /*a090*/  USEL UR8, UR14, URZ, !UP0 ;  /* 0x0000003f0e087287 */ /* 0x000fe4000c000000 */
[----:B------:R-:W-:Y:S01]  /*a0a0*/  USEL UR18, UR13, URZ, !UP0 ;  /* 0x0000003f0d127287 */ /* 0x000fe2000c000000 */
[----:B------:R-:W-:Y:S02]  /*a0b0*/  ULDC.64 UR10, c[0x0][UR19+0x218] ;  /* 0x00008600130a7abb */ /* 0x000fe40008000a00 */
[----:B------:R-:W-:Y:S01]  /*a0c0*/  ULDC.64 UR12, c[0x0][UR19+0x220] ;  /* 0x00008800130c7abb */ /* 0x000fe20008000a00 */
[----:B------:R-:W-:Y:S01]  /*a0d0*/  ULDC.64 UR14, c[0x0][UR19+0x228] ;  /* 0x00008a00130e7abb */ /* 0x000fe20008000a00 */
[----:B------:R-:W-:-:S02]  /*a0e0*/  UIMAD.WIDE.U32 UR16, UR10, UR20, URZ ;  /* 0x000000140a1072a5 */ /* 0x000fc4000f8e003f */
[----:B------:R-:W-:Y:S02]  /*a0f0*/  UIMAD UR13, UR13, UR8, URZ ;  /* 0x000000080d0d72a4 */ /* 0x000fe4000f8e023f */
[----:B------:R-:W-:Y:S01]  /*a100*/  UIMAD UR20, UR11, UR20, URZ ;  /* 0x000000140b1472a4 */ /* 0x000fe2000f8e023f */
[----:B------:R-:W-:Y:S01]  /*a110*/  IMAD.MOV.U32 R7, RZ, RZ, R13 ;  /* 0x000000ffff077224 */ /* 0x000fe200078e000d */
[----:B------:R-:W-:Y:S02]  /*a120*/  UIMAD.WIDE.U32 UR10, UR12, UR8, URZ ;  /* 0x000000080c0a72a5 */ /* 0x000fe4000f8e003f */
[----:B------:R-:W-:Y:S02]  /*a130*/  UIMAD.WIDE.U32 UR22, UR14, UR9, URZ ;  /* 0x000000090e1672a5 */ /* 0x000fe4000f8e003f */
[----:B------:R-:W-:Y:S02]  /*a140*/  UIMAD UR9, UR15, UR9, URZ ;  /* 0x000000090f0972a4 */ /* 0x000fe4000f8e023f */
[----:B------:R-:W-:-:S02]  /*a150*/  UIMAD UR13, UR12, UR18, UR13 ;  /* 0x000000120c0d72a4 */ /* 0x000fc4000f8e020d */
[----:B------:R-:W-:Y:S01]  /*a160*/  UIADD3 UR20, UR17, UR20, URZ ;  /* 0x0000001411147290 */ /* 0x000fe2000fffe03f */
[----:B---3--:R-:W-:Y:S02]  /*a170*/  IMAD.U32 R4, RZ, RZ, UR22 ;  /* 0x00000016ff047e24 */ /* 0x008fe4000f8e00ff */
[----:B------:R-:W-:Y:S02]  /*a180*/  IMAD.U32 R5, RZ, RZ, UR23 ;  /* 0x00000017ff057e24 */ /* 0x000fe4000f8e00ff */
[----:B------:R-:W-:Y:S01]  /*a190*/  IMAD.U32 R15, RZ, RZ, UR21 ;  /* 0x00000015ff0f7e24 */ /* 0x000fe2000f8e00ff */
[----:B--2---:R-:W-:Y:S01]  /*a1a0*/  @P0 R2UR UR4, R0 ;  /* 0x00000000000402ca */ /* 0x004fe200000e0000 */
[----:B0-----:R-:W-:-:S05]  /*a1b0*/  @P1 IMAD.HI.U32 R0, R13, R6, RZ ;  /* 0x000000060d001227 */ /* 0x001fca00078e00ff */
[----:B-1----:R-:W-:-:S07]  /*a1c0*/  @P1 SHF.R.U32.HI R7, RZ, R11, R0 ;  /* 0x0000000bff071219 */ /* 0x002fce0000011600 */
[----:B------:R-:W-:Y:S02]  /*a1d0*/  UIADD3 UR16, UP0, UP2, UR10, UR16, UR4 ;  /* 0x000000100a107290 */ /* 0x000fe4000fa1e004 */
[----:B------:R-:W-:Y:S01]  /*a1e0*/  UIADD3 UR10, UR23, UR9, URZ ;  /* 0x00000009170a7290 */ /* 0x000fe2000fffe03f */
[----:B------:R-:W-:Y:S01]  /*a1f0*/  IMAD.MOV R11, RZ, RZ, -R7 ;  /* 0x000000ffff0b7224 */ /* 0x000fe200078e0a07 */
[----:B------:R-:W-:Y:S02]  /*a200*/  UIADD3 UR9, UR11, UR13, URZ ;  /* 0x0000000d0b097290 */ /* 0x000fe4000fffe03f */
[----:B------:R-:W-:Y:S01]  /*a210*/  USHF.R.S32.HI UR14, URZ, 0x1f, UR4 ;  /* 0x0000001f3f0e7899 */ /* 0x000fe20008011404 */
[----:B------:R-:W-:Y:S01]  /*a220*/  IMAD R11, R18, R11, R13 ;  /* 0x0000000b120b7224 */ /* 0x000fe200078e020d */
[----:B------:R-:W-:Y:S01]  /*a230*/  IADD3 R4, P2, P3, R7, UR16, R4 ;  /* 0x0000001007047c10 */ /* 0x000fe2000fb5e004 */
[----:B------:R-:W-:Y:S01]  /*a240*/  IMAD.U32 R6, RZ, RZ, UR10 ;  /* 0x0000000aff067e24 */ /* 0x000fe2000f8e00ff */
[----:B------:R-:W-:Y:S01]  /*a250*/  UIADD3.X UR9, UR9, UR20, UR14, UP0, UP2 ;  /* 0x0000001409097290 */ /* 0x000fe200087e440e */
[----:B------:R-:W-:Y:S01]  /*a260*/  SHF.R.S32.HI R5, RZ, 0x1f, R7 ;  /* 0x0000001fff057819 */ /* 0x000fe20000011407 */
[----:B------:R-:W-:Y:S01]  /*a270*/  ULDC.64 UR10, c[0x0][UR19+0x210] ;  /* 0x00008400130a7abb */ /* 0x000fe20008000a00 */
[----:B------:R-:W-:Y:S01]  /*a280*/  SHF.R.S32.HI R0, RZ, 0x1f, R11 ;  /* 0x0000001fff007819 */ /* 0x000fe2000001140b */
[----:B------:R-:W-:Y:S01]  /*a290*/  IMAD R7, R11, UR11, RZ ;  /* 0x0000000b0b077c24 */ /* 0x000fe2000f8e02ff */
[----:B------:R-:W-:Y:S01]  /*a2a0*/  ULDC.64 UR12, c[0x0][0xba8] ;  /* 0x0002ea00000c7ab9 */ /* 0x000fe20000000a00 */
[----:B------:R-:W-:Y:S01]  /*a2b0*/  IADD3.X R5, R5, UR9, R6, P2, P3 ;  /* 0x0000000905057c10 */ /* 0x000fe200097e6406 */
[----:B------:R-:W-:Y:S01]  /*a2c0*/  @!UP1 ULDC UR12, c[0x0][0xb50] ;  /* 0x0002d400000c9ab9 */ /* 0x000fe20000000800 */
[----:B------:R-:W-:Y:S01]  /*a2d0*/  IMAD R7, R0, UR10, R7 ;  /* 0x0000000a00077c24 */ /* 0x000fe2000f8e0207 */
[----:B------:R-:W-:Y:S01]  /*a2e0*/  @!UP1 ULDC UR13, c[0x0][0xb54] ;  /* 0x0002d500000d9ab9 */ /* 0x000fe20000000800 */
[----:B------:R-:W-:-:S04]  /*a2f0*/  IMAD.WIDE.U32 R4, R11, UR10, R4 ;  /* 0x0000000a0b047c25 */ /* 0x000fc8000f8e0004 */
[----:B------:R-:W-:Y:S01]  /*a300*/  IMAD.IADD R5, R5, 0x1, R7 ;  /* 0x0000000105057824 */ /* 0x000fe200078e0207 */
[----:B------:R-:W-:-:S04]  /*a310*/  LEA R8, P2, R4, UR12, 0x2 ;  /* 0x0000000c04087c11 */ /* 0x000fc8000f8410ff */
[----:B------:R-:W-:Y:S01]  /*a320*/  LEA.HI.X R10, R4, UR13, R5, 0x2, P2 ;  /* 0x0000000d040a7c11 */ /* 0x000fe200090f1405 */
[----:B------:R-:W-:Y:S08]  /*a330*/  @P4 BRA `(.L_x_198) ;  /* 0x0000000000144947 */ /* 0x000ff00003800000 */
[----:B------:R-:W-:Y:S05]  /*a340*/  @!P0 BRA `(.L_x_198) ;  /* 0x0000000000108947 */ /* 0x000fea0003800000 */
[----:B------:R-:W-:Y:S02]  /*a350*/  ULDC.64 UR10, c[0x0][0x208] ;  /* 0x00008200000a7ab9 */ /* 0x000fe40000000a00 */
[----:B------:R-:W2:Y:S04]  /*a360*/  LDG.E R0, desc[UR10][R76.64] ;  /* 0x0000000a4c007981 */ /* 0x000ea8000c1e1900 */
[----:B-----5:R-:W2:Y:S02]  /*a370*/  LDG.E R9, desc[UR10][R76.64+0x4] ;  /* 0x0000040a4c097981 */ /* 0x020ea4000c1e1900 */
[----:B--2---:R-:W-:-:S07]  /*a380*/  IMAD.IADD R9, R9, 0x1, -R0 ;  /* 0x0000000109097824 */ /* 0x004fce00078e0a00 */
.L_x_198:
[----:B------:R-:W2:Y:S01]  /*a390*/  LDL R0, [R1+0x3c] ;  /* 0x00003c0001007983 */ /* 0x000ea20000100800 */
[----:B------:R-:W0:Y:S03]  /*a3a0*/  S2R R4, SR_TID.X ;  /* 0x0000000000047919 */ /* 0x000e260000002100 */
[----:B------:R-:W-:Y:S04]  /*a3b0*/  SHFL.IDX PT, R5, R10, RZ, 0x1c1f ;  /* 0x001c1fff0a057589 */ /* 0x000fe800000e0000 */
[----:B------:R-:W-:Y:S04]  /*a3c0*/  SHFL.IDX PT, R6, R8, 0x1, 0x1c1f ;  /* 0x003c1f0008067f89 */ /* 0x000fe800000e0000 */
[----:B------:R-:W-:Y:S01]  /*a3d0*/  SHFL.IDX PT, R7, R10, 0x1, 0x1c1f ;  /* 0x003c1f000a077f89 */ /* 0x000fe200000e0000 */
[----:B0-----:R-:W-:-:S05]  /*a3e0*/  VIADD R12, R4, 0xffffff80 ;  /* 0xffffff80040c7836 */ /* 0x001fca0000000000 */
[----:B------:R-:W-:-:S04]  /*a3f0*/  SHF.R.S32.HI R11, RZ, 0x1f, R12 ;  /* 0x0000001fff0b7819 */ /* 0x000fc8000001140c */
[----:B------:R-:W-:Y:S01]  /*a400*/  LEA.HI R11, R11, R12, RZ, 0x7 ;  /* 0x0000000c0b0b7211 */ /* 0x000fe200078f38ff */
[----:B------:R-:W0:Y:S03]  /*a410*/  SHFL.IDX PT, R4, R8, RZ, 0x1c1f ;  /* 0x001c1fff08047589 */ /* 0x000e2600000e0000 */
[----:B------:R-:W-:-:S05]  /*a420*/  LOP3.LUT R11, R11, 0xffffff80, RZ, 0xc0, !PT ;  /* 0xffffff800b0b7812 */ /* 0x000fca00078ec0ff */
[----:B------:R-:W-:-:S05]  /*a430*/  IMAD.IADD R11, R12, 0x1, -R11 ;  /* 0x000000010c0b7824 */ /* 0x000fca00078e0a0b */
[----:B------:R-:W-:Y:S01]  /*a440*/  LOP3.LUT P0, RZ, R11, 0x3, RZ, 0xc0, !PT ;  /* 0x000000030bff7812 */ /* 0x000fe2000780c0ff */
[----:B------:R-:W-:Y:S01]  /*a450*/  ULDC.64 UR10, c[0x0][0x208] ;  /* 0x00008200000a7ab9 */ /* 0x000fe20000000a00 */
[----:B--2---:R-:W-:Y:S02]  /*a460*/  IMAD R15, R15, 0xc0, R0 ;  /* 0x000000c00f0f7824 */ /* 0x004fe400078e0200 */
[----:B-----5:R-:W-:Y:S02]  /*a470*/  IMAD R0, R9, R18, RZ ;  /* 0x0000001209007224 */ /* 0x020fe400078e02ff */
[----:B------:R-:W-:-:S03]  /*a480*/  VIADD R9, R15, 0x8 ;  /* 0x000000080f097836 */ /* 0x000fc60000000000 */
[-C--:B------:R-:W-:Y:S02]  /*a490*/  ISETP.GE.OR P2, PT, R15, R0.reuse, P0 ;  /* 0x000000000f00720c */ /* 0x080fe40000746670 */
[----:B------:R-:W-:-:S11]  /*a4a0*/  ISETP.GE.OR P0, PT, R9, R0, P0 ;  /* 0x000000000900720c */ /* 0x000fd60000706670 */
[----:B0-----:R0:W-:Y:S04]  /*a4b0*/  @!P2 ST.E desc[UR10][R4.64], R3 ;  /* 0x000000030400a985 */ /* 0x0011e8000c10190a */
[----:B------:R0:W-:Y:S01]  /*a4c0*/  @!P0 ST.E desc[UR10][R6.64], R16 ;  /* 0x0000001006008985 */ /* 0x0001e2000c10190a */
[----:B------:R-:W-:-:S13]  /*a4d0*/  PLOP3.LUT P0, PT, PT, PT, UP1, 0x80, 0x0 ;  /* 0x000000000000781c */ /* 0x000fda0003f0f018 */
[----:B0-----:R-:W-:Y:S05]  /*a4e0*/  @P0 BRA `(.L_x_199) ;  /* 0x00000008002c0947 */ /* 0x001fea0003800000 */
[----:B------:R-:W0:Y:S01]  /*a4f0*/  S2R R11, SR_TID.X ;  /* 0x00000000000b7919 */ /* 0x000e220000002100 */
[----:B------:R-:W1:Y:S01]  /*a500*/  @P1 LDC R21, c[0x0][0xbec] ;  /* 0x0002fb00ff151b82 */ /* 0x000e620000000800 */
[----:B------:R-:W-:Y:S01]  /*a510*/  R2UR UR16, R82 ;  /* 0x00000000521072ca */ /* 0x000fe200000e0000 */
[----:B------:R-:W-:Y:S01]  /*a520*/  ULDC.64 UR12, c[0x0][0xaa0] ;  /* 0x0002a800000c7ab9 */ /* 0x000fe20000000a00 */
[----:B------:R-:W-:Y:S01]  /*a530*/  R2UR UR17, R155 ;  /* 0x000000009b1172ca */ /* 0x000fe200000e0000 */
[----:B------:R-:W-:-:S04]  /*a540*/  ULDC.64 UR10, c[0x0][0x208] ;  /* 0x00008200000a7ab9 */ /* 0x000fc80000000a00 */
[----:B------:R-:W2:Y:S01]  /*a550*/  @P1 LDC R37, c[0x0][0xbf0] ;  /* 0x0002fc00ff251b82 */ /* 0x000ea20000000800 */
[----:B0-----:R-:W-:-:S05]  /*a560*/  VIADD R11, R11, 0xffffff80 ;  /* 0xffffff800b0b7836 */ /* 0x001fca0000000000 */
[----:B------:R-:W-:-:S04]  /*a570*/  SHF.R.S32.HI R76, RZ, 0x1f, R11 ;  /* 0x0000001fff4c7819 */ /* 0x000fc8000001140b */
[----:B------:R-:W-:-:S04]  /*a580*/  LEA.HI R76, R76, R11, RZ, 0x2 ;  /* 0x0000000b4c4c7211 */ /* 0x000fc800078f10ff */
[----:B------:R-:W-:-:S05]  /*a590*/  SHF.R.S32.HI R76, RZ, 0x2, R76 ;  /* 0x00000002ff4c7819 */ /* 0x000fca000001144c */
[----:B------:R-:W-:-:S04]  /*a5a0*/  IMAD R3, R76, 0x20, R17 ;  /* 0x000000204c037824 */ /* 0x000fc800078e0211 */
[----:B------:R-:W-:-:S03]  /*a5b0*/  IMAD.WIDE R74, R3, 0x2, R74 ;  /* 0x00000002034a7825 */ /* 0x000fc600078e024a */
[C---:B------:R-:W-:Y:S02]  /*a5c0*/  IADD3 R9, P0, R74.reuse, 0x1800, RZ ;  /* 0x000018004a097810 */ /* 0x040fe40007f1e0ff */
[C---:B------:R-:W-:Y:S02]  /*a5d0*/  IADD3 R13, P2, R74.reuse, 0x3000, RZ ;  /* 0x000030004a0d7810 */ /* 0x040fe40007f5e0ff */
[C---:B------:R-:W-:Y:S02]  /*a5e0*/  IADD3 R25, P3, R74.reuse, 0x4800, RZ ;  /* 0x000048004a197810 */ /* 0x040fe40007f7e0ff */
[C---:B------:R-:W-:Y:S02]  /*a5f0*/  IADD3 R29, P4, R74.reuse, 0x6000, RZ ;  /* 0x000060004a1d7810 */ /* 0x040fe40007f9e0ff */
[----:B------:R-:W-:Y:S02]  /*a600*/  IADD3 R4, P5, R74, 0x7800, RZ ;  /* 0x000078004a047810 */ /* 0x000fe40007fbe0ff */
[----:B------:R-:W-:-:S02]  /*a610*/  LOP3.LUT R8, R9, 0x180, RZ, 0xc0, !PT ;  /* 0x0000018009087812 */ /* 0x000fc400078ec0ff */
[----:B------:R-:W-:Y:S01]  /*a620*/  LOP3.LUT R12, R13, 0x180, RZ, 0xc0, !PT ;  /* 0x000001800d0c7812 */ /* 0x000fe200078ec0ff */
[----:B------:R-:W-:Y:S01]  /*a630*/  IMAD.X R33, RZ, RZ, R75, P5 ;  /* 0x000000ffff217224 */ /* 0x000fe200028e064b */
[----:B------:R-:W-:Y:S02]  /*a640*/  LOP3.LUT R24, R25, 0x180, RZ, 0xc0, !PT ;  /* 0x0000018019187812 */ /* 0x000fe400078ec0ff */
[----:B------:R-:W-:Y:S02]  /*a650*/  LOP3.LUT R28, R29, 0x180, RZ, 0xc0, !PT ;  /* 0x000001801d1c7812 */ /* 0x000fe400078ec0ff */
[----:B------:R-:W-:Y:S02]  /*a660*/  LOP3.LUT R3, R4, 0x180, RZ, 0xc0, !PT ;  /* 0x0000018004037812 */ /* 0x000fe400078ec0ff */
[----:B------:R-:W-:Y:S02]  /*a670*/  LOP3.LUT R5, R74, 0x180, RZ, 0xc0, !PT ;  /* 0x000001804a057812 */ /* 0x000fe400078ec0ff */
[----:B------:R-:W-:-:S02]  /*a680*/  SHF.R.U64 R8, R8, 0x3, RZ ;  /* 0x0000000308087819 */ /* 0x000fc400000012ff */
[----:B------:R-:W-:Y:S02]  /*a690*/  SHF.R.U64 R12, R12, 0x3, RZ ;  /* 0x000000030c0c7819 */ /* 0x000fe400000012ff */
[----:B------:R-:W-:Y:S02]  /*a6a0*/  SHF.R.U64 R24, R24, 0x3, RZ ;  /* 0x0000000318187819 */ /* 0x000fe400000012ff */
[----:B------:R-:W-:Y:S02]  /*a6b0*/  SHF.R.U64 R28, R28, 0x3, RZ ;  /* 0x000000031c1c7819 */ /* 0x000fe400000012ff */
[----:B------:R-:W-:Y:S02]  /*a6c0*/  SHF.R.U64 R3, R3, 0x3, RZ ;  /* 0x0000000303037819 */ /* 0x000fe400000012ff */
[----:B------:R-:W-:Y:S02]  /*a6d0*/  SHF.R.U64 R5, R5, 0x3, RZ ;  /* 0x0000000305057819 */ /* 0x000fe400000012ff */
[----:B------:R-:W-:Y:S01]  /*a6e0*/  LOP3.LUT R8, R8, R9, RZ, 0x3c, !PT ;  /* 0x0000000908087212 */ /* 0x000fe200078e3cff */
[--C-:B------:R-:W-:Y:S01]  /*a6f0*/  IMAD.X R9, RZ, RZ, R75.reuse, P0 ;  /* 0x000000ffff097224 */ /* 0x100fe200000e064b */
[----:B------:R-:W-:Y:S01]  /*a700*/  LOP3.LUT R12, R12, R13, RZ, 0x3c, !PT ;  /* 0x0000000d0c0c7212 */ /* 0x000fe200078e3cff */
[--C-:B------:R-:W-:Y:S01]  /*a710*/  IMAD.X R13, RZ, RZ, R75.reuse, P2 ;  /* 0x000000ffff0d7224 */ /* 0x100fe200010e064b */
[----:B------:R-:W-:Y:S01]  /*a720*/  LOP3.LUT R24, R24, R25, RZ, 0x3c, !PT ;  /* 0x0000001918187212 */ /* 0x000fe200078e3cff */
[--C-:B------:R-:W-:Y:S01]  /*a730*/  IMAD.X R25, RZ, RZ, R75.reuse, P3 ;  /* 0x000000ffff197224 */ /* 0x100fe200018e064b */
[----:B------:R-:W-:Y:S01]  /*a740*/  LOP3.LUT R28, R28, R29, RZ, 0x3c, !PT ;  /* 0x0000001d1c1c7212 */ /* 0x000fe200078e3cff */
[----:B------:R-:W-:Y:S01]  /*a750*/  IMAD.X R29, RZ, RZ, R75, P4 ;  /* 0x000000ffff1d7224 */ /* 0x000fe200020e064b */
[----:B------:R-:W-:Y:S01]  /*a760*/  LOP3.LUT R32, R3, R4, RZ, 0x3c, !PT ;  /* 0x0000000403207212 */ /* 0x000fe200078e3cff */
[----:B------:R-:W-:Y:S01]  /*a770*/  UIMAD UR9, UR14, UR12, URZ ;  /* 0x0000000c0e0972a4 */ /* 0x000fe2000f8e023f */
[----:B------:R-:W-:Y:S01]  /*a780*/  LOP3.LUT R74, R5, R74, RZ, 0x3c, !PT ;  /* 0x0000004a054a7212 */ /* 0x000fe200078e3cff */
[----:B------:R-:W5:Y:S04]  /*a790*/  LD.E.128 R8, desc[UR10][R8.64] ;  /* 0x0000000a08087980 */ /* 0x000f68000c101d00 */
[----:B------:R-:W5:Y:S01]  /*a7a0*/  LD.E.128 R12, desc[UR10][R12.64] ;  /* 0x0000000a0c0c7980 */ /* 0x000f62000c101d00 */
[----:B------:R-:W-:-:S03]  /*a7b0*/  UIMAD UR9, UR4, UR13, UR9 ;  /* 0x0000000d040972a4 */ /* 0x000fc6000f8e0209 */
[----:B------:R-:W5:Y:S04]  /*a7c0*/  LD.E.128 R24, desc[UR10][R24.64] ;  /* 0x0000000a18187980 */ /* 0x000f68000c101d00 */
[----:B------:R-:W5:Y:S01]  /*a7d0*/  LD.E.128 R28, desc[UR10][R28.64] ;  /* 0x0000000a1c1c7980 */ /* 0x000f62000c101d00 */
[----:B------:R-:W-:Y:S01]  /*a7e0*/  IMAD R3, R157, 0x60, R76 ;  /* 0x000000609d037824 */ /* 0x000fe200078e024c */
[----:B------:R-:W-:Y:S02]  /*a7f0*/  ULDC.64 UR14, c[0x0][0xaf0] ;  /* 0x0002bc00000e7ab9 */ /* 0x000fe40000000a00 */
[----:B------:R0:W5:Y:S04]  /*a800*/  LD.E.128 R4, desc[UR10][R74.64] ;  /* 0x0000000a4a047980 */ /* 0x000168000c101d00 */
[----:B------:R-:W5:Y:S01]  /*a810*/  LD.E.128 R32, desc[UR10][R32.64] ;  /* 0x0000000a20207980 */ /* 0x000f62000c101d00 */
[----:B------:R-:W-:Y:S01]  /*a820*/  UIMAD.WIDE.U32 UR10, UR4, UR12, URZ ;  /* 0x0000000c040a72a5 */ /* 0x000fe2000f8e003f */
[----:B------:R-:W-:Y:S01]  /*a830*/  IMAD.U32 R22, RZ, RZ, UR16 ;  /* 0x00000010ff167e24 */ /* 0x000fe2000f8e00ff */
[----:B------:R-:W-:Y:S01]  /*a840*/  USHF.R.S32.HI UR4, URZ, 0x1f, UR8 ;  /* 0x0000001f3f047899 */ /* 0x000fe20008011408 */
[----:B------:R-:W-:Y:S01]  /*a850*/  @!PT LDS RZ, [RZ] ;  /* 0x00000000fffff984 */ /* 0x000fe20000000800 */
[----:B------:R-:W-:Y:S01]  /*a860*/  @!PT LDS RZ, [RZ] ;  /* 0x00000000fffff984 */ /* 0x000fe20000000800 */
[----:B------:R-:W-:Y:S01]  /*a870*/  @!PT LDS RZ, [RZ] ;  /* 0x00000000fffff984 */ /* 0x000fe20000000800 */
[----:B------:R-:W-:Y:S01]  /*a880*/  @!PT LDS RZ, [RZ] ;  /* 0x00000000fffff984 */ /* 0x000fe20000000800 */
[----:B------:R3:W-:Y:S06]  /*a890*/  MEMBAR.ALL.CTA ;  /* 0x0000000000007992 */ /* 0x0007ec0000008000 */
[----:B---3--:R-:W3:Y:S01]  /*a8a0*/  FENCE.VIEW.ASYNC.S ;  /* 0x00000000000073c6 */ /* 0x008ee20000000000 */
[----:B------:R-:W-:Y:S01]  /*a8b0*/  UIADD3 UR11, UR11, UR9, URZ ;  /* 0x000000090b0b7290 */ /* 0x000fe2000fffe03f */
[----:B------:R-:W-:Y:S01]  /*a8c0*/  ULDC.64 UR12, c[0x0][0xae8] ;  /* 0x0002ba00000c7ab9 */ /* 0x000fe20000000a00 */
[----:B------:R-:W-:-:S02]  /*a8d0*/  IMAD R22, R22, 0xc0, R3 ;  /* 0x000000c016167824 */ /* 0x000fc400078e0203 */
[----:B------:R-:W-:Y:S02]  /*a8e0*/  UIMAD.WIDE.U32 UR10, UR17, UR12, UR10 ;  /* 0x0000000c110a72a5 */ /* 0x000fe4000f8e000a */
[----:B------:R-:W-:Y:S01]  /*a8f0*/  UIMAD UR4, UR4, UR14, URZ ;  /* 0x0000000e040472a4 */ /* 0x000fe2000f8e023f */
[----:B-1----:R-:W-:Y:S01]  /*a900*/  @P1 IMAD.HI.U32 R16, R22, R21, RZ ;  /* 0x0000001516101227 */ /* 0x002fe200078e00ff */
[----:B------:R-:W-:Y:S02]  /*a910*/  UIMAD UR11, UR17, UR13, UR11 ;  /* 0x0000000d110b72a4 */ /* 0x000fe4000f8e020b */
[----:B------:R-:W-:Y:S01]  /*a920*/  UIMAD UR4, UR8, UR15, UR4 ;  /* 0x0000000f080472a4 */ /* 0x000fe2000f8e0204 */
[----:B------:R-:W-:Y:S01]  /*a930*/  IMAD.MOV.U32 R3, RZ, RZ, R22 ;  /* 0x000000ffff037224 */ /* 0x000fe200078e0016 */
[----:B------:R-:W-:Y:S01]  /*a940*/  UIMAD.WIDE.U32 UR8, UR8, UR14, UR10 ;  /* 0x0000000e080872a5 */ /* 0x000fe2000f8e000a */
[----:B--2---:R-:W-:Y:S02]  /*a950*/  @P1 SHF.R.U32.HI R3, RZ, R37, R16 ;  /* 0x00000025ff031219 */ /* 0x004fe40000011610 */
[----:B------:R-:W-:Y:S01]  /*a960*/  ULDC.64 UR10, c[0x0][0xae0] ;  /* 0x0002b800000a7ab9 */ /* 0x000fe20000000a00 */
[----:B------:R-:W-:Y:S01]  /*a970*/  UIADD3 UR4, UR9, UR4, URZ ;  /* 0x0000000409047290 */ /* 0x000fe2000fffe03f */
[--C-:B------:R-:W-:Y:S01]  /*a980*/  SHF.R.S32.HI R16, RZ, 0x1f, R3.reuse ;  /* 0x0000001fff107819 */ /* 0x100fe20000011403 */
[----:B------:R-:W-:-:S02]  /*a990*/  IMAD.MOV R37, RZ, RZ, -R3 ;  /* 0x000000ffff257224 */ /* 0x000fc400078e0a03 */
[----:B------:R-:W-:Y:S02]  /*a9a0*/  IMAD.U32 R21, RZ, RZ, UR9 ;  /* 0x00000009ff157e24 */ /* 0x000fe4000f8e00ff */
[----:B------:R-:W-:Y:S01]  /*a9b0*/  IMAD.U32 R20, RZ, RZ, UR8 ;  /* 0x00000008ff147e24 */ /* 0x000fe2000f8e00ff */
[----:B------:R-:W-:Y:S01]  /*a9c0*/  ULDC.64 UR8, c[0x0][0xad8] ;  /* 0x0002b60000087ab9 */ /* 0x000fe20000000a00 */
[----:B------:R-:W-:Y:S02]  /*a9d0*/  IMAD.U32 R21, RZ, RZ, UR4 ;  /* 0x00000004ff157e24 */ /* 0x000fe4000f8e00ff */
[----:B------:R-:W-:Y:S02]  /*a9e0*/  IMAD R16, R16, UR10, RZ ;  /* 0x0000000a10107c24 */ /* 0x000fe4000f8e02ff */
[----:B------:R-:W-:Y:S02]  /*a9f0*/  IMAD R37, R18, R37, R22 ;  /* 0x0000002512257224 */ /* 0x000fe400078e0216 */
[----:B------:R-:W-:-:S02]  /*aa00*/  IMAD R39, R3, UR11, R16 ;  /* 0x0000000b03277c24 */ /* 0x000fc4000f8e0210 */
[----:B------:R-:W-:Y:S01]  /*aa10*/  IMAD.WIDE.U32 R20, R3, UR10, R20 ;  /* 0x0000000a03147c25 */ /* 0x000fe2000f8e0014 */
[----:B------:R-:W-:-:S03]  /*aa20*/  SHF.R.S32.HI R3, RZ, 0x1f, R37 ;  /* 0x0000001fff037819 */ /* 0x000fc60000011425 */
[----:B------:R-:W-:Y:S02]  /*aa30*/  IMAD.U32 R43, RZ, RZ, UR16 ;  /* 0x00000010ff2b7e24 */ /* 0x000fe4000f8e00ff */
[----:B------:R-:W-:Y:S02]  /*aa40*/  IMAD.IADD R21, R21, 0x1, R39 ;  /* 0x0000000115157824 */ /* 0x000fe400078e0227 */
[----:B------:R-:W-:Y:S02]  /*aa50*/  IMAD R16, R3, UR8, RZ ;  /* 0x0000000803107c24 */ /* 0x000fe4000f8e02ff */
[----:B------:R-:W-:Y:S01]  /*aa60*/  IMAD R43, R43, 0xc0, R76 ;  /* 0x000000c02b2b7824 */ /* 0x000fe200078e024c */
[----:B------:R-:W-:Y:S01]  /*aa70*/  UIADD3 UR4, UR37, 0x31c20, URZ ;  /* 0x00031c2025047890 */ /* 0x000fe2000fffe03f */
[C---:B------:R-:W-:Y:S02]  /*aa80*/  IMAD R3, R37.reuse, UR9, R16 ;  /* 0x0000000925037c24 */ /* 0x040fe4000f8e0210 */
[----:B------:R-:W-:Y:S01]  /*aa90*/  IMAD.WIDE.U32 R20, R37, UR8, R20 ;  /* 0x0000000825147c25 */ /* 0x000fe2000f8e0014 */
[----:B------:R-:W-:Y:S01]  /*aaa0*/  ISETP.GE.AND P0, PT, R43, R0, PT ;  /* 0x000000002b00720c */ /* 0x000fe20003f06270 */
[----:B------:R-:W-:Y:S01]  /*aab0*/  ULDC.64 UR8, c[0x0][0xa80] ;  /* 0x0002a00000087ab9 */ /* 0x000fe20000000a00 */
[----:B------:R-:W-:Y:S01]  /*aac0*/  UPRMT UR4, URZ, 0x654, UR4 ;  /* 0x000006543f047896 */ /* 0x000fe20008000004 */
[----:B------:R-:W-:Y:S01]  /*aad0*/  IMAD.IADD R3, R21, 0x1, R3 ;  /* 0x0000000115037824 */ /* 0x000fe200078e0203 */
[----:B------:R-:W-:-:S04]  /*aae0*/  LEA R16, P1, R20, UR8, 0x1 ;  /* 0x0000000814107c11 */ /* 0x000fc8000f8208ff */
[----:B------:R-:W-:Y:S01]  /*aaf0*/  LEA.HI.X R18, R20, UR9, R3, 0x1, P1 ;  /* 0x0000000914127c11 */ /* 0x000fe200088f0c03 */
[----:B---3--:R0:W1:Y:S01]  /*ab00*/  SHFL.IDX PT, R36, R16, RZ, 0x1c1f ;  /* 0x001c1fff10247589 */ /* 0x00806200000e0000 */
[----:B------:R-:W-:Y:S01]  /*ab10*/  BSSY B1, `(.L_x_200) ;  /* 0x0000013000017945 */ /* 0x000fe20003800000 */
[----:B------:R-:W-:Y:S02]  /*ab20*/  SYNCS.ARRIVE.TRANS64.RED.A1T0 RZ, [UR4], RZ ;  /* 0x000000ffffff79a7 */ /* 0x000fe40008100404 */
[----:B------:R0:W2:Y:S01]  /*ab30*/  SHFL.IDX PT, R37, R18, RZ, 0x1c1f ;  /* 0x001c1fff12257589 */ /* 0x0000a200000e0000 */
[----:B------:R-:W-:Y:S02]  /*ab40*/  SHF.R.S32.HI R42, RZ, 0x1f, R23 ;  /* 0x0000001fff2a7819 */ /* 0x000fe40000011417 */
[----:B------:R-:W-:Y:S01]  /*ab50*/  SHF.R.S32.HI R44, RZ, 0x1f, R19 ;  /* 0x0000001fff2c7819 */ /* 0x000fe20000011413 */
[----:B------:R-:W-:Y:S06]  /*ab60*/  @P0 BRA `(.L_x_201) ;  /* 0x0000000000340947 */ /* 0x000fec0003800000 */
[----:B------:R-:W-:Y:S01]  /*ab70*/  ULDC UR4, c[0x0][0xac8] ;  /* 0x0002b20000047ab9 */ /* 0x000fe20000000800 */
[----:B------:R-:W-:Y:S01]  /*ab80*/  ULDC.64 UR8, c[0x0][0x208] ;  /* 0x0000820000087ab9 */ /* 0x000fe20000000a00 */
[----:B------:R-:W-:Y:S02]  /*ab90*/  ISETP.GE.AND P1, PT, R19, UR4, PT ;  /* 0x0000000413007c0c */ /* 0x000fe4000bf26270 */
[----:B------:R-:W-:Y:S02]  /*aba0*/  ISETP.GE.AND P2, PT, R23, UR4, PT ;  /* 0x0000000417007c0c */ /* 0x000fe4000bf46270 */
[----:B------:R-:W-:-:S09]  /*abb0*/  ISETP.GE.AND P0, PT, R17, UR4, PT ;  /* 0x0000000411007c0c */ /* 0x000fd2000bf06270 */
[-C--:B-1----:R-:W-:Y:S02]  /*abc0*/  @!P1 LEA R38, P3, R19, R36.reuse, 0x1 ;  /* 0x0000002413269211 */ /* 0x082fe400078608ff */
[----:B------:R-:W-:Y:S02]  /*abd0*/  @!P2 LEA R40, P4, R23, R36, 0x1 ;  /* 0x000000241728a211 */ /* 0x000fe400078808ff */
[----:B--2---:R-:W-:Y:S01]  /*abe0*/  @!P0 IMAD.WIDE R20, R17, 0x2, R36 ;  /* 0x0000000211148825 */ /* 0x004fe200078e0224 */
[-C--:B------:R-:W-:Y:S02]  /*abf0*/  @!P1 LEA.HI.X R39, R19, R37.reuse, R44, 0x1, P3 ;  /* 0x0000002513279211 */ /* 0x080fe400018f0c2c */
[----:B------:R-:W-:Y:S02]  /*ac00*/  @!P2 LEA.HI.X R41, R23, R37, R42, 0x1, P4 ;  /* 0x000000251729a211 */ /* 0x000fe400020f0c2a */
[----:B-----5:R3:W-:Y:S04]  /*ac10*/  @!P0 ST.E.128 desc[UR8][R20.64], R4 ;  /* 0x0000000414008985 */ /* 0x0207e8000c101d08 */
[----:B------:R3:W-:Y:S04]  /*ac20*/  @!P1 ST.E.128 desc[UR8][R38.64], R12 ;  /* 0x0000000c26009985 */ /* 0x0007e8000c101d08 */
[----:B------:R3:W-:Y:S02]  /*ac30*/  @!P2 ST.E.128 desc[UR8][R40.64], R28 ;  /* 0x0000001c2800a985 */ /* 0x0007e4000c101d08 */
.L_x_201:
[----:B------:R-:W-:Y:S05]  /*ac40*/  BSYNC B1 ;  /* 0x0000000000017941 */ /* 0x000fea0003800000 */
.L_x_200:
[----:B------:R-:W-:Y:S01]  /*ac50*/  VIADD R3, R43, 0x60 ;  /* 0x000000602b037836 */ /* 0x000fe20000000000 */
[----:B---3-5:R3:W4:Y:S04]  /*ac60*/  SHFL.IDX PT, R7, R18, 0x1, 0x1c1f ;  /* 0x003c1f0012077f89 */ /* 0x02872800000e0000 */
[----:B------:R-:W-:Y:S01]  /*ac70*/  ISETP.GE.AND P0, PT, R3, R0, PT ;  /* 0x000000000300720c */ /* 0x000fe20003f06270 */
[----:B------:R3:W0:-:S12]  /*ac80*/  SHFL.IDX PT, R6, R16, 0x1, 0x1c1f ;  /* 0x003c1f0010067f89 */ /* 0x00061800000e0000 */
[----:B---3--:R-:W-:Y:S05]  /*ac90*/  @P0 BRA `(.L_x_202) ;  /* 0x0000001800080947 */ /* 0x008fea0003800000 */
[----:B------:R-:W-:Y:S01]  /*aca0*/  ULDC UR4, c[0x0][0xac8] ;  /* 0x0002b20000047ab9 */ /* 0x000fe20000000800 */
[----:B------:R-:W-:Y:S01]  /*acb0*/  ULDC.64 UR8, c[0x0][0x208] ;  /* 0x0000820000087ab9 */ /* 0x000fe20000000a00 */
[----:B------:R-:W-:Y:S02]  /*acc0*/  ISETP.GE.AND P2, PT, R19, UR4, PT ;  /* 0x0000000413007c0c */ /* 0x000fe4000bf46270 */
[----:B------:R-:W-:-:S11]  /*acd0*/  ISETP.GE.AND P1, PT, R17, UR4, PT ;  /* 0x0000000411007c0c */ /* 0x000fd6000bf26270 */
[----:B0-----:R-:W-:Y:S02]  /*ace0*/  @!P2 LEA R12, P0, R19, R6, 0x1 ;  /* 0x00000006130ca211 */ /* 0x001fe400078008ff */
[----:B----4-:R-:W-:Y:S02]  /*acf0*/  @!P1 IMAD.WIDE R4, R17, 0x2, R6 ;  /* 0x0000000211049825 */ /* 0x010fe400078e0206 */
[----:B------:R-:W-:Y:S02]  /*ad00*/  @!P2 LEA.HI.X R13, R19, R7, R44, 0x1, P0 ;  /* 0x00000007130da211 */ /* 0x000fe400000f0c2c */
[----:B------:R-:W-:Y:S01]  /*ad10*/  ISETP.GE.AND P0, PT, R23, UR4, PT ;  /* 0x0000000417007c0c */ /* 0x000fe2000bf06270 */
[----:B------:R0:W-:Y:S04]  /*ad20*/  @!P1 ST.E.128 desc[UR8][R4.64], R8 ;  /* 0x0000000804009985 */ /* 0x0001e8000c101d08 */
[----:B------:R0:W-:Y:S08]  /*ad30*/  @!P2 ST.E.128 desc[UR8][R12.64], R24 ;  /* 0x000000180c00a985 */ /* 0x0001f0000c101d08 */
[----:B------:R-:W-:Y:S05]  /*ad40*/  @P0 BRA `(.L_x_202) ;  /* 0x0000001400dc0947 */ /* 0x000fea0003800000 */
[----:B0-----:R-:W-:Y:S01]  /*ad50*/  LEA R4, P0, R23, R6, 0x1 ;  /* 0x0000000617047211 */ /* 0x001fe200078008ff */
[----:B------:R-:W-:-:S03]  /*ad60*/  ULDC.64 UR8, c[0x0][0x208] ;  /* 0x0000820000087ab9 */ /* 0x000fc60000000a00 */
[----:B------:R-:W-:-:S05]  /*ad70*/  LEA.HI.X R5, R23, R7, R42, 0x1, P0 ;  /* 0x0000000717057211 */ /* 0x000fca00000f0c2a */
[----:B------:R0:W-:Y:S01]  /*ad80*/  ST.E.128 desc[UR8][R4.64], R32 ;  /* 0x0000002004007985 */ /* 0x0001e2000c101d08 */
[----:B------:R-:W-:Y:S05]  /*ad90*/  BRA `(.L_x_202) ;  /* 0x0000001400c87947 */ /* 0x000fea0003800000 */
.L_x_199:
[----:B------:R-:W-:Y:S01]  /*ada0*/  ULDC.64 UR12, c[0x0][0xb08] ;  /* 0x0002c200000c7ab9 */ /* 0x000fe20000000a00 */
[----:B------:R-:W-:Y:S01]  /*adb0*/  R2UR UR16, R155 ;  /* 0x000000009b1072ca */ /* 0x000fe200000e0000 */
[----:B------:R-:W-:Y:S01]  /*adc0*/  UIMAD UR9, UR14, UR12, URZ ;  /* 0x0000000c0e0972a4 */ /* 0x000fe2000f8e023f */
[----:B------:R-:W0:Y:S01]  /*add0*/  @P1 LDC R4, c[0x0][0xbec] ;  /* 0x0002fb00ff041b82 */ /* 0x000e220000000800 */
[----:B------:R-:W-:Y:S01]  /*ade0*/  UIMAD.WIDE.U32 UR10, UR4, UR12, URZ ;  /* 0x0000000c040a72a5 */ /* 0x000fe2000f8e003f */
[----:B------:R-:W-:Y:S01]  /*adf0*/  R2UR UR15, R22 ;  /* 0x00000000160f72ca */ /* 0x000fe200000e0000 */
[----:B------:R-:W-:Y:S01]  /*ae00*/  UIMAD UR9, UR4, UR13, UR9 ;  /* 0x0000000d040972a4 */ /* 0x000fe2000f8e0209 */
[----:B------:R-:W-:Y:S01]  /*ae10*/  IMAD.MOV.U32 R3, RZ, RZ, R13 ;  /* 0x000000ffff037224 */ /* 0x000fe200078e000d */
[----:B------:R-:W-:Y:S01]  /*ae20*/  USHF.R.S32.HI UR4, URZ, 0x1f, UR8 ;  /* 0x0000001f3f047899 */ /* 0x000fe20008011408 */
[----:B------:R-:W-:Y:S01]  /*ae30*/  ISETP.GE.AND P0, PT, R15, R0, PT ;  /* 0x000000000f00720c */ /* 0x000fe20003f06270 */
[----:B------:R-:W-:Y:S01]  /*ae40*/  UIADD3 UR11, UR11, UR9, URZ ;  /* 0x000000090b0b7290 */ /* 0x000fe2000fffe03f */
[----:B------:R-:W1:Y:S01]  /*ae50*/  @P1 LDC R5, c[0x0][0xbf0] ;  /* 0x0002fc00ff051b82 */ /* 0x000e620000000800 */
[----:B------:R-:W-:Y:S01]  /*ae60*/  ULDC.64 UR12, c[0x0][0xb38] ;  /* 0x0002ce00000c7ab9 */ /* 0x000fe20000000a00 */
[----:B------:R-:W-:Y:S01]  /*ae70*/  BSSY B1, `(.L_x_203) ;  /* 0x0000063000017945 */ /* 0x000fe20003800000 */
[----:B------:R-:W-:Y:S01]  /*ae80*/  UIMAD.WIDE.U32 UR10, UR16, UR12, UR10 ;  /* 0x0000000c100a72a5 */ /* 0x000fe2000f8e000a */
[----:B------:R-:W-:-:S02]  /*ae90*/  SHF.R.S32.HI R16, RZ, 0x1f, R144 ;  /* 0x0000001fff107819 */ /* 0x000fc40000011490 */
[----:B------:R-:W-:Y:S01]  /*aea0*/  SHF.R.S32.HI R74, RZ, 0x1f, R145 ;  /* 0x0000001fff4a7819 */ /* 0x000fe20000011491 */
[----:B------:R-:W-:Y:S01]  /*aeb0*/  UIMAD UR11, UR16, UR13, UR11 ;  /* 0x0000000d100b72a4 */ /* 0x000fe2000f8e020b */
[----:B------:R-:W-:Y:S02]  /*aec0*/  SHF.R.S32.HI R75, RZ, 0x1f, R146 ;  /* 0x0000001fff4b7819 */ /* 0x000fe40000011492 */
[----:B------:R-:W-:Y:S01]  /*aed0*/  ULDC.64 UR12, c[0x0][0xb40] ;  /* 0x0002d000000c7ab9 */ /* 0x000fe20000000a00 */
[----:B------:R-:W-:Y:S01]  /*aee0*/  SHF.R.S32.HI R76, RZ, 0x1f, R147 ;  /* 0x0000001fff4c7819 */ /* 0x000fe20000011493 */
[----:B------:R-:W-:Y:S01]  /*aef0*/  UIMAD UR4, UR4, UR12, URZ ;  /* 0x0000000c040472a4 */ /* 0x000fe2000f8e023f */
[----:B------:R-:W-:Y:S02]  /*af00*/  SHF.R.S32.HI R77, RZ, 0x1f, R148 ;  /* 0x0000001fff4d7819 */ /* 0x000fe40000011494 */
[----:B------:R-:W-:Y:S01]  /*af10*/  SHF.R.S32.HI R78, RZ, 0x1f, R149 ;  /* 0x0000001fff4e7819 */ /* 0x000fe20000011495 */
[----:B------:R-:W-:Y:S01]  /*af20*/  UIMAD UR4, UR8, UR13, UR4 ;  /* 0x0000000d080472a4 */ /* 0x000fe2000f8e0204 */
[----:B0-----:R-:W-:Y:S01]  /*af30*/  @P1 IMAD.HI.U32 R4, R13, R4, RZ ;  /* 0x000000040d041227 */ /* 0x001fe200078e00ff */
[----:B------:R-:W-:Y:S01]  /*af40*/  UIMAD.WIDE.U32 UR8, UR8, UR12, UR10 ;  /* 0x0000000c080872a5 */ /* 0x000fe2000f8e000a */
[----:B------:R-:W-:-:S02]  /*af50*/  SHF.R.S32.HI R79, RZ, 0x1f, R150 ;  /* 0x0000001fff4f7819 */ /* 0x000fc40000011496 */
[----:B------:R-:W-:Y:S01]  /*af60*/  ULDC.64 UR10, c[0x0][0xb48] ;  /* 0x0002d200000a7ab9 */ /* 0x000fe20000000a00 */
[----:B------:R-:W-:Y:S01]  /*af70*/  UIADD3 UR9, UR9, UR4, URZ ;  /* 0x0000000409097290 */ /* 0x000fe2000fffe03f */
[----:B------:R-:W-:Y:S02]  /*af80*/  SHF.R.S32.HI R80, RZ, 0x1f, R151 ;  /* 0x0000001fff507819 */ /* 0x000fe40000011497 */
[----:B-1----:R-:W-:Y:S01]  /*af90*/  @P1 SHF.R.U32.HI R3, RZ, R5, R4 ;  /* 0x00000005ff031219 */ /* 0x002fe20000011604 */
[----:B------:R-:W-:Y:S01]  /*afa0*/  UIMAD.WIDE.U32 UR8, UR15, UR10, UR8 ;  /* 0x0000000a0f0872a5 */ /* 0x000fe2000f8e0008 */
[----:B------:R-:W-:Y:S02]  /*afb0*/  SHF.R.S32.HI R81, RZ, 0x1f, R152 ;  /* 0x0000001fff517819 */ /* 0x000fe40000011498 */
[--C-:B------:R-:W-:Y:S01]  /*afc0*/  SHF.R.S32.HI R4, RZ, 0x1f, R3.reuse ;  /* 0x0000001fff047819 */ /* 0x100fe20000011403 */
[----:B------:R-:W-:Y:S01]  /*afd0*/  IMAD.MOV R7, RZ, RZ, -R3 ;  /* 0x000000ffff077224 */ /* 0x000fe200078e0a03 */
[----:B------:R-:W-:-:S02]  /*afe0*/  UIMAD UR4, UR15, UR11, UR9 ;  /* 0x0000000b0f0472a4 */ /* 0x000fc4000f8e0209 */
[----:B------:R-:W-:Y:S01]  /*aff0*/  IMAD.U32 R5, RZ, RZ, UR9 ;  /* 0x00000009ff057e24 */ /* 0x000fe2000f8e00ff */
[----:B------:R-:W-:Y:S01]  /*b000*/  SHF.R.S32.HI R82, RZ, 0x1f, R153 ;  /* 0x0000001fff527819 */ /* 0x000fe20000011499 */
[----:B------:R-:W-:Y:S01]  /*b010*/  ULDC.64 UR10, c[0x0][0xb30] ;  /* 0x0002cc00000a7ab9 */ /* 0x000fe20000000a00 */
[----:B------:R-:W-:Y:S01]  /*b020*/  IMAD R7, R18, R7, R13 ;  /* 0x0000000712077224 */ /* 0x000fe200078e020d */
[----:B------:R-:W-:Y:S01]  /*b030*/  SHF.R.S32.HI R83, RZ, 0x1f, R154 ;  /* 0x0000001fff537819 */ /* 0x000fe2000001149a */
[----:B------:R-:W-:Y:S02]  /*b040*/  IMAD R6, R4, UR10, RZ ;  /* 0x0000000a04067c24 */ /* 0x000fe4000f8e02ff */
[----:B------:R-:W-:Y:S01]  /*b050*/  IMAD.U32 R4, RZ, RZ, UR8 ;  /* 0x00000008ff047e24 */ /* 0x000fe2000f8e00ff */
[----:B------:R-:W-:Y:S01]  /*b060*/  ULDC.64 UR8, c[0x0][0xb28] ;  /* 0x0002ca0000087ab9 */ /* 0x000fe20000000a00 */
[----:B------:R-:W-:Y:S01]  /*b070*/  IMAD.U32 R5, RZ, RZ, UR4 ;  /* 0x00000004ff057e24 */ /* 0x000fe2000f8e00ff */
[----:B------:R-:W-:Y:S01]  /*b080*/  UIADD3 UR4, UR37, 0x31c20, URZ ;  /* 0x00031c2025047890 */ /* 0x000fe2000fffe03f */
[C---:B------:R-:W-:Y:S01]  /*b090*/  IMAD R11, R3.reuse, UR11, R6 ;  /* 0x0000000b030b7c24 */ /* 0x040fe2000f8e0206 */
[----:B------:R-:W-:Y:S01]  /*b0a0*/  SHF.R.S32.HI R6, RZ, 0x1f, R7 ;  /* 0x0000001fff067819 */ /* 0x000fe20000011407 */
[----:B------:R-:W-:Y:S01]  /*b0b0*/  IMAD.WIDE.U32 R4, R3, UR10, R4 ;  /* 0x0000000a03047c25 */ /* 0x000fe2000f8e0004 */
[----:B------:R-:W-:-:S03]  /*b0c0*/  UPRMT UR4, URZ, 0x654, UR4 ;  /* 0x000006543f047896 */ /* 0x000fc60008000004 */
[----:B------:R-:W-:Y:S02]  /*b0d0*/  IMAD R6, R6, UR8, RZ ;  /* 0x0000000806067c24 */ /* 0x000fe4000f8e02ff */
[----:B------:R-:W-:Y:S02]  /*b0e0*/  IMAD.IADD R5, R5, 0x1, R11 ;  /* 0x0000000105057824 */ /* 0x000fe400078e020b */
[C---:B------:R-:W-:Y:S02]  /*b0f0*/  IMAD R3, R7.reuse, UR9, R6 ;  /* 0x0000000907037c24 */ /* 0x040fe4000f8e0206 */
[----:B------:R-:W-:Y:S01]  /*b100*/  IMAD.WIDE.U32 R4, R7, UR8, R4 ;  /* 0x0000000807047c25 */ /* 0x000fe2000f8e0004 */
[----:B------:R-:W-:Y:S01]  /*b110*/  ULDC.64 UR8, c[0x0][0xb00] ;  /* 0x0002c00000087ab9 */ /* 0x000fe20000000a00 */
[----:B------:R-:W-:Y:S02]  /*b120*/  SYNCS.ARRIVE.TRANS64.RED.A1T0 RZ, [UR4], RZ ;  /* 0x000000ffffff79a7 */ /* 0x000fe40008100404 */
[----:B------:R-:W-:Y:S01]  /*b130*/  IMAD.IADD R3, R5, 0x1, R3 ;  /* 0x0000000105037824 */ /* 0x000fe200078e0203 */
[----:B------:R-:W-:-:S04]  /*b140*/  LEA R8, P1, R4, UR8, 0x2 ;  /* 0x0000000804087c11 */ /* 0x000fc8000f8210ff */
[----:B------:R-:W-:Y:S02]  /*b150*/  LEA.HI.X R3, R4, UR9, R3, 0x2, P1 ;  /* 0x0000000904037c11 */ /* 0x000fe400088f1403 */
[----:B------:R0:W1:Y:S04]  /*b160*/  SHFL.IDX PT, R4, R8, RZ, 0x1c1f ;  /* 0x001c1fff08047589 */ /* 0x00006800000e0000 */
[----:B------:R0:W2:Y:S01]  /*b170*/  SHFL.IDX PT, R5, R3, RZ, 0x1c1f ;  /* 0x001c1fff03057589 */ /* 0x0000a200000e0000 */
[----:B------:R-:W-:Y:S05]  /*b180*/  @P0 BRA `(.L_x_204) ;  /* 0x0000000000c40947 */ /* 0x000fea0003800000 */
[----:B------:R-:W-:Y:S01]  /*b190*/  ULDC UR4, c[0x0][0xac8] ;  /* 0x0002b20000047ab9 */ /* 0x000fe20000000800 */
[----:B------:R-:W-:Y:S01]  /*b1a0*/  ULDC.64 UR8, c[0x0][0x208] ;  /* 0x0000820000087ab9 */ /* 0x000fe20000000a00 */
[----:B------:R-:W-:Y:S02]  /*b1b0*/  ISETP.GE.AND P1, PT, R154, UR4, PT ;  /* 0x000000049a007c0c */ /* 0x000fe4000bf26270 */
[----:B------:R-:W-:Y:S02]  /*b1c0*/  ISETP.GE.AND P0, PT, R153, UR4, PT ;  /* 0x0000000499007c0c */ /* 0x000fe4000bf06270 */
[----:B------:R-:W-:Y:S02]  /*b1d0*/  ISETP.GE.AND P5, PT, R156, UR4, PT ;  /* 0x000000049c007c0c */ /* 0x000fe4000bfa6270 */
[----:B------:R-:W-:Y:S02]  /*b1e0*/  ISETP.GE.AND P2, PT, R152, UR4, PT ;  /* 0x0000000498007c0c */ /* 0x000fe4000bf46270 */
[----:B------:R-:W-:-:S02]  /*b1f0*/  ISETP.GE.AND P3, PT, R151, UR4, PT ;  /* 0x0000000497007c0c */ /* 0x000fc4000bf66270 */
[----:B------:R-:W-:-:S03]  /*b200*/  ISETP.GE.AND P4, PT, R150, UR4, PT ;  /* 0x0000000496007c0c */ /* 0x000fc6000bf86270 */
[----:B-1----:R-:W-:-:S04]  /*b210*/  @!P1 LEA R10, P6, R154, R4, 0x2 ;  /* 0x000000049a0a9211 */ /* 0x002fc800078c10ff */
[----:B--2---:R-:W-:Y:S01]  /*b220*/  @!P1 LEA.HI.X R11, R154, R5, R83, 0x2, P6 ;  /* 0x000000059a0b9211 */ /* 0x004fe200030f1453 */
[----:B------:R-:W-:Y:S01]  /*b230*/  @!P5 IMAD.WIDE R6, R156, 0x4, R4 ;  /* 0x000000049c06d825 */ /* 0x000fe200078e0204 */
[----:B------:R-:W-:-:S04]  /*b240*/  @!P0 LEA R12, P6, R153, R4, 0x2 ;  /* 0x00000004990c8211 */ /* 0x000fc800078c10ff */
[-C--:B------:R-:W-:Y:S01]  /*b250*/  @!P0 LEA.HI.X R13, R153, R5.reuse, R82, 0x2, P6 ;  /* 0x00000005990d8211 */ /* 0x080fe200030f1452 */
[----:B------:R1:W-:Y:S01]  /*b260*/  @!P5 ST.E.64 desc[UR8][R6.64], R20 ;  /* 0x000000140600d985 */ /* 0x0003e2000c101b08 */
[CC--:B------:R-:W-:Y:S02]  /*b270*/  @!P3 LEA R24, P5, R151.reuse, R4.reuse, 0x2 ;  /* 0x000000049718b211 */ /* 0x0c0fe400078a10ff */
[-C--:B------:R-:W-:Y:S01]  /*b280*/  @!P4 LEA R26, P6, R150, R4.reuse, 0x2 ;  /* 0x00000004961ac211 */ /* 0x080fe200078c10ff */
[----:B------:R2:W-:Y:S01]  /*b290*/  @!P1 ST.E.64 desc[UR8][R10.64], R28 ;  /* 0x0000001c0a009985 */ /* 0x0005e2000c101b08 */
[----:B------:R-:W-:Y:S02]  /*b2a0*/  @!P2 LEA R14, P1, R152, R4, 0x2 ;  /* 0x00000004980ea211 */ /* 0x000fe400078210ff */
[----:B------:R-:W-:Y:S01]  /*b2b0*/  @!P3 LEA.HI.X R25, R151, R5, R80, 0x2, P5 ;  /* 0x000000059719b211 */ /* 0x000fe200028f1450 */
[----:B------:R-:W-:Y:S01]  /*b2c0*/  @!P0 ST.E.64 desc[UR8][R12.64], R32 ;  /* 0x000000200c008985 */ /* 0x000fe2000c101b08 */
[----:B------:R-:W-:-:S02]  /*b2d0*/  ISETP.GE.AND P0, PT, R149, UR4, PT ;  /* 0x0000000495007c0c */ /* 0x000fc4000bf06270 */
[-C--:B------:R-:W-:Y:S02]  /*b2e0*/  @!P2 LEA.HI.X R15, R152, R5.reuse, R81, 0x2, P1 ;  /* 0x00000005980fa211 */ /* 0x080fe400008f1451 */
[----:B------:R-:W-:Y:S02]  /*b2f0*/  ISETP.GE.AND P1, PT, R148, UR4, PT ;  /* 0x0000000494007c0c */ /* 0x000fe4000bf26270 */
[----:B------:R-:W-:Y:S01]  /*b300*/  @!P4 LEA.HI.X R27, R150, R5, R79, 0x2, P6 ;  /* 0x00000005961bc211 */ /* 0x000fe200030f144f */
[----:B------:R3:W-:Y:S01]  /*b310*/  @!P2 ST.E.64 desc[UR8][R14.64], R36 ;  /* 0x000000240e00a985 */ /* 0x0007e2000c101b08 */
[----:B------:R-:W-:-:S03]  /*b320*/  ISETP.GE.AND P2, PT, R145, UR4, PT ;  /* 0x0000000491007c0c */ /* 0x000fc6000bf46270 */
[----:B------:R4:W-:Y:S01]  /*b330*/  @!P3 ST.E.64 desc[UR8][R24.64], R40 ;  /* 0x000000281800b985 */ /* 0x0009e2000c101b08 */
[----:B------:R-:W-:Y:S02]  /*b340*/  ISETP.GE.AND P3, PT, R146, UR4, PT ;  /* 0x0000000492007c0c */ /* 0x000fe4000bf66270 */
[-C--:B-1----:R-:W-:Y:S01]  /*b350*/  @!P0 LEA R6, P5, R149, R4.reuse, 0x2 ;  /* 0x0000000495068211 */ /* 0x082fe200078a10ff */
[----:B------:R4:W-:Y:S01]  /*b360*/  @!P4 ST.E.64 desc[UR8][R26.64], R44 ;  /* 0x0000002c1a00c985 */ /* 0x0009e2000c101b08 */
[----:B------:R-:W-:Y:S02]  /*b370*/  ISETP.GE.AND P4, PT, R147, UR4, PT ;  /* 0x0000000493007c0c */ /* 0x000fe4000bf86270 */
[-C--:B------:R-:W-:Y:S02]  /*b380*/  @!P0 LEA.HI.X R7, R149, R5.reuse, R78, 0x2, P5 ;  /* 0x0000000595078211 */ /* 0x080fe400028f144e */
[----:B------:R-:W-:Y:S02]  /*b390*/  ISETP.GE.AND P5, PT, R144, UR4, PT ;  /* 0x0000000490007c0c */ /* 0x000fe4000bfa6270 */
[C---:B--2---:R-:W-:Y:S01]  /*b3a0*/  @!P1 LEA R10, P6, R148.reuse, R4, 0x2 ;  /* 0x00000004940a9211 */ /* 0x044fe200078c10ff */
[----:B------:R4:W-:Y:S03]  /*b3b0*/  @!P0 ST.E.64 desc[UR8][R6.64], R48 ;  /* 0x0000003006008985 */ /* 0x0009e6000c101b08 */
[----:B------:R-:W-:-:S02]  /*b3c0*/  @!P1 LEA.HI.X R11, R148, R5, R77, 0x2, P6 ;  /* 0x00000005940b9211 */ /* 0x000fc400030f144d */
[-C--:B---3--:R-:W-:Y:S02]  /*b3d0*/  @!P3 LEA R14, P6, R146, R4.reuse, 0x2 ;  /* 0x00000004920eb211 */ /* 0x088fe400078c10ff */
[-C--:B------:R-:W-:Y:S01]  /*b3e0*/  @!P4 LEA R12, P0, R147, R4.reuse, 0x2 ;  /* 0x00000004930cc211 */ /* 0x080fe200078010ff */
[----:B------:R4:W-:Y:S01]  /*b3f0*/  @!P1 ST.E.64 desc[UR8][R10.64], R52 ;  /* 0x000000340a009985 */ /* 0x0009e2000c101b08 */
[-C--:B------:R-:W-:Y:S02]  /*b400*/  @!P2 LEA R20, P1, R145, R4.reuse, 0x2 ;  /* 0x000000049114a211 */ /* 0x080fe400078210ff */
[-C--:B------:R-:W-:Y:S02]  /*b410*/  @!P4 LEA.HI.X R13, R147, R5.reuse, R76, 0x2, P0 ;  /* 0x00000005930dc211 */ /* 0x080fe400000f144c */
[----:B------:R-:W-:Y:S02]  /*b420*/  @!P5 LEA R4, P0, R144, R4, 0x2 ;  /* 0x000000049004d211 */ /* 0x000fe400078010ff */
[-C--:B------:R-:W-:Y:S01]  /*b430*/  @!P3 LEA.HI.X R15, R146, R5.reuse, R75, 0x2, P6 ;  /* 0x00000005920fb211 */ /* 0x080fe200030f144b */
[----:B------:R4:W-:Y:S01]  /*b440*/  @!P4 ST.E.64 desc[UR8][R12.64], R56 ;  /* 0x000000380c00c985 */ /* 0x0009e2000c101b08 */
[----:B------:R-:W-:-:S02]  /*b450*/  @!P2 LEA.HI.X R21, R145, R5, R74, 0x2, P1 ;  /* 0x000000059115a211 */ /* 0x000fc400008f144a */
[----:B------:R-:W-:Y:S01]  /*b460*/  @!P5 LEA.HI.X R5, R144, R5, R16, 0x2, P0 ;  /* 0x000000059005d211 */ /* 0x000fe200000f1410 */
[----:B------:R4:W-:Y:S04]  /*b470*/  @!P3 ST.E.64 desc[UR8][R14.64], R60 ;  /* 0x0000003c0e00b985 */ /* 0x0009e8000c101b08 */
[----:B------:R4:W-:Y:S04]  /*b480*/  @!P2 ST.E.64 desc[UR8][R20.64], R64 ;  /* 0x000000401400a985 */ /* 0x0009e8000c101b08 */
[----:B------:R4:W-:Y:S02]  /*b490*/  @!P5 ST.E.64 desc[UR8][R4.64], R68 ;  /* 0x000000440400d985 */ /* 0x0009e4000c101b08 */
.L_x_204:
[----:B------:R-:W-:Y:S05]  /*b4a0*/  BSYNC B1 ;  /* 0x0000000000017941 */ /* 0x000fea0003800000 */
.L_x_203:
[----:B------:R-:W-:Y:S01]  /*b4b0*/  ISETP.GE.AND P0, PT, R9, R0, PT ;  /* 0x000000000900720c */ /* 0x000fe20003f06270 */
[----:B----4-:R3:W4:Y:S04]  /*b4c0*/  SHFL.IDX PT, R7, R3, 0x1, 0x1c1f ;  /* 0x003c1f0003077f89 */ /* 0x01072800000e0000 */
[----:B------:R3:W0:Y:S08]  /*b4d0*/  SHFL.IDX PT, R6, R8, 0x1, 0x1c1f ;  /* 0x003c1f0008067f89 */ /* 0x00063000000e0000 */
[----:B---3--:R-:W-:Y:S05]  /*b4e0*/  @P0 BRA `(.L_x_202) ;  /* 0x0000000c00f40947 */ /* 0x008fea0003800000 */
[----:B------:R-:W-:Y:S01]  /*b4f0*/  ULDC UR4, c[0x0][0xac8] ;  /* 0x0002b20000047ab9 */ /* 0x000fe20000000800 */
[----:B------:R-:W-:Y:S01]  /*b500*/  ULDC.64 UR8, c[0x0][0x208] ;  /* 0x0000820000087ab9 */ /* 0x000fe20000000a00 */
[----:B------:R-:W-:Y:S02]  /*b510*/  ISETP.GE.AND P5, PT, R154, UR4, PT ;  /* 0x000000049a007c0c */ /* 0x000fe4000bfa6270 */
[----:B------:R-:W-:Y:S02]  /*b520*/  ISETP.GE.AND P1, PT, R156, UR4, PT ;  /* 0x000000049c007c0c */ /* 0x000fe4000bf26270 */
[----:B------:R-:W-:Y:S02]  /*b530*/  ISETP.GE.AND P3, PT, R153, UR4, PT ;  /* 0x0000000499007c0c */ /* 0x000fe4000bf66270 */
[----:B------:R-:W-:Y:S02]  /*b540*/  ISETP.GE.AND P2, PT, R152, UR4, PT ;  /* 0x0000000498007c0c */ /* 0x000fe4000bf46270 */
[----:B------:R-:W-:-:S05]  /*b550*/  ISETP.GE.AND P4, PT, R151, UR4, PT ;  /* 0x0000000497007c0c */ /* 0x000fca000bf86270 */
[-C--:B0-----:R-:W-:Y:S02]  /*b560*/  @!P5 LEA R8, P0, R154, R6.reuse, 0x2 ;  /* 0x000000069a08d211 */ /* 0x081fe400078010ff */
[----:B-12-4-:R-:W-:Y:S02]  /*b570*/  @!P1 IMAD.WIDE R4, R156, 0x4, R6 ;  /* 0x000000049c049825 */ /* 0x016fe400078e0206 */
[-C--:B------:R-:W-:Y:S02]  /*b580*/  @!P5 LEA.HI.X R9, R154, R7.reuse, R83, 0x2, P0 ;  /* 0x000000079a09d211 */ /* 0x080fe400000f1453 */
[CC--:B------:R-:W-:Y:S01]  /*b590*/  @!P3 LEA R10, P0, R153.reuse, R6.reuse, 0x2 ;  /* 0x00000006990ab211 */ /* 0x0c0fe200078010ff */
[----:B------:R0:W-:Y:S01]  /*b5a0*/  @!P1 ST.E.64 desc[UR8][R4.64], R72 ;  /* 0x0000004804009985 */ /* 0x0001e2000c101b08 */
[----:B------:R-:W-:Y:S02]  /*b5b0*/  ISETP.GE.AND P1, PT, R150, UR4, PT ;  /* 0x0000000496007c0c */ /* 0x000fe4000bf26270 */
[----:B------:R-:W-:Y:S01]  /*b5c0*/  @!P3 LEA.HI.X R11, R153, R7, R82, 0x2, P0 ;  /* 0x00000007990bb211 */ /* 0x000fe200000f1452 */
[----:B------:R1:W-:Y:S01]  /*b5d0*/  @!P5 ST.E.64 desc[UR8][R8.64], R30 ;  /* 0x0000001e0800d985 */ /* 0x0003e2000c101b08 */
[----:B------:R-:W-:-:S02]  /*b5e0*/  @!P2 LEA R12, P5, R152, R6, 0x2 ;  /* 0x00000006980ca211 */ /* 0x000fc400078a10ff */
[----:B------:R-:W-:Y:S01]  /*b5f0*/  ISETP.GE.AND P0, PT, R149, UR4, PT ;  /* 0x0000000495007c0c */ /* 0x000fe2000bf06270 */
[----:B------:R-:W-:Y:S01]  /*b600*/  @!P3 ST.E.64 desc[UR8][R10.64], R34 ;  /* 0x000000220a00b985 */ /* 0x000fe2000c101b08 */
[CC--:B------:R-:W-:Y:S02]  /*b610*/  @!P4 LEA R14, P6, R151.reuse, R6.reuse, 0x2 ;  /* 0x00000006970ec211 */ /* 0x0c0fe400078c10ff */
[-C--:B------:R-:W-:Y:S02]  /*b620*/  @!P2 LEA.HI.X R13, R152, R7.reuse, R81, 0x2, P5 ;  /* 0x00000007980da211 */ /* 0x080fe400028f1451 */
[----:B------:R-:W-:Y:S02]  /*b630*/  @!P4 LEA.HI.X R15, R151, R7, R80, 0x2, P6 ;  /* 0x00000007970fc211 */ /* 0x000fe400030f1450 */
[----:B0-----:R-:W-:Y:S01]  /*b640*/  @!P1 LEA R4, P5, R150, R6, 0x2 ;  /* 0x0000000696049211 */ /* 0x001fe200078a10ff */
[----:B------:R0:W-:Y:S01]  /*b650*/  @!P2 ST.E.64 desc[UR8][R12.64], R38 ;  /* 0x000000260c00a985 */ /* 0x0001e2000c101b08 */
[----:B------:R-:W-:-:S02]  /*b660*/  ISETP.GE.AND P2, PT, R146, UR4, PT ;  /* 0x0000000492007c0c */ /* 0x000fc4000bf46270 */
[----:B------:R-:W-:Y:S01]  /*b670*/  ISETP.GE.AND P3, PT, R147, UR4, PT ;  /* 0x0000000493007c0c */ /* 0x000fe2000bf66270 */
[----:B------:R2:W-:Y:S01]  /*b680*/  @!P4 ST.E.64 desc[UR8][R14.64], R42 ;  /* 0x0000002a0e00c985 */ /* 0x0005e2000c101b08 */
[----:B------:R-:W-:Y:S02]  /*b690*/  ISETP.GE.AND P4, PT, R148, UR4, PT ;  /* 0x0000000494007c0c */ /* 0x000fe4000bf86270 */
[CC--:B-1----:R-:W-:Y:S02]  /*b6a0*/  @!P0 LEA R8, P6, R149.reuse, R6.reuse, 0x2 ;  /* 0x0000000695088211 */ /* 0x0c2fe400078c10ff */
[-C--:B------:R-:W-:Y:S02]  /*b6b0*/  @!P1 LEA.HI.X R5, R150, R7.reuse, R79, 0x2, P5 ;  /* 0x0000000796059211 */ /* 0x080fe400028f144f */
[----:B------:R-:W-:Y:S02]  /*b6c0*/  @!P0 LEA.HI.X R9, R149, R7, R78, 0x2, P6 ;  /* 0x0000000795098211 */ /* 0x000fe400030f144e */
[----:B------:R-:W-:Y:S01]  /*b6d0*/  ISETP.GE.AND P5, PT, R145, UR4, PT ;  /* 0x0000000491007c0c */ /* 0x000fe2000bfa6270 */
[----:B------:R1:W-:Y:S02]  /*b6e0*/  @!P1 ST.E.64 desc[UR8][R4.64], R46 ;  /* 0x0000002e04009985 */ /* 0x0003e4000c101b08 */
[----:B0-----:R-:W-:-:S02]  /*b6f0*/  @!P3 LEA R12, P6, R147, R6, 0x2 ;  /* 0x00000006930cb211 */ /* 0x001fc400078c10ff */
[----:B------:R1:W-:Y:S01]  /*b700*/  @!P0 ST.E.64 desc[UR8][R8.64], R50 ;  /* 0x0000003208008985 */ /* 0x0003e2000c101b08 */
[-C--:B--2---:R-:W-:Y:S02]  /*b710*/  @!P2 LEA R14, P0, R146, R6.reuse, 0x2 ;  /* 0x00000006920ea211 */ /* 0x084fe400078010ff */
[-C--:B------:R-:W-:Y:S02]  /*b720*/  @!P4 LEA R10, P1, R148, R6.reuse, 0x2 ;  /* 0x00000006940ac211 */ /* 0x080fe400078210ff */
[-C--:B------:R-:W-:Y:S02]  /*b730*/  @!P2 LEA.HI.X R15, R146, R7.reuse, R75, 0x2, P0 ;  /* 0x00000007920fa211 */ /* 0x080fe400000f144b */
[----:B------:R-:W-:Y:S02]  /*b740*/  ISETP.GE.AND P0, PT, R144, UR4, PT ;  /* 0x0000000490007c0c */ /* 0x000fe4000bf06270 */
[----:B------:R-:W-:Y:S02]  /*b750*/  @!P4 LEA.HI.X R11, R148, R7, R77, 0x2, P1 ;  /* 0x00000007940bc211 */ /* 0x000fe400008f144d */
[----:B------:R-:W-:-:S02]  /*b760*/  @!P5 LEA R20, P1, R145, R6, 0x2 ;  /* 0x000000069114d211 */ /* 0x000fc400078210ff */
[-C--:B------:R-:W-:Y:S01]  /*b770*/  @!P3 LEA.HI.X R13, R147, R7.reuse, R76, 0x2, P6 ;  /* 0x00000007930db211 */ /* 0x080fe200030f144c */
[----:B------:R1:W-:Y:S01]  /*b780*/  @!P4 ST.E.64 desc[UR8][R10.64], R54 ;  /* 0x000000360a00c985 */ /* 0x0003e2000c101b08 */
[----:B------:R-:W-:-:S03]  /*b790*/  @!P5 LEA.HI.X R21, R145, R7, R74, 0x2, P1 ;  /* 0x000000079115d211 */ /* 0x000fc600008f144a */
[----:B------:R1:W-:Y:S04]  /*b7a0*/  @!P3 ST.E.64 desc[UR8][R12.64], R58 ;  /* 0x0000003a0c00b985 */ /* 0x0003e8000c101b08 */
[----:B------:R1:W-:Y:S04]  /*b7b0*/  @!P2 ST.E.64 desc[UR8][R14.64], R62 ;  /* 0x0000003e0e00a985 */ /* 0x0003e8000c101b08 */
[----:B------:R1:W-:Y:S01]  /*b7c0*/  @!P5 ST.E.64 desc[UR8][R20.64], R66 ;  /* 0x000000421400d985 */ /* 0x0003e2000c101b08 */
[----:B------:R-:W-:Y:S05]  /*b7d0*/  @P0 BRA `(.L_x_202) ;  /* 0x0000000c00380947 */ /* 0x000fea0003800000 */
[----:B-1----:R-:W-:Y:S01]  /*b7e0*/  LEA R4, P0, R144, R6, 0x2 ;  /* 0x0000000690047211 */ /* 0x002fe200078010ff */
[----:B------:R-:W-:-:S03]  /*b7f0*/  ULDC.64 UR8, c[0x0][0x208] ;  /* 0x0000820000087ab9 */ /* 0x000fc60000000a00 */
[----:B------:R-:W-:-:S05]  /*b800*/  LEA.HI.X R5, R144, R7, R16, 0x2, P0 ;  /* 0x0000000790057211 */ /* 0x000fca00000f1410 */
[----:B------:R0:W-:Y:S01]  /*b810*/  ST.E.64 desc[UR8][R4.64], R70 ;  /* 0x0000004604007985 */ /* 0x0001e2000c101b08 */
[----:B------:R-:W-:Y:S05]  /*b820*/  BRA `(.L_x_202) ;  /* 0x0000000c00247947 */ /* 0x000fea0003800000 */
.L_x_197:
[----:B------:R-:W2:Y:S01]  /*b830*/  LDL R9, [R1+0x8] ;  /* 0x0000080001097983 */ /* 0x000ea20000100800 */
[----:B------:R-:W-:Y:S01]  /*b840*/  ULDC.64 UR8, c[0x0][0xc00] ;  /* 0x0003000000087ab9 */ /* 0x000fe20000000a00 */
[----:B------:R-:W-:Y:S01]  /*b850*/  ULDC.64 UR12, c[0x0][0x208] ;  /* 0x00008200000c7ab9 */ /* 0x000fe20000000a00 */
[----:B------:R-:W-:Y:S01]  /*b860*/  UISETP.NE.U32.AND UP0, UPT, UR8, URZ, UPT ;  /* 0x0000003f0800728c */ /* 0x000fe2000bf05070 */
[----:B------:R-:W-:-:S03]  /*b870*/  R2UR UR10, R18 ;  /* 0x00000000120a72ca */ /* 0x000fc600000e0000 */
[----:B------:R-:W-:-:S03]  /*b880*/  UISETP.NE.AND.EX UP0, UPT, UR9, URZ, UPT, UP0 ;  /* 0x0000003f0900728c */ /* 0x000fc6000bf05300 */
[----:B------:R-:W-:-:S03]  /*b890*/  ULDC.64 UR8, c[0x0][0xc00] ;  /* 0x0003000000087ab9 */ /* 0x000fc60000000a00 */
[----:B------:R-:W-:Y:S02]  /*b8a0*/  PLOP3.LUT P1, PT, PT, PT, UP0, 0x80, 0x0 ;  /* 0x000000000000781c */ /* 0x000fe40003f2f008 */
[----:B--2---:R-:W-:-:S13]  /*b8b0*/  R2UR UR4, R9 ;  /* 0x00000000090472ca */ /* 0x004fda00000e0000 */
[----:B------:R-:W-:-:S06]  /*b8c0*/  UIMAD.WIDE UR8, UR4, 0x4, UR8 ;  /* 0x00000004040878a5 */ /* 0x000fcc000f8e0208 */
[----:B------:R-:W-:Y:S02]  /*b8d0*/  IMAD.U32 R4, RZ, RZ, UR8 ;  /* 0x00000008ff047e24 */ /* 0x000fe4000f8e00ff */
[----:B------:R-:W-:Y:S01]  /*b8e0*/  IMAD.U32 R5, RZ, RZ, UR9 ;  /* 0x00000009ff057e24 */ /* 0x000fe2000f8e00ff */
[----:B------:R-:W-:-:S04]  /*b8f0*/  ULDC.64 UR8, c[0x0][0xc08] ;  /* 0x0003020000087ab9 */ /* 0x000fc80000000a00 */
[----:B------:R-:W2:Y:S01]  /*b900*/  @P1 LDG.E R3, desc[UR12][R4.64] ;  /* 0x0000000c04031981 */ /* 0x000ea2000c1e1900 */
[----:B------:R-:W-:Y:S01]  /*b910*/  UISETP.NE.U32.AND UP1, UPT, UR8, URZ, UPT ;  /* 0x0000003f0800728c */ /* 0x000fe2000bf25070 */
[----:B------:R-:W0:Y:S03]  /*b920*/  S2R R8, SR_TID.X ;  /* 0x0000000000087919 */ /* 0x000e260000002100 */
[----:B------:R-:W-:-:S06]  /*b930*/  UISETP.NE.AND.EX UP1, UPT, UR9, URZ, UPT, UP1 ;  /* 0x0000003f0900728c */ /* 0x000fcc000bf25310 */
[----:B------:R-:W-:-:S05]  /*b940*/  PLOP3.LUT P2, PT, PT, PT, UP1, 0x80, 0x0 ;  /* 0x000000000000781c */ /* 0x000fca0003f4f018 */
[----:B------:R-:W-:Y:S02]  /*b950*/  @UP1 ULDC.64 UR8, c[0x0][0xc08] ;  /* 0x0003020000081ab9 */ /* 0x000fe40000000a00 */
[----:B------:R-:W-:-:S03]  /*b960*/  @UP1 UIMAD.WIDE UR8, UR4, 0x4, UR8 ;  /* 0x00000004040818a5 */ /* 0x000fc6000f8e0208 */
[----:B------:R-:W-:Y:S02]  /*b970*/  ULDC UR4, c[0x0][0xa88] ;  /* 0x0002a20000047ab9 */ /* 0x000fe40000000800 */
[----:B------:R-:W-:Y:S01]  /*b980*/  IMAD.U32 R0, RZ, RZ, UR4 ;  /* 0x00000004ff007e24 */ /* 0x000fe2000f8e00ff */
[----:B------:R-:W-:Y:S01]  /*b990*/  UMOV UR4, URZ ;  /* 0x0000003f00047c82 */ /* 0x000fe20008000000 */
[----:B------:R-:W-:Y:S01]  /*b9a0*/  UISETP.NE.AND UP1, UPT, UR10, URZ, UPT ;  /* 0x0000003f0a00728c */ /* 0x000fe2000bf25270 */
[----:B------:R-:W-:Y:S02]  /*b9b0*/  IMAD.U32 R6, RZ, RZ, UR8 ;  /* 0x00000008ff067e24 */ /* 0x000fe4000f8e00ff */
[----:B------:R-:W-:-:S05]  /*b9c0*/  IMAD.U32 R7, RZ, RZ, UR9 ;  /* 0x00000009ff077e24 */ /* 0x000fca000f8e00ff */
[----:B------:R1:W5:Y:S01]  /*b9d0*/  @P2 LDG.E R0, desc[UR12][R6.64] ;  /* 0x0000000c06002981 */ /* 0x000362000c1e1900 */
[----:B0-----:R-:W-:Y:S02]  /*b9e0*/  VIADD R12, R8, 0xffffff80 ;  /* 0xffffff80080c7836 */ /* 0x001fe40000000000 */
[----:B------:R-:W-:Y:S02]  /*b9f0*/  @!UP1 ULDC UR10, c[0x0][0xad4] ;  /* 0x0002b500000a9ab9 */ /* 0x000fe40000000800 */
[----:B------:R-:W-:Y:S01]  /*ba00*/  IMAD.U32 R18, RZ, RZ, UR10 ;  /* 0x0000000aff127e24 */ /* 0x000fe2000f8e00ff */
[----:B------:R-:W-:Y:S02]  /*ba10*/  ISETP.GT.AND P0, PT, R12, 0xbf, PT ;  /* 0x000000bf0c00780c */ /* 0x000fe40003f04270 */
[----:B--2---:R-:W-:-:S13]  /*ba20*/  @P1 R2UR UR4, R3 ;  /* 0x00000000030412ca */ /* 0x004fda00000e0000 */
[----:B------:R-:W-:Y:S01]  /*ba30*/  USHF.R.S32.HI UR21, URZ, 0x1f, UR4 ;  /* 0x0000001f3f157899 */ /* 0x000fe20008011404 */
[----:B-1----:R-:W-:Y:S11]  /*ba40*/  @P2 BRA `(.L_x_205) ;  /* 0x0000000000142947 */ /* 0x002ff60003800000 */
[----:B------:R-:W-:Y:S05]  /*ba50*/  @!P1 BRA `(.L_x_205) ;  /* 0x0000000000109947 */ /* 0x000fea0003800000 */
[----:B------:R-:W-:Y:S02]  /*ba60*/  ULDC.64 UR8, c[0x0][0x208] ;  /* 0x0000820000087ab9 */ /* 0x000fe40000000a00 */
[----:B------:R-:W2:Y:S04]  /*ba70*/  LDG.E R3, desc[UR8][R4.64] ;  /* 0x0000000804037981 */ /* 0x000ea8000c1e1900 */
[----:B-----5:R-:W2:Y:S02]  /*ba80*/  LDG.E R0, desc[UR8][R4.64+0x4] ;  /* 0x0000040804007981 */ /* 0x020ea4000c1e1900 */
[----:B--2---:R-:W-:-:S07]  /*ba90*/  IMAD.IADD R0, R0, 0x1, -R3 ;  /* 0x0000000100007824 */ /* 0x004fce00078e0a03 */
.L_x_205:
[----:B------:R-:W2:Y:S01]  /*baa0*/  LDL.LU R3, [R1+0x10] ;  /* 0x0000100001037983 */ /* 0x000ea20000300800 */
[----:B------:R-:W-:Y:S01]  /*bab0*/  R2UR UR9, R9 ;  /* 0x00000000090972ca */ /* 0x000fe200000e0000 */
[----:B------:R-:W-:-:S12]  /*bac0*/  BSSY B1, `(.L_x_206) ;  /* 0x0000040000017945 */ /* 0x000fd80003800000 */
[----:B------:R-:W-:Y:S01]  /*bad0*/  USEL UR14, UR9, URZ, !UP0 ;  /* 0x0000003f090e7287 */ /* 0x000fe2000c000000 */
[----:B--2---:R-:W-:-:S13]  /*bae0*/  R2UR UR8, R3 ;  /* 0x00000000030872ca */ /* 0x004fda00000e0000 */
[----:B------:R-:W-:Y:S01]  /*baf0*/  USEL UR15, UR8, URZ, !UP0 ;  /* 0x0000003f080f7287 */ /* 0x000fe2000c000000 */
[----:B------:R-:W-:Y:S11]  /*bb00*/  @P0 BRA `(.L_x_207) ;  /* 0x0000000000ec0947 */ /* 0x000ff60003800000 */
[----:B------:R-:W2:Y:S01]  /*bb10*/  LDL R3, [R1] ;  /* 0x0000000001037983 */ /* 0x000ea20000100800 */
[----:B------:R-:W0:Y:S02]  /*bb20*/  LDC R9, c[0x0][0xbe8] ;  /* 0x0002fa00ff097b82 */ /* 0x000e240000000800 */
[----:B0----5:R-:W-:Y:S01]  /*bb30*/  IMAD R4, R0, R9, RZ ;  /* 0x0000000900047224 */ /* 0x021fe200078e02ff */
[----:B--2---:R-:W-:-:S13]  /*bb40*/  R2UR UR8, R3 ;  /* 0x00000000030872ca */ /* 0x004fda00000e0000 */
[----:B------:R-:W-:-:S04]  /*bb50*/  IMAD.U32 R3, RZ, RZ, UR8 ;  /* 0x00000008ff037e24 */ /* 0x000fc8000f8e00ff */
[----:B------:R-:W-:-:S04]  /*bb60*/  IMAD R3, R3, 0xc0, R8 ;  /* 0x000000c003037824 */ /* 0x000fc800078e0208 */
[----:B------:R-:W-:-:S05]  /*bb70*/  VIADD R6, R3, 0xffffff80 ;  /* 0xffffff8003067836 */ /* 0x000fca0000000000 */
[----:B------:R-:W-:-:S13]  /*bb80*/  ISETP.GE.AND P0, PT, R6, R4, PT ;  /* 0x000000040600720c */ /* 0x000fda0003f06270 */
[----:B------:R-:W-:Y:S05]  /*bb90*/  @P0 BRA `(.L_x_207) ;  /* 0x0000000000c80947 */ /* 0x000fea0003800000 */
[----:B------:R-:W-:Y:S01]  /*bba0*/  ISETP.NE.AND P0, PT, R9, 0x1, PT ;  /* 0x000000010900780c */ /* 0x000fe20003f05270 */
[----:B------:R-:W-:Y:S01]  /*bbb0*/  UMOV UR19, 0x9b8 ;  /* 0x000009b800137882 */ /* 0x000fe20000000000 */
[----:B------:R-:W-:Y:S01]  /*bbc0*/  R2UR UR9, R18 ;  /* 0x00000000120972ca */ /* 0x000fe200000e0000 */
[----:B------:R-:W-:Y:S01]  /*bbd0*/  ULDC.64 UR24, c[0x0][0x208] ;  /* 0x0000820000187ab9 */ /* 0x000fe20000000a00 */
[----:B------:R-:W-:Y:S02]  /*bbe0*/  R2UR UR8, R22 ;  /* 0x00000000160872ca */ /* 0x000fe400000e0000 */
[----:B------:R-:W-:-:S07]  /*bbf0*/  R2UR UR20, R155 ;  /* 0x000000009b1472ca */ /* 0x000fce00000e0000 */
[----:B------:R-:W0:Y:S02]  /*bc00*/  @P0 LDC R3, c[0x0][0xbec] ;  /* 0x0002fb00ff030b82 */ /* 0x000e240000000800 */
[----:B------:R-:W-:-:S04]  /*bc10*/  UISETP.GT.AND UP0, UPT, UR9, 0x1, UPT ;  /* 0x000000010900788c */ /* 0x000fc8000bf04270 */
[----:B------:R-:W-:Y:S02]  /*bc20*/  USEL UR19, UR19, 0x978, UP0 ;  /* 0x0000097813137887 */ /* 0x000fe40008000000 */
[----:B------:R-:W1:Y:S01]  /*bc30*/  @P0 LDC R5, c[0x0][0xbf0] ;  /* 0x0002fc00ff050b82 */ /* 0x000e620000000800 */
[----:B------:R-:W-:-:S09]  /*bc40*/  USEL UR18, UR8, URZ, UP0 ;  /* 0x0000003f08127287 */ /* 0x000fd20008000000 */
[----:B------:R-:W-:Y:S01]  /*bc50*/  ULDC.64 UR12, c[0x0][UR19+0x220] ;  /* 0x00008800130c7abb */ /* 0x000fe20008000a00 */
[----:B------:R-:W-:Y:S01]  /*bc60*/  ULDC.64 UR10, c[0x0][UR19+0x218] ;  /* 0x00008600130a7abb */ /* 0x000fe20008000a00 */
[----:B------:R-:W-:Y:S01]  /*bc70*/  ULDC.64 UR16, c[0x0][UR19+0x228] ;  /* 0x00008a0013107abb */ /* 0x000fe20008000a00 */
[----:B------:R-:W-:Y:S02]  /*bc80*/  UIMAD UR13, UR13, UR14, URZ ;  /* 0x0000000e0d0d72a4 */ /* 0x000fe4000f8e023f */
[----:B------:R-:W-:Y:S01]  /*bc90*/  UIMAD.WIDE.U32 UR8, UR10, UR20, URZ ;  /* 0x000000140a0872a5 */ /* 0x000fe2000f8e003f */
[----:B0-----:R-:W-:Y:S01]  /*bca0*/  @P0 IMAD.HI.U32 R4, R6, R3, RZ ;  /* 0x0000000306040227 */ /* 0x001fe200078e00ff */
[----:B------:R-:W-:Y:S02]  /*bcb0*/  UIMAD UR20, UR11, UR20, URZ ;  /* 0x000000140b1472a4 */ /* 0x000fe4000f8e023f */
[----:B------:R-:W-:Y:S01]  /*bcc0*/  UIMAD.WIDE.U32 UR22, UR16, UR18, URZ ;  /* 0x00000012101672a5 */ /* 0x000fe2000f8e003f */
[----:B------:R-:W-:Y:S01]  /*bcd0*/  IMAD.MOV.U32 R3, RZ, RZ, R6 ;  /* 0x000000ffff037224 */ /* 0x000fe200078e0006 */
[----:B------:R-:W-:-:S02]  /*bce0*/  UIMAD.WIDE.U32 UR10, UR12, UR14, URZ ;  /* 0x0000000e0c0a72a5 */ /* 0x000fc4000f8e003f */
[----:B------:R-:W-:Y:S01]  /*bcf0*/  UIMAD UR16, UR17, UR18, URZ ;  /* 0x00000012111072a4 */ /* 0x000fe2000f8e023f */
[----:B-1----:R-:W-:Y:S01]  /*bd00*/  @P0 SHF.R.U32.HI R3, RZ, R5, R4 ;  /* 0x00000005ff030219 */ /* 0x002fe20000011604 */
[----:B------:R-:W-:Y:S01]  /*bd10*/  UIMAD UR13, UR12, UR15, UR13 ;  /* 0x0000000f0c0d72a4 */ /* 0x000fe2000f8e020d */
[----:B------:R-:W-:Y:S01]  /*bd20*/  IMAD.U32 R4, RZ, RZ, UR22 ;  /* 0x00000016ff047e24 */ /* 0x000fe2000f8e00ff */
[----:B------:R-:W-:Y:S01]  /*bd30*/  UIADD3 UR8, UP1, UP2, UR10, UR8, UR4 ;  /* 0x000000080a087290 */ /* 0x000fe2000fa3e004 */
[----:B------:R-:W-:Y:S01]  /*bd40*/  IMAD.U32 R5, RZ, RZ, UR23 ;  /* 0x00000017ff057e24 */ /* 0x000fe2000f8e00ff */
[----:B------:R-:W-:Y:S01]  /*bd50*/  UIADD3 UR16, UR23, UR16, URZ ;  /* 0x0000001017107290 */ /* 0x000fe2000fffe03f */
[--C-:B------:R-:W-:Y:S01]  /*bd60*/  IMAD.MOV R7, RZ, RZ, -R3.reuse ;  /* 0x000000ffff077224 */ /* 0x100fe200078e0a03 */
[----:B------:R-:W-:Y:S01]  /*bd70*/  UIADD3 UR20, UR9, UR20, URZ ;  /* 0x0000001409147290 */ /* 0x000fe2000fffe03f */
[----:B------:R-:W-:Y:S01]  /*bd80*/  SHF.R.S32.HI R5, RZ, 0x1f, R3 ;  /* 0x0000001fff057819 */ /* 0x000fe20000011403 */
[----:B------:R-:W-:Y:S01]  /*bd90*/  UIADD3 UR10, UR11, UR13, URZ ;  /* 0x0000000d0b0a7290 */ /* 0x000fe2000fffe03f */
[----:B------:R-:W-:Y:S01]  /*bda0*/  IMAD R7, R9, R7, R6 ;  /* 0x0000000709077224 */ /* 0x000fe200078e0206 */
[----:B------:R-:W-:Y:S01]  /*bdb0*/  IADD3 R4, P0, P1, R3, UR8, R4 ;  /* 0x0000000803047c10 */ /* 0x000fe2000f91e004 */
[----:B------:R-:W-:Y:S01]  /*bdc0*/  IMAD.U32 R8, RZ, RZ, UR16 ;  /* 0x00000010ff087e24 */ /* 0x000fe2000f8e00ff */
[----:B------:R-:W-:Y:S01]  /*bdd0*/  UIADD3.X UR10, UR10, UR20, UR21, UP1, UP2 ;  /* 0x000000140a0a7290 */ /* 0x000fe20008fe4415 */
[----:B------:R-:W-:Y:S01]  /*bde0*/  ULDC.64 UR8, c[0x0][UR19+0x210] ;  /* 0x0000840013087abb */ /* 0x000fe20008000a00 */
[----:B------:R-:W-:Y:S01]  /*bdf0*/  SHF.R.S32.HI R3, RZ, 0x1f, R7 ;  /* 0x0000001fff037819 */ /* 0x000fe20000011407 */
[----:B------:R-:W-:-:S03]  /*be00*/  IMAD R6, R7, UR9, RZ ;  /* 0x0000000907067c24 */ /* 0x000fc6000f8e02ff */
[----:B------:R-:W-:Y:S01]  /*be10*/  IADD3.X R5, R5, UR10, R8, P0, P1 ;  /* 0x0000000a05057c10 */ /* 0x000fe200087e2408 */
[----:B------:R-:W-:Y:S01]  /*be20*/  ULDC.64 UR10, c[0x0][0xba8] ;  /* 0x0002ea00000a7ab9 */ /* 0x000fe20000000a00 */
[----:B------:R-:W-:Y:S01]  /*be30*/  IMAD R3, R3, UR8, R6 ;  /* 0x0000000803037c24 */ /* 0x000fe2000f8e0206 */
[----:B------:R-:W-:Y:S01]  /*be40*/  @!UP0 ULDC UR10, c[0x0][0xb50] ;  /* 0x0002d400000a8ab9 */ /* 0x000fe20000000800 */
[----:B------:R-:W-:Y:S01]  /*be50*/  @!UP0 ULDC UR11, c[0x0][0xb54] ;  /* 0x0002d500000b8ab9 */ /* 0x000fe20000000800 */
[----:B------:R-:W-:-:S04]  /*be60*/  IMAD.WIDE.U32 R4, R7, UR8, R4 ;  /* 0x0000000807047c25 */ /* 0x000fc8000f8e0004 */
[----:B------:R-:W-:Y:S01]  /*be70*/  IMAD.IADD R3, R5, 0x1, R3 ;  /* 0x0000000105037824 */ /* 0x000fe200078e0203 */
[----:B------:R-:W-:-:S04]  /*be80*/  LEA R6, P0, R4, UR10, 0x2 ;  /* 0x0000000a04067c11 */ /* 0x000fc8000f8010ff */
[----:B------:R-:W-:Y:S01]  /*be90*/  LEA.HI.X R7, R4, UR11, R3, 0x2, P0 ;  /* 0x0000000b04077c11 */ /* 0x000fe200080f1403 */
[----:B------:R-:W-:-:S05]  /*bea0*/  IMAD.MOV.U32 R3, RZ, RZ, -0x800000 ;  /* 0xff800000ff037424 */ /* 0x000fca00078e00ff */
[----:B------:R0:W-:Y:S03]  /*beb0*/  STG.E desc[UR24][R6.64], R3 ;  /* 0x0000000306007986 */ /* 0x0001e6000c101918 */
.L_x_207:
[----:B------:R-:W-:Y:S05]  /*bec0*/  BSYNC B1 ;  /* 0x0000000000017941 */ /* 0x000fea0003800000 */
.L_x_206:
[----:B------:R-:W-:-:S13]  /*bed0*/  R2UR UR8, R18 ;  /* 0x00000000120872ca */ /* 0x000fda00000e0000 */
[----:B------:R-:W-:-:S06]  /*bee0*/  UISETP.GT.AND UP0, UPT, UR8, 0x1, UPT ;  /* 0x000000010800788c */ /* 0x000fcc000bf04270 */
[----:B------:R-:W-:-:S13]  /*bef0*/  PLOP3.LUT P0, PT, PT, PT, UP0, 0x80, 0x0 ;  /* 0x000000000000781c */ /* 0x000fda0003f0f008 */
[----:B------:R-:W-:Y:S05]  /*bf00*/  @P0 BRA `(.L_x_202) ;  /* 0x00000004006c0947 */ /* 0x000fea0003800000 */
[----:B0-----:R-:W2:Y:S01]  /*bf10*/  LDL.LU R3, [R1] ;  /* 0x0000000001037983 */ /* 0x001ea20000300800 */
[----:B------:R-:W0:Y:S01]  /*bf20*/  LDC R11, c[0x0][0xbe8] ;  /* 0x0002fa00ff0b7b82 */ /* 0x000e220000000800 */
[----:B------:R-:W-:Y:S01]  /*bf30*/  SHF.R.S32.HI R10, RZ, 0x1f, R12 ;  /* 0x0000001fff0a7819 */ /* 0x000fe2000001140c */
[----:B------:R-:W-:Y:S01]  /*bf40*/  ULDC.64 UR12, c[0x0][0xaa0] ;  /* 0x0002a800000c7ab9 */ /* 0x000fe20000000a00 */
[----:B------:R-:W-:Y:S01]  /*bf50*/  R2UR UR17, R155 ;  /* 0x000000009b1172ca */ /* 0x000fe200000e0000 */
[----:B------:R-:W-:Y:S01]  /*bf60*/  UIMAD UR10, UR21, UR12, URZ ;  /* 0x0000000c150a72a4 */ /* 0x000fe2000f8e023f */
[----:B------:R-:W-:Y:S01]  /*bf70*/  LEA.HI R10, R10, R12, RZ, 0x2 ;  /* 0x0000000c0a0a7211 */ /* 0x000fe200078f10ff */
[----:B------:R-:W-:Y:S01]  /*bf80*/  UIMAD.WIDE.U32 UR8, UR4, UR12, URZ ;  /* 0x0000000c040872a5 */ /* 0x000fe2000f8e003f */
[----:B------:R-:W-:Y:S01]  /*bf90*/  BSSY B1, `(.L_x_208) ;  /* 0x0000040000017945 */ /* 0x000fe20003800000 */
[----:B------:R-:W-:Y:S01]  /*bfa0*/  UIMAD UR10, UR4, UR13, UR10 ;  /* 0x0000000d040a72a4 */ /* 0x000fe2000f8e020a */
[----:B------:R-:W-:-:S02]  /*bfb0*/  SHF.R.S32.HI R10, RZ, 0x2, R10 ;  /* 0x00000002ff0a7819 */ /* 0x000fc4000001140a */
[----:B------:R-:W-:Y:S01]  /*bfc0*/  SHF.R.S32.HI R16, RZ, 0x1f, R23 ;  /* 0x0000001fff107819 */ /* 0x000fe20000011417 */
[----:B------:R-:W-:Y:S01]  /*bfd0*/  UIADD3 UR9, UR9, UR10, URZ ;  /* 0x0000000a09097290 */ /* 0x000fe2000fffe03f */
[----:B------:R-:W-:Y:S02]  /*bfe0*/  SHF.R.S32.HI R20, RZ, 0x1f, R19 ;  /* 0x0000001fff147819 */ /* 0x000fe40000011413 */
[----:B------:R-:W-:Y:S02]  /*bff0*/  ULDC.64 UR10, c[0x0][0xae8] ;  /* 0x0002ba00000a7ab9 */ /* 0x000fe40000000a00 */
[----:B------:R-:W-:-:S04]  /*c000*/  UIMAD.WIDE.U32 UR8, UR17, UR10, UR8 ;  /* 0x0000000a110872a5 */ /* 0x000fc8000f8e0008 */
[----:B------:R-:W-:Y:S01]  /*c010*/  UIMAD UR9, UR17, UR11, UR9 ;  /* 0x0000000b110972a4 */ /* 0x000fe2000f8e0209 */
[----:B0-----:R-:W-:Y:S02]  /*c020*/  ISETP.NE.AND P0, PT, R11, 0x1, PT ;  /* 0x000000010b00780c */ /* 0x001fe40003f05270 */
[----:B------:R-:W-:Y:S02]  /*c030*/  ULDC.64 UR10, c[0x0][0xaf0] ;  /* 0x0002bc00000a7ab9 */ /* 0x000fe40000000a00 */
[----:B------:R-:W-:-:S04]  /*c040*/  UIMAD UR15, UR15, UR10, URZ ;  /* 0x0000000a0f0f72a4 */ /* 0x000fc8000f8e023f */
[----:B------:R-:W-:Y:S02]  /*c050*/  UIMAD UR4, UR14, UR11, UR15 ;  /* 0x0000000b0e0472a4 */ /* 0x000fe4000f8e020f */
[----:B------:R-:W-:-:S03]  /*c060*/  UIMAD.WIDE.U32 UR14, UR14, UR10, UR8 ;  /* 0x0000000a0e0e72a5 */ /* 0x000fc6000f8e0008 */
[----:B------:R-:W-:Y:S01]  /*c070*/  ULDC.64 UR8, c[0x0][0xae0] ;  /* 0x0002b80000087ab9 */ /* 0x000fe20000000a00 */
[----:B------:R-:W0:Y:S01]  /*c080*/  @P0 LDC R5, c[0x0][0xbec] ;  /* 0x0002fb00ff050b82 */ /* 0x000e220000000800 */
[----:B------:R-:W-:-:S07]  /*c090*/  UIADD3 UR4, UR15, UR4, URZ ;  /* 0x000000040f047290 */ /* 0x000fce000fffe03f */
[----:B------:R-:W1:Y:S01]  /*c0a0*/  @P0 LDC R7, c[0x0][0xbf0] ;  /* 0x0002fc00ff070b82 */ /* 0x000e620000000800 */
[----:B--2---:R-:W-:Y:S01]  /*c0b0*/  R2UR UR16, R3 ;  /* 0x00000000031072ca */ /* 0x004fe200000e0000 */
[----:B------:R-:W-:-:S12]  /*c0c0*/  IMAD R3, R157, 0x60, R10 ;  /* 0x000000609d037824 */ /* 0x000fd800078e020a */
[----:B------:R-:W-:Y:S02]  /*c0d0*/  IMAD.U32 R6, RZ, RZ, UR16 ;  /* 0x00000010ff067e24 */ /* 0x000fe4000f8e00ff */
[----:B------:R-:W-:Y:S02]  /*c0e0*/  IMAD.U32 R8, RZ, RZ, UR16 ;  /* 0x00000010ff087e24 */ /* 0x000fe4000f8e00ff */
[----:B------:R-:W-:-:S04]  /*c0f0*/  IMAD R6, R6, 0xc0, R3 ;  /* 0x000000c006067824 */ /* 0x000fc800078e0203 */
[----:B0-----:R-:W-:-:S04]  /*c100*/  @P0 IMAD.HI.U32 R4, R6, R5, RZ ;  /* 0x0000000506040227 */ /* 0x001fc800078e00ff */
[----:B------:R-:W-:Y:S01]  /*c110*/  IMAD.MOV.U32 R3, RZ, RZ, R6 ;  /* 0x000000ffff037224 */ /* 0x000fe200078e0006 */
[----:B-1----:R-:W-:Y:S01]  /*c120*/  @P0 SHF.R.U32.HI R3, RZ, R7, R4 ;  /* 0x00000007ff030219 */ /* 0x002fe20000011604 */
[----:B------:R-:W-:Y:S02]  /*c130*/  IMAD.U32 R5, RZ, RZ, UR15 ;  /* 0x0000000fff057e24 */ /* 0x000fe4000f8e00ff */
[----:B------:R-:W-:Y:S01]  /*c140*/  IMAD.U32 R5, RZ, RZ, UR4 ;  /* 0x00000004ff057e24 */ /* 0x000fe2000f8e00ff */
[--C-:B------:R-:W-:Y:S01]  /*c150*/  SHF.R.S32.HI R4, RZ, 0x1f, R3.reuse ;  /* 0x0000001fff047819 */ /* 0x100fe20000011403 */
[----:B------:R-:W-:-:S04]  /*c160*/  IMAD.MOV R7, RZ, RZ, -R3 ;  /* 0x000000ffff077224 */ /* 0x000fc800078e0a03 */
[----:B------:R-:W-:Y:S02]  /*c170*/  IMAD R7, R11, R7, R6 ;  /* 0x000000070b077224 */ /* 0x000fe400078e0206 */
[----:B------:R-:W-:Y:S02]  /*c180*/  IMAD R6, R4, UR8, RZ ;  /* 0x0000000804067c24 */ /* 0x000fe4000f8e02ff */
[----:B------:R-:W-:Y:S02]  /*c190*/  IMAD.U32 R4, RZ, RZ, UR14 ;  /* 0x0000000eff047e24 */ /* 0x000fe4000f8e00ff */
[C---:B------:R-:W-:Y:S01]  /*c1a0*/  IMAD R9, R3.reuse, UR9, R6 ;  /* 0x0000000903097c24 */ /* 0x040fe2000f8e0206 */
[----:B------:R-:W-:Y:S01]  /*c1b0*/  SHF.R.S32.HI R6, RZ, 0x1f, R7 ;  /* 0x0000001fff067819 */ /* 0x000fe20000011407 */
[----:B------:R-:W-:Y:S01]  /*c1c0*/  IMAD.WIDE.U32 R4, R3, UR8, R4 ;  /* 0x0000000803047c25 */ /* 0x000fe2000f8e0004 */
[----:B------:R-:W-:-:S03]  /*c1d0*/  ULDC.64 UR8, c[0x0][0xad8] ;  /* 0x0002b60000087ab9 */ /* 0x000fc60000000a00 */
[----:B------:R-:W-:Y:S02]  /*c1e0*/  IMAD R6, R6, UR8, RZ ;  /* 0x0000000806067c24 */ /* 0x000fe4000f8e02ff */
[----:B------:R-:W-:Y:S02]  /*c1f0*/  IMAD.IADD R5, R5, 0x1, R9 ;  /* 0x0000000105057824 */ /* 0x000fe400078e0209 */
[----:B-----5:R-:W-:Y:S02]  /*c200*/  IMAD R11, R0, R11, RZ ;  /* 0x0000000b000b7224 */ /* 0x020fe400078e02ff */
[----:B------:R-:W-:Y:S02]  /*c210*/  IMAD R0, R8, 0xc0, R10 ;  /* 0x000000c008007824 */ /* 0x000fe400078e020a */
[C---:B------:R-:W-:Y:S02]  /*c220*/  IMAD R3, R7.reuse, UR9, R6 ;  /* 0x0000000907037c24 */ /* 0x040fe4000f8e0206 */
[----:B------:R-:W-:Y:S01]  /*c230*/  IMAD.WIDE.U32 R4, R7, UR8, R4 ;  /* 0x0000000807047c25 */ /* 0x000fe2000f8e0004 */
[----:B------:R-:W-:Y:S01]  /*c240*/  ISETP.GE.AND P0, PT, R0, R11, PT ;  /* 0x0000000b0000720c */ /* 0x000fe20003f06270 */
[----:B------:R-:W-:-:S02]  /*c250*/  ULDC.64 UR8, c[0x0][0xa80] ;  /* 0x0002a00000087ab9 */ /* 0x000fc40000000a00 */
        /* <DEDUP_REMOVED lines=16> */
[----:B------:R3:W-:Y:S04]  /*c360*/  @!P2 ST.E.128 desc[UR8][R8.64], RZ ;  /* 0x000000ff0800a985 */ /* 0x0007e8000c101d08 */
[----:B------:R3:W-:Y:S04]  /*c370*/  @!P3 ST.E.128 desc[UR8][R12.64], RZ ;  /* 0x000000ff0c00b985 */ /* 0x0007e8000c101d08 */
[----:B------:R3:W-:Y:S02]  /*c380*/  @!P4 ST.E.128 desc[UR8][R14.64], RZ ;  /* 0x000000ff0e00c985 */ /* 0x0007e4000c101d08 */
.L_x_209:
[----:B------:R-:W-:Y:S05]  /*c390*/  BSYNC B1 ;  /* 0x0000000000017941 */ /* 0x000fea0003800000 */
.L_x_208:
[----:B------:R-:W-:Y:S01]  /*c3a0*/  VIADD R0, R0, 0x60 ;  /* 0x0000006000007836 */ /* 0x000fe20000000000 */
[----:B--2---:R2:W4:Y:S04]  /*c3b0*/  SHFL.IDX PT, R5, R3, 0x1, 0x1c1f ;  /* 0x003c1f0003057f89 */ /* 0x00452800000e0000 */
[----:B------:R-:W-:Y:S01]  /*c3c0*/  ISETP.GE.AND P0, PT, R0, R11, PT ;  /* 0x0000000b0000720c */ /* 0x000fe20003f06270 */
[----:B-1----:R2:W1:-:S12]  /*c3d0*/  SHFL.IDX PT, R4, R6, 0x1, 0x1c1f ;  /* 0x003c1f0006047f89 */ /* 0x00245800000e0000 */
[----:B--2---:R-:W-:Y:S05]  /*c3e0*/  @P0 BRA `(.L_x_202) ;  /* 0x0000000000340947 */ /* 0x004fea0003800000 */
[----:B------:R-:W-:Y:S01]  /*c3f0*/  ULDC UR4, c[0x0][0xac8] ;  /* 0x0002b20000047ab9 */ /* 0x000fe20000000800 */
[----:B------:R-:W-:Y:S01]  /*c400*/  ULDC.64 UR8, c[0x0][0x208] ;  /* 0x0000820000087ab9 */ /* 0x000fe20000000a00 */
[----:B------:R-:W-:Y:S02]  /*c410*/  ISETP.GE.AND P3, PT, R19, UR4, PT ;  /* 0x0000000413007c0c */ /* 0x000fe4000bf66270 */
[----:B------:R-:W-:Y:S02]  /*c420*/  ISETP.GE.AND P4, PT, R23, UR4, PT ;  /* 0x0000000417007c0c */ /* 0x000fe4000bf86270 */
[----:B------:R-:W-:-:S09]  /*c430*/  ISETP.GE.AND P2, PT, R17, UR4, PT ;  /* 0x0000000411007c0c */ /* 0x000fd2000bf46270 */
[-C--:B-1-3--:R-:W-:Y:S02]  /*c440*/  @!P3 LEA R8, P0, R19, R4.reuse, 0x1 ;  /* 0x000000041308b211 */ /* 0x08afe400078008ff */
[----:B------:R-:W-:Y:S02]  /*c450*/  @!P4 LEA R10, P1, R23, R4, 0x1 ;  /* 0x00000004170ac211 */ /* 0x000fe400078208ff */
[----:B0---4-:R-:W-:Y:S01]  /*c460*/  @!P2 IMAD.WIDE R6, R17, 0x2, R4 ;  /* 0x000000021106a825 */ /* 0x011fe200078e0204 */
[-C--:B------:R-:W-:Y:S02]  /*c470*/  @!P3 LEA.HI.X R9, R19, R5.reuse, R20, 0x1, P0 ;  /* 0x000000051309b211 */ /* 0x080fe400000f0c14 */
[----:B------:R-:W-:Y:S02]  /*c480*/  @!P4 LEA.HI.X R11, R23, R5, R16, 0x1, P1 ;  /* 0x00000005170bc211 */ /* 0x000fe400008f0c10 */
[----:B------:R2:W-:Y:S04]  /*c490*/  @!P2 ST.E.128 desc[UR8][R6.64], RZ ;  /* 0x000000ff0600a985 */ /* 0x0005e8000c101d08 */
[----:B------:R2:W-:Y:S04]  /*c4a0*/  @!P3 ST.E.128 desc[UR8][R8.64], RZ ;  /* 0x000000ff0800b985 */ /* 0x0005e8000c101d08 */
[----:B------:R2:W-:Y:S02]  /*c4b0*/  @!P4 ST.E.128 desc[UR8][R10.64], RZ ;  /* 0x000000ff0a00c985 */ /* 0x0005e4000c101d08 */
.L_x_202:
[----:B------:R-:W-:Y:S05]  /*c4c0*/  BSYNC B0 ;  /* 0x0000000000007941 */ /* 0x000fea0003800000 */
.L_x_196:
[----:B------:R-:W-:Y:S02]  /*c4d0*/  ULDC UR4, c[0x0][0xc3c] ;  /* 0x00030f0000047ab9 */ /* 0x000fe40000000800 */
[----:B------:R-:W-:-:S06]  /*c4e0*/  UISETP.GE.AND UP0, UPT, UR7, UR4, UPT ;  /* 0x000000040700728c */ /* 0x000fcc000bf06270 */
[----:B------:R-:W-:-:S13]  /*c4f0*/  PLOP3.LUT P0, PT, PT, PT, UP0, 0x80, 0x0 ;  /* 0x000000000000781c */ /* 0x000fda0003f0f008 */
[----:B------:R-:W-:Y:S05]  /*c500*/  @!P0 BRA `(.L_x_210) ;  /* 0xffffff4c00048947 */ /* 0x000fea000383ffff */
[----:B------:R-:W-:Y:S05]  /*c510*/  EXIT ;  /* 0x000000000000794d */ /* 0x000fea0003800000 */
.L_x_171:
[----:B------:R-:W-:-:S08]  /*c520*/  NOP ;  /* 0x0000000000007918 */ /* 0x000fd00000000000 */
[----:B0-----:R-:W0:-:S00]  /*c530*/  USETMAXREG.DEALLOC.CTAPOOL 0x20 ;  /* 0x00000020000079c8 */ /* 0x001e0000080e0500 */
[----:B0-----:R-:W-:Y:S01]  /*c540*/  LOP3.LUT R0, R0, 0x3, RZ, 0xc0, !PT ;  /* 0x0000000300007812 */ /* 0x001fe200078ec0ff */
[----:B------:R-:W-:Y:S01]  /*c550*/  IMAD.MOV.U32 R6, RZ, RZ, RZ ;  /* 0x000000ffff067224 */ /* 0x000fe200078e00ff */
[----:B------:R-:W-:-:S04]  /*c560*/  LOP3.LUT R29, R29, 0xfffffffd, RZ, 0xc0, !PT ;  /* 0xfffffffd1d1d7812 */ /* 0x000fc800078ec0ff */
[----:B------:R-:W0:Y:S02]  /*c570*/  SHFL.IDX PT, R0, R0, RZ, 0x1f ;  /* 0x00001fff00007589 */ /* 0x000e2400000e0000 */
[----:B0-----:R-:W-:-:S13]  /*c580*/  ISETP.NE.AND P0, PT, R0, RZ, PT ;  /* 0x000000ff0000720c */ /* 0x001fda0003f05270 */
[----:B------:R-:W-:Y:S01]  /*c590*/  @P0 LOP3.LUT R29, R29, 0x2, RZ, 0xfc, !PT ;  /* 0x000000021d1d0812 */ /* 0x000fe200078efcff */
[----:B------:R-:W-:Y:S06]  /*c5a0*/  @!P0 BRA `(.L_x_211) ;  /* 0x00000000001c8947 */ /* 0x000fec0003800000 */
[----:B------:R-:W0:Y:S08]  /*c5b0*/  S2UR UR5, SR_CgaCtaId ;  /* 0x00000000000579c3 */ /* 0x000e300000008800 */
[----:B------:R-:W-:Y:S06]  /*c5c0*/  BAR.SYNC.DEFER_BLOCKING 0x5, 0x200 ;  /* 0x0148000000007b1d */ /* 0x000fec0000010000 */
[----:B------:R-:W-:-:S02]  /*c5d0*/  UMOV UR4, 0x400 ;  /* 0x0000040000047882 */ /* 0x000fc40000000000 */
[----:B0-----:R-:W-:-:S09]  /*c5e0*/  ULEA UR4, UR5, UR4, 0x18 ;  /* 0x0000000405047291 */ /* 0x001fd2000f8ec03f */
[----:B------:R-:W0:Y:S01]  /*c5f0*/  LDS.128 R24, [UR4+0x31cd0] ;  /* 0x031cd004ff187984 */ /* 0x000e220008000c00 */
[----:B------:R-:W-:Y:S06]  /*c600*/  BAR.ARV 0x4, 0x200 ;  /* 0x0108000000007b1d */ /* 0x000fec0000002000 */
[----:B------:R-:W-:Y:S05]  /*c610*/  BRA `(.L_x_212) ;  /* 0x0000000800947947 */ /* 0x000fea0003800000 */
.L_x_211:
[----:B------:R-:W0:Y:S01]  /*c620*/  S2R R0, SR_TID.X ;  /* 0x0000000000007919 */ /* 0x000e220000002100 */
[----:B------:R-:W-:Y:S01]  /*c630*/  ULDC UR4, c[0x0][0xc3c] ;  /* 0x00030f0000047ab9 */ /* 0x000fe20000000800 */
[----:B------:R-:W-:Y:S01]  /*c640*/  IMAD.MOV.U32 R7, RZ, RZ, RZ ;  /* 0x000000ffff077224 */ /* 0x000fe200078e00ff */
[----:B------:R-:W-:Y:S01]  /*c650*/  ULDC.64 UR6, c[0x0][0x208] ;  /* 0x0000820000067ab9 */ /* 0x000fe20000000a00 */
[----:B------:R-:W-:Y:S01]  /*c660*/  ULDC UR5, c[0x0][0xc38] ;  /* 0x00030e0000057ab9 */ /* 0x000fe20000000800 */
[----:B0-----:R-:W-:-:S04]  /*c670*/  LOP3.LUT R0, R0, 0x1f, RZ, 0xc0, !PT ;  /* 0x0000001f00007812 */ /* 0x001fc800078ec0ff */
[----:B------:R-:W-:-:S04]  /*c680*/  ISETP.NE.AND P0, PT, R0, 0x1f, PT ;  /* 0x0000001f0000780c */ /* 0x000fc80003f05270 */
[----:B------:R-:W-:-:S13]  /*c690*/  ISETP.GE.OR P1, PT, R0, UR4, !P0 ;  /* 0x0000000400007c0c */ /* 0x000fda000c726670 */
[----:B------:R-:W0:Y:S08]  /*c6a0*/  @!P1 LDC.64 R4, c[0x0][0xc80] ;  /* 0x00032000ff049b82 */ /* 0x000e300000000a00 */
[----:B------:R-:W1:Y:S01]  /*c6b0*/  @!P1 LDC.64 R2, c[0x0][0xc78] ;  /* 0x00031e00ff029b82 */ /* 0x000e620000000a00 */
[----:B0-----:R-:W-:-:S05]  /*c6c0*/  @!P1 IMAD.WIDE.U32 R4, R0, 0x4, R4 ;  /* 0x0000000400049825 */ /* 0x001fca00078e0004 */
[----:B------:R-:W2:Y:S01]  /*c6d0*/  @!P1 LDG.E R6, desc[UR6][R4.64] ;  /* 0x0000000604069981 */ /* 0x000ea2000c1e1900 */
[----:B-1----:R-:W-:-:S05]  /*c6e0*/  @!P1 IMAD.WIDE.U32 R2, R0, 0x4, R2 ;  /* 0x0000000400029825 */ /* 0x002fca00078e0002 */
[----:B------:R-:W2:Y:S01]  /*c6f0*/  @!P1 LDG.E R7, desc[UR6][R2.64] ;  /* 0x0000000602079981 */ /* 0x000ea2000c1e1900 */
[C---:B------:R-:W-:Y:S02]  /*c700*/  ISETP.NE.AND P1, PT, R0.reuse, RZ, PT ;  /* 0x000000ff0000720c */ /* 0x040fe40003f25270 */
[C---:B------:R-:W-:Y:S02]  /*c710*/  ISETP.GE.U32.AND P2, PT, R0.reuse, 0x2, PT ;  /* 0x000000020000780c */ /* 0x040fe40003f46070 */
[C---:B------:R-:W-:Y:S02]  /*c720*/  ISETP.GE.U32.AND P3, PT, R0.reuse, 0x4, PT ;  /* 0x000000040000780c */ /* 0x040fe40003f66070 */
[C---:B------:R-:W-:Y:S02]  /*c730*/  ISETP.GE.U32.AND P4, PT, R0.reuse, 0x8, PT ;  /* 0x000000080000780c */ /* 0x040fe40003f86070 */
[----:B------:R-:W-:Y:S01]  /*c740*/  ISETP.GE.U32.AND P5, PT, R0, 0x10, PT ;  /* 0x000000100000780c */ /* 0x000fe20003fa6070 */
[----:B------:R-:W0:Y:S01]  /*c750*/  S2UR UR6, SR_CTAID.X ;  /* 0x00000000000679c3 */ /* 0x000e220000002500 */
[----:B------:R-:W-:Y:S01]  /*c760*/  UMOV UR4, URZ ;  /* 0x0000003f00047c82 */ /* 0x000fe20008000000 */
[----:B--2---:R-:W-:-:S05]  /*c770*/  IMAD R8, R6, R7, RZ ;  /* 0x0000000706087224 */ /* 0x004fca00078e02ff */
[----:B------:R-:W1:Y:S02]  /*c780*/  SHFL.UP PT, R9, R8, 0x1, RZ ;  /* 0x0420000008097989 */ /* 0x000e6400000e00ff */
[----:B-1----:R-:W-:-:S05]  /*c790*/  SEL R9, R9, RZ, P1 ;  /* 0x000000ff09097207 */ /* 0x002fca0000800000 */
[----:B------:R-:W-:-:S05]  /*c7a0*/  IMAD.IADD R9, R8, 0x1, R9 ;  /* 0x0000000108097824 */ /* 0x000fca00078e0209 */
        /* <DEDUP_REMOVED lines=12> */
[----:B------:R-:W1:Y:S02]  /*c870*/  SHFL.IDX PT, R8, R2, 0x1f, 0x1f ;  /* 0x03e01f0002087f89 */ /* 0x000e6400000e0000 */
[----:B-1----:R-:W-:-:S05]  /*c880*/  IMAD R8, R8, UR5, RZ ;  /* 0x0000000508087c24 */ /* 0x002fca000f8e02ff */
[----:B0-----:R-:W-:Y:S01]  /*c890*/  ISETP.GT.AND P6, PT, R8, UR6, PT ;  /* 0x0000000608007c0c */ /* 0x001fe2000bfc4270 */
[----:B------:R-:W-:-:S12]  /*c8a0*/  IMAD.MOV.U32 R3, RZ, RZ, R8 ;  /* 0x000000ffff037224 */ /* 0x000fd800078e0008 */
[----:B------:R-:W-:Y:S05]  /*c8b0*/  @P6 BRA `(.L_x_213) ;  /* 0x0000000000a06947 */ /* 0x000fea0003800000 */
[----:B------:R-:W-:Y:S01]  /*c8c0*/  IMAD.MOV.U32 R8, RZ, RZ, R3 ;  /* 0x000000ffff087224 */ /* 0x000fe200078e0003 */
[----:B------:R-:W-:Y:S01]  /*c8d0*/  UMOV UR4, URZ ;  /* 0x0000003f00047c82 */ /* 0x000fe20008000000 */
[----:B------:R-:W-:-:S05]  /*c8e0*/  ULDC UR5, c[0x0][0xc38] ;  /* 0x00030e0000057ab9 */ /* 0x000fca0000000800 */
.L_x_215:
[----:B------:R-:W0:Y:S01]  /*c8f0*/  LDC R2, c[0x0][0xc3c] ;  /* 0x00030f00ff027b82 */ /* 0x000e220000000800 */
[----:B------:R-:W-:Y:S01]  /*c900*/  UIADD3 UR4, UR4, 0x1f, URZ ;  /* 0x0000001f04047890 */ /* 0x000fe2000fffe03f */
[----:B------:R-:W-:Y:S02]  /*c910*/  ULDC UR7, c[0x0][0xc3c] ;  /* 0x00030f0000077ab9 */ /* 0x000fe40000000800 */
[----:B------:R-:W-:-:S03]  /*c920*/  IMAD.U32 R27, RZ, RZ, UR7 ;  /* 0x00000007ff1b7e24 */ /* 0x000fc6000f8e00ff */
[----:B0-----:R-:W-:-:S13]  /*c930*/  ISETP.LE.AND P6, PT, R2, UR4, PT ;  /* 0x0000000402007c0c */ /* 0x001fda000bfc3270 */
[----:B------:R-:W-:Y:S05]  /*c940*/  @P6 BRA `(.L_x_214) ;  /* 0x0000000400a46947 */ /* 0x000fea0003800000 */
[----:B------:R-:W-:Y:S01]  /*c950*/  VIADD R7, R0, UR4 ;  /* 0x0000000400077c36 */ /* 0x000fe20008000000 */
[----:B------:R-:W-:-:S04]  /*c960*/  ULDC.64 UR8, c[0x0][0x208] ;  /* 0x0000820000087ab9 */ /* 0x000fc80000000a00 */
[----:B------:R-:W-:-:S13]  /*c970*/  ISETP.GE.OR P6, PT, R7, R2, !P0 ;  /* 0x000000020700720c */ /* 0x000fda00047c6670 */
[----:B------:R-:W0:Y:S08]  /*c980*/  @!P6 LDC.64 R4, c[0x0][0xc80] ;  /* 0x00032000ff04eb82 */ /* 0x000e300000000a00 */
[----:B------:R-:W1:Y:S01]  /*c990*/  @!P6 LDC.64 R2, c[0x0][0xc78] ;  /* 0x00031e00ff02eb82 */ /* 0x000e620000000a00 */
[----:B0-----:R-:W-:-:S04]  /*c9a0*/  @!P6 IMAD.WIDE R4, R7, 0x4, R4 ;  /* 0x000000040704e825 */ /* 0x001fc800078e0204 */
[----:B-1----:R-:W-:Y:S01]  /*c9b0*/  @!P6 IMAD.WIDE R2, R7, 0x4, R2 ;  /* 0x000000040702e825 */ /* 0x002fe200078e0202 */
[----:B------:R-:W-:-:S06]  /*c9c0*/  CS2R R6, SRZ ;  /* 0x0000000000067805 */ /* 0x000fcc000001ff00 */
[----:B------:R-:W2:Y:S04]  /*c9d0*/  @!P6 LDG.E R6, desc[UR8][R4.64] ;  /* 0x000000080406e981 */ /* 0x000ea8000c1e1900 */
[----:B------:R-:W2:Y:S02]  /*c9e0*/  @!P6 LDG.E R7, desc[UR8][R2.64] ;  /* 0x000000080207e981 */ /* 0x000ea4000c1e1900 */
[----:B--2---:R-:W-:-:S05]  /*c9f0*/  IMAD R12, R6, R7, RZ ;  /* 0x00000007060c7224 */ /* 0x004fca00078e02ff */
[----:B------:R-:W0:Y:S02]  /*ca00*/  SHFL.UP PT, R9, R12, 0x1, RZ ;  /* 0x042000000c097989 */ /* 0x000e2400000e00ff */
[----:B0-----:R-:W-:-:S05]  /*ca10*/  SEL R9, R9, RZ, P1 ;  /* 0x000000ff09097207 */ /* 0x001fca0000800000 */
[----:B------:R-:W-:-:S05]  /*ca20*/  IMAD.IADD R9, R12, 0x1, R9 ;  /* 0x000000010c097824 */ /* 0x000fca00078e0209 */
        /* <DEDUP_REMOVED lines=12> */
[----:B------:R-:W0:Y:S02]  /*caf0*/  SHFL.IDX PT, R3, R2, 0x1f, 0x1f ;  /* 0x03e01f0002037f89 */ /* 0x000e2400000e0000 */
[----:B0-----:R-:W-:-:S04]  /*cb00*/  IMAD R3, R3, UR5, RZ ;  /* 0x0000000503037c24 */ /* 0x001fc8000f8e02ff */
[----:B------:R-:W-:-:S05]  /*cb10*/  IMAD.IADD R8, R3, 0x1, R8 ;  /* 0x0000000103087824 */ /* 0x000fca00078e0208 */
[----:B------:R-:W-:-:S13]  /*cb20*/  ISETP.GT.AND P6, PT, R8, UR6, PT ;  /* 0x0000000608007c0c */ /* 0x000fda000bfc4270 */
[----:B------:R-:W-:Y:S05]  /*cb30*/  @!P6 BRA `(.L_x_215) ;  /* 0xfffffffc006ce947 */ /* 0x000fea000383ffff */
.L_x_213:
[----:B------:R-:W-:Y:S02]  /*cb40*/  IMAD.IADD R9, R8, 0x1, -R3 ;  /* 0x0000000108097824 */ /* 0x000fe400078e0a03 */
[----:B------:R-:W-:Y:S02]  /*cb50*/  IMAD.MOV.U32 R24, RZ, RZ, RZ ;  /* 0x000000ffff187224 */ /* 0x000fe400078e00ff */
[----:B------:R-:W-:-:S05]  /*cb60*/  IMAD R3, R2, UR5, R9 ;  /* 0x0000000502037c24 */ /* 0x000fca000f8e0209 */
[----:B------:R-:W-:-:S13]  /*cb70*/  ISETP.GT.AND P0, PT, R3, UR6, PT ;  /* 0x0000000603007c0c */ /* 0x000fda000bf04270 */
[----:B------:R-:W-:-:S04]  /*cb80*/  VOTE.ANY R5, PT, !P0 ;  /* 0x0000000000057806 */ /* 0x000fc800040e0100 */
[----:B------:R-:W0:Y:S01]  /*cb90*/  POPC R27, R5 ;  /* 0x00000005001b7309 */ /* 0x000e220000000000 */
[----:B------:R-:W-:Y:S01]  /*cba0*/  ISETP.NE.AND P0, PT, R5, RZ, PT ;  /* 0x000000ff0500720c */ /* 0x000fe20003f05270 */
[----:B0-----:R-:W0:Y:S04]  /*cbb0*/  SHFL.IDX PT, R6, R6, R27, 0x1f ;  /* 0x00001f1b06067589 */ /* 0x001e2800000e0000 */
[----:B------:R-:W1:Y:S01]  /*cbc0*/  SHFL.IDX PT, R7, R7, R27, 0x1f ;  /* 0x00001f1b07077589 */ /* 0x000e6200000e0000 */
[----:B0-----:R-:W-:-:S04]  /*cbd0*/  IABS R4, R6 ;  /* 0x0000000600047213 */ /* 0x001fc80000000000 */
[----:B------:R-:W0:Y:S01]  /*cbe0*/  I2F.RP R8, R4 ;  /* 0x0000000400087306 */ /* 0x000e220000209400 */
[----:B-1----:R-:W-:-:S07]  /*cbf0*/  IABS R10, R7 ;  /* 0x00000007000a7213 */ /* 0x002fce0000000000 */
[----:B0-----:R-:W0:Y:S02]  /*cc00*/  MUFU.RCP R8, R8 ;  /* 0x0000000800087308 */ /* 0x001e240000001000 */
[----:B0-----:R-:W-:-:S06]  /*cc10*/  VIADD R3, R8, 0xffffffe ;  /* 0x0ffffffe08037836 */ /* 0x001fcc0000000000 */
[----:B------:R-:W0:Y:S02]  /*cc20*/  F2I.FTZ.U32.TRUNC.NTZ R3, R3 ;  /* 0x0000000300037305 */ /* 0x000e24000021f000 */
[----:B0-----:R-:W-:Y:S01]  /*cc30*/  IMAD.MOV R11, RZ, RZ, -R3 ;  /* 0x000000ffff0b7224 */ /* 0x001fe200078e0a03 */
[----:B------:R-:W-:Y:S06]  /*cc40*/  @!P0 BRA `(.L_x_216) ;  /* 0x0000000000088947 */ /* 0x000fec0003800000 */
[----:B------:R-:W-:-:S05]  /*cc50*/  VIADD R5, R27, 0xffffffff ;  /* 0xffffffff1b057836 */ /* 0x000fca0000000000 */
[----:B------:R0:W1:Y:S02]  /*cc60*/  SHFL.IDX PT, R24, R2, R5, 0x1f ;  /* 0x00001f0502187589 */ /* 0x00006400000e0000 */
.L_x_216:
[----:B-1----:R-:W-:Y:S02]  /*cc70*/  IMAD R24, R24, UR5, R9 ;  /* 0x0000000518187c24 */ /* 0x002fe4000f8e0209 */
[----:B------:R-:W-:Y:S02]  /*cc80*/  IMAD R9, R11, R4, RZ ;  /* 0x000000040b097224 */ /* 0x000fe400078e02ff */
[----:B0-----:R-:W-:Y:S01]  /*cc90*/  IMAD.MOV.U32 R2, RZ, RZ, RZ ;  /* 0x000000ffff027224 */ /* 0x001fe200078e00ff */
[----:B------:R-:W-:Y:S01]  /*cca0*/  IADD3 R25, -R24, UR6, RZ ;  /* 0x0000000618197c10 */ /* 0x000fe2000fffe1ff */
[----:B------:R-:W-:Y:S01]  /*ccb0*/  IMAD.MOV.U32 R5, RZ, RZ, R10 ;  /* 0x000000ffff057224 */ /* 0x000fe200078e000a */
[----:B------:R-:W-:Y:S01]  /*ccc0*/  IABS R10, R7 ;  /* 0x00000007000a7213 */ /* 0x000fe20000000000 */
[----:B------:R-:W-:Y:S01]  /*ccd0*/  IMAD.HI.U32 R2, R3, R9, R2 ;  /* 0x0000000903027227 */ /* 0x000fe200078e0002 */
[----:B------:R-:W-:Y:S01]  /*cce0*/  IABS R9, R6 ;  /* 0x0000000600097213 */ /* 0x000fe20000000000 */
[----:B------:R-:W0:Y:S01]  /*ccf0*/  I2F.RP R8, R5 ;  /* 0x0000000500087306 */ /* 0x000e220000209400 */
[----:B------:R-:W-:Y:S01]  /*cd00*/  IABS R3, R25 ;  /* 0x0000001900037213 */ /* 0x000fe20000000000 */
[----:B------:R-:W-:-:S02]  /*cd10*/  IMAD.MOV R10, RZ, RZ, -R10 ;  /* 0x000000ffff0a7224 */ /* 0x000fc400078e0a0a */
[----:B------:R-:W-:Y:S02]  /*cd20*/  IMAD.MOV R9, RZ, RZ, -R9 ;  /* 0x000000ffff097224 */ /* 0x000fe400078e0a09 */
[----:B------:R-:W-:-:S04]  /*cd30*/  IMAD.HI.U32 R2, R2, R3, RZ ;  /* 0x0000000302027227 */ /* 0x000fc800078e00ff */
[----:B------:R-:W-:Y:S02]  /*cd40*/  IMAD R3, R2, R9, R3 ;  /* 0x0000000902037224 */ /* 0x000fe400078e0203 */
[----:B------:R-:W-:-:S03]  /*cd50*/  VIADD R27, R27, UR4 ;  /* 0x000000041b1b7c36 */ /* 0x000fc60008000000 */
[----:B------:R-:W-:Y:S01]  /*cd60*/  ISETP.GT.U32.AND P1, PT, R4, R3, PT ;  /* 0x000000030400720c */ /* 0x000fe20003f24070 */
[----:B0-----:R-:W0:-:S12]  /*cd70*/  MUFU.RCP R8, R8 ;  /* 0x0000000800087308 */ /* 0x001e180000001000 */
[----:B------:R-:W-:Y:S02]  /*cd80*/  @!P1 IMAD.IADD R3, R3, 0x1, -R4 ;  /* 0x0000000103039824 */ /* 0x000fe400078e0a04 */
[----:B------:R-:W-:Y:S01]  /*cd90*/  @!P1 VIADD R2, R2, 0x1 ;  /* 0x0000000102029836 */ /* 0x000fe20000000000 */
[----:B------:R-:W-:Y:S02]  /*cda0*/  ISETP.NE.AND P1, PT, R6, RZ, PT ;  /* 0x000000ff0600720c */ /* 0x000fe40003f25270 */
[----:B------:R-:W-:Y:S01]  /*cdb0*/  ISETP.GE.U32.AND P0, PT, R3, R4, PT ;  /* 0x000000040300720c */ /* 0x000fe20003f06070 */
[----:B0-----:R-:W-:Y:S01]  /*cdc0*/  VIADD R9, R8, 0xffffffe ;  /* 0x0ffffffe08097836 */ /* 0x001fe20000000000 */
[----:B------:R-:W-:-:S03]  /*cdd0*/  LOP3.LUT R4, R25, R6, RZ, 0x3c, !PT ;  /* 0x0000000619047212 */ /* 0x000fc600078e3cff */
[----:B------:R-:W0:Y:S01]  /*cde0*/  F2I.FTZ.U32.TRUNC.NTZ R3, R9 ;  /* 0x0000000900037305 */ /* 0x000e22000021f000 */
[----:B------:R-:W-:-:S07]  /*cdf0*/  ISETP.GE.AND P2, PT, R4, RZ, PT ;  /* 0x000000ff0400720c */ /* 0x000fce0003f46270 */
[----:B------:R-:W-:-:S04]  /*ce00*/  @P0 VIADD R2, R2, 0x1 ;  /* 0x0000000102020836 */ /* 0x000fc80000000000 */
[----:B------:R-:W-:Y:S02]  /*ce10*/  IMAD.MOV.U32 R4, RZ, RZ, R2 ;  /* 0x000000ffff047224 */ /* 0x000fe400078e0002 */
[----:B0-----:R-:W-:Y:S02]  /*ce20*/  IMAD.MOV R2, RZ, RZ, -R3 ;  /* 0x000000ffff027224 */ /* 0x001fe400078e0a03 */
[----:B------:R-:W-:Y:S01]  /*ce30*/  @!P2 IMAD.MOV R4, RZ, RZ, -R4 ;  /* 0x000000ffff04a224 */ /* 0x000fe200078e0a04 */
[----:B------:R-:W-:Y:S01]  /*ce40*/  @!P1 LOP3.LUT R4, RZ, R6, RZ, 0x33, !PT ;  /* 0x00000006ff049212 */ /* 0x000fe200078e33ff */
[----:B------:R-:W-:Y:S02]  /*ce50*/  IMAD R9, R2, R5, RZ ;  /* 0x0000000502097224 */ /* 0x000fe400078e02ff */
[----:B------:R-:W-:Y:S01]  /*ce60*/  IMAD.MOV.U32 R2, RZ, RZ, RZ ;  /* 0x000000ffff027224 */ /* 0x000fe200078e00ff */
[-C--:B------:R-:W-:Y:S01]  /*ce70*/  IABS R8, R4.reuse ;  /* 0x0000000400087213 */ /* 0x080fe20000000000 */
[----:B------:R-:W-:-:S02]  /*ce80*/  IMAD R6, R6, R4, RZ ;  /* 0x0000000406067224 */ /* 0x000fc400078e02ff */
[----:B------:R-:W-:-:S04]  /*ce90*/  IMAD.HI.U32 R2, R3, R9, R2 ;  /* 0x0000000903027227 */ /* 0x000fc800078e0002 */
[----:B------:R-:W-:Y:S02]  /*cea0*/  IMAD.MOV.U32 R3, RZ, RZ, R8 ;  /* 0x000000ffff037224 */ /* 0x000fe400078e0008 */
[----:B------:R-:W-:Y:S02]  /*ceb0*/  IMAD.MOV.U32 R8, RZ, RZ, R10 ;  /* 0x000000ffff087224 */ /* 0x000fe400078e000a */
[----:B------:R-:W-:-:S04]  /*cec0*/  IMAD.HI.U32 R2, R2, R3, RZ ;  /* 0x0000000302027227 */ /* 0x000fc800078e00ff */
[----:B------:R-:W-:Y:S01]  /*ced0*/  IMAD R8, R2, R8, R3 ;  /* 0x0000000802087224 */ /* 0x000fe200078e0203 */
[----:B------:R-:W-:Y:S01]  /*cee0*/  LOP3.LUT R3, R4, R7, RZ, 0x3c, !PT ;  /* 0x0000000704037212 */ /* 0x000fe200078e3cff */
[----:B------:R-:W-:-:S03]  /*cef0*/  IMAD.IADD R25, R25, 0x1, -R6 ;  /* 0x0000000119197824 */ /* 0x000fc600078e0a06 */
[----:B------:R-:W-:Y:S02]  /*cf00*/  ISETP.GT.U32.AND P1, PT, R5, R8, PT ;  /* 0x000000080500720c */ /* 0x000fe40003f24070 */
[----:B------:R-:W-:-:S11]  /*cf10*/  ISETP.GE.AND P2, PT, R3, RZ, PT ;  /* 0x000000ff0300720c */ /* 0x000fd60003f46270 */
[----:B------:R-:W-:Y:S02]  /*cf20*/  @!P1 IMAD.IADD R8, R8, 0x1, -R5 ;  /* 0x0000000108089824 */ /* 0x000fe400078e0a05 */
[----:B------:R-:W-:Y:S01]  /*cf30*/  @!P1 VIADD R2, R2, 0x1 ;  /* 0x0000000102029836 */ /* 0x000fe20000000000 */
[----:B------:R-:W-:Y:S02]  /*cf40*/  ISETP.NE.AND P1, PT, R7, RZ, PT ;  /* 0x000000ff0700720c */ /* 0x000fe40003f25270 */
[----:B------:R-:W-:-:S13]  /*cf50*/  ISETP.GE.U32.AND P0, PT, R8, R5, PT ;  /* 0x000000050800720c */ /* 0x000fda0003f06070 */
[----:B------:R-:W-:-:S04]  /*cf60*/  @P0 VIADD R2, R2, 0x1 ;  /* 0x0000000102020836 */ /* 0x000fc80000000000 */
[----:B------:R-:W-:Y:S01]  /*cf70*/  @!P2 IMAD.MOV R2, RZ, RZ, -R2 ;  /* 0x000000ffff02a224 */ /* 0x000fe200078e0a02 */
[----:B------:R-:W-:-:S05]  /*cf80*/  @!P1 LOP3.LUT R2, RZ, R7, RZ, 0x33, !PT ;  /* 0x00000007ff029212 */ /* 0x000fca00078e33ff */
[----:B------:R-:W-:-:S04]  /*cf90*/  IMAD.MOV R3, RZ, RZ, -R2 ;  /* 0x000000ffff037224 */ /* 0x000fc800078e0a02 */
[C---:B------:R-:W-:Y:S02]  /*cfa0*/  IMAD R4, R7.reuse, R3, R4 ;  /* 0x0000000307047224 */ /* 0x040fe400078e0204 */
[----:B------:R-:W-:-:S04]  /*cfb0*/  IMAD R7, R7, 0x1000000, R2 ;  /* 0x0100000007077824 */ /* 0x000fc800078e0202 */
[----:B------:R-:W-:Y:S01]  /*cfc0*/  IMAD R26, R4, 0x10000, R7 ;  /* 0x00010000041a7824 */ /* 0x000fe200078e0207 */
[----:B------:R-:W-:Y:S06]  /*cfd0*/  BRA `(.L_x_217) ;  /* 0x00000000000c7947 */ /* 0x000fec0003800000 */
.L_x_214:
[----:B------:R-:W-:Y:S02]  /*cfe0*/  IMAD.MOV.U32 R25, RZ, RZ, RZ ;  /* 0x000000ffff197224 */ /* 0x000fe400078e00ff */
[----:B------:R-:W-:Y:S02]  /*cff0*/  IMAD.U32 R24, RZ, RZ, UR6 ;  /* 0x00000006ff187e24 */ /* 0x000fe4000f8e00ff */
[----:B------:R-:W-:-:S07]  /*d000*/  IMAD.MOV.U32 R26, RZ, RZ, RZ ;  /* 0x000000ffff1a7224 */ /* 0x000fce00078e00ff */
.L_x_217:
[----:B------:R-:W-:-:S13]  /*d010*/  ISETP.NE.AND P0, PT, R0, RZ, PT ;  /* 0x000000ff0000720c */ /* 0x000fda0003f05270 */
[----:B------:R-:W0:Y:S01]  /*d020*/  @!P0 S2R R3, SR_CgaCtaId ;  /* 0x0000000000038919 */ /* 0x000e220000008800 */
[----:B------:R-:W-:-:S04]  /*d030*/  @!P0 MOV R0, 0x400 ;  /* 0x0000040000008802 */ /* 0x000fc80000000f00 */
[----:B0-----:R-:W-:-:S05]  /*d040*/  @!P0 LEA R0, R3, R0, 0x18 ;  /* 0x0000000003008211 */ /* 0x001fca00078ec0ff */
[----:B------:R1:W-:Y:S01]  /*d050*/  @!P0 STS.128 [R0+0x31cd0], R24 ;  /* 0x031cd01800008388 */ /* 0x0003e20000000c00 */
[----:B------:R-:W-:Y:S06]  /*d060*/  BAR.ARV 0x5, 0x200 ;  /* 0x0148000000007b1d */ /* 0x000fec0000002000 */
.L_x_212:
[----:B------:R2:W-:Y:S01]  /*d070*/  STL [R1+0x34], RZ ;  /* 0x000034ff01007387 */ /* 0x0005e20000100800 */
[----:B------:R-:W-:Y:S01]  /*d080*/  ULDC UR4, c[0x0][0xc3c] ;  /* 0x00030f0000047ab9 */ /* 0x000fe20000000800 */
[----:B------:R-:W-:Y:S01]  /*d090*/  IMAD.MOV.U32 R28, RZ, RZ, 0x1 ;  /* 0x00000001ff1c7424 */ /* 0x000fe200078e00ff */
[----:B0-----:R-:W-:Y:S01]  /*d0a0*/  ISETP.GE.AND P0, PT, R27, UR4, PT ;  /* 0x000000041b007c0c */ /* 0x001fe2000bf06270 */
[----:B------:R-:W-:-:S12]  /*d0b0*/  IMAD.MOV.U32 R18, RZ, RZ, RZ ;  /* 0x000000ffff127224 */ /* 0x000fd800078e00ff */
[----:B--2---:R-:W-:Y:S05]  /*d0c0*/  @P0 BRA `(.L_x_218) ;  /* 0x0000005400fc0947 */ /* 0x004fea0003800000 */
[----:B------:R-:W0:Y:S01]  /*d0d0*/  S2R R6, SR_TID.X ;  /* 0x0000000000067919 */ /* 0x000e220000002100 */
[----:B------:R-:W2:Y:S01]  /*d0e0*/  S2UR UR5, SR_CgaCtaId ;  /* 0x00000000000579c3 */ /* 0x000ea20000008800 */
[----:B------:R-:W-:Y:S01]  /*d0f0*/  UMOV UR4, 0x400 ;  /* 0x0000040000047882 */ /* 0x000fe20000000000 */
[----:B------:R-:W-:Y:S01]  /*d100*/  BSSY B8, `(.L_x_218) ;  /* 0x000057b000087945 */ /* 0x000fe20003800000 */
[----:B------:R3:W-:Y:S01]  /*d110*/  STL [R1+0x34], RZ ;  /* 0x000034ff01007387 */ /* 0x0007e20000100800 */
[----:B------:R-:W-:Y:S01]  /*d120*/  IMAD.MOV.U32 R28, RZ, RZ, 0x1 ;  /* 0x00000001ff1c7424 */ /* 0x000fe200078e00ff */
[----:B------:R-:W-:Y:S01]  /*d130*/  ULDC UR38, c[0x0][0xc] ;  /* 0x0000030000267ab9 */ /* 0x000fe20000000800 */
[----:B------:R-:W-:Y:S01]  /*d140*/  IMAD.MOV.U32 R18, RZ, RZ, RZ ;  /* 0x000000ffff127224 */ /* 0x000fe200078e00ff */
[----:B------:R-:W-:Y:S01]  /*d150*/  ULDC.64 UR36, c[0x0][0x198] ;  /* 0x0000660000247ab9 */ /* 0x000fe20000000a00 */
[----:B--2---:R-:W-:-:S06]  /*d160*/  ULEA UR4, UR5, UR4, 0x18 ;  /* 0x0000000405047291 */ /* 0x004fcc000f8ec03f */
[----:B------:R-:W-:Y:S01]  /*d170*/  IMAD.U32 R17, RZ, RZ, UR4 ;  /* 0x00000004ff117e24 */ /* 0x000fe2000f8e00ff */
[C---:B0-----:R-:W-:Y:S01]  /*d180*/  LOP3.LUT R5, R6.reuse, 0x7f, RZ, 0xc0, !PT ;  /* 0x0000007f06057812 */ /* 0x041fe200078ec0ff */
[----:B-1----:R-:W-:-:S04]  /*d190*/  IMAD.SHL.U32 R0, R6, 0x8, RZ ;  /* 0x0000000806007824 */ /* 0x002fc800078e00ff */
[----:B------:R-:W-:Y:S01]  /*d1a0*/  IMAD.SHL.U32 R4, R5, 0x8, RZ ;  /* 0x0000000805047824 */ /* 0x000fe200078e00ff */
[C---:B------:R-:W-:Y:S02]  /*d1b0*/  LOP3.LUT R3, R0.reuse, 0x20, RZ, 0xc0, !PT ;  /* 0x0000002000037812 */ /* 0x040fe400078ec0ff */
[----:B------:R-:W-:Y:S02]  /*d1c0*/  LOP3.LUT R2, R0, 0xd8, RZ, 0xc0, !PT ;  /* 0x000000d800027812 */ /* 0x000fe400078ec0ff */
[----:B------:R-:W-:Y:S02]  /*d1d0*/  LOP3.LUT R3, R3, 0x300, R4, 0xf8, !PT ;  /* 0x0000030003037812 */ /* 0x000fe400078ef804 */
[----:B------:R-:W-:Y:S02]  /*d1e0*/  LOP3.LUT R2, R2, 0x18, R6, 0x78, !PT ;  /* 0x0000001802027812 */ /* 0x000fe400078e7806 */
[----:B------:R-:W-:Y:S02]  /*d1f0*/  LOP3.LUT R0, R0, 0x18, RZ, 0xc0, !PT ;  /* 0x0000001800007812 */ /* 0x000fe400078ec0ff */
[----:B------:R-:W-:Y:S01]  /*d200*/  LOP3.LUT R4, R3, R2, RZ, 0xfc, !PT ;  /* 0x0000000203047212 */ /* 0x000fe200078efcff */
[----:B------:R-:W-:Y:S01]  /*d210*/  IMAD.SHL.U32 R2, R6, 0x20, RZ ;  /* 0x0000002006027824 */ /* 0x000fe200078e00ff */
[----:B------:R-:W-:-:S04]  /*d220*/  SHF.R.U32.HI R3, RZ, 0x2, R5 ;  /* 0x00000002ff037819 */ /* 0x000fc80000011605 */
[----:B------:R-:W-:Y:S01]  /*d230*/  LOP3.LUT R5, R3, 0x60, R2, 0xf8, !PT ;  /* 0x0000006003057812 */ /* 0x000fe200078ef802 */
[----:B------:R-:W-:Y:S01]  /*d240*/  IMAD R2, R4, 0x2, R17 ;  /* 0x0000000204027824 */ /* 0x000fe200078e0211 */
[C---:B------:R-:W-:Y:S02]  /*d250*/  LOP3.LUT R3, R0.reuse, 0x20, RZ, 0xfc, !PT ;  /* 0x0000002000037812 */ /* 0x040fe400078efcff */
[----:B------:R-:W-:Y:S02]  /*d260*/  LOP3.LUT R0, R0, 0x40, RZ, 0xfc, !PT ;  /* 0x0000004000007812 */ /* 0x000fe400078efcff */
[----:B------:R3:W-:Y:S05]  /*d270*/  STL [R1+0x8], R2 ;  /* 0x0000080201007387 */ /* 0x0007ea0000100800 */
.L_x_322:
[----:B01-3--:R-:W0:Y:S01]  /*d280*/  LDC.64 R2, c[0x0][0xc88] ;  /* 0x00032200ff027b82 */ /* 0x00be220000000a00 */
[----:B------:R-:W-:Y:S01]  /*d290*/  ULDC.64 UR4, c[0x0][0x208] ;  /* 0x0000820000047ab9 */ /* 0x000fe20000000a00 */
[----:B0-----:R-:W-:-:S05]  /*d2a0*/  IMAD.WIDE R2, R27, 0x4, R2 ;  /* 0x000000041b027825 */ /* 0x001fca00078e0202 */
[----:B--2---:R-:W2:Y:S01]  /*d2b0*/  LDG.E R9, desc[UR4][R2.64] ;  /* 0x0000000402097981 */ /* 0x004ea2000c1e1900 */
[----:B------:R-:W-:Y:S05]  /*d2c0*/  YIELD ;  /* 0x0000000000007946 */ /* 0x000fea0003800000 */
[----:B------:R-:W-:Y:S01]  /*d2d0*/  ULDC.64 UR4, c[0x0][0xa28] ;  /* 0x00028a0000047ab9 */ /* 0x000fe20000000a00 */
[----:B------:R-:W-:Y:S01]  /*d2e0*/  IMAD.MOV.U32 R0, RZ, RZ, RZ ;  /* 0x000000ffff007224 */ /* 0x000fe200078e00ff */
[----:B------:R-:W-:Y:S01]  /*d2f0*/  ISETP.NE.U32.AND P0, PT, RZ, UR4, PT ;  /* 0x00000004ff007c0c */ /* 0x000fe2000bf05070 */
[----:B------:R-:W-:Y:S01]  /*d300*/  ULDC.64 UR10, c[0x0][0x208] ;  /* 0x00008200000a7ab9 */ /* 0x000fe20000000a00 */
[----:B------:R-:W-:Y:S01]  /*d310*/  IMAD.MOV.U32 R6, RZ, RZ, RZ ;  /* 0x000000ffff067224 */ /* 0x000fe200078e00ff */
[----:B------:R-:W-:Y:S01]  /*d320*/  ULDC.64 UR8, c[0x0][0xa08] ;  /* 0x0002820000087ab9 */ /* 0x000fe20000000a00 */
[----:B------:R-:W-:Y:S01]  /*d330*/  ISETP.NE.AND.EX P0, PT, RZ, UR5, PT, P0 ;  /* 0x00000005ff007c0c */ /* 0x000fe2000bf05300 */
[----:B------:R-:W-:Y:S01]  /*d340*/  ULDC.64 UR6, c[0x0][0xa18] ;  /* 0x0002860000067ab9 */ /* 0x000fe20000000a00 */
[----:B------:R-:W-:-:S02]  /*d350*/  ISETP.NE.U32.AND P2, PT, RZ, UR8, PT ;  /* 0x00000008ff007c0c */ /* 0x000fc4000bf45070 */
[----:B--2---:R-:W-:Y:S01]  /*d360*/  SHF.R.S32.HI R4, RZ, 0x1f, R9 ;  /* 0x0000001fff047819 */ /* 0x004fe20000011409 */
[----:B------:R-:W-:-:S08]  /*d370*/  IMAD.SHL.U32 R19, R9, 0x4, RZ ;  /* 0x0000000409137824 */ /* 0x000fd000078e00ff */
[C---:B------:R-:W-:Y:S01]  /*d380*/  @P0 LEA R2, P1, R9.reuse, UR4, 0x2 ;  /* 0x0000000409020c11 */ /* 0x040fe2000f8210ff */
[----:B------:R-:W-:Y:S03]  /*d390*/  STL [R1+0xc], R9 ;  /* 0x00000c0901007387 */ /* 0x000fe60000100800 */
[C-C-:B------:R-:W-:Y:S01]  /*d3a0*/  @P0 LEA.HI.X R3, R9.reuse, UR5, R4.reuse, 0x2, P1 ;  /* 0x0000000509030c11 */ /* 0x140fe200088f1404 */
[----:B------:R-:W-:Y:S01]  /*d3b0*/  ULDC.64 UR4, c[0x0][0xa00] ;  /* 0x0002800000047ab9 */ /* 0x000fe20000000a00 */
[----:B------:R-:W-:Y:S01]  /*d3c0*/  SHF.L.U64.HI R22, R9, 0x2, R4 ;  /* 0x0000000209167819 */ /* 0x000fe20000010204 */
[----:B------:R0:W-:Y:S01]  /*d3d0*/  STL [R1+0x1c], R4 ;  /* 0x00001c0401007387 */ /* 0x0001e20000100800 */
[----:B------:R-:W-:-:S03]  /*d3e0*/  ISETP.NE.U32.AND P1, PT, RZ, UR4, PT ;  /* 0x00000004ff007c0c */ /* 0x000fc6000bf25070 */
[----:B------:R1:W5:Y:S01]  /*d3f0*/  @P0 LDG.E R0, desc[UR10][R2.64] ;  /* 0x0000000a02000981 */ /* 0x000362000c1e1900 */
[----:B------:R-:W-:Y:S01]  /*d400*/  ISETP.NE.AND.EX P1, PT, RZ, UR5, PT, P1 ;  /* 0x00000005ff007c0c */ /* 0x000fe2000bf25310 */
[----:B------:R-:W-:Y:S01]  /*d410*/  IMAD.MOV.U32 R8, RZ, RZ, RZ ;  /* 0x000000ffff087224 */ /* 0x000fe200078e00ff */
[----:B------:R-:W-:Y:S02]  /*d420*/  ISETP.NE.AND.EX P0, PT, RZ, UR9, PT, P2 ;  /* 0x00000009ff007c0c */ /* 0x000fe4000bf05320 */
[----:B------:R-:W-:Y:S02]  /*d430*/  ISETP.NE.U32.AND P2, PT, RZ, UR6, PT ;  /* 0x00000006ff007c0c */ /* 0x000fe4000bf45070 */
[C---:B0-----:R-:W-:Y:S02]  /*d440*/  IADD3 R4, P4, R19.reuse, UR8, RZ ;  /* 0x0000000813047c10 */ /* 0x041fe4000ff9e0ff */
[----:B-1----:R-:W-:Y:S02]  /*d450*/  IADD3 R2, P3, R19, UR4, RZ ;  /* 0x0000000413027c10 */ /* 0x002fe4000ff7e0ff */
[----:B------:R-:W-:-:S02]  /*d460*/  ISETP.NE.AND.EX P2, PT, RZ, UR7, PT, P2 ;  /* 0x00000007ff007c0c */ /* 0x000fc4000bf45320 */
[C---:B------:R-:W-:Y:S02]  /*d470*/  IADD3.X R3, R22.reuse, UR5, RZ, P3, !PT ;  /* 0x0000000516037c10 */ /* 0x040fe40009ffe4ff */
[----:B------:R-:W-:-:S03]  /*d480*/  IADD3.X R5, R22, UR9, RZ, P4, !PT ;  /* 0x0000000916057c10 */ /* 0x000fc6000a7fe4ff */
[----:B------:R-:W2:Y:S01]  /*d490*/  @P1 LDG.E R6, desc[UR10][R2.64] ;  /* 0x0000000a02061981 */ /* 0x000ea2000c1e1900 */
[----:B------:R-:W-:Y:S02]  /*d4a0*/  ULDC UR4, c[0x0][0x288] ;  /* 0x0000a20000047ab9 */ /* 0x000fe40000000800 */
[----:B------:R-:W-:Y:S01]  /*d4b0*/  IMAD.U32 R10, RZ, RZ, UR4 ;  /* 0x00000004ff0a7e24 */ /* 0x000fe2000f8e00ff */
[----:B------:R-:W-:Y:S01]  /*d4c0*/  ULDC.64 UR4, c[0x0][0x418] ;  /* 0x0001060000047ab9 */ /* 0x000fe20000000a00 */
[----:B------:R-:W5:Y:S04]  /*d4d0*/  @P0 LDG.E R8, desc[UR10][R4.64] ;  /* 0x0000000a04080981 */ /* 0x000f68000c1e1900 */
[----:B--2---:R0:W-:Y:S02]  /*d4e0*/  STL [R1+0x10], R6 ;  /* 0x0000100601007387 */ /* 0x0041e40000100800 */
[----:B0-----:R-:W-:-:S04]  /*d4f0*/  @P2 IADD3 R6, P3, R19, UR6, RZ ;  /* 0x0000000613062c10 */ /* 0x001fc8000ff7e0ff */
[----:B------:R-:W-:-:S05]  /*d500*/  @P2 IADD3.X R7, R22, UR7, RZ, P3, !PT ;  /* 0x0000000716072c10 */ /* 0x000fca0009ffe4ff */
[----:B------:R0:W2:Y:S01]  /*d510*/  @P2 LDG.E R10, desc[UR10][R6.64] ;  /* 0x0000000a060a2981 */ /* 0x0000a2000c1e1900 */
[----:B------:R-:W-:-:S03]  /*d520*/  UISETP.NE.U32.AND UP0, UPT, UR4, URZ, UPT ;  /* 0x0000003f0400728c */ /* 0x000fc6000bf05070 */
[----:B------:R-:W-:Y:S01]  /*d530*/  ULDC UR4, c[0x0][0x424] ;  /* 0x0001090000047ab9 */ /* 0x000fe20000000800 */
[----:B------:R-:W-:-:S03]  /*d540*/  UISETP.NE.AND.EX UP0, UPT, UR5, URZ, UPT, UP0 ;  /* 0x0000003f0500728c */ /* 0x000fc6000bf05300 */
[----:B------:R-:W-:Y:S01]  /*d550*/  ULDC UR5, c[0x0][0x2f0] ;  /* 0x0000bc0000057ab9 */ /* 0x000fe20000000800 */
[----:B------:R-:W-:-:S04]  /*d560*/  USEL UR4, UR4, 0x1, UP0 ;  /* 0x0000000104047887 */ /* 0x000fc80008000000 */
[----:B------:R-:W-:-:S06]  /*d570*/  UIMAD UR4, UR4, UR5, URZ ;  /* 0x00000005040472a4 */ /* 0x000fcc000f8e023f */
[----:B0-----:R-:W-:Y:S01]  /*d580*/  IMAD.U32 R7, RZ, RZ, UR4 ;  /* 0x00000004ff077e24 */ /* 0x001fe2000f8e00ff */
[----:B--2---:R0:W-:Y:S01]  /*d590*/  STL [R1+0x30], R10 ;  /* 0x0000300a01007387 */ /* 0x0041e20000100800 */
[----:B------:R-:W-:Y:S05]  /*d5a0*/  @P2 BRA `(.L_x_219) ;  /* 0x0000000000182947 */ /* 0x000fea0003800000 */
[----:B------:R-:W-:Y:S05]  /*d5b0*/  @!P1 BRA `(.L_x_219) ;  /* 0x0000000000149947 */ /* 0x000fea0003800000 */
[----:B------:R-:W-:Y:S02]  /*d5c0*/  ULDC.64 UR4, c[0x0][0x208] ;  /* 0x0000820000047ab9 */ /* 0x000fe40000000a00 */
[----:B------:R-:W2:Y:S04]  /*d5d0*/  LDG.E R6, desc[UR4][R2.64] ;  /* 0x0000000402067981 */ /* 0x000ea8000c1e1900 */
[----:B------:R-:W2:Y:S02]  /*d5e0*/  LDG.E R2, desc[UR4][R2.64+0x4] ;  /* 0x0000040402027981 */ /* 0x000ea4000c1e1900 */
[----:B--2---:R-:W-:-:S05]  /*d5f0*/  IMAD.IADD R2, R2, 0x1, -R6 ;  /* 0x0000000102027824 */ /* 0x004fca00078e0a06 */
[----:B------:R1:W-:Y:S02]  /*d600*/  STL [R1+0x30], R2 ;  /* 0x0000300201007387 */ /* 0x0003e40000100800 */
.L_x_219:
[----:B------:R-:W-:Y:S01]  /*d610*/  ULDC.64 UR4, c[0x0][0xa20] ;  /* 0x0002880000047ab9 */ /* 0x000fe20000000a00 */
[C---:B------:R-:W-:Y:S01]  /*d620*/  LOP3.LUT R6, R26.reuse, 0xff000000, RZ, 0xc0, !PT ;  /* 0xff0000001a067812 */ /* 0x040fe200078ec0ff */
[----:B------:R-:W-:Y:S01]  /*d630*/  IMAD.MOV.U32 R23, RZ, RZ, R9 ;  /* 0x000000ffff177224 */ /* 0x000fe200078e0009 */
[----:B------:R-:W-:Y:S02]  /*d640*/  ISETP.NE.U32.AND P1, PT, RZ, UR4, PT ;  /* 0x00000004ff007c0c */ /* 0x000fe4000bf25070 */
[----:B------:R-:W-:Y:S02]  /*d650*/  SHF.R.U32.HI R6, RZ, 0x8, R6 ;  /* 0x00000008ff067819 */ /* 0x000fe40000011606 */
[----:B------:R-:W-:Y:S02]  /*d660*/  ISETP.NE.AND.EX P1, PT, RZ, UR5, PT, P1 ;  /* 0x00000005ff007c0c */ /* 0x000fe4000bf25310 */
[C---:B-1----:R-:W-:Y:S02]  /*d670*/  LOP3.LUT R2, R26.reuse, 0xff0000, RZ, 0xc0, !PT ;  /* 0x00ff00001a027812 */ /* 0x042fe400078ec0ff */
[----:B------:R-:W-:Y:S01]  /*d680*/  LOP3.LUT R16, R26, 0xffff, RZ, 0xc0, !PT ;  /* 0x0000ffff1a107812 */ /* 0x000fe200078ec0ff */
[----:B-----5:R-:W-:Y:S01]  /*d690*/  IMAD.IADD R26, R8, 0x1, R0 ;  /* 0x00000001081a7824 */ /* 0x020fe200078e0200 */
[----:B------:R-:W-:-:S07]  /*d6a0*/  LEA.HI R6, R2, R6, RZ, 0x10 ;  /* 0x0000000602067211 */ /* 0x000fce00078f80ff */
[----:B------:R-:W-:Y:S05]  /*d6b0*/  @!P1 BRA `(.L_x_220) ;  /* 0x0000000000149947 */ /* 0x000fea0003800000 */
[----:B------:R-:W-:Y:S01]  /*d6c0*/  IADD3 R2, P0, R19, UR4, RZ ;  /* 0x0000000413027c10 */ /* 0x000fe2000ff1e0ff */
[----:B------:R-:W-:-:S03]  /*d6d0*/  ULDC.64 UR6, c[0x0][0x208] ;  /* 0x0000820000067ab9 */ /* 0x000fc60000000a00 */
[----:B------:R-:W-:-:S05]  /*d6e0*/  IADD3.X R3, R22, UR5, RZ, P0, !PT ;  /* 0x0000000516037c10 */ /* 0x000fca00087fe4ff */
[----:B------:R1:W5:Y:S01]  /*d6f0*/  LDG.E R7, desc[UR6][R2.64] ;  /* 0x0000000602077981 */ /* 0x000362000c1e1900 */
[----:B------:R-:W-:Y:S05]  /*d700*/  BRA `(.L_x_221) ;  /* 0x0000000000147947 */ /* 0x000fea0003800000 */
.L_x_220:
[----:B------:R-:W-:Y:S05]  /*d710*/  @!P0 BRA `(.L_x_221) ;  /* 0x0000000000108947 */ /* 0x000fea0003800000 */
[----:B------:R-:W-:Y:S02]  /*d720*/  ULDC.64 UR4, c[0x0][0x208] ;  /* 0x0000820000047ab9 */ /* 0x000fe40000000a00 */
[----:B------:R-:W2:Y:S04]  /*d730*/  LDG.E R7, desc[UR4][R4.64] ;  /* 0x0000000404077981 */ /* 0x000ea8000c1e1900 */
[----:B------:R-:W2:Y:S02]  /*d740*/  LDG.E R4, desc[UR4][R4.64+0x4] ;  /* 0x0000040404047981 */ /* 0x000ea4000c1e1900 */
[----:B--2---:R-:W-:-:S07]  /*d750*/  IMAD.IADD R7, R4, 0x1, -R7 ;  /* 0x0000000104077824 */ /* 0x004fce00078e0a07 */
.L_x_221:
[----:B-----5:R-:W-:Y:S01]  /*d760*/  IMAD.IADD R7, R7, 0x1, -R0 ;  /* 0x0000000107077824 */ /* 0x020fe200078e0a00 */
[----:B------:R-:W-:Y:S01]  /*d770*/  LOP3.LUT R9, R6, 0xff, RZ, 0xc0, !PT ;  /* 0x000000ff06097812 */ /* 0x000fe200078ec0ff */
[----:B-1----:R-:W-:Y:S01]  /*d780*/  IMAD.MOV.U32 R3, RZ, RZ, RZ ;  /* 0x000000ffff037224 */ /* 0x002fe200078e00ff */
[----:B------:R-:W-:Y:S01]  /*d790*/  BSSY B0, `(.L_x_222) ;  /* 0x0000029000007945 */ /* 0x000fe20003800000 */
[C---:B------:R-:W-:Y:S01]  /*d7a0*/  VIADD R0, R7.reuse, 0x8f ;  /* 0x0000008f07007836 */ /* 0x040fe20000000000 */
[----:B------:R-:W-:Y:S01]  /*d7b0*/  ISETP.GE.AND P0, PT, R7, 0x1, PT ;  /* 0x000000010700780c */ /* 0x000fe20003f06270 */
[----:B------:R-:W-:Y:S01]  /*d7c0*/  IMAD.MOV.U32 R7, RZ, RZ, R3 ;  /* 0x000000ffff077224 */ /* 0x000fe200078e0003 */
[----:B------:R1:W-:Y:S01]  /*d7d0*/  STL [R1+0x14], R3 ;  /* 0x0000140301007387 */ /* 0x0003e20000100800 */
[----:B------:R-:W-:-:S05]  /*d7e0*/  IMAD.HI R0, R0, 0x38e38e39, RZ ;  /* 0x38e38e3900007827 */ /* 0x000fca00078e02ff */
[----:B------:R-:W-:-:S04]  /*d7f0*/  SHF.R.U32.HI R2, RZ, 0x1f, R0 ;  /* 0x0000001fff027819 */ /* 0x000fc80000011600 */
[----:B------:R-:W-:-:S05]  /*d800*/  LEA.HI.SX32 R8, R0, R2, 0x1b ;  /* 0x0000000200087211 */ /* 0x000fca00078fdaff */
[----:B------:R1:W-:Y:S04]  /*d810*/  STL [R1+0x20], R8 ;  /* 0x0000200801007387 */ /* 0x0003e80000100800 */
[----:B------:R1:W-:Y:S01]  /*d820*/  STL [R1+0x38], R9 ;  /* 0x0000380901007387 */ /* 0x0003e20000100800 */
[----:B------:R-:W-:Y:S05]  /*d830*/  @!P0 BRA `(.L_x_223) ;  /* 0x0000000000788947 */ /* 0x000fea0003800000 */
[----:B------:R-:W-:-:S04]  /*d840*/  SHF.R.U32.HI R6, RZ, 0x10, R6 ;  /* 0x00000010ff067819 */ /* 0x000fc80000011606 */
[----:B------:R-:W-:-:S13]  /*d850*/  ISETP.NE.AND P0, PT, R6, RZ, PT ;  /* 0x000000ff0600720c */ /* 0x000fda0003f05270 */
[----:B------:R-:W2:Y:S02]  /*d860*/  @!P0 LDC R6, c[0x0][0x9f0] ;  /* 0x00027c00ff068b82 */ /* 0x000ea40000000800 */
[-C--:B--2---:R-:W-:Y:S02]  /*d870*/  IABS R0, R6.reuse ;  /* 0x0000000600007213 */ /* 0x084fe40000000000 */
[----:B------:R-:W-:Y:S02]  /*d880*/  IABS R5, R6 ;  /* 0x0000000600057213 */ /* 0x000fe40000000000 */
[----:B------:R-:W2:Y:S03]  /*d890*/  I2F.RP R2, R0 ;  /* 0x0000000000027306 */ /* 0x000ea60000209400 */
[----:B------:R-:W-:-:S05]  /*d8a0*/  IMAD.MOV R5, RZ, RZ, -R5 ;  /* 0x000000ffff057224 */ /* 0x000fca00078e0a05 */
[----:B--2---:R-:W2:Y:S02]  /*d8b0*/  MUFU.RCP R2, R2 ;  /* 0x0000000200027308 */ /* 0x004ea40000001000 */
[----:B--2---:R-:W-:-:S06]  /*d8c0*/  VIADD R2, R2, 0xffffffe ;  /* 0x0ffffffe02027836 */ /* 0x004fcc0000000000 */
[----:B-1----:R-:W1:Y:S02]  /*d8d0*/  F2I.FTZ.U32.TRUNC.NTZ R3, R2 ;  /* 0x0000000200037305 */ /* 0x002e64000021f000 */
[----:B-1----:R-:W-:-:S04]  /*d8e0*/  IMAD.MOV R2, RZ, RZ, -R3 ;  /* 0x000000ffff027224 */ /* 0x002fc800078e0a03 */
[----:B------:R-:W-:Y:S02]  /*d8f0*/  IMAD R4, R2, R0, RZ ;  /* 0x0000000002047224 */ /* 0x000fe400078e02ff */
[----:B------:R-:W-:-:S04]  /*d900*/  IMAD.MOV.U32 R2, RZ, RZ, RZ ;  /* 0x000000ffff027224 */ /* 0x000fc800078e00ff */
[----:B------:R-:W-:Y:S01]  /*d910*/  IMAD.HI.U32 R4, R3, R4, R2 ;  /* 0x0000000403047227 */ /* 0x000fe200078e0002 */
[----:B------:R-:W-:-:S04]  /*d920*/  IADD3 R3, R6, -0x1, R8 ;  /* 0xffffffff06037810 */ /* 0x000fc80007ffe008 */
[----:B------:R-:W-:Y:S02]  /*d930*/  IABS R2, R3 ;  /* 0x0000000300027213 */ /* 0x000fe40000000000 */
[----:B------:R-:W-:-:S03]  /*d940*/  LOP3.LUT R3, R3, R6, RZ, 0x3c, !PT ;  /* 0x0000000603037212 */ /* 0x000fc600078e3cff */
[----:B------:R-:W-:Y:S01]  /*d950*/  IMAD.HI.U32 R4, R4, R2, RZ ;  /* 0x0000000204047227 */ /* 0x000fe200078e00ff */
[----:B------:R-:W-:-:S03]  /*d960*/  ISETP.GE.AND P2, PT, R3, RZ, PT ;  /* 0x000000ff0300720c */ /* 0x000fc60003f46270 */
        /* <DEDUP_REMOVED lines=9> */
[----:B------:R-:W-:-:S05]  /*da00*/  IMAD.MOV.U32 R7, RZ, RZ, R4 ;  /* 0x000000ffff077224 */ /* 0x000fca00078e0004 */
[----:B------:R2:W-:Y:S02]  /*da10*/  STL [R1+0x14], R7 ;  /* 0x0000140701007387 */ /* 0x0005e40000100800 */
.L_x_223:
[----:B------:R-:W-:Y:S05]  /*da20*/  BSYNC B0 ;  /* 0x0000000000007941 */ /* 0x000fea0003800000 */
.L_x_222:
[----:B------:R-:W-:Y:S01]  /*da30*/  IMAD.MOV.U32 R0, RZ, RZ, R7 ;  /* 0x000000ffff007224 */ /* 0x000fe200078e0007 */
[----:B------:R-:W-:Y:S03]  /*da40*/  BSSY B7, `(.L_x_224) ;  /* 0x0000422000077945 */ /* 0x000fe60003800000 */
[----:B------:R-:W-:-:S05]  /*da50*/  IMAD R2, R9, R0, RZ ;  /* 0x0000000009027224 */ /* 0x000fca00078e02ff */
[----:B------:R-:W-:Y:S01]  /*da60*/  VIADDMNMX R0, R2, R0, R8, PT ;  /* 0x0000000002007246 */ /* 0x000fe20003800108 */
[----:B------:R3:W-:Y:S03]  /*da70*/  STL [R1+0x4], R2 ;  /* 0x0000040201007387 */ /* 0x0007e60000100800 */
[----:B------:R-:W-:Y:S01]  /*da80*/  ISETP.GT.AND P0, PT, R0, R2, PT ;  /* 0x000000020000720c */ /* 0x000fe20003f04270 */
[----:B------:R3:W-:-:S12]  /*da90*/  STL [R1+0x18], R0 ;  /* 0x0000180001007387 */ /* 0x0007d80000100800 */
[----:B---3--:R-:W-:Y:S05]  /*daa0*/  @P0 BRA `(.L_x_225) ;  /* 0x0000000000480947 */ /* 0x008fea0003800000 */
[----:B------:R-:W3:Y:S02]  /*dab0*/  S2R R0, SR_TID.X ;  /* 0x0000000000007919 */ /* 0x000ee40000002100 */
[----:B---3--:R-:W-:-:S04]  /*dac0*/  LOP3.LUT R0, R0, 0x7f, RZ, 0xc0, !PT ;  /* 0x0000007f00007812 */ /* 0x008fc800078ec0ff */
[----:B------:R-:W-:-:S13]  /*dad0*/  ISETP.NE.AND P0, PT, R0, RZ, PT ;  /* 0x000000ff0000720c */ /* 0x000fda0003f05270 */
[----:B------:R-:W-:Y:S05]  /*dae0*/  @P0 BRA `(.L_x_226) ;  /* 0x00000040005c0947 */ /* 0x000fea0003800000 */
[----:B------:R-:W3:Y:S01]  /*daf0*/  S2R R5, SR_LANEID ;  /* 0x0000000000057919 */ /* 0x000ee20000000000 */
[----:B------:R-:W-:Y:S01]  /*db00*/  VOTEU.ANY UR4, UPT, PT ;  /* 0x0000000000047886 */ /* 0x000fe200038e0100 */
[----:B-1----:R-:W1:Y:S01]  /*db10*/  LDC.64 R2, c[0x0][0xc60] ;  /* 0x00031800ff027b82 */ /* 0x002e620000000a00 */
[----:B------:R-:W3:Y:S01]  /*db20*/  FLO.U32 R0, UR4 ;  /* 0x0000000400007d00 */ /* 0x000ee200080e0000 */
[----:B------:R-:W-:Y:S01]  /*db30*/  ULDC.64 UR6, c[0x0][0x208] ;  /* 0x0000820000067ab9 */ /* 0x000fe20000000a00 */
[----:B---3--:R-:W-:-:S06]  /*db40*/  ISETP.EQ.U32.AND P0, PT, R0, R5, PT ;  /* 0x000000050000720c */ /* 0x008fcc0003f02070 */
[----:B------:R-:W1:Y:S07]  /*db50*/  POPC R5, UR4 ;  /* 0x0000000400057d09 */ /* 0x000e6e0008000000 */
[----:B-1----:R-:W3:Y:S01]  /*db60*/  @P0 ATOMG.E.ADD.STRONG.GPU PT, R3, desc[UR6][R2.64], R5 ;  /* 0x00000005020309a8 */ /* 0x002ee200081ee1c6 */
[----:B------:R-:W1:Y:S02]  /*db70*/  S2R R4, SR_LTMASK ;  /* 0x0000000000047919 */ /* 0x000e640000003900 */
[----:B-1----:R-:W-:-:S04]  /*db80*/  LOP3.LUT R4, R4, UR4, RZ, 0xc0, !PT ;  /* 0x0000000404047c12 */ /* 0x002fc8000f8ec0ff */
[----:B--2---:R-:W1:Y:S01]  /*db90*/  POPC R7, R4 ;  /* 0x0000000400077309 */ /* 0x004e620000000000 */
[----:B---3--:R-:W1:Y:S02]  /*dba0*/  SHFL.IDX PT, R0, R3, R0, 0x1f ;  /* 0x00001f0003007589 */ /* 0x008e6400000e0000 */
[----:B-1----:R-:W-:Y:S01]  /*dbb0*/  IADD3 R24, R0, UR38, R7 ;  /* 0x0000002600187c10 */ /* 0x002fe2000fffe007 */
[----:B------:R-:W-:Y:S06]  /*dbc0*/  BRA `(.L_x_226) ;  /* 0x0000004000247947 */ /* 0x000fec0003800000 */
.L_x_225:
[----:B------:R-:W-:Y:S01]  /*dbd0*/  VIADD R0, R17, 0x16a00 ;  /* 0x00016a0011007836 */ /* 0x000fe20000000000 */
[----:B------:R-:W-:Y:S04]  /*dbe0*/  BSSY B6, `(.L_x_227) ;  /* 0x0000013000067945 */ /* 0x000fe80003800000 */
[----:B------:R-:W-:-:S13]  /*dbf0*/  LOP3.LUT P0, RZ, R0, 0x1bf, RZ, 0xc0, !PT ;  /* 0x000001bf00ff7812 */ /* 0x000fda000780c0ff */
[----:B------:R-:W-:Y:S05]  /*dc00*/  @!P0 BRA `(.L_x_228) ;  /* 0x0000000000408947 */ /* 0x000fea0003800000 */
[----:B------:R-:W-:Y:S01]  /*dc10*/  MOV R2, 0x0 ;  /* 0x0000000000027802 */ /* 0x000fe20000000f00 */
[----:B------:R-:W-:Y:S01]  /*dc20*/  ULDC.64 UR6, c[0x4][0xa8] ;  /* 0x01002a0000067ab9 */ /* 0x000fe20000000a00 */
[----:B------:R-:W-:Y:S01]  /*dc30*/  ULDC.64 UR8, c[0x4][0xb0] ;  /* 0x01002c0000087ab9 */ /* 0x000fe20000000a00 */
[----:B------:R-:W-:Y:S01]  /*dc40*/  ULDC.64 UR4, c[0x4][0x8] ;  /* 0x0100020000047ab9 */ /* 0x000fe20000000a00 */
[----:B------:R-:W-:Y:S02]  /*dc50*/  IMAD.U32 R4, RZ, RZ, UR6 ;  /* 0x00000006ff047e24 */ /* 0x000fe4000f8e00ff */
[----:B-1----:R-:W1:Y:S01]  /*dc60*/  LDC.64 R2, c[0x4][R2] ;  /* 0x0100000002027b82 */ /* 0x002e620000000a00 */
[----:B------:R-:W-:Y:S02]  /*dc70*/  IMAD.U32 R5, RZ, RZ, UR7 ;  /* 0x00000007ff057e24 */ /* 0x000fe4000f8e00ff */
[----:B------:R-:W-:Y:S02]  /*dc80*/  IMAD.U32 R6, RZ, RZ, UR8 ;  /* 0x00000008ff067e24 */ /* 0x000fe4000f8e00ff */
[----:B--2---:R-:W-:-:S02]  /*dc90*/  IMAD.U32 R7, RZ, RZ, UR9 ;  /* 0x00000009ff077e24 */ /* 0x004fc4000f8e00ff */
[----:B0-----:R-:W-:Y:S02]  /*dca0*/  IMAD.U32 R10, RZ, RZ, UR4 ;  /* 0x00000004ff0a7e24 */ /* 0x001fe4000f8e00ff */
[----:B------:R-:W-:Y:S02]  /*dcb0*/  IMAD.U32 R11, RZ, RZ, UR5 ;  /* 0x00000005ff0b7e24 */ /* 0x000fe4000f8e00ff */
[----:B------:R-:W-:Y:S02]  /*dcc0*/  IMAD.MOV.U32 R8, RZ, RZ, 0x70 ;  /* 0x00000070ff087424 */ /* 0x000fe400078e00ff */
[----:B------:R-:W-:Y:S02]  /*dcd0*/  IMAD.MOV.U32 R12, RZ, RZ, 0x1 ;  /* 0x00000001ff0c7424 */ /* 0x000fe400078e00ff */
[----:B------:R-:W-:-:S07]  /*dce0*/  IMAD.MOV.U32 R13, RZ, RZ, RZ ;  /* 0x000000ffff0d7224 */ /* 0x000fce00078e00ff */
[----:B------:R-:W-:-:S07]  /*dcf0*/  LEPC R20, `(.L_x_228) ;  /* 0x000000001014794e */ /* 0x000fce0000000000 */
[----:B-1----:R-:W-:Y:S05]  /*dd00*/  CALL.ABS.NOINC R2 ;  /* 0x0000000002007343 */ /* 0x002fea0003c00000 */
.L_x_228:
[----:B------:R-:W-:Y:S05]  /*dd10*/  BSYNC B6 ;  /* 0x0000000000067941 */ /* 0x000fea0003800000 */
.L_x_227:
        /* <DEDUP_REMOVED lines=8> */
[----:B-1----:R1:W3:Y:S01]  /*dda0*/  LDC.64 R2, c[0x4][R0] ;  /* 0x0100000000027b82 */ /* 0x0022e20000000a00 */
[----:B------:R-:W-:Y:S02]  /*ddb0*/  IMAD.U32 R4, RZ, RZ, UR6 ;  /* 0x00000006ff047e24 */ /* 0x000fe4000f8e00ff */
[----:B------:R-:W-:Y:S02]  /*ddc0*/  IMAD.U32 R5, RZ, RZ, UR7 ;  /* 0x00000007ff057e24 */ /* 0x000fe4000f8e00ff */
[----:B------:R-:W-:Y:S02]  /*ddd0*/  IMAD.U32 R6, RZ, RZ, UR8 ;  /* 0x00000008ff067e24 */ /* 0x000fe4000f8e00ff */
[----:B--2---:R-:W-:-:S02]  /*dde0*/  IMAD.U32 R7, RZ, RZ, UR9 ;  /* 0x00000009ff077e24 */ /* 0x004fc4000f8e00ff */
[----:B0-----:R-:W-:Y:S02]  /*ddf0*/  IMAD.U32 R10, RZ, RZ, UR4 ;  /* 0x00000004ff0a7e24 */ /* 0x001fe4000f8e00ff */
[----:B------:R-:W-:Y:S02]  /*de00*/  IMAD.U32 R11, RZ, RZ, UR5 ;  /* 0x00000005ff0b7e24 */ /* 0x000fe4000f8e00ff */
[----:B------:R-:W-:Y:S02]  /*de10*/  IMAD.MOV.U32 R8, RZ, RZ, 0x70 ;  /* 0x00000070ff087424 */ /* 0x000fe400078e00ff */
[----:B------:R-:W-:Y:S02]  /*de20*/  IMAD.MOV.U32 R12, RZ, RZ, 0x1 ;  /* 0x00000001ff0c7424 */ /* 0x000fe400078e00ff */
[----:B-1----:R-:W-:-:S07]  /*de30*/  IMAD.MOV.U32 R13, RZ, RZ, RZ ;  /* 0x000000ffff0d7224 */ /* 0x002fce00078e00ff */
[----:B------:R-:W-:-:S07]  /*de40*/  LEPC R20, `(.L_x_231) ;  /* 0x000000001014794e */ /* 0x000fce0000000000 */
[----:B---3--:R-:W-:Y:S05]  /*de50*/  CALL.ABS.NOINC R2 ;  /* 0x0000000002007343 */ /* 0x008fea0003c00000 */
.L_x_231:
[----:B------:R-:W-:Y:S01]  /*de60*/  MOV R2, 0x0 ;  /* 0x0000000000027802 */ /* 0x000fe20000000f00 */
[----:B------:R-:W-:Y:S01]  /*de70*/  ULDC.64 UR6, c[0x4][0xa8] ;  /* 0x01002a0000067ab9 */ /* 0x000fe20000000a00 */
[----:B------:R-:W-:Y:S01]  /*de80*/  ULDC.64 UR8, c[0x4][0xb0] ;  /* 0x01002c0000087ab9 */ /* 0x000fe20000000a00 */
[----:B------:R-:W-:Y:S01]  /*de90*/  ULDC.64 UR4, c[0x4][0x18] ;  /* 0x0100060000047ab9 */ /* 0x000fe20000000a00 */
[----:B------:R-:W-:Y:S02]  /*dea0*/  IMAD.U32 R4, RZ, RZ, UR6 ;  /* 0x00000006ff047e24 */ /* 0x000fe4000f8e00ff */
[----:B------:R-:W0:Y:S01]  /*deb0*/  LDC.64 R2, c[0x4][R2] ;  /* 0x0100000002027b82 */ /* 0x000e220000000a00 */
        /* <DEDUP_REMOVED lines=10> */
.L_x_230:
[----:B------:R-:W-:Y:S05]  /*df60*/  BSYNC B6 ;  /* 0x0000000000067941 */ /* 0x000fea0003800000 */
.L_x_229:
[----:B------:R-:W-:Y:S01]  /*df70*/  ULDC.64 UR4, c[0x0][0x9f8] ;  /* 0x00027e0000047ab9 */ /* 0x000fe20000000a00 */
[----:B------:R-:W3:Y:S01]  /*df80*/  LDL R20, [R1+0x18] ;  /* 0x0000180001147983 */ /* 0x000ee20000100800 */
[----:B------:R-:W-:Y:S01]  /*df90*/  ISETP.NE.U32.AND P0, PT, RZ, UR4, PT ;  /* 0x00000004ff007c0c */ /* 0x000fe2000bf05070 */
[----:B------:R-:W-:-:S03]  /*dfa0*/  ULDC.64 UR6, c[0x0][0x208] ;  /* 0x0000820000067ab9 */ /* 0x000fc60000000a00 */
[----:B------:R-:W-:-:S13]  /*dfb0*/  ISETP.NE.AND.EX P0, PT, RZ, UR5, PT, P0 ;  /* 0x00000005ff007c0c */ /* 0x000fda000bf05300 */
[----:B------:R-:W-:-:S04]  /*dfc0*/  @P0 IADD3 R2, P1, R19, UR4, RZ ;  /* 0x0000000413020c10 */ /* 0x000fc8000ff3e0ff */
[----:B-1----:R-:W-:Y:S01]  /*dfd0*/  @P0 IADD3.X R3, R22, UR5, RZ, P1, !PT ;  /* 0x0000000516030c10 */ /* 0x002fe20008ffe4ff */
[----:B------:R-:W-:-:S04]  /*dfe0*/  ULDC.64 UR4, c[0x0][0xa08] ;  /* 0x0002820000047ab9 */ /* 0x000fc80000000a00 */
[----:B------:R1:W2:Y:S02]  /*dff0*/  @P0 LDG.E R23, desc[UR6][R2.64] ;  /* 0x0000000602170981 */ /* 0x0002a4000c1e1900 */
[----:B-1----:R-:W1:Y:S02]  /*e000*/  LDC.64 R2, c[0x0][0x418] ;  /* 0x00010600ff027b82 */ /* 0x002e640000000a00 */
[----:B-1----:R-:W-:Y:S01]  /*e010*/  LOP3.LUT P0, RZ, R2, UR4, RZ, 0xfc, !PT ;  /* 0x0000000402ff7c12 */ /* 0x002fe2000f80fcff */
[----:B------:R-:W-:-:S03]  /*e020*/  UMOV UR4, 0xffffffff ;  /* 0xffffffff00047882 */ /* 0x000fc60000000000 */
[----:B------:R-:W-:Y:S01]  /*e030*/  LOP3.LUT P0, RZ, R3, UR5, RZ, 0xfc, P0 ;  /* 0x0000000503ff7c12 */ /* 0x000fe2000800fcff */
[----:B---3--:R-:W-:Y:S01]  /*e040*/  VIADD R22, R20, 0xffffffff ;  /* 0xffffffff14167836 */ /* 0x008fe20000000000 */
[----:B--2---:R-:W-:Y:S02]  /*e050*/  SHF.R.S32.HI R7, RZ, 0x1f, R23 ;  /* 0x0000001fff077819 */ /* 0x004fe40000011417 */
[----:B------:R-:W-:-:S03]  /*e060*/  SEL R19, R23, RZ, !P0 ;  /* 0x000000ff17137207 */ /* 0x000fc60004000000 */
[----:B------:R1:W-:Y:S01]  /*e070*/  STL [R1], R7 ;  /* 0x0000000701007387 */ /* 0x0003e20000100800 */
[----:B------:R-:W-:Y:S05]  /*e080*/  BRA.DIV UR4, `(.L_x_232) ;  /* 0x0000004e04707947 */ /* 0x000fea000b800000 */
[----:B------:R-:W2:Y:S02]  /*e090*/  S2R R0, SR_TID.X ;  /* 0x0000000000007919 */ /* 0x000ea40000002100 */
[----:B--2---:R-:W-:-:S04]  /*e0a0*/  SHF.R.U32.HI R0, RZ, 0x5, R0 ;  /* 0x00000005ff007819 */ /* 0x004fc80000011600 */
[----:B------:R-:W-:-:S05]  /*e0b0*/  LOP3.LUT R0, R0, 0x3, RZ, 0xc0, !PT ;  /* 0x0000000300007812 */ /* 0x000fca00078ec0ff */
[----:B------:R2:W3:Y:S02]  /*e0c0*/  SHFL.IDX PT, R14, R0, RZ, 0x1f ;  /* 0x00001fff000e7589 */ /* 0x0004e400000e0000 */
.L_x_338:
[----:B---3--:R-:W-:Y:S02]  /*e0d0*/  ISETP.NE.AND P0, PT, R14, RZ, PT ;  /* 0x000000ff0e00720c */ /* 0x008fe40003f05270 */
[----:B------:R-:W-:Y:S02]  /*e0e0*/  PLOP3.LUT P1, PT, PT, PT, PT, 0x8, 0x0 ;  /* 0x000000000000781c */ /* 0x000fe40003f2e170 */
[----:B------:R-:W-:-:S11]  /*e0f0*/  LOP3.LUT R29, R29, 0xfffffffe, RZ, 0xc0, !PT ;  /* 0xfffffffe1d1d7812 */ /* 0x000fd600078ec0ff */
[----:B------:R-:W-:Y:S01]  /*e100*/  @P1 LOP3.LUT R29, R29, 0x1, RZ, 0xfc, !PT ;  /* 0x000000011d1d1812 */ /* 0x000fe200078efcff */
[----:B------:R-:W-:Y:S06]  /*e110*/  @P0 BRA `(.L_x_233) ;  /* 0x0000000400200947 */ /* 0x000fec0003800000 */
[----:B------:R-:W-:-:S03]  /*e120*/  UMOV UR4, 0xffffffff ;  /* 0xffffffff00047882 */ /* 0x000fc60000000000 */
[----:B------:R-:W-:Y:S05]  /*e130*/  BRA.DIV UR4, `(.L_x_234) ;  /* 0x0000004e04787947 */ /* 0x000fea000b800000 */
[----:B------:R-:W-:-:S13]  /*e140*/  ELECT P6, URZ, PT ;  /* 0x00000000003f782f */ /* 0x000fda00038c0000 */
.L_x_341:
[----:B------:R-:W-:Y:S05]  /*e150*/  @!P6 BRA `(.L_x_233) ;  /* 0x000000040010e947 */ /* 0x000fea0003800000 */
[----:B------:R-:W-:-:S04]  /*e160*/  ISETP.NE.U32.AND P0, PT, R2, RZ, PT ;  /* 0x000000ff0200720c */ /* 0x000fc80003f05070 */
[----:B------:R-:W-:-:S13]  /*e170*/  ISETP.NE.AND.EX P0, PT, R3, RZ, PT, P0 ;  /* 0x000000ff0300720c */ /* 0x000fda0003f05300 */
[----:B------:R-:W-:Y:S05]  /*e180*/  @!P0 BRA `(.L_x_235) ;  /* 0x00000000004c8947 */ /* 0x000fea0003800000 */
[----:B------:R-:W3:Y:S01]  /*e190*/  LDC R6, c[0x0][0x43c] ;  /* 0x00010f00ff067b82 */ /* 0x000ee20000000800 */
[----:B--2---:R-:W-:Y:S01]  /*e1a0*/  IMAD.MOV.U32 R0, RZ, RZ, R22 ;  /* 0x000000ffff007224 */ /* 0x004fe200078e0016 */
[----:B------:R-:W-:Y:S01]  /*e1b0*/  ULDC.64 UR4, c[0x0][0x428] ;  /* 0x00010a0000047ab9 */ /* 0x000fe20000000a00 */
[----:B------:R-:W-:Y:S01]  /*e1c0*/  ULDC.64 UR6, c[0x0][0x208] ;  /* 0x0000820000067ab9 */ /* 0x000fe20000000a00 */
[----:B---3--:R-:W-:-:S13]  /*e1d0*/  ISETP.NE.AND P0, PT, R6, 0x1, PT ;  /* 0x000000010600780c */ /* 0x008fda0003f05270 */
[----:B------:R-:W2:Y:S02]  /*e1e0*/  @P0 LDC.64 R4, c[0x0][0x440] ;  /* 0x00011000ff040b82 */ /* 0x000ea40000000a00 */
[----:B--2---:R-:W-:-:S05]  /*e1f0*/  @P0 IMAD.HI.U32 R4, R22, R4, RZ ;  /* 0x0000000416040227 */ /* 0x004fca00078e00ff */
[----:B------:R-:W-:-:S04]  /*e200*/  @P0 SHF.R.U32.HI R0, RZ, R5, R4 ;  /* 0x00000005ff000219 */ /* 0x000fc80000011604 */
[--C-:B------:R-:W-:Y:S01]  /*e210*/  SHF.R.S32.HI R5, RZ, 0x1f, R0.reuse ;  /* 0x0000001fff057819 */ /* 0x100fe20000011400 */
[----:B------:R-:W-:-:S04]  /*e220*/  IMAD.MOV R4, RZ, RZ, -R0 ;  /* 0x000000ffff047224 */ /* 0x000fc800078e0a00 */
[----:B------:R-:W-:Y:S02]  /*e230*/  IMAD R22, R6, R4, R22 ;  /* 0x0000000406167224 */ /* 0x000fe400078e0216 */
[----:B------:R-:W-:Y:S02]  /*e240*/  IMAD R6, R7, UR4, RZ ;  /* 0x0000000407067c24 */ /* 0x000fe4000f8e02ff */
[----:B------:R-:W-:Y:S02]  /*e250*/  IMAD.MOV.U32 R4, RZ, RZ, R0 ;  /* 0x000000ffff047224 */ /* 0x000fe400078e0000 */
[C---:B------:R-:W-:Y:S02]  /*e260*/  IMAD R0, R23.reuse, UR5, R6 ;  /* 0x0000000517007c24 */ /* 0x040fe4000f8e0206 */
[----:B------:R-:W-:-:S04]  /*e270*/  IMAD.WIDE.U32 R4, R23, UR4, R4 ;  /* 0x0000000417047c25 */ /* 0x000fc8000f8e0004 */
[----:B------:R-:W-:Y:S01]  /*e280*/  IMAD.IADD R0, R5, 0x1, R0 ;  /* 0x0000000105007824 */ /* 0x000fe200078e0200 */
[----:B------:R-:W-:-:S04]  /*e290*/  LEA R2, P0, R4, R2, 0x2 ;  /* 0x0000000204027211 */ /* 0x000fc800078010ff */
[----:B------:R-:W-:-:S05]  /*e2a0*/  LEA.HI.X R3, R4, R3, R0, 0x2, P0 ;  /* 0x0000000304037211 */ /* 0x000fca00000f1400 */
[----:B------:R3:W5:Y:S04]  /*e2b0*/  LDG.E R19, desc[UR6][R2.64] ;  /* 0x0000000602137981 */ /* 0x000768000c1e1900 */
.L_x_235:
[----:B--2---:R-:W-:Y:S01]  /*e2c0*/  IMAD R0, R18, 0x8, R17 ;  /* 0x0000000812007824 */ /* 0x004fe200078e0211 */
[----:B---3--:R-:W-:-:S04]  /*e2d0*/  SHF.L.U32 R2, R28, 0x1f, RZ ;  /* 0x0000001f1c027819 */ /* 0x008fc800000006ff */
[----:B------:R-:W2:Y:S02]  /*e2e0*/  SYNCS.PHASECHK.TRANS64.TRYWAIT P0, [R0+URZ+0x31c40], R2 ;  /* 0x031c4002000075a7 */ /* 0x000ea4000800017f */
[----:B--2---:R-:W-:Y:S05]  /*e2f0*/  @!P0 BRA `(.L_x_236) ;  /* 0x0000004c00288947 */ /* 0x004fea0003800000 */
.L_x_342:
[----:B------:R-:W3:Y:S02]  /*e300*/  S2R R3, SR_TID.X ;  /* 0x0000000000037919 */ /* 0x000ee40000002100 */
[----:B---3--:R-:W-:-:S04]  /*e310*/  LOP3.LUT R3, R3, 0x7f, RZ, 0xc0, !PT ;  /* 0x0000007f03037812 */ /* 0x008fc800078ec0ff */
[----:B------:R-:W-:-:S13]  /*e320*/  ISETP.NE.AND P0, PT, R3, RZ, PT ;  /* 0x000000ff0300720c */ /* 0x000fda0003f05270 */
[----:B------:R-:W-:Y:S05]  /*e330*/  @P0 BRA `(.L_x_237) ;  /* 0x00000000001c0947 */ /* 0x000fea0003800000 */
[----:B------:R-:W3:Y:S01]  /*e340*/  S2R R3, SR_TID.X ;  /* 0x0000000000037919 */ /* 0x000ee20000002100 */
[----:B--2---:R-:W-:-:S04]  /*e350*/  IMAD.MOV.U32 R2, RZ, RZ, 0x6c00 ;  /* 0x00006c00ff027424 */ /* 0x004fc800078e00ff */
[----:B------:R4:W-:Y:S01]  /*e360*/  SYNCS.ARRIVE.TRANS64 RZ, [R0+URZ+0x31c30], R2 ;  /* 0x031c300200ff79a7 */ /* 0x0009e2000800003f */
[----:B---3--:R-:W-:-:S04]  /*e370*/  LOP3.LUT R3, R3, 0x1f, RZ, 0xc0, !PT ;  /* 0x0000001f03037812 */ /* 0x008fc800078ec0ff */
[----:B------:R-:W-:-:S13]  /*e380*/  ISETP.NE.AND P0, PT, R3, RZ, PT ;  /* 0x000000ff0300720c */ /* 0x000fda0003f05270 */
[----:B----4-:R-:W-:Y:S05]  /*e390*/  @!P0 BRA `(.L_x_237) ;  /* 0x0000000000048947 */ /* 0x010fea0003800000 */
[----:B------:R-:W-:Y:S01]  /*e3a0*/  BPT.TRAP 0x1 ;  /* 0x000000040000795c */ /* 0x000fe20000300000 */
.L_x_237:
[----:B------:R-:W-:Y:S01]  /*e3b0*/  R2UR UR9, R0 ;  /* 0x00000000000972ca */ /* 0x000fe200000e0000 */
[----:B--2---:R-:W-:Y:S01]  /*e3c0*/  IMAD R0, R18, 0x6c00, R17 ;  /* 0x00006c0012007824 */ /* 0x004fe200078e0211 */
[----:B------:R-:W-:Y:S01]  /*e3d0*/  R2UR UR11, R22 ;  /* 0x00000000160b72ca */ /* 0x000fe200000e0000 */
[----:B------:R-:W-:Y:S01]  /*e3e0*/  UIADD3 UR4, UP0, UR36, 0x370, URZ ;  /* 0x0000037024047890 */ /* 0x000fe2000ff1e03f */
[----:B------:R-:W-:Y:S01]  /*e3f0*/  R2UR UR5, R26 ;  /* 0x000000001a0572ca */ /* 0x000fe200000e0000 */
[----:B------:R-:W-:Y:S01]  /*e400*/  UMOV UR10, URZ ;  /* 0x0000003f000a7c82 */ /* 0x000fe20008000000 */
[----:B------:R-:W-:Y:S01]  /*e410*/  R2UR UR8, R0 ;  /* 0x00000000000872ca */ /* 0x000fe200000e0000 */
[----:B------:R-:W-:Y:S01]  /*e420*/  UMOV UR6, 0x0 ;  /* 0x0000000000067882 */ /* 0x000fe20000000000 */
[----:B------:R-:W-:Y:S01]  /*e430*/  R2UR UR12, R16 ;  /* 0x00000000100c72ca */ /* 0x000fe200000e0000 */
[----:B------:R-:W-:Y:S01]  /*e440*/  UMOV UR7, 0x14f00000 ;  /* 0x14f0000000077882 */ /* 0x000fe20000000000 */
[----:B-----5:R-:W-:Y:S01]  /*e450*/  R2UR UR13, R19 ;  /* 0x00000000130d72ca */ /* 0x020fe200000e0000 */
[----:B------:R-:W-:Y:S01]  /*e460*/  UMOV UR16, 0x20 ;  /* 0x0000002000107882 */ /* 0x000fe20000000000 */
[----:B------:R-:W-:Y:S01]  /*e470*/  PLOP3.LUT P0, PT, PT, PT, PT, 0x80, 0x0 ;  /* 0x000000000000781c */ /* 0x000fe20003f0f070 */
[----:B------:R-:W-:Y:S01]  /*e480*/  UIADD3 UR9, UR9, 0x31c30, URZ ;  /* 0x00031c3009097890 */ /* 0x000fe2000fffe03f */
[----:B------:R-:W-:-:S03]  /*e490*/  LOP3.LUT R29, R29, 0xfffffffe, RZ, 0xc0, !PT ;  /* 0xfffffffe1d1d7812 */ /* 0x000fc600078ec0ff */
[----:B------:R-:W-:Y:S02]  /*e4a0*/  UIMAD UR11, UR11, 0x90, UR5 ;  /* 0x000000900b0b78a4 */ /* 0x000fe4000f8e0205 */
[----:B------:R-:W-:Y:S02]  /*e4b0*/  UIADD3 UR14, UR8, 0x16a00, URZ ;  /* 0x00016a00080e7890 */ /* 0x000fe4000fffe03f */
[----:B------:R-:W-:Y:S02]  /*e4c0*/  UIADD3.X UR5, URZ, UR37, URZ, UP0, !UPT ;  /* 0x000000253f057290 */ /* 0x000fe400087fe43f */
[----:B------:R-:W-:Y:S02]  /*e4d0*/  UIADD3 UR15, UR8, 0x18e00, URZ ;  /* 0x00018e00080f7890 */ /* 0x000fe4000fffe03f */
[----:B------:R-:W-:Y:S01]  /*e4e0*/  UIADD3 UR17, UR8, 0x1b200, URZ ;  /* 0x0001b20008117890 */ /* 0x000fe2000fffe03f */
[----:B------:R-:W-:Y:S02]  /*e4f0*/  @P0 LOP3.LUT R29, R29, 0x1, RZ, 0xfc, !PT ;  /* 0x000000011d1d0812 */ /* 0x000fe400078efcff */
[----:B------:R-:W-:Y:S01]  /*e500*/  UMOV UR8, UR14 ;  /* 0x0000000e00087c82 */ /* 0x000fe20008000000 */
[----:B------:R-:W-:Y:S01]  /*e510*/  UMOV UR14, 0x40 ;  /* 0x00000040000e7882 */ /* 0x000fe20000000000 */
[----:B------:R2:W-:Y:S02]  /*e520*/  UTMALDG.4D [UR8], [UR4], desc[UR6] ;  /* 0x00000608040075b4 */ /* 0x0005e40008019000 */
[----:B--2---:R-:W-:Y:S01]  /*e530*/  UMOV UR8, UR15 ;  /* 0x0000000f00087c82 */ /* 0x004fe20008000000 */
[----:B------:R-:W-:-:S02]  /*e540*/  UMOV UR10, UR16 ;  /* 0x00000010000a7c82 */ /* 0x000fc40008000000 */
[----:B------:R2:W-:Y:S02]  /*e550*/  UTMALDG.4D [UR8], [UR4], desc[UR6] ;  /* 0x00000608040075b4 */ /* 0x0005e40008019000 */
[----:B--2---:R-:W-:Y:S01]  /*e560*/  UMOV UR8, UR17 ;  /* 0x0000001100087c82 */ /* 0x004fe20008000000 */
[----:B------:R-:W-:Y:S02]  /*e570*/  UMOV UR10, UR14 ;  /* 0x0000000e000a7c82 */ /* 0x000fe40008000000 */
[----:B------:R3:W-:Y:S02]  /*e580*/  UTMALDG.4D [UR8], [UR4], desc[UR6] ;  /* 0x00000608040075b4 */ /* 0x0007e40008019000 */
[----:B---3--:R-:W-:Y:S01]  /*e590*/  NOP ;  /* 0x0000000000007918 */ /* 0x008fe20000000000 */
.L_x_233:
[----:B------:R-:W3:Y:S04]  /*e5a0*/  LDL.LU R4, [R1+0x10] ;  /* 0x0000100001047983 */ /* 0x000ee80000300800 */
[----:B------:R-:W4:Y:S04]  /*e5b0*/  LDL.LU R6, [R1+0xc] ;  /* 0x00000c0001067983 */ /* 0x000f280000300800 */
[----:B------:R-:W5:Y:S01]  /*e5c0*/  LDL.LU R3, [R1+0x1c] ;  /* 0x00001c0001037983 */ /* 0x000f620000300800 */
[----:B------:R-:W-:Y:S05]  /*e5d0*/  WARPSYNC.ALL ;  /* 0x0000000000007948 */ /* 0x000fea0003800000 */
[----:B------:R-:W-:Y:S01]  /*e5e0*/  ULDC.64 UR6, c[0x0][0xa00] ;  /* 0x0002800000067ab9 */ /* 0x000fe20000000a00 */
[----:B------:R-:W-:Y:S01]  /*e5f0*/  ULDC.64 UR4, c[0x0][0x298] ;  /* 0x0000a60000047ab9 */ /* 0x000fe20000000a00 */
[----:B--2---:R-:W-:Y:S01]  /*e600*/  VIADD R0, R17, 0xda00 ;  /* 0x0000da0011007836 */ /* 0x004fe20000000000 */
[----:B------:R-:W-:Y:S01]  /*e610*/  BAR.SYNC.DEFER_BLOCKING 0x8, 0x200 ;  /* 0x0208000000007b1d */ /* 0x000fe20000010000 */
[----:B------:R-:W-:-:S03]  /*e620*/  ISETP.NE.U32.AND P0, PT, RZ, UR6, PT ;  /* 0x00000006ff007c0c */ /* 0x000fc6000bf05070 */
[----:B------:R-:W-:Y:S02]  /*e630*/  LOP3.LUT P1, RZ, R0, 0x1bf, RZ, 0xc0, !PT ;  /* 0x000001bf00ff7812 */ /* 0x000fe4000782c0ff */
[----:B------:R-:W-:Y:S01]  /*e640*/  ISETP.NE.AND.EX P0, PT, RZ, UR7, PT, P0 ;  /* 0x00000007ff007c0c */ /* 0x000fe2000bf05300 */
[----:B------:R-:W-:Y:S01]  /*e650*/  BSSY B6, `(.L_x_238) ;  /* 0x000001d000067945 */ /* 0x000fe20003800000 */
[----:B---3--:R-:W-:Y:S02]  /*e660*/  SHF.R.S32.HI R2, RZ, 0x1f, R4 ;  /* 0x0000001fff027819 */ /* 0x008fe40000011404 */
[----:B----4-:R-:W-:-:S03]  /*e670*/  SEL R6, R6, RZ, !P0 ;  /* 0x000000ff06067207 */ /* 0x010fc60004000000 */
[----:B------:R-:W-:-:S04]  /*e680*/  IMAD R2, R2, UR4, RZ ;  /* 0x0000000402027c24 */ /* 0x000fc8000f8e02ff */
[C---:B------:R-:W-:Y:S01]  /*e690*/  IMAD R0, R4.reuse, UR5, R2 ;  /* 0x0000000504007c24 */ /* 0x040fe2000f8e0202 */
[----:B-----5:R-:W-:Y:S01]  /*e6a0*/  SEL R2, R3, RZ, !P0 ;  /* 0x000000ff03027207 */ /* 0x020fe20004000000 */
[----:B------:R-:W-:-:S04]  /*e6b0*/  IMAD.WIDE.U32 R4, R4, UR4, RZ ;  /* 0x0000000404047c25 */ /* 0x000fc8000f8e00ff */
[----:B------:R-:W-:Y:S01]  /*e6c0*/  IMAD.IADD R0, R5, 0x1, R0 ;  /* 0x0000000105007824 */ /* 0x000fe200078e0200 */
[----:B------:R2:W-:Y:S04]  /*e6d0*/  STL.64 [R1+0x28], R4 ;  /* 0x0000280401007387 */ /* 0x0005e80000100a00 */
[----:B------:R2:W-:Y:S04]  /*e6e0*/  STL [R1+0xc], R6 ;  /* 0x00000c0601007387 */ /* 0x0005e80000100800 */
[----:B------:R2:W-:Y:S04]  /*e6f0*/  STL [R1+0x1c], R2 ;  /* 0x00001c0201007387 */ /* 0x0005e80000100800 */
[----:B------:R2:W-:Y:S01]  /*e700*/  STL [R1+0x10], R0 ;  /* 0x0000100001007387 */ /* 0x0005e20000100800 */
[----:B------:R-:W-:Y:S05]  /*e710*/  @!P1 BRA `(.L_x_239) ;  /* 0x0000000000409947 */ /* 0x000fea0003800000 */
[----:B--2---:R-:W-:Y:S01]  /*e720*/  MOV R2, 0x0 ;  /* 0x0000000000027802 */ /* 0x004fe20000000f00 */
[----:B------:R-:W-:Y:S01]  /*e730*/  ULDC.64 UR6, c[0x4][0xa8] ;  /* 0x01002a0000067ab9 */ /* 0x000fe20000000a00 */
[----:B------:R-:W-:Y:S01]  /*e740*/  ULDC.64 UR8, c[0x4][0xb0] ;  /* 0x01002c0000087ab9 */ /* 0x000fe20000000a00 */
[----:B------:R-:W-:Y:S01]  /*e750*/  ULDC.64 UR4, c[0x4][0x20] ;  /* 0x0100080000047ab9 */ /* 0x000fe20000000a00 */
[----:B------:R-:W-:Y:S02]  /*e760*/  IMAD.U32 R4, RZ, RZ, UR6 ;  /* 0x00000006ff047e24 */ /* 0x000fe4000f8e00ff */
[----:B------:R-:W2:Y:S01]  /*e770*/  LDC.64 R2, c[0x4][R2] ;  /* 0x0100000002027b82 */ /* 0x000ea20000000a00 */
[----:B------:R-:W-:Y:S02]  /*e780*/  IMAD.U32 R5, RZ, RZ, UR7 ;  /* 0x00000007ff057e24 */ /* 0x000fe4000f8e00ff */
[----:B------:R-:W-:Y:S02]  /*e790*/  IMAD.U32 R6, RZ, RZ, UR8 ;  /* 0x00000008ff067e24 */ /* 0x000fe4000f8e00ff */
[----:B-1----:R-:W-:-:S02]  /*e7a0*/  IMAD.U32 R7, RZ, RZ, UR9 ;  /* 0x00000009ff077e24 */ /* 0x002fc4000f8e00ff */
[----:B0-----:R-:W-:Y:S02]  /*e7b0*/  IMAD.U32 R10, RZ, RZ, UR4 ;  /* 0x00000004ff0a7e24 */ /* 0x001fe4000f8e00ff */
[----:B------:R-:W-:Y:S02]  /*e7c0*/  IMAD.U32 R11, RZ, RZ, UR5 ;  /* 0x00000005ff0b7e24 */ /* 0x000fe4000f8e00ff */
[----:B------:R-:W-:Y:S02]  /*e7d0*/  IMAD.MOV.U32 R8, RZ, RZ, 0x70 ;  /* 0x00000070ff087424 */ /* 0x000fe400078e00ff */
[----:B------:R-:W-:Y:S02]  /*e7e0*/  IMAD.MOV.U32 R12, RZ, RZ, 0x1 ;  /* 0x00000001ff0c7424 */ /* 0x000fe400078e00ff */
[----:B------:R-:W-:-:S07]  /*e7f0*/  IMAD.MOV.U32 R13, RZ, RZ, RZ ;  /* 0x000000ffff0d7224 */ /* 0x000fce00078e00ff */
[----:B------:R-:W-:-:S07]  /*e800*/  LEPC R20, `(.L_x_239) ;  /* 0x000000001014794e */ /* 0x000fce0000000000 */
[----:B--2---:R-:W-:Y:S05]  /*e810*/  CALL.ABS.NOINC R2 ;  /* 0x0000000002007343 */ /* 0x004fea0003c00000 */
.L_x_239:
[----:B------:R-:W-:Y:S05]  /*e820*/  BSYNC B6 ;  /* 0x0000000000067941 */ /* 0x000fea0003800000 */
.L_x_238:
[----:B------:R-:W3:Y:S01]  /*e830*/  LDL.LU R20, [R1+0x10] ;  /* 0x0000100001147983 */ /* 0x000ee20000300800 */
[----:B------:R-:W4:Y:S01]  /*e840*/  LDC R9, c[0x0][0x448] ;  /* 0x00011200ff097b82 */ /* 0x000f220000000800 */
[----:B------:R-:W-:Y:S01]  /*e850*/  ULDC.64 UR4, c[0x0][0x2d8] ;  /* 0x0000b60000047ab9 */ /* 0x000fe20000000a00 */
[----:B------:R-:W-:Y:S01]  /*e860*/  ULDC.64 UR6, c[0x0][0x2e0] ;  /* 0x0000b80000067ab9 */ /* 0x000fe20000000a00 */
[----:B--2---:R-:W3:Y:S01]  /*e870*/  LDL.LU.64 R2, [R1+0x28] ;  /* 0x0000280001027983 */ /* 0x004ee20000300a00 */
[----:B------:R-:W-:-:S03]  /*e880*/  ULDC.64 UR8, c[0x0][0x280] ;  /* 0x0000a00000087ab9 */ /* 0x000fc60000000a00 */
[----:B------:R-:W2:Y:S04]  /*e890*/  LDL.LU R21, [R1+0x1c] ;  /* 0x00001c0001157983 */ /* 0x000ea80000300800 */
[----:B------:R-:W2:Y:S01]  /*e8a0*/  LDL.LU R4, [R1+0xc] ;  /* 0x00000c0001047983 */ /* 0x000ea20000300800 */
[----:B0-----:R-:W0:Y:S01]  /*e8b0*/  S2R R10, SR_TID.X ;  /* 0x00000000000a7919 */ /* 0x001e220000002100 */
[----:B------:R-:W1:Y:S01]  /*e8c0*/  S2R R11, SR_TID.X ;  /* 0x00000000000b7919 */ /* 0x000e620000002100 */
[----:B----4-:R-:W-:-:S13]  /*e8d0*/  ISETP.NE.AND P0, PT, R9, 0x1, PT ;  /* 0x000000010900780c */ /* 0x010fda0003f05270 */
[----:B------:R-:W4:Y:S08]  /*e8e0*/  @P0 LDC R5, c[0x0][0x450] ;  /* 0x00011400ff050b82 */ /* 0x000f300000000800 */
[----:B------:R-:W4:Y:S01]  /*e8f0*/  @P0 LDC R8, c[0x0][0x450] ;  /* 0x00011400ff080b82 */ /* 0x000f220000000800 */
[----:B---3--:R-:W-:Y:S02]  /*e900*/  IMAD.MOV.U32 R3, RZ, RZ, R20 ;  /* 0x000000ffff037224 */ /* 0x008fe400078e0014 */
[----:B------:R-:W3:Y:S01]  /*e910*/  S2R R20, SR_TID.X ;  /* 0x0000000000147919 */ /* 0x000ee20000002100 */
[----:B------:R-:W-:-:S04]  /*e920*/  IMAD.WIDE.U32 R2, R16, UR4, R2 ;  /* 0x0000000410027c25 */ /* 0x000fc8000f8e0002 */
[----:B------:R-:W-:Y:S01]  /*e930*/  IMAD R3, R16, UR5, R3 ;  /* 0x0000000510037c24 */ /* 0x000fe2000f8e0203 */
[----:B------:R-:W-:Y:S01]  /*e940*/  ULDC.64 UR4, c[0x0][0x2d0] ;  /* 0x0000b40000047ab9 */ /* 0x000fe20000000a00 */
[----:B--2---:R-:W-:Y:S02]  /*e950*/  IMAD R0, R21, UR6, RZ ;  /* 0x0000000615007c24 */ /* 0x004fe4000f8e02ff */
[----:B------:R-:W-:-:S04]  /*e960*/  IMAD.WIDE.U32 R2, R4, UR6, R2 ;  /* 0x0000000604027c25 */ /* 0x000fc8000f8e0002 */
[----:B------:R-:W-:Y:S01]  /*e970*/  IMAD R0, R4, UR7, R0 ;  /* 0x0000000704007c24 */ /* 0x000fe2000f8e0200 */
[----:B------:R-:W-:Y:S01]  /*e980*/  ULDC.64 UR6, c[0x0][0x2c8] ;  /* 0x0000b20000067ab9 */ /* 0x000fe20000000a00 */
[----:B------:R-:W2:Y:S02]  /*e990*/  @P0 LDC R4, c[0x0][0x44c] ;  /* 0x00011300ff040b82 */ /* 0x000ea40000000800 */
[----:B------:R-:W-:Y:S01]  /*e9a0*/  IMAD.IADD R3, R3, 0x1, R0 ;  /* 0x0000000103037824 */ /* 0x000fe200078e0200 */
[C---:B---3--:R-:W-:Y:S01]  /*e9b0*/  LOP3.LUT R21, R20.reuse, 0x7f, RZ, 0xc0, !PT ;  /* 0x0000007f14157812 */ /* 0x048fe200078ec0ff */
[----:B------:R-:W-:-:S03]  /*e9c0*/  IMAD.SHL.U32 R20, R20, 0x20, RZ ;  /* 0x0000002014147824 */ /* 0x000fc600078e00ff */
[----:B------:R-:W-:-:S04]  /*e9d0*/  SHF.R.U32.HI R21, RZ, 0x2, R21 ;  /* 0x00000002ff157819 */ /* 0x000fc80000011615 */
[----:B------:R-:W-:Y:S01]  /*e9e0*/  LOP3.LUT R20, R21, 0x60, R20, 0xf8, !PT ;  /* 0x0000006015147812 */ /* 0x000fe200078ef814 */
[----:B0-----:R-:W-:-:S04]  /*e9f0*/  IMAD.SHL.U32 R21, R10, 0x8, RZ ;  /* 0x000000080a157824 */ /* 0x001fc800078e00ff */
[----:B------:R-:W-:Y:S01]  /*ea00*/  IMAD R6, R25, 0xc0, R20 ;  /* 0x000000c019067824 */ /* 0x000fe200078e0214 */
[----:B------:R-:W-:Y:S01]  /*ea10*/  LOP3.LUT R21, R21, 0x18, RZ, 0xc0, !PT ;  /* 0x0000001815157812 */ /* 0x000fe200078ec0ff */
[----:B-1----:R-:W-:Y:S02]  /*ea20*/  IMAD.SHL.U32 R20, R11, 0x8, RZ ;  /* 0x000000080b147824 */ /* 0x002fe400078e00ff */
[----:B--2---:R-:W-:Y:S01]  /*ea30*/  @P0 IMAD.HI.U32 R0, R6, R4, RZ ;  /* 0x0000000406000227 */ /* 0x004fe200078e00ff */
[C---:B------:R-:W-:Y:S02]  /*ea40*/  LOP3.LUT R10, R21.reuse, 0x40, RZ, 0xfc, !PT ;  /* 0x00000040150a7812 */ /* 0x040fe400078efcff */
[----:B------:R-:W-:Y:S01]  /*ea50*/  LOP3.LUT R20, R20, 0x18, RZ, 0xc0, !PT ;  /* 0x0000001814147812 */ /* 0x000fe200078ec0ff */
[----:B------:R-:W-:Y:S01]  /*ea60*/  IMAD.MOV.U32 R4, RZ, RZ, R6 ;  /* 0x000000ffff047224 */ /* 0x000fe200078e0006 */
[----:B----4-:R-:W-:Y:S02]  /*ea70*/  @P0 SHF.R.U32.HI R4, RZ, R5, R0 ;  /* 0x00000005ff040219 */ /* 0x010fe40000011600 */
[----:B------:R-:W-:-:S02]  /*ea80*/  LOP3.LUT R12, R21, 0x20, RZ, 0xfc, !PT ;  /* 0x00000020150c7812 */ /* 0x000fc400078efcff */
[----:B------:R-:W-:-:S05]  /*ea90*/  SHF.R.S32.HI R0, RZ, 0x1f, R4 ;  /* 0x0000001fff007819 */ /* 0x000fca0000011404 */
[----:B------:R-:W-:-:S04]  /*eaa0*/  IMAD R0, R0, UR4, RZ ;  /* 0x0000000400007c24 */ /* 0x000fc8000f8e02ff */
[C---:B------:R-:W-:Y:S02]  /*eab0*/  IMAD R7, R4.reuse, UR5, R0 ;  /* 0x0000000504077c24 */ /* 0x040fe4000f8e0200 */
[----:B------:R-:W-:Y:S02]  /*eac0*/  IMAD.MOV R0, RZ, RZ, -R4 ;  /* 0x000000ffff007224 */ /* 0x000fe400078e0a04 */
[----:B------:R-:W-:-:S04]  /*ead0*/  IMAD.WIDE.U32 R4, R4, UR4, R2 ;  /* 0x0000000404047c25 */ /* 0x000fc8000f8e0002 */
[----:B------:R-:W-:Y:S02]  /*eae0*/  IMAD R0, R9, R0, R6 ;  /* 0x0000000009007224 */ /* 0x000fe400078e0206 */
[----:B------:R-:W-:-:S03]  /*eaf0*/  IMAD.IADD R5, R5, 0x1, R7 ;  /* 0x0000000105057824 */ /* 0x000fc600078e0207 */
[----:B------:R-:W-:Y:S01]  /*eb00*/  SHF.R.S32.HI R7, RZ, 0x1f, R0 ;  /* 0x0000001fff077819 */ /* 0x000fe20000011400 */
[----:B------:R-:W-:-:S04]  /*eb10*/  IMAD.WIDE.U32 R4, R0, UR6, R4 ;  /* 0x0000000600047c25 */ /* 0x000fc8000f8e0004 */
[----:B------:R-:W-:-:S04]  /*eb20*/  IMAD R7, R7, UR6, RZ ;  /* 0x0000000607077c24 */ /* 0x000fc8000f8e02ff */
[----:B------:R-:W-:Y:S01]  /*eb30*/  IMAD R7, R0, UR7, R7 ;  /* 0x0000000700077c24 */ /* 0x000fe2000f8e0207 */
[----:B------:R-:W-:-:S03]  /*eb40*/  LEA R0, P1, R4, UR8, 0x1 ;  /* 0x0000000804007c11 */ /* 0x000fc6000f8208ff */
[----:B------:R-:W-:Y:S02]  /*eb50*/  IMAD.IADD R5, R5, 0x1, R7 ;  /* 0x0000000105057824 */ /* 0x000fe400078e0207 */
[----:B------:R-:W0:Y:S03]  /*eb60*/  @P0 LDC R7, c[0x0][0x44c] ;  /* 0x00011300ff070b82 */ /* 0x000e260000000800 */
[----:B------:R-:W-:Y:S01]  /*eb70*/  LEA.HI.X R4, R4, UR9, R5, 0x1, P1 ;  /* 0x0000000904047c11 */ /* 0x000fe200088f0c05 */
[----:B------:R-:W-:-:S04]  /*eb80*/  VIADD R5, R6, 0x80 ;  /* 0x0000008006057836 */ /* 0x000fc80000000000 */
[----:B------:R-:W-:Y:S02]  /*eb90*/  IMAD.MOV.U32 R6, RZ, RZ, R5 ;  /* 0x000000ffff067224 */ /* 0x000fe400078e0005 */
[----:B0-----:R-:W-:-:S05]  /*eba0*/  @P0 IMAD.HI.U32 R7, R5, R7, RZ ;  /* 0x0000000705070227 */ /* 0x001fca00078e00ff */
[----:B------:R-:W-:-:S05]  /*ebb0*/  @P0 SHF.R.U32.HI R6, RZ, R8, R7 ;  /* 0x00000008ff060219 */ /* 0x000fca0000011607 */
[----:B------:R-:W-:Y:S02]  /*ebc0*/  IMAD.MOV R7, RZ, RZ, -R6 ;  /* 0x000000ffff077224 */ /* 0x000fe400078e0a06 */
[----:B------:R-:W-:-:S04]  /*ebd0*/  IMAD.WIDE.U32 R2, R6, UR4, R2 ;  /* 0x0000000406027c25 */ /* 0x000fc8000f8e0002 */
[----:B------:R-:W-:Y:S01]  /*ebe0*/  IMAD R5, R9, R7, R5 ;  /* 0x0000000709057224 */ /* 0x000fe200078e0205 */
[----:B------:R-:W-:-:S05]  /*ebf0*/  SHF.R.S32.HI R7, RZ, 0x1f, R6 ;  /* 0x0000001fff077819 */ /* 0x000fca0000011406 */
[----:B------:R-:W-:Y:S01]  /*ec00*/  IMAD R7, R7, UR4, RZ ;  /* 0x0000000407077c24 */ /* 0x000fe2000f8e02ff */
[----:B------:R-:W-:Y:S02]  /*ec10*/  ULDC UR4, c[0x0][0x2b8] ;  /* 0x0000ae0000047ab9 */ /* 0x000fe40000000800 */
[----:B------:R-:W-:Y:S01]  /*ec20*/  ISETP.GE.AND P0, PT, R10, UR4, PT ;  /* 0x000000040a007c0c */ /* 0x000fe2000bf06270 */
[----:B------:R-:W-:Y:S01]  /*ec30*/  IMAD R7, R6, UR5, R7 ;  /* 0x0000000506077c24 */ /* 0x000fe2000f8e0207 */
[----:B------:R0:W5:Y:S01]  /*ec40*/  LDL R10, [R1+0x8] ;  /* 0x00000800010a7983 */ /* 0x0001620000100800 */
[----:B------:R-:W-:Y:S02]  /*ec50*/  SHF.R.S32.HI R6, RZ, 0x1f, R5 ;  /* 0x0000001fff067819 */ /* 0x000fe40000011405 */
[----:B------:R-:W-:Y:S01]  /*ec60*/  IMAD.IADD R3, R3, 0x1, R7 ;  /* 0x0000000103037824 */ /* 0x000fe200078e0207 */
[----:B------:R-:W-:Y:S02]  /*ec70*/  ISETP.GE.AND P2, PT, R20, UR4, PT ;  /* 0x0000000414007c0c */ /* 0x000fe4000bf46270 */
[----:B------:R-:W-:Y:S01]  /*ec80*/  IMAD R6, R6, UR6, RZ ;  /* 0x0000000606067c24 */ /* 0x000fe2000f8e02ff */
[----:B------:R-:W-:Y:S01]  /*ec90*/  ISETP.GE.AND P1, PT, R12, UR4, PT ;  /* 0x000000040c007c0c */ /* 0x000fe2000bf26270 */
[----:B------:R-:W-:-:S04]  /*eca0*/  IMAD.WIDE.U32 R2, R5, UR6, R2 ;  /* 0x0000000605027c25 */ /* 0x000fc8000f8e0002 */
[----:B------:R-:W-:Y:S01]  /*ecb0*/  IMAD R6, R5, UR7, R6 ;  /* 0x0000000705067c24 */ /* 0x000fe2000f8e0206 */
[----:B------:R-:W-:-:S03]  /*ecc0*/  LEA R7, P3, R2, UR8, 0x1 ;  /* 0x0000000802077c11 */ /* 0x000fc6000f8608ff */
[----:B------:R-:W-:Y:S01]  /*ecd0*/  IMAD.IADD R6, R3, 0x1, R6 ;  /* 0x0000000103067824 */ /* 0x000fe200078e0206 */
[----:B------:R-:W-:Y:S01]  /*ece0*/  UMOV UR4, 0xffffffff ;  /* 0xffffffff00047882 */ /* 0x000fe20000000000 */
[----:B------:R-:W-:-:S03]  /*ecf0*/  LOP3.LUT R21, R11, 0x7f, RZ, 0xc0, !PT ;  /* 0x0000007f0b157812 */ /* 0x000fc600078ec0ff */
[----:B------:R-:W-:Y:S02]  /*ed00*/  LEA.HI.X R6, R2, UR9, R6, 0x1, P3 ;  /* 0x0000000902067c11 */ /* 0x000fe400098f0c06 */
[----:B------:R-:W-:Y:S01]  /*ed10*/  SHF.R.U32.HI R21, RZ, 0x2, R21 ;  /* 0x00000002ff157819 */ /* 0x000fe20000011615 */
[----:B0-----:R-:W-:Y:S06]  /*ed20*/  BRA.DIV UR4, `(.L_x_240) ;  /* 0x0000004204b07947 */ /* 0x001fec000b800000 */
[----:B------:R-:W2:Y:S01]  /*ed30*/  LDL.LU R3, [R1+0x30] ;  /* 0x0000300001037983 */ /* 0x000ea20000300800 */
[----:B------:R-:W-:Y:S01]  /*ed40*/  IMAD R25, R25, 0xc0, R21 ;  /* 0x000000c019197824 */ /* 0x000fe200078e0215 */
[----:B------:R-:W-:Y:S02]  /*ed50*/  ULDC.64 UR4, c[0x0][0x208] ;  /* 0x0000820000047ab9 */ /* 0x000fe40000000a00 */
[----:B------:R-:W-:Y:S01]  /*ed60*/  SHFL.IDX PT, R2, R4, RZ, 0x1c1f ;  /* 0x001c1fff04027589 */ /* 0x000fe200000e0000 */
[----:B--2---:R-:W-:-:S03]  /*ed70*/  IMAD R5, R3, R9, RZ ;  /* 0x0000000903057224 */ /* 0x004fc600078e02ff */
[----:B------:R-:W0:Y:S02]  /*ed80*/  SHFL.IDX PT, R3, R0, RZ, 0x1c1f ;  /* 0x001c1fff00037589 */ /* 0x000e2400000e0000 */
[----:B------:R-:W-:-:S13]  /*ed90*/  ISETP.GE.AND P4, PT, R25, R5, PT ;  /* 0x000000051900720c */ /* 0x000fda0003f86270 */
[----:B0-----:R-:W-:-:S05]  /*eda0*/  @!P4 LEA R3, P3, R20, R3, 0x1 ;  /* 0x000000031403c211 */ /* 0x001fca00078608ff */
[----:B------:R-:W-:-:S05]  /*edb0*/  @!P4 IMAD.X R2, RZ, RZ, R2, P3 ;  /* 0x000000ffff02c224 */ /* 0x000fca00018e0602 */
[----:B------:R-:W-:-:S04]  /*edc0*/  @!P4 LOP3.LUT R3, R3, R2, RZ, 0x3c, !PT ;  /* 0x000000020303c212 */ /* 0x000fc800078e3cff */
[----:B------:R-:W-:-:S04]  /*edd0*/  @!P4 LOP3.LUT R2, R3, R2, RZ, 0x3c, !PT ;  /* 0x000000020302c212 */ /* 0x000fc800078e3cff */
[----:B------:R-:W-:-:S05]  /*ede0*/  @!P4 LOP3.LUT R3, R3, R2, RZ, 0x3c, !PT ;  /* 0x000000020303c212 */ /* 0x000fca00078e3cff */
[----:B------:R-:W-:Y:S01]  /*edf0*/  @!PT LDS RZ, [RZ] ;  /* 0x00000000fffff984 */ /* 0x000fe20000000800 */
[----:B-----5:R-:W-:Y:S04]  /*ee00*/  @!P4 LDGSTS.E.BYPASS.LTC128B.128 [R10+0xda00], desc[UR4][R2.64], !P2 ;  /* 0x0da00000020acfae */ /* 0x020fe8000d101d44 */
[----:B------:R-:W-:Y:S04]  /*ee10*/  @!P4 LDGSTS.E.BYPASS.LTC128B.128 [R10+0x10a00], desc[UR4][R2.64+0x40], !P1 ;  /* 0x10a00040020acfae */ /* 0x000fe8000c901d44 */
[----:B------:R0:W-:Y:S02]  /*ee20*/  @!P4 LDGSTS.E.BYPASS.LTC128B.128 [R10+0x13a00], desc[UR4][R2.64+0x80], !P0 ;  /* 0x13a00080020acfae */ /* 0x0001e4000c101d44 */
[----:B0-----:R-:W-:-:S02]  /*ee30*/  VIADD R2, R25, 0x20 ;  /* 0x0000002019027836 */ /* 0x001fc40000000000 */
[----:B------:R-:W0:Y:S03]  /*ee40*/  SHFL.IDX PT, R3, R0, 0x1, 0x1c1f ;  /* 0x003c1f0000037f89 */ /* 0x000e2600000e0000 */
[----:B------:R-:W-:Y:S02]  /*ee50*/  ISETP.GE.AND P3, PT, R2, R5, PT ;  /* 0x000000050200720c */ /* 0x000fe40003f66270 */
[----:B------:R-:W1:Y:S11]  /*ee60*/  SHFL.IDX PT, R2, R4, 0x1, 0x1c1f ;  /* 0x003c1f0004027f89 */ /* 0x000e7600000e0000 */
[----:B0-----:R-:W-:-:S05]  /*ee70*/  @!P3 LEA R3, P4, R20, R3, 0x1 ;  /* 0x000000031403b211 */ /* 0x001fca00078808ff */
[----:B-1----:R-:W-:-:S05]  /*ee80*/  @!P3 IMAD.X R2, RZ, RZ, R2, P4 ;  /* 0x000000ffff02b224 */ /* 0x002fca00020e0602 */
[----:B------:R-:W-:-:S04]  /*ee90*/  @!P3 LOP3.LUT R3, R3, R2, RZ, 0x3c, !PT ;  /* 0x000000020303b212 */ /* 0x000fc800078e3cff */
[----:B------:R-:W-:-:S04]  /*eea0*/  @!P3 LOP3.LUT R2, R3, R2, RZ, 0x3c, !PT ;  /* 0x000000020302b212 */ /* 0x000fc800078e3cff */
[----:B------:R-:W-:-:S05]  /*eeb0*/  @!P3 LOP3.LUT R3, R3, R2, RZ, 0x3c, !PT ;  /* 0x000000020303b212 */ /* 0x000fca00078e3cff */
[----:B------:R-:W-:Y:S04]  /*eec0*/  @!P3 LDGSTS.E.BYPASS.LTC128B.128 [R10+0xe200], desc[UR4][R2.64], !P2 ;  /* 0x0e200000020abfae */ /* 0x000fe8000d101d44 */
[----:B------:R-:W-:Y:S04]  /*eed0*/  @!P3 LDGSTS.E.BYPASS.LTC128B.128 [R10+0x11200], desc[UR4][R2.64+0x40], !P1 ;  /* 0x11200040020abfae */ /* 0x000fe8000c901d44 */
[----:B------:R0:W-:Y:S02]  /*eee0*/  @!P3 LDGSTS.E.BYPASS.LTC128B.128 [R10+0x14200], desc[UR4][R2.64+0x80], !P0 ;  /* 0x14200080020abfae */ /* 0x0001e4000c101d44 */
[----:B0-----:R-:W-:-:S02]  /*eef0*/  VIADD R2, R25, 0x40 ;  /* 0x0000004019027836 */ /* 0x001fc40000000000 */
[----:B------:R-:W0:Y:S03]  /*ef00*/  SHFL.IDX PT, R3, R0, 0x2, 0x1c1f ;  /* 0x005c1f0000037f89 */ /* 0x000e2600000e0000 */
[----:B------:R-:W-:Y:S02]  /*ef10*/  ISETP.GE.AND P3, PT, R2, R5, PT ;  /* 0x000000050200720c */ /* 0x000fe40003f66270 */
[----:B------:R-:W1:Y:S04]  /*ef20*/  SHFL.IDX PT, R2, R4, 0x2, 0x1c1f ;  /* 0x005c1f0004027f89 */ /* 0x000e6800000e0000 */
[----:B------:R-:W-:Y:S07]  /*ef30*/  SHFL.IDX PT, R4, R4, 0x3, 0x1c1f ;  /* 0x007c1f0004047f89 */ /* 0x000fee00000e0000 */
[----:B0-----:R-:W-:-:S05]  /*ef40*/  @!P3 LEA R3, P4, R20, R3, 0x1 ;  /* 0x000000031403b211 */ /* 0x001fca00078808ff */
[----:B-1----:R-:W-:-:S05]  /*ef50*/  @!P3 IMAD.X R2, RZ, RZ, R2, P4 ;  /* 0x000000ffff02b224 */ /* 0x002fca00020e0602 */
[----:B------:R-:W-:-:S04]  /*ef60*/  @!P3 LOP3.LUT R3, R3, R2, RZ, 0x3c, !PT ;  /* 0x000000020303b212 */ /* 0x000fc800078e3cff */
[----:B------:R-:W-:-:S04]  /*ef70*/  @!P3 LOP3.LUT R2, R3, R2, RZ, 0x3c, !PT ;  /* 0x000000020302b212 */ /* 0x000fc800078e3cff */
[----:B------:R-:W-:-:S05]  /*ef80*/  @!P3 LOP3.LUT R3, R3, R2, RZ, 0x3c, !PT ;  /* 0x000000020303b212 */ /* 0x000fca00078e3cff */
[----:B------:R-:W-:Y:S04]  /*ef90*/  @!P3 LDGSTS.E.BYPASS.LTC128B.128 [R10+0xea00], desc[UR4][R2.64], !P2 ;  /* 0x0ea00000020abfae */ /* 0x000fe8000d101d44 */
[----:B------:R-:W-:Y:S04]  /*efa0*/  @!P3 LDGSTS.E.BYPASS.LTC128B.128 [R10+0x11a00], desc[UR4][R2.64+0x40], !P1 ;  /* 0x11a00040020abfae */ /* 0x000fe8000c901d44 */
[----:B------:R0:W-:Y:S04]  /*efb0*/  @!P3 LDGSTS.E.BYPASS.LTC128B.128 [R10+0x14a00], desc[UR4][R2.64+0x80], !P0 ;  /* 0x14a00080020abfae */ /* 0x0001e8000c101d44 */
[----:B0-----:R0:W1:Y:S02]  /*efc0*/  SHFL.IDX PT, R2, R0, 0x3, 0x1c1f ;  /* 0x007c1f0000027f89 */ /* 0x00106400000e0000 */
[----:B0-----:R-:W-:-:S05]  /*efd0*/  VIADD R0, R25, 0x80 ;  /* 0x0000008019007836 */ /* 0x001fca0000000000 */
[----:B------:R-:W-:Y:S01]  /*efe0*/  ISETP.GE.AND P3, PT, R0, R5, PT ;  /* 0x000000050000720c */ /* 0x000fe20003f66270 */
[----:B------:R-:W-:-:S05]  /*eff0*/  VIADD R0, R25, 0x60 ;  /* 0x0000006019007836 */ /* 0x000fca0000000000 */
[----:B------:R-:W-:Y:S02]  /*f000*/  ISETP.GE.AND P4, PT, R0, R5, PT ;  /* 0x000000050000720c */ /* 0x000fe40003f86270 */
[----:B------:R-:W-:Y:S04]  /*f010*/  SHFL.IDX PT, R0, R6, RZ, 0x1c1f ;  /* 0x001c1fff06007589 */ /* 0x000fe800000e0000 */
[----:B------:R-:W-:Y:S07]  /*f020*/  SHFL.IDX PT, R6, R6, 0x1, 0x1c1f ;  /* 0x003c1f0006067f89 */ /* 0x000fee00000e0000 */
[----:B-1----:R-:W-:-:S05]  /*f030*/  @!P4 LEA R2, P5, R20, R2, 0x1 ;  /* 0x000000021402c211 */ /* 0x002fca00078a08ff */
[----:B------:R-:W-:Y:S02]  /*f040*/  @!P4 IMAD.X R3, RZ, RZ, R4, P5 ;  /* 0x000000ffff03c224 */ /* 0x000fe400028e0604 */
[----:B------:R-:W0:Y:S04]  /*f050*/  SHFL.IDX PT, R4, R7, RZ, 0x1c1f ;  /* 0x001c1fff07047589 */ /* 0x000e2800000e0000 */
[----:B------:R-:W-:Y:S04]  /*f060*/  @!P4 LDGSTS.E.BYPASS.LTC128B.128 [R10+0xf200], desc[UR4][R2.64], !P2 ;  /* 0x0f200000020acfae */ /* 0x000fe8000d101d44 */
[----:B------:R-:W-:Y:S04]  /*f070*/  @!P4 LDGSTS.E.BYPASS.LTC128B.128 [R10+0x12200], desc[UR4][R2.64+0x40], !P1 ;  /* 0x12200040020acfae */ /* 0x000fe8000c901d44 */
[----:B------:R1:W-:Y:S01]  /*f080*/  @!P4 LDGSTS.E.BYPASS.LTC128B.128 [R10+0x15200], desc[UR4][R2.64+0x80], !P0 ;  /* 0x15200080020acfae */ /* 0x0003e2000c101d44 */
[----:B0-----:R-:W-:-:S05]  /*f090*/  @!P3 LEA R4, P5, R20, R4, 0x1 ;  /* 0x000000041404b211 */ /* 0x001fca00078a08ff */
[----:B------:R-:W-:Y:S02]  /*f0a0*/  @!P3 IMAD.X R0, RZ, RZ, R0, P5 ;  /* 0x000000ffff00b224 */ /* 0x000fe400028e0600 */
[----:B-1----:R-:W-:Y:S02]  /*f0b0*/  @!P3 IMAD.MOV.U32 R2, RZ, RZ, R4 ;  /* 0x000000ffff02b224 */ /* 0x002fe400078e0004 */
[----:B------:R-:W-:-:S05]  /*f0c0*/  @!P3 IMAD.MOV.U32 R3, RZ, RZ, R0 ;  /* 0x000000ffff03b224 */ /* 0x000fca00078e0000 */
[----:B------:R-:W-:Y:S04]  /*f0d0*/  @!P3 LDGSTS.E.BYPASS.LTC128B.128 [R10+0xfa00], desc[UR4][R2.64], !P2 ;  /* 0x0fa00000020abfae */ /* 0x000fe8000d101d44 */
[----:B------:R-:W-:Y:S04]  /*f0e0*/  @!P3 LDGSTS.E.BYPASS.LTC128B.128 [R10+0x12a00], desc[UR4][R2.64+0x40], !P1 ;  /* 0x12a00040020abfae */ /* 0x000fe8000c901d44 */
[----:B------:R0:W-:Y:S04]  /*f0f0*/  @!P3 LDGSTS.E.BYPASS.LTC128B.128 [R10+0x15a00], desc[UR4][R2.64+0x80], !P0 ;  /* 0x15a00080020abfae */ /* 0x0001e8000c101d44 */
[----:B0-----:R0:W1:Y:S02]  /*f100*/  SHFL.IDX PT, R2, R7, 0x1, 0x1c1f ;  /* 0x003c1f0007027f89 */ /* 0x00106400000e0000 */
.L_x_355:
[----:B------:R-:W-:Y:S01]  /*f110*/  VIADD R25, R25, 0xa0 ;  /* 0x000000a019197836 */ /* 0x000fe20000000000 */
[----:B------:R-:W-:Y:S01]  /*f120*/  ULDC.64 UR4, c[0x0][0x208] ;  /* 0x0000820000047ab9 */ /* 0x000fe20000000a00 */
[----:B------:R-:W-:-:S03]  /*f130*/  VIADD R8, R17, 0x31c00 ;  /* 0x00031c0011087836 */ /* 0x000fc60000000000 */
[----:B------:R-:W-:-:S13]  /*f140*/  ISETP.GE.AND P3, PT, R25, R5, PT ;  /* 0x000000051900720c */ /* 0x000fda0003f66270 */
[----:B-1----:R-:W-:-:S05]  /*f150*/  @!P3 LEA R2, P4, R20, R2, 0x1 ;  /* 0x000000021402b211 */ /* 0x002fca00078808ff */
[----:B------:R-:W-:-:S05]  /*f160*/  @!P3 IMAD.X R3, RZ, RZ, R6, P4 ;  /* 0x000000ffff03b224 */ /* 0x000fca00020e0606 */
[----:B------:R-:W-:Y:S01]  /*f170*/  @!PT LDS RZ, [RZ] ;  /* 0x00000000fffff984 */ /* 0x000fe20000000800 */
[----:B------:R-:W-:Y:S01]  /*f180*/  @!PT LDS RZ, [RZ] ;  /* 0x00000000fffff984 */ /* 0x000fe20000000800 */
[----:B------:R-:W-:Y:S01]  /*f190*/  @!PT LDS RZ, [RZ] ;  /* 0x00000000fffff984 */ /* 0x000fe20000000800 */
[----:B------:R1:W-:Y:S04]  /*f1a0*/  @!P3 LDGSTS.E.BYPASS.LTC128B.128 [R10+0x10200], desc[UR4][R2.64], !P2 ;  /* 0x10200000020abfae */ /* 0x0003e8000d101d44 */
[----:B------:R1:W-:Y:S04]  /*f1b0*/  @!P3 LDGSTS.E.BYPASS.LTC128B.128 [R10+0x13200], desc[UR4][R2.64+0x40], !P1 ;  /* 0x13200040020abfae */ /* 0x0003e8000c901d44 */
[----:B------:R1:W-:Y:S01]  /*f1c0*/  @!P3 LDGSTS.E.BYPASS.LTC128B.128 [R10+0x16200], desc[UR4][R2.64+0x80], !P0 ;  /* 0x16200080020abfae */ /* 0x0003e2000c101d44 */
[----:B------:R-:W-:Y:S01]  /*f1d0*/  PLOP3.LUT P0, PT, PT, PT, PT, 0x80, 0x0 ;  /* 0x000000000000781c */ /* 0x000fe20003f0f070 */
[----:B------:R-:W-:-:S12]  /*f1e0*/  NOP ;  /* 0x0000000000007918 */ /* 0x000fd80000000000 */
.L_x_241:
[----:B------:R-:W-:Y:S02]  /*f1f0*/  PLOP3.LUT P1, PT, P1, P0, PT, 0xa2, 0x0 ;  /* 0x000000000000781c */ /* 0x000fe40000f21472 */
[----:B------:R-:W-:-:S08]  /*f200*/  @P0 R2UR P1, UR4, R17 ;  /* 0x00000000110402ca */ /* 0x000fd00000020000 */
[----:B------:R-:W-:-:S05]  /*f210*/  @P0 PLOP3.LUT P0, PT, P1, PT, PT, 0x80, 0x0 ;  /* 0x000000000000081c */ /* 0x000fca0000f0f070 */
[----:B------:R-:W-:Y:S01]  /*f220*/  @!P1 SYNCS.ARRIVE.TRANS64.RED.A0T1 RZ, [UR4+0x31c00], RZ ;  /* 0x031c00ffffff99a7 */ /* 0x000fe20008200404 */
[----:B------:R-:W-:Y:S07]  /*f230*/  @!P1 ARRIVES.LDGSTSBAR.64.TRANSCNT [UR4+0x31c00] ;  /* 0x031c0000ff0099b0 */ /* 0x000fee0008000a84 */
[----:B------:R-:W-:Y:S05]  /*f240*/  @P0 BRA.U.ANY `(.L_x_241) ;  /* 0xfffffffd00e80947 */ /* 0x000fea000393ffff */
[----:B-1----:R-:W2:Y:S02]  /*f250*/  LDL.LU R2, [R1+0x34] ;  /* 0x0000340001027983 */ /* 0x002ea40000300800 */
[----:B--2---:R-:W-:-:S05]  /*f260*/  VIADD R2, R2, 0x1 ;  /* 0x0000000102027836 */ /* 0x004fca0000000000 */
[----:B------:R1:W-:Y:S01]  /*f270*/  STL [R1+0x34], R2 ;  /* 0x0000340201007387 */ /* 0x0003e20000100800 */
[----:B------:R-:W-:-:S04]  /*f280*/  LEA.HI R0, R2, R2, RZ, 0x1 ;  /* 0x0000000202007211 */ /* 0x000fc800078f08ff */
[----:B------:R-:W-:-:S05]  /*f290*/  LOP3.LUT R0, R0, 0xfffffffe, RZ, 0xc0, !PT ;  /* 0xfffffffe00007812 */ /* 0x000fca00078ec0ff */
[----:B------:R-:W-:-:S05]  /*f2a0*/  IMAD.IADD R0, R2, 0x1, -R0 ;  /* 0x0000000102007824 */ /* 0x000fca00078e0a00 */
[----:B------:R-:W-:Y:S01]  /*f2b0*/  SHF.L.U32 R0, R0, 0x1f, RZ ;  /* 0x0000001f00007819 */ /* 0x000fe200000006ff */
[----:B------:R-:W-:Y:S01]  /*f2c0*/  NOP ;  /* 0x0000000000007918 */ /* 0x000fe20000000000 */
[----:B------:R1:W-:Y:S01]  /*f2d0*/  SYNCS.ARRIVE.TRANS64.A1T0 RZ, [R17+URZ+0x31c00], RZ ;  /* 0x031c00ff11ff79a7 */ /* 0x0003e2000810003f */
[----:B------:R-:W-:Y:S01]  /*f2e0*/  BSSY B0, `(.L_x_242) ;  /* 0x0000003000007945 */ /* 0x000fe20003800000 */
[----:B------:R-:W2:Y:S03]  /*f2f0*/  SYNCS.PHASECHK.TRANS64.TRYWAIT P0, [R17+URZ+0x31c20], R0 ;  /* 0x031c2000110075a7 */ /* 0x000ea6000800017f */
[----:B-12---:R-:W-:Y:S05]  /*f300*/  @!P0 BRA `(.L_x_243) ;  /* 0x00000044005c8947 */ /* 0x006fea0003800000 */
.L_x_356:
[----:B------:R-:W-:Y:S05]  /*f310*/  BSYNC B0 ;  /* 0x0000000000007941 */ /* 0x000fea0003800000 */
.L_x_242:
[----:B------:R-:W1:Y:S04]  /*f320*/  LDL R2, [R1+0x18] ;  /* 0x0000180001027983 */ /* 0x000e680000100800 */
[----:B------:R-:W2:Y:S01]  /*f330*/  LDL R3, [R1+0x4] ;  /* 0x0000040001037983 */ /* 0x000ea20000100800 */
[----:B------:R-:W-:Y:S01]  /*f340*/  BSSY B0, `(.L_x_244) ;  /* 0x0000232000007945 */ /* 0x000fe20003800000 */
[----:B-1----:R-:W-:-:S05]  /*f350*/  VIADD R0, R2, 0xfffffffe ;  /* 0xfffffffe02007836 */ /* 0x002fca0000000000 */
[----:B--2---:R-:W-:-:S13]  /*f360*/  ISETP.GE.AND P0, PT, R0, R3, PT ;  /* 0x000000030000720c */ /* 0x004fda0003f06270 */
[----:B------:R-:W-:Y:S05]  /*f370*/  @!P0 BRA `(.L_x_245) ;  /* 0x0000002000b88947 */ /* 0x000fea0003800000 */
[----:B------:R-:W2:Y:S04]  /*f380*/  LDL.LU R2, [R1+0x38] ;  /* 0x0000380001027983 */ /* 0x000ea80000300800 */
[----:B------:R-:W3:Y:S04]  /*f390*/  LDL.LU R5, [R1+0x14] ;  /* 0x0000140001057983 */ /* 0x000ee80000300800 */
[----:B------:R-:W4:Y:S01]  /*f3a0*/  LDL.LU R4, [R1+0x20] ;  /* 0x0000200001047983 */ /* 0x000f220000300800 */
[----:B0-----:R-:W-:Y:S01]  /*f3b0*/  LOP3.LUT R7, RZ, R3, RZ, 0x33, !PT ;  /* 0x00000003ff077212 */ /* 0x001fe200078e33ff */
[----:B------:R-:W-:Y:S01]  /*f3c0*/  BSSY B2, `(.L_x_246) ;  /* 0x00000bf000027945 */ /* 0x000fe20003800000 */
[----:B--2---:R-:W-:-:S04]  /*f3d0*/  VIADD R2, R2, 0x1 ;  /* 0x0000000102027836 */ /* 0x004fc80000000000 */
[----:B---3--:R-:W-:-:S05]  /*f3e0*/  IMAD R2, R2, R5, RZ ;  /* 0x0000000502027224 */ /* 0x008fca00078e02ff */
[----:B----4-:R-:W-:-:S05]  /*f3f0*/  VIMNMX R9, R4, R2, PT ;  /* 0x0000000204097248 */ /* 0x010fca0003fe0100 */
[----:B------:R-:W-:-:S05]  /*f400*/  IMAD.MOV R2, RZ, RZ, -R9 ;  /* 0x000000ffff027224 */ /* 0x000fca00078e0a09 */
[----:B------:R-:W-:-:S05]  /*f410*/  VIADDMNMX R7, R2, 0x1, R7, !PT ;  /* 0x0000000102077846 */ /* 0x000fca0007800107 */
[----:B------:R-:W-:-:S05]  /*f420*/  IMAD.IADD R2, R9, 0x1, R7 ;  /* 0x0000000109027824 */ /* 0x000fca00078e0207 */
[----:B------:R-:W-:-:S04]  /*f430*/  LOP3.LUT R2, R2, 0x1, RZ, 0xc0, !PT ;  /* 0x0000000102027812 */ /* 0x000fc800078ec0ff */
[----:B------:R-:W-:-:S13]  /*f440*/  ISETP.NE.U32.AND P0, PT, R2, 0x1, PT ;  /* 0x000000010200780c */ /* 0x000fda0003f05070 */
[----:B------:R-:W-:Y:S05]  /*f450*/  @P0 BRA `(.L_x_247) ;  /* 0x0000000800d40947 */ /* 0x000fea0003800000 */
[----:B------:R-:W-:Y:S01]  /*f460*/  LOP3.LUT P1, RZ, R29, 0x1, RZ, 0xc0, !PT ;  /* 0x000000011dff7812 */ /* 0x000fe2000782c0ff */
[----:B------:R-:W-:Y:S01]  /*f470*/  VIADD R6, R18, 0x1 ;  /* 0x0000000112067836 */ /* 0x000fe20000000000 */
[----:B------:R-:W-:Y:S04]  /*f480*/  BSSY B1, `(.L_x_248) ;  /* 0x00000ae000017945 */ /* 0x000fe80003800000 */
[----:B------:R-:W-:-:S04]  /*f490*/  ISETP.NE.AND P0, PT, R6, 0x2, PT ;  /* 0x000000020600780c */ /* 0x000fc80003f05270 */
[----:B------:R-:W-:Y:S02]  /*f4a0*/  SEL R10, RZ, 0x1, P0 ;  /* 0x00000001ff0a7807 */ /* 0x000fe40000000000 */
[----:B------:R-:W-:Y:S02]  /*f4b0*/  SEL R6, R6, RZ, P0 ;  /* 0x000000ff06067207 */ /* 0x000fe40000000000 */
[----:B------:R-:W-:Y:S01]  /*f4c0*/  LOP3.LUT R10, R28, R10, RZ, 0x3c, !PT ;  /* 0x0000000a1c0a7212 */ /* 0x000fe200078e3cff */
[----:B------:R-:W-:Y:S06]  /*f4d0*/  @!P1 BRA `(.L_x_249) ;  /* 0x0000000800a09947 */ /* 0x000fec0003800000 */
[----:B------:R-:W-:Y:S01]  /*f4e0*/  ULDC.64 UR4, c[0x0][0x418] ;  /* 0x0001060000047ab9 */ /* 0x000fe20000000a00 */
[----:B------:R-:W-:Y:S01]  /*f4f0*/  IMAD.MOV.U32 R5, RZ, RZ, R19 ;  /* 0x000000ffff057224 */ /* 0x000fe200078e0013 */
[----:B------:R-:W-:-:S04]  /*f500*/  ISETP.NE.U32.AND P0, PT, RZ, UR4, PT ;  /* 0x00000004ff007c0c */ /* 0x000fc8000bf05070 */
[----:B------:R-:W-:-:S13]  /*f510*/  ISETP.NE.AND.EX P0, PT, RZ, UR5, PT, P0 ;  /* 0x00000005ff007c0c */ /* 0x000fda000bf05300 */
[----:B------:R-:W-:Y:S05]  /*f520*/  @!P0 BRA `(.L_x_250) ;  /* 0x00000000004c8947 */ /* 0x000fea0003800000 */
[----:B------:R-:W2:Y:S01]  /*f530*/  LDL R11, [R1] ;  /* 0x00000000010b7983 */ /* 0x000ea20000100800 */
[----:B------:R-:W0:Y:S01]  /*f540*/  LDC R5, c[0x0][0x43c] ;  /* 0x00010f00ff057b82 */ /* 0x000e220000000800 */
[----:B------:R-:W-:Y:S01]  /*f550*/  ULDC.64 UR6, c[0x0][0x428] ;  /* 0x00010a0000067ab9 */ /* 0x000fe20000000a00 */
[----:B------:R-:W-:Y:S01]  /*f560*/  ULDC.64 UR8, c[0x0][0x208] ;  /* 0x0000820000087ab9 */ /* 0x000fe20000000a00 */
[----:B0-----:R-:W-:-:S13]  /*f570*/  ISETP.NE.AND P0, PT, R5, 0x1, PT ;  /* 0x000000010500780c */ /* 0x001fda0003f05270 */
[----:B------:R-:W0:Y:S02]  /*f580*/  @P0 LDC.64 R2, c[0x0][0x440] ;  /* 0x00011000ff020b82 */ /* 0x000e240000000a00 */
[----:B0-----:R-:W-:-:S04]  /*f590*/  @P0 IMAD.HI.U32 R4, R0, R2, RZ ;  /* 0x0000000200040227 */ /* 0x001fc800078e00ff */
[----:B------:R-:W-:Y:S01]  /*f5a0*/  IMAD.MOV.U32 R2, RZ, RZ, R0 ;  /* 0x000000ffff027224 */ /* 0x000fe200078e0000 */
[----:B------:R-:W-:-:S05]  /*f5b0*/  @P0 SHF.R.U32.HI R2, RZ, R3, R4 ;  /* 0x00000003ff020219 */ /* 0x000fca0000011604 */
[----:B------:R-:W-:-:S04]  /*f5c0*/  IMAD.MOV R3, RZ, RZ, -R2 ;  /* 0x000000ffff037224 */ /* 0x000fc800078e0a02 */
[----:B------:R-:W-:Y:S01]  /*f5d0*/  IMAD R0, R5, R3, R0 ;  /* 0x0000000305007224 */ /* 0x000fe200078e0200 */
[----:B------:R-:W-:-:S03]  /*f5e0*/  SHF.R.S32.HI R3, RZ, 0x1f, R2 ;  /* 0x0000001fff037819 */ /* 0x000fc60000011402 */
[----:B------:R-:W-:-:S04]  /*f5f0*/  IMAD.WIDE.U32 R2, R23, UR6, R2 ;  /* 0x0000000617027c25 */ /* 0x000fc8000f8e0002 */
[----:B--2---:R-:W-:-:S04]  /*f600*/  IMAD R4, R11, UR6, RZ ;  /* 0x000000060b047c24 */ /* 0x004fc8000f8e02ff */
[----:B------:R-:W-:-:S04]  /*f610*/  IMAD R4, R23, UR7, R4 ;  /* 0x0000000717047c24 */ /* 0x000fc8000f8e0204 */
[----:B------:R-:W-:Y:S01]  /*f620*/  IMAD.IADD R3, R4, 0x1, R3 ;  /* 0x0000000104037824 */ /* 0x000fe200078e0203 */
[----:B------:R-:W-:-:S04]  /*f630*/  LEA R4, P0, R2, UR4, 0x2 ;  /* 0x0000000402047c11 */ /* 0x000fc8000f8010ff */
[----:B------:R-:W-:-:S06]  /*f640*/  LEA.HI.X R5, R2, UR5, R3, 0x2, P0 ;  /* 0x0000000502057c11 */ /* 0x000fcc00080f1403 */
[----:B------:R0:W5:Y:S03]  /*f650*/  LDG.E R5, desc[UR8][R4.64] ;  /* 0x0000000804057981 */ /* 0x000166000c1e1900 */
.L_x_250:
[----:B------:R-:W-:Y:S01]  /*f660*/  IMAD R3, R6, 0x8, R17 ;  /* 0x0000000806037824 */ /* 0x000fe200078e0211 */
[----:B------:R-:W-:Y:S01]  /*f670*/  SHF.L.U32 R2, R10, 0x1f, RZ ;  /* 0x0000001f0a027819 */ /* 0x000fe200000006ff */
[----:B------:R-:W-:Y:S03]  /*f680*/  BSSY B3, `(.L_x_251) ;  /* 0x0000003000037945 */ /* 0x000fe60003800000 */
[----:B------:R-:W1:Y:S02]  /*f690*/  SYNCS.PHASECHK.TRANS64.TRYWAIT P0, [R3+URZ+0x31c40], R2 ;  /* 0x031c4002030075a7 */ /* 0x000e64000800017f */
[----:B-1----:R-:W-:Y:S05]  /*f6a0*/  @!P0 BRA `(.L_x_252) ;  /* 0x0000004000888947 */ /* 0x002fea0003800000 */
.L_x_357:
[----:B------:R-:W-:Y:S05]  /*f6b0*/  BSYNC B3 ;  /* 0x0000000000037941 */ /* 0x000fea0003800000 */
.L_x_251:
[----:B0-----:R-:W0:Y:S01]  /*f6c0*/  S2R R4, SR_TID.X ;  /* 0x0000000000047919 */ /* 0x001e220000002100 */
[----:B------:R-:W-:Y:S01]  /*f6d0*/  BSSY B3, `(.L_x_253) ;  /* 0x000000b000037945 */ /* 0x000fe20003800000 */
[----:B0-----:R-:W-:-:S04]  /*f6e0*/  LOP3.LUT R4, R4, 0x7f, RZ, 0xc0, !PT ;  /* 0x0000007f04047812 */ /* 0x001fc800078ec0ff */
[----:B------:R-:W-:-:S13]  /*f6f0*/  ISETP.NE.AND P1, PT, R4, RZ, PT ;  /* 0x000000ff0400720c */ /* 0x000fda0003f25270 */
[----:B------:R-:W-:Y:S05]  /*f700*/  @P1 BRA `(.L_x_254) ;  /* 0x00000000001c1947 */ /* 0x000fea0003800000 */
[----:B------:R-:W0:Y:S01]  /*f710*/  S2R R4, SR_TID.X ;  /* 0x0000000000047919 */ /* 0x000e220000002100 */
[----:B-1----:R-:W-:-:S04]  /*f720*/  IMAD.MOV.U32 R2, RZ, RZ, 0x6c00 ;  /* 0x00006c00ff027424 */ /* 0x002fc800078e00ff */
[----:B------:R2:W-:Y:S01]  /*f730*/  SYNCS.ARRIVE.TRANS64 RZ, [R3+URZ+0x31c30], R2 ;  /* 0x031c300203ff79a7 */ /* 0x0005e2000800003f */
[----:B0-----:R-:W-:-:S04]  /*f740*/  LOP3.LUT R4, R4, 0x1f, RZ, 0xc0, !PT ;  /* 0x0000001f04047812 */ /* 0x001fc800078ec0ff */
[----:B------:R-:W-:-:S13]  /*f750*/  ISETP.NE.AND P0, PT, R4, RZ, PT ;  /* 0x000000ff0400720c */ /* 0x000fda0003f05270 */
[----:B--2---:R-:W-:Y:S05]  /*f760*/  @!P0 BRA `(.L_x_254) ;  /* 0x0000000000048947 */ /* 0x004fea0003800000 */
[----:B------:R-:W-:Y:S01]  /*f770*/  BPT.TRAP 0x1 ;  /* 0x000000040000795c */ /* 0x000fe20000300000 */
.L_x_254:
[----:B------:R-:W-:Y:S05]  /*f780*/  BSYNC B3 ;  /* 0x0000000000037941 */ /* 0x000fea0003800000 */
.L_x_253:
[----:B------:R-:W-:Y:S01]  /*f790*/  IMAD.MOV.U32 R14, RZ, RZ, RZ ;  /* 0x000000ffff0e7224 */ /* 0x000fe200078e00ff */
[----:B------:R-:W-:Y:S01]  /*f7a0*/  UIADD3 UR4, UP0, UR36, 0x370, URZ ;  /* 0x0000037024047890 */ /* 0x000fe2000ff1e03f */
[----:B------:R-:W-:Y:S01]  /*f7b0*/  IMAD R4, R6, 0x6c00, R17 ;  /* 0x00006c0006047824 */ /* 0x000fe200078e0211 */
[----:B------:R-:W-:Y:S01]  /*f7c0*/  PLOP3.LUT P0, PT, PT, PT, PT, 0x80, 0x0 ;  /* 0x000000000000781c */ /* 0x000fe20003f0f070 */
[----:B-1----:R-:W-:Y:S01]  /*f7d0*/  VIADD R3, R3, 0x31c30 ;  /* 0x00031c3003037836 */ /* 0x002fe20000000000 */
[----:B------:R-:W-:Y:S01]  /*f7e0*/  R2UR UR10, R14 ;  /* 0x000000000e0a72ca */ /* 0x000fe200000e0000 */
[----:B------:R-:W-:Y:S01]  /*f7f0*/  IMAD R2, R0, 0x90, R26 ;  /* 0x0000009000027824 */ /* 0x000fe200078e021a */
[----:B------:R-:W-:Y:S01]  /*f800*/  UIADD3.X UR5, URZ, UR37, URZ, UP0, !UPT ;  /* 0x000000253f057290 */ /* 0x000fe200087fe43f */
[----:B------:R-:W-:Y:S01]  /*f810*/  VIADD R11, R4, 0x16a00 ;  /* 0x00016a00040b7836 */ /* 0x000fe20000000000 */
[----:B------:R-:W-:Y:S01]  /*f820*/  UMOV UR6, 0x0 ;  /* 0x0000000000067882 */ /* 0x000fe20000000000 */
[----:B------:R-:W-:-:S10]  /*f830*/  UMOV UR7, 0x14f00000 ;  /* 0x14f0000000077882 */ /* 0x000fd40000000000 */
.L_x_255:
[----:B------:R-:W-:-:S13]  /*f840*/  @P0 ELECT P2, URZ, PT ;  /* 0x00000000003f082f */ /* 0x000fda0003840000 */
[----:B-----5:R-:W-:Y:S02]  /*f850*/  @P2 R2UR UR13, R5 ;  /* 0x00000000050d22ca */ /* 0x020fe400000e0000 */
[----:B------:R-:W-:Y:S02]  /*f860*/  @P2 R2UR UR12, R16 ;  /* 0x00000000100c22ca */ /* 0x000fe400000e0000 */
[----:B------:R-:W-:Y:S02]  /*f870*/  @P2 R2UR UR11, R2 ;  /* 0x00000000020b22ca */ /* 0x000fe400000e0000 */
[----:B------:R-:W-:Y:S02]  /*f880*/  @P2 R2UR UR9, R3 ;  /* 0x00000000030922ca */ /* 0x000fe400000e0000 */
[----:B------:R-:W-:Y:S02]  /*f890*/  @P2 R2UR UR8, R11 ;  /* 0x000000000b0822ca */ /* 0x000fe400000e0000 */
[----:B------:R-:W-:-:S02]  /*f8a0*/  @P2 PLOP3.LUT P0, PT, P2, PT, PT, 0x8, 0x0 ;  /* 0x000000000000281c */ /* 0x000fc4000170e170 */
[----:B------:R-:W-:-:S09]  /*f8b0*/  PLOP3.LUT P2, PT, PT, PT, PT, 0x8, 0x0 ;  /* 0x000000000000781c */ /* 0x000fd20003f4e170 */
[----:B------:R0:W-:Y:S02]  /*f8c0*/  UTMALDG.4D [UR8], [UR4], desc[UR6] ;  /* 0x00000608040075b4 */ /* 0x0001e40008019000 */
[----:B0-----:R-:W-:Y:S05]  /*f8d0*/  @P0 BRA.U.ANY `(.L_x_255) ;  /* 0xfffffffd00d80947 */ /* 0x001fea000393ffff */
[----:B------:R-:W-:Y:S01]  /*f8e0*/  IMAD.MOV.U32 R20, RZ, RZ, 0x20 ;  /* 0x00000020ff147424 */ /* 0x000fe200078e00ff */
[----:B------:R-:W-:Y:S01]  /*f8f0*/  PLOP3.LUT P0, PT, PT, PT, PT, 0x80, 0x0 ;  /* 0x000000000000781c */ /* 0x000fe20003f0f070 */
[----:B------:R-:W-:Y:S01]  /*f900*/  VIADD R11, R4, 0x18e00 ;  /* 0x00018e00040b7836 */ /* 0x000fe20000000000 */
[----:B------:R-:W-:Y:S01]  /*f910*/  UMOV UR6, 0x0 ;  /* 0x0000000000067882 */ /* 0x000fe20000000000 */
[----:B------:R-:W-:Y:S01]  /*f920*/  UMOV UR7, 0x14f00000 ;  /* 0x14f0000000077882 */ /* 0x000fe20000000000 */
[----:B------:R-:W-:-:S15]  /*f930*/  R2UR UR10, R20 ;  /* 0x00000000140a72ca */ /* 0x000fde00000e0000 */
.L_x_256:
[----:B------:R-:W-:-:S13]  /*f940*/  @P0 ELECT P2, URZ, PT ;  /* 0x00000000003f082f */ /* 0x000fda0003840000 */
[----:B------:R-:W-:Y:S02]  /*f950*/  @P2 R2UR UR13, R5 ;  /* 0x00000000050d22ca */ /* 0x000fe400000e0000 */
        /* <DEDUP_REMOVED lines=14> */
.L_x_257:
        /* <DEDUP_REMOVED lines=10> */
[----:B------:R-:W-:Y:S01]  /*fae0*/  SHF.L.U32 R2, R28, 0x1f, RZ ;  /* 0x0000001f1c027819 */ /* 0x000fe200000006ff */
[----:B------:R-:W-:Y:S01]  /*faf0*/  IMAD R3, R18, 0x8, R8 ;  /* 0x0000000812037824 */ /* 0x000fe200078e0208 */
[----:B------:R-:W-:Y:S03]  /*fb00*/  BSSY B3, `(.L_x_258) ;  /* 0x0000003000037945 */ /* 0x000fe60003800000 */
[----:B------:R-:W0:Y:S02]  /*fb10*/  SYNCS.PHASECHK.TRANS64.TRYWAIT P0, [R3+URZ+0x60], R2 ;  /* 0x00006002030075a7 */ /* 0x000e24000800017f */
[----:B0-----:R-:W-:Y:S05]  /*fb20*/  @!P0 BRA `(.L_x_259) ;  /* 0x0000003c007c8947 */ /* 0x001fea0003800000 */
.L_x_358:
[----:B------:R-:W-:Y:S05]  /*fb30*/  BSYNC B3 ;  /* 0x0000000000037941 */ /* 0x000fea0003800000 */
.L_x_258:
[----:B------:R-:W-:Y:S01]  /*fb40*/  BSSY B3, `(.L_x_260) ;  /* 0x000000c000037945 */ /* 0x000fe20003800000 */
[----:B------:R-:W-:Y:S02]  /*fb50*/  IMAD.MOV.U32 R12, RZ, RZ, 0x0 ;  /* 0x00000000ff0c7424 */ /* 0x000fe400078e00ff */
[----:B------:R-:W-:Y:S01]  /*fb60*/  IMAD.MOV.U32 R13, RZ, RZ, 0x14f00000 ;  /* 0x14f00000ff0d7424 */ /* 0x000fe200078e00ff */
[----:B------:R-:W-:Y:S06]  /*fb70*/  @P1 BRA `(.L_x_261) ;  /* 0x0000000000201947 */ /* 0x000fec0003800000 */
[----:B------:R-:W1:Y:S01]  /*fb80*/  S2R R4, SR_TID.X ;  /* 0x0000000000047919 */ /* 0x000e620000002100 */
[----:B0-----:R-:W-:Y:S02]  /*fb90*/  IMAD R2, R18, 0x8, R17 ;  /* 0x0000000812027824 */ /* 0x001fe400078e0211 */
[----:B------:R-:W-:-:S04]  /*fba0*/  IMAD.MOV.U32 R3, RZ, RZ, 0x6c00 ;  /* 0x00006c00ff037424 */ /* 0x000fc800078e00ff */
[----:B------:R2:W-:Y:S01]  /*fbb0*/  SYNCS.ARRIVE.TRANS64 RZ, [R2+URZ+0x31c50], R3 ;  /* 0x031c500302ff79a7 */ /* 0x0005e2000800003f */
[----:B-1----:R-:W-:-:S04]  /*fbc0*/  LOP3.LUT R4, R4, 0x1f, RZ, 0xc0, !PT ;  /* 0x0000001f04047812 */ /* 0x002fc800078ec0ff */
[----:B------:R-:W-:-:S13]  /*fbd0*/  ISETP.NE.AND P0, PT, R4, RZ, PT ;  /* 0x000000ff0400720c */ /* 0x000fda0003f05270 */
[----:B--2---:R-:W-:Y:S05]  /*fbe0*/  @!P0 BRA `(.L_x_261) ;  /* 0x0000000000048947 */ /* 0x004fea0003800000 */
[----:B------:R-:W-:Y:S01]  /*fbf0*/  BPT.TRAP 0x1 ;  /* 0x000000040000795c */ /* 0x000fe20000300000 */
.L_x_261:
[----:B------:R-:W-:Y:S05]  /*fc00*/  BSYNC B3 ;  /* 0x0000000000037941 */ /* 0x000fea0003800000 */
.L_x_260:
[----:B------:R-:W-:Y:S01]  /*fc10*/  R2UR UR10, R14 ;  /* 0x000000000e0a72ca */ /* 0x000fe200000e0000 */
[--C-:B0-----:R-:W-:Y:S01]  /*fc20*/  IMAD R2, R18, 0x8, R17.reuse ;  /* 0x0000000812027824 */ /* 0x101fe200078e0211 */
[----:B------:R-:W-:Y:S01]  /*fc30*/  R2UR UR6, R12 ;  /* 0x000000000c0672ca */ /* 0x000fe200000e0000 */
[----:B------:R-:W-:Y:S01]  /*fc40*/  IMAD R3, R18, 0x6c00, R17 ;  /* 0x00006c0012037824 */ /* 0x000fe200078e0211 */
[----:B------:R-:W-:Y:S01]  /*fc50*/  R2UR UR7, R13 ;  /* 0x000000000d0772ca */ /* 0x000fe200000e0000 */
[----:B------:R-:W-:Y:S01]  /*fc60*/  UIADD3 UR4, UP0, UR36, 0x470, URZ ;  /* 0x0000047024047890 */ /* 0x000fe2000ff1e03f */
[----:B------:R-:W-:Y:S01]  /*fc70*/  PLOP3.LUT P0, PT, PT, PT, PT, 0x80, 0x0 ;  /* 0x000000000000781c */ /* 0x000fe20003f0f070 */
[----:B------:R-:W-:Y:S02]  /*fc80*/  IMAD R4, R22, 0x90, R26 ;  /* 0x0000009016047824 */ /* 0x000fe400078e021a */
[----:B------:R-:W-:Y:S01]  /*fc90*/  VIADD R2, R2, 0x31c50 ;  /* 0x00031c5002027836 */ /* 0x000fe20000000000 */
[----:B------:R-:W-:Y:S01]  /*fca0*/  UIADD3.X UR5, URZ, UR37, URZ, UP0, !UPT ;  /* 0x000000253f057290 */ /* 0x000fe200087fe43f */
[----:B------:R-:W-:-:S11]  /*fcb0*/  VIADD R11, R3, 0x200 ;  /* 0x00000200030b7836 */ /* 0x000fd60000000000 */
.L_x_262:
        /* <DEDUP_REMOVED lines=10> */
[----:B------:R-:W-:Y:S01]  /*fd60*/  R2UR UR10, R20 ;  /* 0x00000000140a72ca */ /* 0x000fe200000e0000 */
[----:B------:R-:W-:Y:S01]  /*fd70*/  VIADD R11, R3, 0x2600 ;  /* 0x00002600030b7836 */ /* 0x000fe20000000000 */
[----:B------:R-:W-:Y:S02]  /*fd80*/  R2UR UR6, R12 ;  /* 0x000000000c0672ca */ /* 0x000fe400000e0000 */
[----:B------:R-:W-:Y:S02]  /*fd90*/  R2UR UR7, R13 ;  /* 0x000000000d0772ca */ /* 0x000fe400000e0000 */
[----:B------:R-:W-:-:S13]  /*fda0*/  PLOP3.LUT P0, PT, PT, PT, PT, 0x80, 0x0 ;  /* 0x000000000000781c */ /* 0x000fda0003f0f070 */
.L_x_263:
        /* <DEDUP_REMOVED lines=15> */
.L_x_264:
        /* <DEDUP_REMOVED lines=10> */
[----:B------:R-:W-:Y:S02]  /*ff40*/  IMAD.MOV.U32 R19, RZ, RZ, R5 ;  /* 0x000000ffff137224 */ /* 0x000fe400078e0005 */
[----:B------:R-:W-:-:S07]  /*ff50*/  IMAD.MOV.U32 R22, RZ, RZ, R0 ;  /* 0x000000ffff167224 */ /* 0x000fce00078e0000 */
.L_x_249:
[----:B------:R-:W-:Y:S05]  /*ff60*/  BSYNC B1 ;  /* 0x0000000000017941 */ /* 0x000fea0003800000 */
.L_x_248:
[----:B------:R-:W2:Y:S01]  /*ff70*/  LDL.LU R0, [R1+0x18] ;  /* 0x0000180001007983 */ /* 0x000ea20000300800 */
[----:B------:R-:W-:Y:S02]  /*ff80*/  IMAD.MOV.U32 R28, RZ, RZ, R10 ;  /* 0x000000ffff1c7224 */ /* 0x000fe400078e000a */
[----:B------:R-:W-:Y:S02]  /*ff90*/  IMAD.MOV.U32 R18, RZ, RZ, R6 ;  /* 0x000000ffff127224 */ /* 0x000fe400078e0006 */
[----:B--2---:R-:W-:-:S07]  /*ffa0*/  VIADD R0, R0, 0xfffffffd ;  /* 0xfffffffd00007836 */ /* 0x004fce0000000000 */
.L_x_247:
[----:B------:R-:W-:Y:S05]  /*ffb0*/  BSYNC B2 ;  /* 0x0000000000027941 */ /* 0x000fea0003800000 */
.L_x_246:
[----:B------:R-:W-:Y:S01]  /*ffc0*/  VIADD R7, R7, 0xfffffffe ;  /* 0xfffffffe07077836 */ /* 0x000fe20000000000 */
[----:B------:R-:W-:-:S04]  /*ffd0*/  LOP3.LUT R2, RZ, R9, RZ, 0x33, !PT ;  /* 0x00000009ff027212 */ /* 0x000fc800078e33ff */
[----:B------:R-:W-:-:S13]  /*ffe0*/  ISETP.NE.AND P0, PT, R7, R2, PT ;  /* 0x000000020700720c */ /* 0x000fda0003f05270 */
[----:B------:R-:W-:Y:S05]  /*fff0*/  @!P0 BRA `(.L_x_245) ;  /* 0x0000001400988947 */ /* 0x000fea0003800000 */
[----:B------:R-:W-:-:S07]  /*10000*/  IMAD.MOV.U32 R4, RZ, RZ, R19 ;  /* 0x000000ffff047224 */ /* 0x000fce00078e0013 */
.L_x_299:
[----:B------:R-:W-:Y:S01]  /*10010*/  LOP3.LUT P1, RZ, R29, 0x1, RZ, 0xc0, !PT ;  /* 0x000000011dff7812 */ /* 0x000fe2000782c0ff */
[----:B------:R-:W-:Y:S01]  /*10020*/  VIADD R6, R18, 0x1 ;  /* 0x0000000112067836 */ /* 0x000fe20000000000 */
[----:B------:R-:W-:Y:S05]  /*10030*/  YIELD ;  /* 0x0000000000007946 */ /* 0x000fea0003800000 */
[----:B------:R-:W-:Y:S01]  /*10040*/  ISETP.NE.AND P0, PT, R6, 0x2, PT ;  /* 0x000000020600780c */ /* 0x000fe20003f05270 */
[----:B------:R-:W-:Y:S03]  /*10050*/  BSSY B1, `(.L_x_265) ;  /* 0x00000ab000017945 */ /* 0x000fe60003800000 */
[----:B------:R-:W-:-:S02]  /*10060*/  SEL R7, RZ, 0x1, P0 ;  /* 0x00000001ff077807 */ /* 0x000fc40000000000 */
        /* <DEDUP_REMOVED lines=25> */
[----:B------:R-:W-:-:S05]  /*10200*/  LEA.HI.X R5, R2, UR5, R3, 0x2, P0 ;  /* 0x0000000502057c11 */ /* 0x000fca00080f1403 */
[----:B------:R0:W5:Y:S04]  /*10210*/  LDG.E R4, desc[UR8][R4.64] ;  /* 0x0000000804047981 */ /* 0x000168000c1e1900 */
.L_x_267:
[----:B------:R-:W-:Y:S01]  /*10220*/  IMAD R3, R6, 0x8, R17 ;  /* 0x0000000806037824 */ /* 0x000fe200078e0211 */
[----:B------:R-:W-:Y:S01]  /*10230*/  SHF.L.U32 R2, R7, 0x1f, RZ ;  /* 0x0000001f07027819 */ /* 0x000fe200000006ff */
[----:B------:R-:W-:Y:S03]  /*10240*/  BSSY B2, `(.L_x_268) ;  /* 0x0000003000027945 */ /* 0x000fe60003800000 */
[----:B------:R-:W1:Y:S02]  /*10250*/  SYNCS.PHASECHK.TRANS64.TRYWAIT P0, [R3+URZ+0x31c40], R2 ;  /* 0x031c4002030075a7 */ /* 0x000e64000800017f */
[----:B-1----:R-:W-:Y:S05]  /*10260*/  @!P0 BRA `(.L_x_269) ;  /* 0x0000003400c08947 */ /* 0x002fea0003800000 */
.L_x_359:
[----:B------:R-:W-:Y:S05]  /*10270*/  BSYNC B2 ;  /* 0x0000000000027941 */ /* 0x000fea0003800000 */
.L_x_268:
        /* <DEDUP_REMOVED lines=12> */
.L_x_271:
[----:B------:R-:W-:Y:S05]  /*10340*/  BSYNC B2 ;  /* 0x0000000000027941 */ /* 0x000fea0003800000 */
.L_x_270:
        /* <DEDUP_REMOVED lines=11> */
.L_x_272:
        /* <DEDUP_REMOVED lines=16> */
.L_x_273:
        /* <DEDUP_REMOVED lines=16> */
.L_x_274:
        /* <DEDUP_REMOVED lines=15> */
.L_x_360:
[----:B------:R-:W-:Y:S05]  /*106f0*/  BSYNC B2 ;  /* 0x0000000000027941 */ /* 0x000fea0003800000 */
.L_x_275:
[----:B------:R-:W-:Y:S01]  /*10700*/  BSSY B2, `(.L_x_277) ;  /* 0x000000b000027945 */ /* 0x000fe20003800000 */
[----:B------:R-:W-:Y:S02]  /*10710*/  IMAD.MOV.U32 R2, RZ, RZ, 0x0 ;  /* 0x00000000ff027424 */ /* 0x000fe400078e00ff */
[----:B------:R-:W-:Y:S01]  /*10720*/  IMAD.MOV.U32 R3, RZ, RZ, 0x14f00000 ;  /* 0x14f00000ff037424 */ /* 0x000fe200078e00ff */
[----:B------:R-:W-:Y:S06]  /*10730*/  @P1 BRA `(.L_x_278) ;  /* 0x00000000001c1947 */ /* 0x000fec0003800000 */
[----:B------:R-:W1:Y:S02]  /*10740*/  S2R R13, SR_TID.X ;  /* 0x00000000000d7919 */ /* 0x000e640000002100 */
[----:B-1----:R-:W-:Y:S01]  /*10750*/  LOP3.LUT R14, R13, 0x1f, RZ, 0xc0, !PT ;  /* 0x0000001f0d0e7812 */ /* 0x002fe200078ec0ff */
[----:B------:R-:W-:-:S03]  /*10760*/  IMAD.MOV.U32 R13, RZ, RZ, 0x6c00 ;  /* 0x00006c00ff0d7424 */ /* 0x000fc600078e00ff */
[----:B------:R-:W-:Y:S01]  /*10770*/  ISETP.NE.AND P0, PT, R14, RZ, PT ;  /* 0x000000ff0e00720c */ /* 0x000fe20003f05270 */
[----:B------:R1:W-:-:S12]  /*10780*/  SYNCS.ARRIVE.TRANS64 RZ, [R12+URZ+0x50], R13 ;  /* 0x0000500d0cff79a7 */ /* 0x0003d8000800003f */
[----:B-1----:R-:W-:Y:S05]  /*10790*/  @!P0 BRA `(.L_x_278) ;  /* 0x0000000000048947 */ /* 0x002fea0003800000 */
[----:B------:R-:W-:Y:S01]  /*107a0*/  BPT.TRAP 0x1 ;  /* 0x000000040000795c */ /* 0x000fe20000300000 */
.L_x_278:
[----:B------:R-:W-:Y:S05]  /*107b0*/  BSYNC B2 ;  /* 0x0000000000027941 */ /* 0x000fea0003800000 */
.L_x_277:
[----:B------:R-:W-:Y:S01]  /*107c0*/  R2UR UR6, R2 ;  /* 0x00000000020672ca */ /* 0x000fe200000e0000 */
[----:B------:R-:W-:Y:S01]  /*107d0*/  IMAD R18, R18, 0x6c00, R17 ;  /* 0x00006c0012127824 */ /* 0x000fe200078e0211 */
[----:B------:R-:W-:Y:S01]  /*107e0*/  R2UR UR7, R3 ;  /* 0x00000000030772ca */ /* 0x000fe200000e0000 */
[----:B------:R-:W-:Y:S01]  /*107f0*/  UIADD3 UR4, UP0, UR36, 0x470, URZ ;  /* 0x0000047024047890 */ /* 0x000fe2000ff1e03f */
[----:B------:R-:W-:Y:S01]  /*10800*/  R2UR UR10, R5 ;  /* 0x00000000050a72ca */ /* 0x000fe200000e0000 */
[----:B------:R-:W-:Y:S01]  /*10810*/  IMAD R5, R22, 0x90, R26 ;  /* 0x0000009016057824 */ /* 0x000fe200078e021a */
[----:B------:R-:W-:Y:S01]  /*10820*/  PLOP3.LUT P0, PT, PT, PT, PT, 0x80, 0x0 ;  /* 0x000000000000781c */ /* 0x000fe20003f0f070 */
[----:B0-----:R-:W-:Y:S01]  /*10830*/  VIADD R12, R12, 0x50 ;  /* 0x000000500c0c7836 */ /* 0x001fe20000000000 */
[----:B------:R-:W-:Y:S01]  /*10840*/  UIADD3.X UR5, URZ, UR37, URZ, UP0, !UPT ;  /* 0x000000253f057290 */ /* 0x000fe200087fe43f */
[----:B------:R-:W-:-:S11]  /*10850*/  VIADD R13, R18, 0x200 ;  /* 0x00000200120d7836 */ /* 0x000fd60000000000 */
.L_x_279:
        /* <DEDUP_REMOVED lines=10> */
[----:B------:R-:W-:Y:S02]  /*10900*/  R2UR UR6, R2 ;  /* 0x00000000020672ca */ /* 0x000fe400000e0000 */
[----:B------:R-:W-:Y:S02]  /*10910*/  R2UR UR7, R3 ;  /* 0x00000000030772ca */ /* 0x000fe400000e0000 */
[----:B------:R-:W-:Y:S01]  /*10920*/  R2UR UR10, R10 ;  /* 0x000000000a0a72ca */ /* 0x000fe200000e0000 */
[----:B------:R-:W-:Y:S01]  /*10930*/  VIADD R10, R18, 0x2600 ;  /* 0x00002600120a7836 */ /* 0x000fe20000000000 */
[----:B------:R-:W-:-:S13]  /*10940*/  PLOP3.LUT P0, PT, PT, PT, PT, 0x80, 0x0 ;  /* 0x000000000000781c */ /* 0x000fda0003f0f070 */
.L_x_280:
        /* <DEDUP_REMOVED lines=15> */
.L_x_281:
        /* <DEDUP_REMOVED lines=12> */
.L_x_266:
[----:B------:R-:W-:Y:S05]  /*10b00*/  BSYNC B1 ;  /* 0x0000000000017941 */ /* 0x000fea0003800000 */
.L_x_265:
[----:B------:R-:W-:Y:S01]  /*10b10*/  LOP3.LUT P1, RZ, R29, 0x1, RZ, 0xc0, !PT ;  /* 0x000000011dff7812 */ /* 0x000fe2000782c0ff */
[----:B------:R-:W-:Y:S01]  /*10b20*/  VIADD R18, R6, 0x1 ;  /* 0x0000000106127836 */ /* 0x000fe20000000000 */
[----:B------:R-:W-:Y:S01]  /*10b30*/  BSSY B1, `(.L_x_282) ;  /* 0x00000ae000017945 */ /* 0x000fe20003800000 */
[----:B------:R-:W-:-:S03]  /*10b40*/  VIADD R9, R0, 0xffffffff ;  /* 0xffffffff00097836 */ /* 0x000fc60000000000 */
        /* <DEDUP_REMOVED lines=29> */
.L_x_284:
[----:B------:R-:W-:Y:S01]  /*10d20*/  IMAD R2, R18, 0x8, R17 ;  /* 0x0000000812027824 */ /* 0x000fe200078e0211 */
[----:B------:R-:W-:Y:S01]  /*10d30*/  SHF.L.U32 R3, R28, 0x1f, RZ ;  /* 0x0000001f1c037819 */ /* 0x000fe200000006ff */
[----:B------:R-:W-:Y:S03]  /*10d40*/  BSSY B2, `(.L_x_285) ;  /* 0x0000003000027945 */ /* 0x000fe60003800000 */
[----:B------:R-:W1:Y:S02]  /*10d50*/  SYNCS.PHASECHK.TRANS64.TRYWAIT P0, [R2+URZ+0x31c40], R3 ;  /* 0x031c4003020075a7 */ /* 0x000e64000800017f */
[----:B-1----:R-:W-:Y:S05]  /*10d60*/  @!P0 BRA `(.L_x_286) ;  /* 0x0000002c00288947 */ /* 0x002fea0003800000 */
.L_x_361:
[----:B------:R-:W-:Y:S05]  /*10d70*/  BSYNC B2 ;  /* 0x0000000000027941 */ /* 0x000fea0003800000 */
.L_x_285:
        /* <DEDUP_REMOVED lines=12> */
.L_x_288:
[----:B------:R-:W-:Y:S05]  /*10e40*/  BSYNC B2 ;  /* 0x0000000000027941 */ /* 0x000fea0003800000 */
.L_x_287:
[----:B------:R-:W-:Y:S01]  /*10e50*/  IMAD.MOV.U32 R13, RZ, RZ, RZ ;  /* 0x000000ffff0d7224 */ /* 0x000fe200078e00ff */
[----:B------:R-:W-:Y:S01]  /*10e60*/  UIADD3 UR4, UP0, UR36, 0x370, URZ ;  /* 0x0000037024047890 */ /* 0x000fe2000ff1e03f */
[C---:B-1----:R-:W-:Y:S01]  /*10e70*/  IMAD R3, R18.reuse, 0x8, R8 ;  /* 0x0000000812037824 */ /* 0x042fe200078e0208 */
[----:B------:R-:W-:Y:S01]  /*10e80*/  PLOP3.LUT P0, PT, PT, PT, PT, 0x80, 0x0 ;  /* 0x000000000000781c */ /* 0x000fe20003f0f070 */
[----:B------:R-:W-:Y:S01]  /*10e90*/  IMAD R12, R18, 0x6c00, R17 ;  /* 0x00006c00120c7824 */ /* 0x000fe200078e0211 */
[----:B------:R-:W-:Y:S01]  /*10ea0*/  R2UR UR10, R13 ;  /* 0x000000000d0a72ca */ /* 0x000fe200000e0000 */
[----:B------:R-:W-:Y:S01]  /*10eb0*/  VIADD R3, R3, 0x30 ;  /* 0x0000003003037836 */ /* 0x000fe20000000000 */
[----:B------:R-:W-:Y:S01]  /*10ec0*/  UIADD3.X UR5, URZ, UR37, URZ, UP0, !UPT ;  /* 0x000000253f057290 */ /* 0x000fe200087fe43f */
[----:B------:R-:W-:Y:S01]  /*10ed0*/  IMAD R2, R10, 0x90, R26 ;  /* 0x000000900a027824 */ /* 0x000fe200078e021a */
[----:B------:R-:W-:Y:S01]  /*10ee0*/  UMOV UR6, 0x0 ;  /* 0x0000000000067882 */ /* 0x000fe20000000000 */
[----:B------:R-:W-:Y:S01]  /*10ef0*/  VIADD R5, R12, 0x16a00 ;  /* 0x00016a000c057836 */ /* 0x000fe20000000000 */
[----:B------:R-:W-:-:S09]  /*10f00*/  UMOV UR7, 0x14f00000 ;  /* 0x14f0000000077882 */ /* 0x000fd20000000000 */
.L_x_289:
        /* <DEDUP_REMOVED lines=16> */
.L_x_290:
        /* <DEDUP_REMOVED lines=16> */
.L_x_291:
        /* <DEDUP_REMOVED lines=15> */
.L_x_362:
[----:B------:R-:W-:Y:S05]  /*11200*/  BSYNC B2 ;  /* 0x0000000000027941 */ /* 0x000fea0003800000 */
.L_x_292:
[----:B------:R-:W-:Y:S01]  /*11210*/  BSSY B2, `(.L_x_294) ;  /* 0x000000b000027945 */ /* 0x000fe20003800000 */
[----:B0-----:R-:W-:Y:S02]  /*11220*/  IMAD.MOV.U32 R2, RZ, RZ, 0x0 ;  /* 0x00000000ff027424 */ /* 0x001fe400078e00ff */
[----:B------:R-:W-:Y:S01]  /*11230*/  IMAD.MOV.U32 R3, RZ, RZ, 0x14f00000 ;  /* 0x14f00000ff037424 */ /* 0x000fe200078e00ff */
[----:B------:R-:W-:Y:S06]  /*11240*/  @P1 BRA `(.L_x_295) ;  /* 0x00000000001c1947 */ /* 0x000fec0003800000 */
[----:B------:R-:W0:Y:S02]  /*11250*/  S2R R12, SR_TID.X ;  /* 0x00000000000c7919 */ /* 0x000e240000002100 */
[----:B0-----:R-:W-:Y:S01]  /*11260*/  LOP3.LUT R14, R12, 0x1f, RZ, 0xc0, !PT ;  /* 0x0000001f0c0e7812 */ /* 0x001fe200078ec0ff */
[----:B------:R-:W-:-:S03]  /*11270*/  IMAD.MOV.U32 R12, RZ, RZ, 0x6c00 ;  /* 0x00006c00ff0c7424 */ /* 0x000fc600078e00ff */
[----:B------:R-:W-:Y:S01]  /*11280*/  ISETP.NE.AND P0, PT, R14, RZ, PT ;  /* 0x000000ff0e00720c */ /* 0x000fe20003f05270 */
[----:B------:R0:W-:-:S12]  /*11290*/  SYNCS.ARRIVE.TRANS64 RZ, [R7+URZ+0x50], R12 ;  /* 0x0000500c07ff79a7 */ /* 0x0001d8000800003f */
[----:B0-----:R-:W-:Y:S05]  /*112a0*/  @!P0 BRA `(.L_x_295) ;  /* 0x0000000000048947 */ /* 0x001fea0003800000 */
[----:B------:R-:W-:Y:S01]  /*112b0*/  BPT.TRAP 0x1 ;  /* 0x000000040000795c */ /* 0x000fe20000300000 */
.L_x_295:
[----:B------:R-:W-:Y:S05]  /*112c0*/  BSYNC B2 ;  /* 0x0000000000027941 */ /* 0x000fea0003800000 */
.L_x_294:
[----:B------:R-:W-:Y:S01]  /*112d0*/  R2UR UR6, R2 ;  /* 0x00000000020672ca */ /* 0x000fe200000e0000 */
[----:B------:R-:W-:Y:S01]  /*112e0*/  IMAD R6, R6, 0x6c00, R17 ;  /* 0x00006c0006067824 */ /* 0x000fe200078e0211 */
[----:B------:R-:W-:Y:S01]  /*112f0*/  R2UR UR7, R3 ;  /* 0x00000000030772ca */ /* 0x000fe200000e0000 */
[----:B------:R-:W-:Y:S01]  /*11300*/  UIADD3 UR4, UP0, UR36, 0x470, URZ ;  /* 0x0000047024047890 */ /* 0x000fe2000ff1e03f */
[----:B------:R-:W-:Y:S01]  /*11310*/  R2UR UR10, R13 ;  /* 0x000000000d0a72ca */ /* 0x000fe200000e0000 */
[----:B------:R-:W-:Y:S01]  /*11320*/  IMAD R12, R22, 0x90, R26 ;  /* 0x00000090160c7824 */ /* 0x000fe200078e021a */
[----:B------:R-:W-:Y:S01]  /*11330*/  PLOP3.LUT P0, PT, PT, PT, PT, 0x80, 0x0 ;  /* 0x000000000000781c */ /* 0x000fe20003f0f070 */
[----:B------:R-:W-:Y:S01]  /*11340*/  VIADD R7, R7, 0x50 ;  /* 0x0000005007077836 */ /* 0x000fe20000000000 */
[----:B------:R-:W-:Y:S01]  /*11350*/  UIADD3.X UR5, URZ, UR37, URZ, UP0, !UPT ;  /* 0x000000253f057290 */ /* 0x000fe200087fe43f */
[----:B------:R-:W-:-:S11]  /*11360*/  VIADD R13, R6, 0x200 ;  /* 0x00000200060d7836 */ /* 0x000fd60000000000 */
.L_x_296:
        /* <DEDUP_REMOVED lines=15> */
.L_x_297:
        /* <DEDUP_REMOVED lines=15> */
.L_x_298:
        /* <DEDUP_REMOVED lines=12> */
.L_x_283:
[----:B------:R-:W-:Y:S05]  /*11610*/  BSYNC B1 ;  /* 0x0000000000017941 */ /* 0x000fea0003800000 */
.L_x_282:
[----:B------:R-:W2:Y:S01]  /*11620*/  LDL R2, [R1+0x4] ;  /* 0x0000040001027983 */ /* 0x000ea20000100800 */
[----:B------:R-:W-:Y:S01]  /*11630*/  VIADD R0, R0, 0xfffffffe ;  /* 0xfffffffe00007836 */ /* 0x000fe20000000000 */
[----:B--2---:R-:W-:-:S13]  /*11640*/  ISETP.GT.AND P0, PT, R9, R2, PT ;  /* 0x000000020900720c */ /* 0x004fda0003f04270 */
[----:B------:R-:W-:Y:S05]  /*11650*/  @P0 BRA `(.L_x_299) ;  /* 0xffffffe8006c0947 */ /* 0x000fea000383ffff */
.L_x_245:
[----:B------:R-:W-:Y:S05]  /*11660*/  BSYNC B0 ;  /* 0x0000000000007941 */ /* 0x000fea0003800000 */
.L_x_244:
[----:B------:R-:W1:Y:S01]  /*11670*/  S2R R2, SR_TID.X ;  /* 0x0000000000027919 */ /* 0x000e620000002100 */
[----:B------:R-:W-:Y:S01]  /*11680*/  BSSY B0, `(.L_x_300) ;  /* 0x0000011000007945 */ /* 0x000fe20003800000 */
[----:B-1----:R-:W-:-:S04]  /*11690*/  LOP3.LUT R6, R2, 0x7f, RZ, 0xc0, !PT ;  /* 0x0000007f02067812 */ /* 0x002fc800078ec0ff */
[----:B------:R-:W-:-:S13]  /*116a0*/  ISETP.NE.AND P0, PT, R6, RZ, PT ;  /* 0x000000ff0600720c */ /* 0x000fda0003f05270 */
[----:B------:R-:W-:Y:S05]  /*116b0*/  @P0 BRA `(.L_x_301) ;  /* 0x0000000000340947 */ /* 0x000fea0003800000 */
[----:B------:R-:W1:Y:S01]  /*116c0*/  S2R R5, SR_LANEID ;  /* 0x0000000000057919 */ /* 0x000e620000000000 */
[----:B------:R-:W-:Y:S01]  /*116d0*/  VOTEU.ANY UR4, UPT, PT ;  /* 0x0000000000047886 */ /* 0x000fe200038e0100 */
[----:B------:R-:W2:Y:S01]  /*116e0*/  LDC.64 R2, c[0x0][0xc60] ;  /* 0x00031800ff027b82 */ /* 0x000ea20000000a00 */
[----:B------:R-:W1:Y:S01]  /*116f0*/  FLO.U32 R0, UR4 ;  /* 0x0000000400007d00 */ /* 0x000e6200080e0000 */
[----:B------:R-:W-:Y:S01]  /*11700*/  ULDC.64 UR6, c[0x0][0x208] ;  /* 0x0000820000067ab9 */ /* 0x000fe20000000a00 */
[----:B-1----:R-:W-:-:S06]  /*11710*/  ISETP.EQ.U32.AND P0, PT, R0, R5, PT ;  /* 0x000000050000720c */ /* 0x002fcc0003f02070 */
[----:B------:R-:W2:Y:S07]  /*11720*/  POPC R5, UR4 ;  /* 0x0000000400057d09 */ /* 0x000eae0008000000 */
[----:B--2---:R-:W2:Y:S01]  /*11730*/  @P0 ATOMG.E.ADD.STRONG.GPU PT, R3, desc[UR6][R2.64], R5 ;  /* 0x00000005020309a8 */ /* 0x004ea200081ee1c6 */
[----:B------:R-:W1:Y:S02]  /*11740*/  S2R R4, SR_LTMASK ;  /* 0x0000000000047919 */ /* 0x000e640000003900 */
[----:B-1----:R-:W-:-:S04]  /*11750*/  LOP3.LUT R4, R4, UR4, RZ, 0xc0, !PT ;  /* 0x0000000404047c12 */ /* 0x002fc8000f8ec0ff */
[----:B0-----:R-:W0:Y:S01]  /*11760*/  POPC R7, R4 ;  /* 0x0000000400077309 */ /* 0x001e220000000000 */
[----:B--2---:R-:W0:Y:S02]  /*11770*/  SHFL.IDX PT, R0, R3, R0, 0x1f ;  /* 0x00001f0003007589 */ /* 0x004e2400000e0000 */
[----:B0-----:R-:W-:-:S07]  /*11780*/  IADD3 R24, R0, UR38, R7 ;  /* 0x0000002600187c10 */ /* 0x001fce000fffe007 */
.L_x_301:
[----:B------:R-:W-:Y:S05]  /*11790*/  BSYNC B0 ;  /* 0x0000000000007941 */ /* 0x000fea0003800000 */
.L_x_300:
[----:B------:R-:W-:Y:S01]  /*117a0*/  LOP3.LUT P0, RZ, R29, 0x1, RZ, 0xc0, !PT ;  /* 0x000000011dff7812 */ /* 0x000fe2000780c0ff */
[----:B------:R-:W-:-:S12]  /*117b0*/  BSSY B0, `(.L_x_302) ;  /* 0x0000045000007945 */ /* 0x000fd80003800000 */
[----:B------:R-:W-:Y:S05]  /*117c0*/  @!P0 BRA `(.L_x_303) ;  /* 0x00000004000c8947 */ /* 0x000fea0003800000 */
[----:B------:R-:W-:Y:S01]  /*117d0*/  IMAD R3, R18, 0x8, R17 ;  /* 0x0000000812037824 */ /* 0x000fe200078e0211 */
[----:B------:R-:W-:Y:S01]  /*117e0*/  SHF.L.U32 R0, R28, 0x1f, RZ ;  /* 0x0000001f1c007819 */ /* 0x000fe200000006ff */
[----:B------:R-:W-:Y:S01]  /*117f0*/  BSSY B1, `(.L_x_304) ;  /* 0x0000004000017945 */ /* 0x000fe20003800000 */
[----:B------:R-:W-:Y:S02]  /*11800*/  ISETP.NE.AND P1, PT, R6, RZ, PT ;  /* 0x000000ff0600720c */ /* 0x000fe40003f25270 */
[----:B------:R-:W1:Y:S02]  /*11810*/  SYNCS.PHASECHK.TRANS64.TRYWAIT P0, [R3+URZ+0x31c60], R0 ;  /* 0x031c6000030075a7 */ /* 0x000e64000800017f */
[----:B-1----:R-:W-:Y:S09]  /*11820*/  @!P0 BRA `(.L_x_305) ;  /* 0x0000002000a08947 */ /* 0x002ff20003800000 */
.L_x_363:
[----:B------:R-:W-:Y:S05]  /*11830*/  BSYNC B1 ;  /* 0x0000000000017941 */ /* 0x000fea0003800000 */
.L_x_304:
[----:B------:R-:W-:Y:S04]  /*11840*/  BSSY B1, `(.L_x_306) ;  /* 0x0000009000017945 */ /* 0x000fe80003800000 */
[----:B------:R-:W-:Y:S05]  /*11850*/  @P1 BRA `(.L_x_307) ;  /* 0x00000000001c1947 */ /* 0x000fea0003800000 */
[----:B------:R-:W2:Y:S01]  /*11860*/  S2R R2, SR_TID.X ;  /* 0x0000000000027919 */ /* 0x000ea20000002100 */
[----:B-1----:R-:W-:-:S04]  /*11870*/  IMAD.MOV.U32 R0, RZ, RZ, 0x6c00 ;  /* 0x00006c00ff007424 */ /* 0x002fc800078e00ff */
[----:B------:R3:W-:Y:S01]  /*11880*/  SYNCS.ARRIVE.TRANS64 RZ, [R3+URZ+0x31c50], R0 ;  /* 0x031c500003ff79a7 */ /* 0x0007e2000800003f */
[----:B--2---:R-:W-:-:S04]  /*11890*/  LOP3.LUT R2, R2, 0x1f, RZ, 0xc0, !PT ;  /* 0x0000001f02027812 */ /* 0x004fc800078ec0ff */
[----:B------:R-:W-:-:S13]  /*118a0*/  ISETP.NE.AND P0, PT, R2, RZ, PT ;  /* 0x000000ff0200720c */ /* 0x000fda0003f05270 */
[----:B---3--:R-:W-:Y:S05]  /*118b0*/  @!P0 BRA `(.L_x_307) ;  /* 0x0000000000048947 */ /* 0x008fea0003800000 */
[----:B------:R-:W-:Y:S01]  /*118c0*/  BPT.TRAP 0x1 ;  /* 0x000000040000795c */ /* 0x000fe20000300000 */
.L_x_307:
[----:B------:R-:W-:Y:S05]  /*118d0*/  BSYNC B1 ;  /* 0x0000000000017941 */ /* 0x000fea0003800000 */
.L_x_306:
[----:B-1----:R-:W-:Y:S01]  /*118e0*/  IMAD R0, R18, 0x6c00, R17 ;  /* 0x00006c0012007824 */ /* 0x002fe200078e0211 */
[----:B------:R-:W-:Y:S01]  /*118f0*/  UIADD3 UR4, UP0, UR36, 0x470, URZ ;  /* 0x0000047024047890 */ /* 0x000fe2000ff1e03f */
[----:B------:R-:W-:Y:S01]  /*11900*/  VIADD R2, R3, 0x31c50 ;  /* 0x00031c5003027836 */ /* 0x000fe20000000000 */
[----:B------:R-:W-:Y:S01]  /*11910*/  PLOP3.LUT P0, PT, PT, PT, PT, 0x80, 0x0 ;  /* 0x000000000000781c */ /* 0x000fe20003f0f070 */
[----:B------:R-:W-:Y:S01]  /*11920*/  IMAD R22, R22, 0x90, R26 ;  /* 0x0000009016167824 */ /* 0x000fe200078e021a */
[----:B------:R-:W-:Y:S01]  /*11930*/  UIADD3.X UR5, URZ, UR37, URZ, UP0, !UPT ;  /* 0x000000253f057290 */ /* 0x000fe200087fe43f */
[----:B------:R-:W-:Y:S01]  /*11940*/  VIADD R3, R0, 0x200 ;  /* 0x0000020000037836 */ /* 0x000fe20000000000 */
[----:B------:R-:W-:Y:S01]  /*11950*/  UMOV UR6, 0x0 ;  /* 0x0000000000067882 */ /* 0x000fe20000000000 */
[----:B------:R-:W-:Y:S01]  /*11960*/  UMOV UR7, 0x14f00000 ;  /* 0x14f0000000077882 */ /* 0x000fe20000000000 */
[----:B------:R-:W-:-:S08]  /*11970*/  UMOV UR10, URZ ;  /* 0x0000003f000a7c82 */ /* 0x000fd00008000000 */
.L_x_308:
        /* <DEDUP_REMOVED lines=9> */
[----:B-1----:R-:W-:Y:S05]  /*11a10*/  @P0 BRA.U.ANY `(.L_x_308) ;  /* 0xfffffffd00d80947 */ /* 0x002fea000393ffff */
[----:B------:R-:W-:Y:S01]  /*11a20*/  PLOP3.LUT P0, PT, PT, PT, PT, 0x80, 0x0 ;  /* 0x000000000000781c */ /* 0x000fe20003f0f070 */
[----:B------:R-:W-:Y:S01]  /*11a30*/  VIADD R3, R0, 0x2600 ;  /* 0x0000260000037836 */ /* 0x000fe20000000000 */
[----:B------:R-:W-:Y:S01]  /*11a40*/  UMOV UR6, 0x0 ;  /* 0x0000000000067882 */ /* 0x000fe20000000000 */
[----:B------:R-:W-:Y:S01]  /*11a50*/  UMOV UR7, 0x14f00000 ;  /* 0x14f0000000077882 */ /* 0x000fe20000000000 */
[----:B------:R-:W-:-:S09]  /*11a60*/  UMOV UR10, 0x20 ;  /* 0x00000020000a7882 */ /* 0x000fd20000000000 */
.L_x_309:
        /* <DEDUP_REMOVED lines=15> */
.L_x_310:
        /* <DEDUP_REMOVED lines=10> */
.L_x_303:
[----:B------:R-:W-:Y:S05]  /*11c00*/  BSYNC B0 ;  /* 0x0000000000007941 */ /* 0x000fea0003800000 */
.L_x_302:
[----:B------:R-:W-:-:S05]  /*11c10*/  VIADD R18, R18, 0x1 ;  /* 0x0000000112127836 */ /* 0x000fca0000000000 */
[----:B------:R-:W-:-:S04]  /*11c20*/  ISETP.NE.AND P0, PT, R18, 0x2, PT ;  /* 0x000000021200780c */ /* 0x000fc80003f05270 */
[----:B------:R-:W-:Y:S02]  /*11c30*/  SEL R3, RZ, 0x1, P0 ;  /* 0x00000001ff037807 */ /* 0x000fe40000000000 */
[----:B------:R-:W-:Y:S02]  /*11c40*/  SEL R18, R18, RZ, P0 ;  /* 0x000000ff12127207 */ /* 0x000fe40000000000 */
[----:B------:R-:W-:-:S07]  /*11c50*/  LOP3.LUT R28, R28, R3, RZ, 0x3c, !PT ;  /* 0x000000031c1c7212 */ /* 0x000fce00078e3cff */
.L_x_226:
[----:B------:R-:W-:Y:S05]  /*11c60*/  BSYNC B7 ;  /* 0x0000000000077941 */ /* 0x000fea0003800000 */
.L_x_224:
[----:B------:R-:W-:-:S13]  /*11c70*/  LOP3.LUT P0, RZ, R29, 0x2, RZ, 0xc0, !PT ;  /* 0x000000021dff7812 */ /* 0x000fda000780c0ff */
[----:B------:R-:W-:Y:S05]  /*11c80*/  @!P0 BRA `(.L_x_311) ;  /* 0x0000000000248947 */ /* 0x000fea0003800000 */
[----:B------:R-:W-:Y:S05]  /*11c90*/  WARPSYNC.ALL ;  /* 0x0000000000007948 */ /* 0x000fea0003800000 */
[----:B------:R-:W3:Y:S08]  /*11ca0*/  S2UR UR5, SR_CgaCtaId ;  /* 0x00000000000579c3 */ /* 0x000ef00000008800 */
[----:B------:R-:W-:Y:S06]  /*11cb0*/  BAR.SYNC.DEFER_BLOCKING 0x5, 0x200 ;  /* 0x0148000000007b1d */ /* 0x000fec0000010000 */
[----:B------:R-:W-:-:S02]  /*11cc0*/  UMOV UR4, 0x400 ;  /* 0x0000040000047882 */ /* 0x000fc40000000000 */
[----:B---3--:R-:W-:-:S06]  /*11cd0*/  ULEA UR4, UR5, UR4, 0x18 ;  /* 0x0000000405047291 */ /* 0x008fcc000f8ec03f */
[----:B------:R-:W-:-:S05]  /*11ce0*/  IMAD.U32 R17, RZ, RZ, UR4 ;  /* 0x00000004ff117e24 */ /* 0x000fca000f8e00ff */
[----:B------:R3:W4:Y:S01]  /*11cf0*/  LDS.128 R24, [R17+0x31cd0] ;  /* 0x031cd00011187984 */ /* 0x0007220000000c00 */
[----:B------:R-:W-:Y:S06]  /*11d00*/  BAR.ARV 0x4, 0x200 ;  /* 0x0108000000007b1d */ /* 0x000fec0000002000 */
[----:B------:R-:W-:Y:S05]  /*11d10*/  BRA `(.L_x_312) ;  /* 0x0000000800d87947 */ /* 0x000fea0003800000 */
.L_x_311:
[----:B------:R-:W1:Y:S01]  /*11d20*/  S2R R0, SR_TID.X ;  /* 0x0000000000007919 */ /* 0x000e620000002100 */
[----:B------:R-:W-:Y:S01]  /*11d30*/  UMOV UR4, 0xffffffff ;  /* 0xffffffff00047882 */ /* 0x000fe20000000000 */
[----:B-1----:R-:W-:-:S04]  /*11d40*/  LOP3.LUT R9, R0, 0x1f, RZ, 0xc0, !PT ;  /* 0x0000001f00097812 */ /* 0x002fc800078ec0ff */
[----:B------:R-:W-:Y:S01]  /*11d50*/  ISETP.NE.AND P0, PT, R9, 0x1f, PT ;  /* 0x0000001f0900780c */ /* 0x000fe20003f05270 */
[----:B------:R-:W-:-:S12]  /*11d60*/  BRA.DIV UR4, `(.L_x_313) ;  /* 0x0000001e04647947 */ /* 0x000fd8000b800000 */
[----:B0-2---:R-:W-:Y:S01]  /*11d70*/  IMAD.IADD R7, R27, 0x1, R9 ;  /* 0x000000011b077824 */ /* 0x005fe200078e0209 */
[----:B------:R-:W-:Y:S01]  /*11d80*/  ULDC UR4, c[0x0][0xc3c] ;  /* 0x00030f0000047ab9 */ /* 0x000fe20000000800 */
[----:B------:R-:W-:-:S03]  /*11d90*/  ULDC.64 UR6, c[0x0][0x208] ;  /* 0x0000820000067ab9 */ /* 0x000fc60000000a00 */
[----:B------:R-:W-:-:S13]  /*11da0*/  ISETP.GE.OR P1, PT, R7, UR4, !P0 ;  /* 0x0000000407007c0c */ /* 0x000fda000c726670 */
[----:B------:R-:W0:Y:S08]  /*11db0*/  @!P1 LDC.64 R2, c[0x0][0xc80] ;  /* 0x00032000ff029b82 */ /* 0x000e300000000a00 */
[----:B------:R-:W1:Y:S01]  /*11dc0*/  @!P1 LDC.64 R4, c[0x0][0xc78] ;  /* 0x00031e00ff049b82 */ /* 0x000e620000000a00 */
[----:B0-----:R-:W-:-:S05]  /*11dd0*/  @!P1 IMAD.WIDE R2, R7, 0x4, R2 ;  /* 0x0000000407029825 */ /* 0x001fca00078e0202 */
[----:B------:R1:W2:Y:S02]  /*11de0*/  @!P1 LDG.E R8, desc[UR6][R2.64] ;  /* 0x0000000602089981 */ /* 0x0002a4000c1e1900 */
[----:B-1----:R-:W-:-:S05]  /*11df0*/  @!P1 IMAD.WIDE R2, R7, 0x4, R4 ;  /* 0x0000000407029825 */ /* 0x002fca00078e0204 */
[----:B------:R-:W3:Y:S01]  /*11e00*/  @!P1 LDG.E R5, desc[UR6][R2.64] ;  /* 0x0000000602059981 */ /* 0x000ee2000c1e1900 */
[----:B------:R-:W-:Y:S01]  /*11e10*/  IMAD.MOV.U32 R7, RZ, RZ, RZ ;  /* 0x000000ffff077224 */ /* 0x000fe200078e00ff */
[C---:B------:R-:W-:Y:S01]  /*11e20*/  ISETP.GE.U32.AND P2, PT, R9.reuse, 0x2, PT ;  /* 0x000000020900780c */ /* 0x040fe20003f46070 */
[----:B------:R-:W-:Y:S01]  /*11e30*/  IMAD.MOV.U32 R4, RZ, RZ, RZ ;  /* 0x000000ffff047224 */ /* 0x000fe200078e00ff */
[C---:B------:R-:W-:Y:S01]  /*11e40*/  ISETP.GE.U32.AND P3, PT, R9.reuse, 0x4, PT ;  /* 0x000000040900780c */ /* 0x040fe20003f66070 */
[----:B------:R-:W-:Y:S01]  /*11e50*/  SHFL.IDX PT, R0, R24, RZ, 0x1f ;  /* 0x00001fff18007589 */ /* 0x000fe200000e0000 */
[C---:B------:R-:W-:Y:S02]  /*11e60*/  ISETP.GE.U32.AND P4, PT, R9.reuse, 0x8, PT ;  /* 0x000000080900780c */ /* 0x040fe40003f86070 */
[----:B------:R-:W-:Y:S01]  /*11e70*/  ISETP.GE.U32.AND P5, PT, R9, 0x10, PT ;  /* 0x000000100900780c */ /* 0x000fe20003fa6070 */
[----:B------:R0:W-:Y:S02]  /*11e80*/  SHFL.IDX PT, R6, R24, 0x1, 0x1f ;  /* 0x00201f0018067f89 */ /* 0x0001e400000e0000 */
[----:B0-----:R-:W-:-:S02]  /*11e90*/  IMAD.MOV.U32 R24, RZ, RZ, RZ ;  /* 0x000000ffff187224 */ /* 0x001fc400078e00ff */
[----:B--2---:R-:W-:Y:S02]  /*11ea0*/  @!P1 IMAD.MOV.U32 R7, RZ, RZ, R8 ;  /* 0x000000ffff079224 */ /* 0x004fe400078e0008 */
[----:B---3--:R-:W-:Y:S01]  /*11eb0*/  @!P1 IMAD.MOV.U32 R4, RZ, RZ, R5 ;  /* 0x000000ffff049224 */ /* 0x008fe200078e0005 */
[----:B------:R-:W-:-:S03]  /*11ec0*/  ISETP.NE.AND P1, PT, R9, RZ, PT ;  /* 0x000000ff0900720c */ /* 0x000fc60003f25270 */
[----:B------:R-:W-:-:S05]  /*11ed0*/  IMAD R13, R4, R7, RZ ;  /* 0x00000007040d7224 */ /* 0x000fca00078e02ff */
        /* <DEDUP_REMOVED lines=15> */
[----:B------:R0:W1:Y:S02]  /*11fd0*/  SHFL.IDX PT, R14, R3, 0x1f, 0x1f ;  /* 0x03e01f00030e7f89 */ /* 0x00006400000e0000 */
.L_x_373:
[----:B------:R-:W-:Y:S02]  /*11fe0*/  ULDC UR4, c[0x0][0xc38] ;  /* 0x00030e0000047ab9 */ /* 0x000fe40000000800 */
[----:B------:R-:W-:-:S04]  /*11ff0*/  IMAD.U32 R2, RZ, RZ, UR4 ;  /* 0x00000004ff027e24 */ /* 0x000fc8000f8e00ff */
[----:B-1----:R-:W-:-:S04]  /*12000*/  IMAD R5, R14, R2, RZ ;  /* 0x000000020e057224 */ /* 0x002fc800078e02ff */
[----:B------:R-:W-:-:S05]  /*12010*/  IMAD.IADD R6, R6, 0x1, R5 ;  /* 0x0000000106067824 */ /* 0x000fca00078e0205 */
[----:B------:R-:W-:-:S13]  /*12020*/  ISETP.GT.AND P6, PT, R6, R0, PT ;  /* 0x000000000600720c */ /* 0x000fda0003fc4270 */
[----:B------:R-:W-:Y:S05]  /*12030*/  @P6 BRA `(.L_x_314) ;  /* 0x0000000000a86947 */ /* 0x000fea0003800000 */
.L_x_317:
[----:B------:R-:W1:Y:S01]  /*12040*/  LDC R2, c[0x0][0xc3c] ;  /* 0x00030f00ff027b82 */ /* 0x000e620000000800 */
[----:B------:R-:W-:-:S05]  /*12050*/  VIADD R27, R27, 0x1f ;  /* 0x0000001f1b1b7836 */ /* 0x000fca0000000000 */
[----:B-1----:R-:W-:-:S13]  /*12060*/  ISETP.GE.AND P6, PT, R27, R2, PT ;  /* 0x000000021b00720c */ /* 0x002fda0003fc6270 */
[----:B------:R-:W-:Y:S05]  /*12070*/  @P6 BRA `(.L_x_315) ;  /* 0x0000000400bc6947 */ /* 0x000fea0003800000 */
[----:B0-----:R-:W0:Y:S01]  /*12080*/  S2R R3, SR_TID.X ;  /* 0x0000000000037919 */ /* 0x001e220000002100 */
[----:B------:R-:W-:Y:S01]  /*12090*/  IMAD.MOV.U32 R7, RZ, RZ, RZ ;  /* 0x000000ffff077224 */ /* 0x000fe200078e00ff */
[----:B------:R-:W-:Y:S01]  /*120a0*/  ULDC.64 UR4, c[0x0][0x208] ;  /* 0x0000820000047ab9 */ /* 0x000fe20000000a00 */
[----:B0-----:R-:W-:-:S05]  /*120b0*/  LOP3.LUT R3, R3, 0x1f, RZ, 0xc0, !PT ;  /* 0x0000001f03037812 */ /* 0x001fca00078ec0ff */
[----:B------:R-:W-:-:S05]  /*120c0*/  IMAD.IADD R9, R27, 0x1, R3 ;  /* 0x000000011b097824 */ /* 0x000fca00078e0203 */
[----:B------:R-:W-:-:S13]  /*120d0*/  ISETP.GE.OR P6, PT, R9, R2, !P0 ;  /* 0x000000020900720c */ /* 0x000fda00047c6670 */
[----:B------:R-:W0:Y:S08]  /*120e0*/  @!P6 LDC.64 R2, c[0x0][0xc80] ;  /* 0x00032000ff02eb82 */ /* 0x000e300000000a00 */
[----:B------:R-:W1:Y:S01]  /*120f0*/  @!P6 LDC.64 R4, c[0x0][0xc78] ;  /* 0x00031e00ff04eb82 */ /* 0x000e620000000a00 */
[----:B0-----:R-:W-:-:S05]  /*12100*/  @!P6 IMAD.WIDE R2, R9, 0x4, R2 ;  /* 0x000000040902e825 */ /* 0x001fca00078e0202 */
[----:B------:R1:W2:Y:S02]  /*12110*/  @!P6 LDG.E R7, desc[UR4][R2.64] ;  /* 0x000000040207e981 */ /* 0x0002a4000c1e1900 */
[----:B-1----:R-:W-:-:S04]  /*12120*/  @!P6 IMAD.WIDE R2, R9, 0x4, R4 ;  /* 0x000000040902e825 */ /* 0x002fc800078e0204 */
[----:B------:R-:W-:-:S06]  /*12130*/  IMAD.MOV.U32 R4, RZ, RZ, RZ ;  /* 0x000000ffff047224 */ /* 0x000fcc00078e00ff */
[----:B------:R-:W2:Y:S01]  /*12140*/  @!P6 LDG.E R4, desc[UR4][R2.64] ;  /* 0x000000040204e981 */ /* 0x000ea2000c1e1900 */
[----:B------:R-:W-:Y:S01]  /*12150*/  UMOV UR4, 0xffffffff ;  /* 0xffffffff00047882 */ /* 0x000fe20000000000 */
[----:B--2---:R-:W-:Y:S02]  /*12160*/  IMAD R13, R4, R7, RZ ;  /* 0x00000007040d7224 */ /* 0x004fe400078e02ff */
[----:B------:R-:W-:Y:S05]  /*12170*/  BRA.DIV UR4, `(.L_x_316) ;  /* 0x0000001e04a07947 */ /* 0x000fea000b800000 */
        /* <DEDUP_REMOVED lines=16> */
.L_x_381:
[----:B------:R-:W-:Y:S02]  /*12280*/  ULDC UR4, c[0x0][0xc38] ;  /* 0x00030e0000047ab9 */ /* 0x000fe40000000800 */
[----:B------:R-:W-:-:S04]  /*12290*/  IMAD.U32 R2, RZ, RZ, UR4 ;  /* 0x00000004ff027e24 */ /* 0x000fc8000f8e00ff */
[----:B-1----:R-:W-:-:S04]  /*122a0*/  IMAD R5, R14, R2, RZ ;  /* 0x000000020e057224 */ /* 0x002fc800078e02ff */
[----:B------:R-:W-:-:S05]  /*122b0*/  IMAD.IADD R6, R5, 0x1, R6 ;  /* 0x0000000105067824 */ /* 0x000fca00078e0206 */
[----:B------:R-:W-:-:S13]  /*122c0*/  ISETP.GT.AND P6, PT, R6, R0, PT ;  /* 0x000000000600720c */ /* 0x000fda0003fc4270 */
[----:B------:R-:W-:Y:S05]  /*122d0*/  @!P6 BRA `(.L_x_317) ;  /* 0xfffffffc0058e947 */ /* 0x000fea000383ffff */
.L_x_314:
[----:B------:R-:W-:Y:S01]  /*122e0*/  IMAD.IADD R6, R6, 0x1, -R5 ;  /* 0x0000000106067824 */ /* 0x000fe200078e0a05 */
[----:B------:R-:W-:-:S03]  /*122f0*/  UMOV UR4, 0xffffffff ;  /* 0xffffffff00047882 */ /* 0x000fc60000000000 */
[----:B------:R-:W-:-:S05]  /*12300*/  IMAD R5, R3, R2, R6 ;  /* 0x0000000203057224 */ /* 0x000fca00078e0206 */
[----:B------:R-:W-:Y:S01]  /*12310*/  ISETP.GT.AND P6, PT, R5, R0, PT ;  /* 0x000000000500720c */ /* 0x000fe20003fc4270 */
[----:B------:R-:W-:-:S12]  /*12320*/  BRA.DIV UR4, `(.L_x_318) ;  /* 0x0000001e04ec7947 */ /* 0x000fd8000b800000 */
[----:B------:R-:W-:-:S04]  /*12330*/  VOTE.ANY R8, PT, !P6 ;  /* 0x0000000000087806 */ /* 0x000fc800070e0100 */
[----:B------:R-:W1:Y:S02]  /*12340*/  POPC R5, R8 ;  /* 0x0000000800057309 */ /* 0x000e640000000000 */
[----:B-1----:R1:W2:Y:S04]  /*12350*/  SHFL.IDX PT, R7, R7, R5, 0x1f ;  /* 0x00001f0507077589 */ /* 0x0022a800000e0000 */
[----:B------:R1:W3:Y:S02]  /*12360*/  SHFL.IDX PT, R4, R4, R5, 0x1f ;  /* 0x00001f0504047589 */ /* 0x0002e400000e0000 */
.L_x_386:
[----:B------:R-:W-:-:S13]  /*12370*/  ISETP.NE.AND P0, PT, R8, RZ, PT ;  /* 0x000000ff0800720c */ /* 0x000fda0003f05270 */
[----:B------:R-:W-:Y:S05]  /*12380*/  @!P0 BRA `(.L_x_319) ;  /* 0x0000000000108947 */ /* 0x000fea0003800000 */
[----:B------:R-:W-:Y:S01]  /*12390*/  UMOV UR4, 0xffffffff ;  /* 0xffffffff00047882 */ /* 0x000fe20000000000 */
[----:B------:R-:W-:Y:S02]  /*123a0*/  VIADD R12, R5, 0xffffffff ;  /* 0xffffffff050c7836 */ /* 0x000fe40000000000 */
[----:B------:R-:W-:Y:S05]  /*123b0*/  BRA.DIV UR4, `(.L_x_320) ;  /* 0x0000002204247947 */ /* 0x000fea000b800000 */
[----:B------:R4:W0:Y:S02]  /*123c0*/  SHFL.IDX PT, R24, R3, R12, 0x1f ;  /* 0x00001f0c03187589 */ /* 0x00082400000e0000 */
.L_x_319:
[----:B--2---:R-:W-:Y:S01]  /*123d0*/  IABS R8, R7 ;  /* 0x0000000700087213 */ /* 0x004fe20000000000 */
[----:B0-----:R-:W-:Y:S01]  /*123e0*/  IMAD R24, R24, R2, R6 ;  /* 0x0000000218187224 */ /* 0x001fe200078e0206 */
[----:B---3--:R-:W-:Y:S01]  /*123f0*/  IABS R6, R4 ;  /* 0x0000000400067213 */ /* 0x008fe20000000000 */
[----:B------:R-:W-:Y:S01]  /*12400*/  IMAD.MOV.U32 R2, RZ, RZ, RZ ;  /* 0x000000ffff027224 */ /* 0x000fe200078e00ff */
[----:B------:R-:W0:Y:S01]  /*12410*/  I2F.RP R9, R8 ;  /* 0x0000000800097306 */ /* 0x000e220000209400 */
[----:B------:R-:W-:Y:S02]  /*12420*/  IMAD.IADD R0, R0, 0x1, -R24 ;  /* 0x0000000100007824 */ /* 0x000fe400078e0a18 */
[----:B------:R-:W-:-:S05]  /*12430*/  IMAD.IADD R27, R5, 0x1, R27 ;  /* 0x00000001051b7824 */ /* 0x000fca00078e021b */
[----:B------:R-:W2:Y:S08]  /*12440*/  I2F.RP R10, R6 ;  /* 0x00000006000a7306 */ /* 0x000eb00000209400 */
[----:B0-----:R-:W4:Y:S08]  /*12450*/  MUFU.RCP R9, R9 ;  /* 0x0000000900097308 */ /* 0x001f300000001000 */
[----:B--2---:R-:W-:Y:S01]  /*12460*/  MUFU.RCP R10, R10 ;  /* 0x0000000a000a7308 */ /* 0x004fe20000001000 */
[----:B----4-:R-:W-:-:S07]  /*12470*/  VIADD R3, R9, 0xffffffe ;  /* 0x0ffffffe09037836 */ /* 0x010fce0000000000 */
[----:B------:R-:W0:Y:S02]  /*12480*/  F2I.FTZ.U32.TRUNC.NTZ R3, R3 ;  /* 0x0000000300037305 */ /* 0x000e24000021f000 */
[----:B0-----:R-:W-:-:S04]  /*12490*/  IMAD.MOV R11, RZ, RZ, -R3 ;  /* 0x000000ffff0b7224 */ /* 0x001fc800078e0a03 */
[----:B------:R-:W-:-:S04]  /*124a0*/  IMAD R11, R11, R8, RZ ;  /* 0x000000080b0b7224 */ /* 0x000fc800078e02ff */
[----:B------:R-:W-:Y:S01]  /*124b0*/  IMAD.HI.U32 R2, R3, R11, R2 ;  /* 0x0000000b03027227 */ /* 0x000fe200078e0002 */
[----:B------:R-:W-:Y:S02]  /*124c0*/  IABS R3, R7 ;  /* 0x0000000700037213 */ /* 0x000fe40000000000 */
[----:B------:R-:W-:-:S03]  /*124d0*/  IABS R11, R0 ;  /* 0x00000000000b7213 */ /* 0x000fc60000000000 */
[----:B------:R-:W-:Y:S02]  /*124e0*/  IMAD.MOV R12, RZ, RZ, -R3 ;  /* 0x000000ffff0c7224 */ /* 0x000fe400078e0a03 */
[----:B------:R-:W-:-:S04]  /*124f0*/  IMAD.HI.U32 R9, R2, R11, RZ ;  /* 0x0000000b02097227 */ /* 0x000fc800078e00ff */
[----:B------:R-:W-:Y:S02]  /*12500*/  IMAD R11, R9, R12, R11 ;  /* 0x0000000c090b7224 */ /* 0x000fe400078e020b */
[----:B------:R-:W-:Y:S02]  /*12510*/  VIADD R12, R10, 0xffffffe ;  /* 0x0ffffffe0a0c7836 */ /* 0x000fe40000000000 */
[----:B------:R-:W-:Y:S01]  /*12520*/  IMAD.MOV.U32 R2, RZ, RZ, RZ ;  /* 0x000000ffff027224 */ /* 0x000fe200078e00ff */
[----:B------:R-:W-:Y:S01]  /*12530*/  ISETP.GT.U32.AND P1, PT, R8, R11, PT ;  /* 0x0000000b0800720c */ /* 0x000fe20003f24070 */
[----:B------:R-:W0:-:S12]  /*12540*/  F2I.FTZ.U32.TRUNC.NTZ R3, R12 ;  /* 0x0000000c00037305 */ /* 0x000e18000021f000 */
[----:B------:R-:W-:Y:S02]  /*12550*/  @!P1 IMAD.IADD R11, R11, 0x1, -R8 ;  /* 0x000000010b0b9824 */ /* 0x000fe400078e0a08 */
[----:B------:R-:W-:Y:S01]  /*12560*/  @!P1 VIADD R9, R9, 0x1 ;  /* 0x0000000109099836 */ /* 0x000fe20000000000 */
[----:B------:R-:W-:Y:S02]  /*12570*/  ISETP.NE.AND P1, PT, R7, RZ, PT ;  /* 0x000000ff0700720c */ /* 0x000fe40003f25270 */
[----:B------:R-:W-:Y:S01]  /*12580*/  ISETP.GE.U32.AND P0, PT, R11, R8, PT ;  /* 0x000000080b00720c */ /* 0x000fe20003f06070 */
[----:B0-----:R-:W-:Y:S01]  /*12590*/  IMAD.MOV R11, RZ, RZ, -R3 ;  /* 0x000000ffff0b7224 */ /* 0x001fe200078e0a03 */
[----:B------:R-:W-:-:S03]  /*125a0*/  IABS R8, R4 ;  /* 0x0000000400087213 */ /* 0x000fc60000000000 */
[----:B------:R-:W-:Y:S02]  /*125b0*/  IMAD R11, R11, R6, RZ ;  /* 0x000000060b0b7224 */ /* 0x000fe400078e02ff */
[----:B------:R-:W-:Y:S02]  /*125c0*/  IMAD.MOV R8, RZ, RZ, -R8 ;  /* 0x000000ffff087224 */ /* 0x000fe400078e0a08 */
[----:B------:R-:W-:Y:S01]  /*125d0*/  IMAD.HI.U32 R2, R3, R11, R2 ;  /* 0x0000000b03027227 */ /* 0x000fe200078e0002 */
[----:B------:R-:W-:-:S03]  /*125e0*/  LOP3.LUT R3, R0, R7, RZ, 0x3c, !PT ;  /* 0x0000000700037212 */ /* 0x000fc600078e3cff */
[----:B------:R-:W-:Y:S01]  /*125f0*/  @P0 VIADD R9, R9, 0x1 ;  /* 0x0000000109090836 */ /* 0x000fe20000000000 */
[----:B------:R-:W-:-:S13]  /*12600*/  ISETP.GE.AND P2, PT, R3, RZ, PT ;  /* 0x000000ff0300720c */ /* 0x000fda0003f46270 */
[----:B------:R-:W-:Y:S01]  /*12610*/  @!P2 IMAD.MOV R9, RZ, RZ, -R9 ;  /* 0x000000ffff09a224 */ /* 0x000fe200078e0a09 */
[----:B------:R-:W-:-:S04]  /*12620*/  @!P1 LOP3.LUT R9, RZ, R7, RZ, 0x33, !PT ;  /* 0x00000007ff099212 */ /* 0x000fc800078e33ff */
[-C--:B------:R-:W-:Y:S01]  /*12630*/  IABS R3, R9.reuse ;  /* 0x0000000900037213 */ /* 0x080fe20000000000 */
[----:B------:R-:W-:-:S04]  /*12640*/  IMAD R7, R7, R9, RZ ;  /* 0x0000000907077224 */ /* 0x000fc800078e02ff */
[----:B------:R-:W-:-:S04]  /*12650*/  IMAD.HI.U32 R2, R2, R3, RZ ;  /* 0x0000000302027227 */ /* 0x000fc800078e00ff */
[----:B------:R-:W-:Y:S02]  /*12660*/  IMAD R3, R2, R8, R3 ;  /* 0x0000000802037224 */ /* 0x000fe400078e0203 */
[----:B------:R-:W-:-:S03]  /*12670*/  IMAD.IADD R25, R0, 0x1, -R7 ;  /* 0x0000000100197824 */ /* 0x000fc600078e0a07 */
[----:B------:R-:W-:-:S13]  /*12680*/  ISETP.GT.U32.AND P1, PT, R6, R3, PT ;  /* 0x000000030600720c */ /* 0x000fda0003f24070 */
[----:B------:R-:W-:Y:S02]  /*12690*/  @!P1 IMAD.IADD R3, R3, 0x1, -R6 ;  /* 0x0000000103039824 */ /* 0x000fe400078e0a06 */
[----:B------:R-:W-:Y:S01]  /*126a0*/  @!P1 VIADD R2, R2, 0x1 ;  /* 0x0000000102029836 */ /* 0x000fe20000000000 */
[----:B------:R-:W-:Y:S02]  /*126b0*/  ISETP.NE.AND P1, PT, R4, RZ, PT ;  /* 0x000000ff0400720c */ /* 0x000fe40003f25270 */
[----:B------:R-:W-:Y:S02]  /*126c0*/  ISETP.GE.U32.AND P0, PT, R3, R6, PT ;  /* 0x000000060300720c */ /* 0x000fe40003f06070 */
[----:B------:R-:W-:-:S04]  /*126d0*/  LOP3.LUT R3, R9, R4, RZ, 0x3c, !PT ;  /* 0x0000000409037212 */ /* 0x000fc800078e3cff */
[----:B------:R-:W-:-:S07]  /*126e0*/  ISETP.GE.AND P2, PT, R3, RZ, PT ;  /* 0x000000ff0300720c */ /* 0x000fce0003f46270 */
[----:B------:R-:W-:-:S06]  /*126f0*/  @P0 VIADD R2, R2, 0x1 ;  /* 0x0000000102020836 */ /* 0x000fcc0000000000 */
[----:B------:R-:W-:Y:S01]  /*12700*/  @!P2 IMAD.MOV R2, RZ, RZ, -R2 ;  /* 0x000000ffff02a224 */ /* 0x000fe200078e0a02 */
[----:B------:R-:W-:-:S05]  /*12710*/  @!P1 LOP3.LUT R2, RZ, R4, RZ, 0x33, !PT ;  /* 0x00000004ff029212 */ /* 0x000fca00078e33ff */
[--C-:B------:R-:W-:Y:S02]  /*12720*/  IMAD.MOV R3, RZ, RZ, -R2.reuse ;  /* 0x000000ffff037224 */ /* 0x100fe400078e0a02 */
[C---:B------:R-:W-:Y:S02]  /*12730*/  IMAD R2, R4.reuse, 0x1000000, R2 ;  /* 0x0100000004027824 */ /* 0x040fe400078e0202 */
[----:B------:R-:W-:-:S04]  /*12740*/  IMAD R9, R4, R3, R9 ;  /* 0x0000000304097224 */ /* 0x000fc800078e0209 */
[----:B------:R-:W-:Y:S01]  /*12750*/  IMAD R26, R9, 0x10000, R2 ;  /* 0x00010000091a7824 */ /* 0x000fe200078e0202 */
[----:B------:R-:W-:Y:S06]  /*12760*/  BRA `(.L_x_321) ;  /* 0x00000000001c7947 */ /* 0x000fec0003800000 */
.L_x_315:
[----:B------:R-:W-:Y:S01]  /*12770*/  UMOV UR4, URZ ;  /* 0x0000003f00047c82 */ /* 0x000fe20008000000 */
[----:B------:R-:W-:Y:S01]  /*12780*/  UMOV UR5, URZ ;  /* 0x0000003f00057c82 */ /* 0x000fe20008000000 */
[----:B------:R-:W-:Y:S01]  /*12790*/  ULDC UR6, c[0x0][0xc3c] ;  /* 0x00030f0000067ab9 */ /* 0x000fe20000000800 */
[----:B------:R-:W-:Y:S02]  /*127a0*/  IMAD.MOV.U32 R24, RZ, RZ, R0 ;  /* 0x000000ffff187224 */ /* 0x000fe400078e0000 */
[----:B------:R-:W-:Y:S02]  /*127b0*/  IMAD.U32 R25, RZ, RZ, UR4 ;  /* 0x00000004ff197e24 */ /* 0x000fe4000f8e00ff */
[----:B------:R-:W-:Y:S02]  /*127c0*/  IMAD.U32 R26, RZ, RZ, UR5 ;  /* 0x00000005ff1a7e24 */ /* 0x000fe4000f8e00ff */
[----:B------:R-:W-:-:S07]  /*127d0*/  IMAD.U32 R27, RZ, RZ, UR6 ;  /* 0x00000006ff1b7e24 */ /* 0x000fce000f8e00ff */
.L_x_321:
[----:B------:R-:W2:Y:S01]  /*127e0*/  S2R R0, SR_TID.X ;  /* 0x0000000000007919 */ /* 0x000ea20000002100 */
[----:B------:R-:W-:Y:S05]  /*127f0*/  WARPSYNC.ALL ;  /* 0x0000000000007948 */ /* 0x000fea0003800000 */
[----:B------:R-:W-:Y:S01]  /*12800*/  BAR.SYNC.DEFER_BLOCKING 0x4, 0x200 ;  /* 0x0108000000007b1d */ /* 0x000fe20000010000 */
[----:B--2---:R-:W-:-:S04]  /*12810*/  LOP3.LUT R0, R0, 0x1f, RZ, 0xc0, !PT ;  /* 0x0000001f00007812 */ /* 0x004fc800078ec0ff */
[----:B------:R-:W-:-:S13]  /*12820*/  ISETP.NE.AND P0, PT, R0, RZ, PT ;  /* 0x000000ff0000720c */ /* 0x000fda0003f05270 */
[----:B0-----:R-:W0:Y:S01]  /*12830*/  @!P0 S2R R3, SR_CgaCtaId ;  /* 0x0000000000038919 */ /* 0x001e220000008800 */
[----:B------:R-:W-:-:S04]  /*12840*/  @!P0 MOV R0, 0x400 ;  /* 0x0000040000008802 */ /* 0x000fc80000000f00 */
[----:B0-----:R-:W-:-:S05]  /*12850*/  @!P0 LEA R17, R3, R0, 0x18 ;  /* 0x0000000003118211 */ /* 0x001fca00078ec0ff */
[----:B------:R0:W-:Y:S01]  /*12860*/  @!P0 STS.128 [R17+0x31cd0], R24 ;  /* 0x031cd01811008388 */ /* 0x0001e20000000c00 */
[----:B------:R-:W-:Y:S06]  /*12870*/  BAR.ARV 0x5, 0x200 ;  /* 0x0148000000007b1d */ /* 0x000fec0000002000 */
.L_x_312:
[----:B------:R-:W-:Y:S02]  /*12880*/  ULDC UR4, c[0x0][0xc3c] ;  /* 0x00030f0000047ab9 */ /* 0x000fe40000000800 */
[----:B----4-:R-:W-:-:S13]  /*12890*/  ISETP.GE.AND P0, PT, R27, UR4, PT ;  /* 0x000000041b007c0c */ /* 0x010fda000bf06270 */
[----:B------:R-:W-:Y:S05]  /*128a0*/  @!P0 BRA `(.L_x_322) ;  /* 0xffffffa800748947 */ /* 0x000fea000383ffff */
[----:B------:R-:W-:Y:S05]  /*128b0*/  BSYNC B8 ;  /* 0x0000000000087941 */ /* 0x000fea0003800000 */
.L_x_218:
[----:B-1----:R-:W4:Y:S01]  /*128c0*/  LDL.LU R0, [R1+0x34] ;  /* 0x0000340001007983 */ /* 0x002f220000300800 */
[----:B------:R-:W-:Y:S01]  /*128d0*/  BSSY B0, `(.L_x_323) ;  /* 0x000000b000007945 */ /* 0x000fe20003800000 */
[----:B------:R-:W1:Y:S01]  /*128e0*/  S2R R5, SR_CgaCtaId ;  /* 0x0000000000057919 */ /* 0x000e620000008800 */
[----:B----4-:R-:W-:-:S05]  /*128f0*/  VIADD R0, R0, 0x1 ;  /* 0x0000000100007836 */ /* 0x010fca0000000000 */
[----:B------:R-:W-:-:S04]  /*12900*/  LEA.HI R2, R0, R0, RZ, 0x1 ;  /* 0x0000000000027211 */ /* 0x000fc800078f08ff */
[----:B------:R-:W-:Y:S02]  /*12910*/  LOP3.LUT R3, R2, 0xfffffffe, RZ, 0xc0, !PT ;  /* 0xfffffffe02037812 */ /* 0x000fe400078ec0ff */
[----:B------:R-:W-:-:S03]  /*12920*/  MOV R2, 0x400 ;  /* 0x0000040000027802 */ /* 0x000fc60000000f00 */
[----:B------:R-:W-:Y:S01]  /*12930*/  IMAD.IADD R0, R0, 0x1, -R3 ;  /* 0x0000000100007824 */ /* 0x000fe200078e0a03 */
[----:B-1----:R-:W-:-:S04]  /*12940*/  LEA R9, R5, R2, 0x18 ;  /* 0x0000000205097211 */ /* 0x002fc800078ec0ff */
[----:B------:R-:W-:-:S04]  /*12950*/  SHF.L.U32 R0, R0, 0x1f, RZ ;  /* 0x0000001f00007819 */ /* 0x000fc800000006ff */
[----:B------:R-:W1:Y:S02]  /*12960*/  SYNCS.PHASECHK.TRANS64.TRYWAIT P0, [R9+URZ+0x31c20], R0 ;  /* 0x031c2000090075a7 */ /* 0x000e64000800017f */
[----:B-1----:R-:W-:Y:S05]  /*12970*/  @!P0 BRA `(.L_x_324) ;  /* 0x0000001800dc8947 */ /* 0x002fea0003800000 */
.L_x_389:
[----:B------:R-:W-:Y:S05]  /*12980*/  BSYNC B0 ;  /* 0x0000000000007941 */ /* 0x000fea0003800000 */
.L_x_323:
[----:B------:R-:W-:-:S03]  /*12990*/  UMOV UR4, 0xffffffff ;  /* 0xffffffff00047882 */ /* 0x000fc60000000000 */
[----:B------:R-:W-:Y:S05]  /*129a0*/  BRA.DIV UR4, `(.L_x_325) ;  /* 0x0000001a04e47947 */ /* 0x000fea000b800000 */
[----:B-1----:R-:W1:Y:S02]  /*129b0*/  S2R R0, SR_TID.X ;  /* 0x0000000000007919 */ /* 0x002e640000002100 */
[----:B-1----:R-:W-:-:S04]  /*129c0*/  SHF.R.U32.HI R0, RZ, 0x5, R0 ;  /* 0x00000005ff007819 */ /* 0x002fc80000011600 */
[----:B------:R-:W-:-:S05]  /*129d0*/  LOP3.LUT R0, R0, 0x3, RZ, 0xc0, !PT ;  /* 0x0000000300007812 */ /* 0x000fca00078ec0ff */
[----:B------:R1:W4:Y:S02]  /*129e0*/  SHFL.IDX PT, R14, R0, RZ, 0x1f ;  /* 0x00001fff000e7589 */ /* 0x00032400000e0000 */
.L_x_392:
[----:B----4-:R-:W-:Y:S01]  /*129f0*/  ISETP.NE.AND P0, PT, R14, RZ, PT ;  /* 0x000000ff0e00720c */ /* 0x010fe20003f05270 */
[----:B------:R-:W-:-:S12]  /*12a00*/  BSSY B0, `(.L_x_326) ;  /* 0x0000026000007945 */ /* 0x000fd80003800000 */
[----:B------:R-:W-:Y:S05]  /*12a10*/  @P0 BRA `(.L_x_327) ;  /* 0x0000000000900947 */ /* 0x000fea0003800000 */
[----:B------:R-:W-:-:S03]  /*12a20*/  UMOV UR4, 0xffffffff ;  /* 0xffffffff00047882 */ /* 0x000fc60000000000 */
[----:B------:R-:W-:Y:S05]  /*12a30*/  BRA.DIV UR4, `(.L_x_328) ;  /* 0x0000001a04f47947 */ /* 0x000fea000b800000 */
[----:B------:R-:W-:-:S13]  /*12a40*/  ELECT P6, URZ, PT ;  /* 0x00000000003f782f */ /* 0x000fda00038c0000 */
.L_x_395:
[----:B------:R-:W-:Y:S05]  /*12a50*/  @!P6 BRA `(.L_x_327) ;  /* 0x000000000080e947 */ /* 0x000fea0003800000 */
[----:B-1----:R-:W4:Y:S02]  /*12a60*/  LDL R0, [R1+0x4c] ;  /* 0x00004c0001007983 */ /* 0x002f240000100800 */
[----:B----4-:R-:W-:-:S13]  /*12a70*/  R2UR UR4, R0 ;  /* 0x00000000000472ca */ /* 0x010fda00000e0000 */
[----:B------:R-:W-:-:S06]  /*12a80*/  ULOP3.LUT UR4, UR4, 0x2, URZ, 0xfc, !UPT ;  /* 0x0000000204047892 */ /* 0x000fcc000f8efc3f */
[----:B------:R-:W-:-:S05]  /*12a90*/  IMAD.U32 R0, RZ, RZ, UR4 ;  /* 0x00000004ff007e24 */ /* 0x000fca000f8e00ff */
[----:B------:R-:W-:-:S13]  /*12aa0*/  ISETP.NE.AND P2, PT, R0, 0x3, PT ;  /* 0x000000030000780c */ /* 0x000fda0003f45270 */
[----:B------:R-:W-:Y:S05]  /*12ab0*/  @!P2 BRA `(.L_x_329) ;  /* 0x000000000004a947 */ /* 0x000fea0003800000 */
[----:B------:R-:W-:Y:S01]  /*12ac0*/  BPT.TRAP 0x1 ;  /* 0x000000040000795c */ /* 0x000fe20000300000 */
.L_x_329:
[----:B------:R-:W-:Y:S01]  /*12ad0*/  VIADD R3, R9, 0x31c40 ;  /* 0x00031c4009037836 */ /* 0x000fe20000000000 */
[----:B------:R-:W-:Y:S01]  /*12ae0*/  SHF.L.U32 R2, R28, 0x1f, RZ ;  /* 0x0000001f1c027819 */ /* 0x000fe200000006ff */
[C---:B------:R-:W-:Y:S02]  /*12af0*/  VIADD R0, R18.reuse, 0x1 ;  /* 0x0000000112007836 */ /* 0x040fe40000000000 */
[----:B0-2---:R-:W-:-:S03]  /*12b00*/  IMAD R7, R18, 0x8, R3 ;  /* 0x0000000812077824 */ /* 0x005fc600078e0203 */
        /* <DEDUP_REMOVED lines=8> */
.L_x_396:
[----:B------:R-:W1:Y:S02]  /*12b90*/  SYNCS.PHASECHK.TRANS64.TRYWAIT P0, [R3+URZ], R0 ;  /* 0x00000000030075a7 */ /* 0x000e64000800017f */
[----:B-1----:R-:W-:Y:S05]  /*12ba0*/  @!P0 BRA `(.L_x_331) ;  /* 0x0000001800cc8947 */ /* 0x002fea0003800000 */
.L_x_397:
[----:B------:R-:W-:Y:S05]  /*12bb0*/  @!P2 BRA `(.L_x_332) ;  /* 0x000000000004a947 */ /* 0x000fea0003800000 */
[----:B------:R-:W-:Y:S01]  /*12bc0*/  BPT.TRAP 0x1 ;  /* 0x000000040000795c */ /* 0x000fe20000300000 */
.L_x_332:
[----:B-1----:R-:W-:-:S04]  /*12bd0*/  VIADD R3, R9, 0x31c60 ;  /* 0x00031c6009037836 */ /* 0x002fc80000000000 */
[----:B------:R-:W-:-:S04]  /*12be0*/  IMAD R5, R18, 0x8, R3 ;  /* 0x0000000812057824 */ /* 0x000fc800078e0203 */
[----:B------:R-:W1:Y:S02]  /*12bf0*/  SYNCS.PHASECHK.TRANS64.TRYWAIT P0, [R5+URZ], R2 ;  /* 0x00000002050075a7 */ /* 0x000e64000800017f */
[----:B-1----:R-:W-:Y:S05]  /*12c00*/  @!P0 BRA `(.L_x_333) ;  /* 0x0000001800c88947 */ /* 0x002fea0003800000 */
.L_x_398:
[----:B------:R-:W-:-:S07]  /*12c10*/  IMAD R3, R4, 0x8, R3 ;  /* 0x0000000804037824 */ /* 0x000fce00078e0203 */
.L_x_334:
[----:B--2---:R2:W4:Y:S02]  /*12c20*/  SYNCS.PHASECHK.TRANS64.TRYWAIT P0, [R3+URZ], R0 ;  /* 0x00000000030075a7 */ /* 0x004524000800017f */
[----:B----4-:R-:W-:Y:S05]  /*12c30*/  @!P0 NANOSLEEP.SYNCS 0x989680 ;  /* 0x009896800000895d */ /* 0x010fea0003900000 */
[----:B------:R-:W4:Y:S02]  /*12c40*/  @!P0 SYNCS.PHASECHK.TRANS64 P0, [R3+URZ], R0 ;  /* 0x00000000030085a7 */ /* 0x000f24000800007f */
[----:B----4-:R-:W-:Y:S05]  /*12c50*/  @!P0 BRA `(.L_x_334) ;  /* 0xfffffffc00f08947 */ /* 0x010fea000383ffff */
.L_x_327:
[----:B------:R-:W-:Y:S05]  /*12c60*/  BSYNC B0 ;  /* 0x0000000000007941 */ /* 0x000fea0003800000 */
.L_x_326:
[----:B------:R-:W-:Y:S05]  /*12c70*/  EXIT ;  /* 0x000000000000794d */ /* 0x000fea0003800000 */
.L_x_177:
[----:B0-----:R-:W-:-:S04]  /*12c80*/  IMAD.U32 R3, RZ, RZ, UR37 ;  /* 0x00000025ff037e24 */ /* 0x001fc8000f8e00ff */
[----:B------:R0:W1:Y:S03]  /*12c90*/  SYNCS.PHASECHK.TRANS64.TRYWAIT P1, [R3+URZ+0x31c00], R0 ;  /* 0x031c0000030075a7 */ /* 0x000066000802017f */
[----:B-1----:R-:W-:Y:S05]  /*12ca0*/  @!P1 NANOSLEEP.SYNCS 0x989680 ;  /* 0x009896800000995d */ /* 0x002fea0003900000 */
[----:B------:R-:W1:Y:S02]  /*12cb0*/  @!P1 SYNCS.PHASECHK.TRANS64 P1, [R3+URZ+0x31c00], R0 ;  /* 0x031c0000030095a7 */ /* 0x000e64000802007f */
[----:B-1----:R-:W-:Y:S05]  /*12cc0*/  @!P1 BRA `(.L_x_177) ;  /* 0xfffffffc00ec9947 */ /* 0x002fea000383ffff */
[----:B------:R-:W-:Y:S05]  /*12cd0*/  BRA `(.L_x_335) ;  /* 0xfffffef000247947 */ /* 0x000fea000383ffff */
.L_x_181:
[----:B-1----:R1:W2:Y:S02]  /*12ce0*/  SYNCS.PHASECHK.TRANS64.TRYWAIT P2, [R3+URZ+0x31c30], R0 ;  /* 0x031c3000030075a7 */ /* 0x0022a4000804017f */
[----:B--2---:R-:W-:Y:S05]  /*12cf0*/  @!P2 NANOSLEEP.SYNCS 0x989680 ;  /* 0x009896800000a95d */ /* 0x004fea0003900000 */
[----:B------:R-:W2:Y:S02]  /*12d00*/  @!P2 SYNCS.PHASECHK.TRANS64 P2, [R3+URZ+0x31c30], R0 ;  /* 0x031c30000300a5a7 */ /* 0x000ea4000804007f */
[----:B--2---:R-:W-:Y:S05]  /*12d10*/  @!P2 BRA `(.L_x_181) ;  /* 0xfffffffc00f0a947 */ /* 0x004fea000383ffff */
[----:B------:R-:W-:Y:S05]  /*12d20*/  BRA `(.L_x_180) ;  /* 0xfffffef0004c7947 */ /* 0x000fea000383ffff */
.L_x_186:
[----:B-1----:R-:W-:-:S04]  /*12d30*/  IMAD.U32 R9, RZ, RZ, UR4 ;  /* 0x00000004ff097e24 */ /* 0x002fc8000f8e00ff */
[----:B------:R1:W2:Y:S03]  /*12d40*/  SYNCS.PHASECHK.TRANS64.TRYWAIT P2, [R9+URZ+0x31c30], R0 ;  /* 0x031c3000090075a7 */ /* 0x0002a6000804017f */
[----:B--2---:R-:W-:Y:S05]  /*12d50*/  @!P2 NANOSLEEP.SYNCS 0x989680 ;  /* 0x009896800000a95d */ /* 0x004fea0003900000 */
[----:B------:R-:W2:Y:S02]  /*12d60*/  @!P2 SYNCS.PHASECHK.TRANS64 P2, [R9+URZ+0x31c30], R0 ;  /* 0x031c30000900a5a7 */ /* 0x000ea4000804007f */
[----:B--2---:R-:W-:Y:S05]  /*12d70*/  @!P2 BRA `(.L_x_186) ;  /* 0xfffffffc00eca947 */ /* 0x004fea000383ffff */
[----:B------:R-:W-:Y:S05]  /*12d80*/  BRA `(.L_x_183) ;  /* 0xffffff2800887947 */ /* 0x000fea000383ffff */
.L_x_190:
[----:B-1----:R-:W-:-:S04]  /*12d90*/  IMAD.U32 R6, RZ, RZ, UR4 ;  /* 0x00000004ff067e24 */ /* 0x002fc8000f8e00ff */
[----:B------:R1:W2:Y:S03]  /*12da0*/  SYNCS.PHASECHK.TRANS64.TRYWAIT P2, [R6+URZ+0x31c50], R0 ;  /* 0x031c5000060075a7 */ /* 0x0002a6000804017f */
[----:B--2---:R-:W-:Y:S05]  /*12db0*/  @!P2 NANOSLEEP.SYNCS 0x989680 ;  /* 0x009896800000a95d */ /* 0x004fea0003900000 */
[----:B------:R-:W2:Y:S02]  /*12dc0*/  @!P2 SYNCS.PHASECHK.TRANS64 P2, [R6+URZ+0x31c50], R0 ;  /* 0x031c50000600a5a7 */ /* 0x000ea4000804007f */
[----:B--2---:R-:W-:Y:S05]  /*12dd0*/  @!P2 BRA `(.L_x_190) ;  /* 0xfffffffc00eca947 */ /* 0x004fea000383ffff */
[----:B------:R-:W-:Y:S05]  /*12de0*/  BRA `(.L_x_187) ;  /* 0xffffff4000287947 */ /* 0x000fea000383ffff */
.L_x_195:
[----:B-1----:R-:W-:-:S04]  /*12df0*/  IMAD.U32 R4, RZ, RZ, UR9 ;  /* 0x00000009ff047e24 */ /* 0x002fc8000f8e00ff */
[----:B------:R1:W2:Y:S03]  /*12e00*/  SYNCS.PHASECHK.TRANS64.TRYWAIT P0, [R4+URZ+0x31c50], R3 ;  /* 0x031c5003040075a7 */ /* 0x0002a6000800017f */
[----:B--2---:R-:W-:Y:S05]  /*12e10*/  @!P0 NANOSLEEP.SYNCS 0x989680 ;  /* 0x009896800000895d */ /* 0x004fea0003900000 */
[----:B------:R-:W2:Y:S02]  /*12e20*/  @!P0 SYNCS.PHASECHK.TRANS64 P0, [R4+URZ+0x31c50], R3 ;  /* 0x031c5003040085a7 */ /* 0x000ea4000800007f */
[----:B--2---:R-:W-:Y:S05]  /*12e30*/  @!P0 BRA `(.L_x_195) ;  /* 0xfffffffc00ec8947 */ /* 0x004fea000383ffff */
[----:B------:R-:W-:Y:S05]  /*12e40*/  BRA `(.L_x_194) ;  /* 0xffffff60000c7947 */ /* 0x000fea000383ffff */
.L_x_232:
[----:B------:R-:W2:Y:S01]  /*12e50*/  S2R R20, SR_TID.X ;  /* 0x0000000000147919 */ /* 0x000ea20000002100 */
[----:B------:R-:W-:Y:S01]  /*12e60*/  BSSY B0, `(.L_x_336) ;  /* 0x000000a000007945 */ /* 0x000fe20003800000 */
[----:B------:R-:W-:Y:S02]  /*12e70*/  IMAD.MOV.U32 R12, RZ, RZ, RZ ;  /* 0x000000ffff0c7224 */ /* 0x000fe400078e00ff */
[----:B------:R-:W-:Y:S02]  /*12e80*/  IMAD.MOV.U32 R11, RZ, RZ, 0x1f ;  /* 0x0000001fff0b7424 */ /* 0x000fe400078e00ff */
[----:B------:R-:W-:Y:S01]  /*12e90*/  IMAD.MOV.U32 R15, RZ, RZ, -0x1 ;  /* 0xffffffffff0f7424 */ /* 0x000fe200078e00ff */
[----:B--2---:R-:W-:-:S04]  /*12ea0*/  SHF.R.U32.HI R20, RZ, 0x5, R20 ;  /* 0x00000005ff147819 */ /* 0x004fc80000011614 */
[----:B------:R-:W-:-:S05]  /*12eb0*/  LOP3.LUT R20, R20, 0x3, RZ, 0xc0, !PT ;  /* 0x0000000314147812 */ /* 0x000fca00078ec0ff */
[----:B------:R-:W-:-:S07]  /*12ec0*/  IMAD.MOV.U32 R13, RZ, RZ, R20 ;  /* 0x000000ffff0d7224 */ /* 0x000fce00078e0014 */
[----:B01----:R-:W-:Y:S05]  /*12ed0*/  WARPSYNC.COLLECTIVE R15, `(.L_x_337) ;  /* 0x000000000f087348 */ /* 0x003fea0003c00000 */
[----:B------:R2:W3:Y:S02]  /*12ee0*/  SHFL.IDX P6, R14, R13, R12, R11 ;  /* 0x0000000c0d0e7389 */ /* 0x0004e400000c000b */
[----:B0123--:R-:W-:Y:S01]  /*12ef0*/  ENDCOLLECTIVE ;  /* 0x000000000000791b */ /* 0x00ffe20003800000 */
.L_x_337:
[----:B------:R-:W-:Y:S05]  /*12f00*/  BSYNC B0 ;  /* 0x0000000000007941 */ /* 0x000fea0003800000 */
.L_x_336:
[----:B------:R-:W-:Y:S05]  /*12f10*/  BRA `(.L_x_338) ;  /* 0xffffffb0006c7947 */ /* 0x000fea000383ffff */
.L_x_234:
[----:B------:R-:W-:Y:S01]  /*12f20*/  BSSY B0, `(.L_x_339) ;  /* 0x0000006000007945 */ /* 0x000fe20003800000 */
[----:B------:R-:W-:-:S07]  /*12f30*/  IMAD.MOV.U32 R15, RZ, RZ, -0x1 ;  /* 0xffffffffff0f7424 */ /* 0x000fce00078e00ff */
[----:B012---:R-:W-:Y:S05]  /*12f40*/  WARPSYNC.COLLECTIVE R15, `(.L_x_340) ;  /* 0x000000000f0c7348 */ /* 0x007fea0003c00000 */
[----:B------:R-:W-:Y:S02]  /*12f50*/  ELECT P6, UR62, PT ;  /* 0x00000000003e782f */ /* 0x000fe400038c0000 */
[----:B------:R-:W-:Y:S01]  /*12f60*/  MOV R14, UR62 ;  /* 0x0000003e000e7c02 */ /* 0x000fe20008000f00 */
[----:B012---:R-:W-:Y:S10]  /*12f70*/  ENDCOLLECTIVE ;  /* 0x000000000000791b */ /* 0x007ff40003800000 */
.L_x_340:
[----:B------:R-:W-:Y:S05]  /*12f80*/  BSYNC B0 ;  /* 0x0000000000007941 */ /* 0x000fea0003800000 */
.L_x_339:
[----:B------:R-:W-:Y:S05]  /*12f90*/  BRA `(.L_x_341) ;  /* 0xffffffb0006c7947 */ /* 0x000fea000383ffff */
.L_x_236:
[----:B--2---:R2:W3:Y:S02]  /*12fa0*/  SYNCS.PHASECHK.TRANS64.TRYWAIT P0, [R0+URZ+0x31c40], R2 ;  /* 0x031c4002000075a7 */ /* 0x0044e4000800017f */
[----:B---3--:R-:W-:Y:S05]  /*12fb0*/  @!P0 NANOSLEEP.SYNCS 0x989680 ;  /* 0x009896800000895d */ /* 0x008fea0003900000 */
[----:B------:R-:W3:Y:S02]  /*12fc0*/  @!P0 SYNCS.PHASECHK.TRANS64 P0, [R0+URZ+0x31c40], R2 ;  /* 0x031c4002000085a7 */ /* 0x000ee4000800007f */
[----:B---3--:R-:W-:Y:S05]  /*12fd0*/  @!P0 BRA `(.L_x_236) ;  /* 0xfffffffc00f08947 */ /* 0x008fea000383ffff */
[----:B------:R-:W-:Y:S05]  /*12fe0*/  BRA `(.L_x_342) ;  /* 0xffffffb000c47947 */ /* 0x000fea000383ffff */
.L_x_240:
[----:B------:R-:W2:Y:S01]  /*12ff0*/  LDL.LU R11, [R1+0x30] ;  /* 0x00003000010b7983 */ /* 0x000ea20000300800 */
[----:B------:R-:W-:Y:S02]  /*13000*/  IMAD.MOV.U32 R13, RZ, RZ, R4 ;  /* 0x000000ffff0d7224 */ /* 0x000fe400078e0004 */
[----:B------:R-:W-:Y:S02]  /*13010*/  IMAD.MOV.U32 R12, RZ, RZ, RZ ;  /* 0x000000ffff0c7224 */ /* 0x000fe400078e00ff */
[----:B------:R-:W-:Y:S02]  /*13020*/  IMAD.MOV.U32 R15, RZ, RZ, -0x1 ;  /* 0xffffffffff0f7424 */ /* 0x000fe400078e00ff */
[----:B------:R-:W-:-:S04]  /*13030*/  IMAD R25, R25, 0xc0, R21 ;  /* 0x000000c019197824 */ /* 0x000fc800078e0215 */
[----:B------:R-:W-:Y:S02]  /*13040*/  VIADD R8, R25, 0x20 ;  /* 0x0000002019087836 */ /* 0x000fe40000000000 */
[----:B--2---:R-:W-:Y:S02]  /*13050*/  IMAD R5, R11, R9, RZ ;  /* 0x000000090b057224 */ /* 0x004fe400078e02ff */
[----:B------:R-:W-:-:S03]  /*13060*/  IMAD.MOV.U32 R11, RZ, RZ, 0x1c1f ;  /* 0x00001c1fff0b7424 */ /* 0x000fc600078e00ff */
[----:B------:R-:W-:-:S13]  /*13070*/  ISETP.GE.AND P4, PT, R25, R5, PT ;  /* 0x000000051900720c */ /* 0x000fda0003f86270 */
[----:B-----5:R-:W-:Y:S05]  /*13080*/  WARPSYNC.COLLECTIVE R15, `(.L_x_343) ;  /* 0x000000000f087348 */ /* 0x020fea0003c00000 */
[----:B------:R0:W1:Y:S02]  /*13090*/  SHFL.IDX P6, R14, R13, R12, R11 ;  /* 0x0000000c0d0e7389 */ /* 0x00006400000c000b */
[----:B01---5:R-:W-:Y:S01]  /*130a0*/  ENDCOLLECTIVE ;  /* 0x000000000000791b */ /* 0x023fe20003800000 */
.L_x_343:
[----:B------:R-:W-:Y:S02]  /*130b0*/  IMAD.MOV.U32 R13, RZ, RZ, R0 ;  /* 0x000000ffff0d7224 */ /* 0x000fe400078e0000 */
[----:B------:R-:W-:-:S07]  /*130c0*/  IMAD.MOV.U32 R2, RZ, RZ, R14 ;  /* 0x000000ffff027224 */ /* 0x000fce00078e000e */
[----:B------:R-:W-:Y:S05]  /*130d0*/  WARPSYNC.COLLECTIVE R15, `(.L_x_344) ;  /* 0x000000000f087348 */ /* 0x000fea0003c00000 */
[----:B------:R0:W1:Y:S02]  /*130e0*/  SHFL.IDX P6, R14, R13, R12, R11 ;  /* 0x0000000c0d0e7389 */ /* 0x00006400000c000b */
[----:B01----:R-:W-:Y:S01]  /*130f0*/  ENDCOLLECTIVE ;  /* 0x000000000000791b */ /* 0x003fe20003800000 */
.L_x_344:
[----:B------:R-:W-:Y:S01]  /*13100*/  ULDC.64 UR4, c[0x0][0x208] ;  /* 0x0000820000047ab9 */ /* 0x000fe20000000a00 */
[----:B------:R-:W-:Y:S02]  /*13110*/  IMAD.MOV.U32 R13, RZ, RZ, R4 ;  /* 0x000000ffff0d7224 */ /* 0x000fe400078e0004 */
[----:B------:R-:W-:Y:S02]  /*13120*/  IMAD.MOV.U32 R12, RZ, RZ, 0x1 ;  /* 0x00000001ff0c7424 */ /* 0x000fe400078e00ff */
[----:B------:R-:W-:-:S05]  /*13130*/  IMAD.MOV.U32 R3, RZ, RZ, R14 ;  /* 0x000000ffff037224 */ /* 0x000fca00078e000e */
[----:B------:R-:W-:-:S05]  /*13140*/  @!P4 LEA R3, P3, R20, R3, 0x1 ;  /* 0x000000031403c211 */ /* 0x000fca00078608ff */
[----:B------:R-:W-:Y:S01]  /*13150*/  @!P4 IMAD.X R2, RZ, RZ, R2, P3 ;  /* 0x000000ffff02c224 */ /* 0x000fe200018e0602 */
[----:B------:R-:W-:-:S04]  /*13160*/  ISETP.GE.AND P3, PT, R8, R5, PT ;  /* 0x000000050800720c */ /* 0x000fc80003f66270 */
[----:B------:R-:W-:-:S04]  /*13170*/  @!P4 LOP3.LUT R3, R3, R2, RZ, 0x3c, !PT ;  /* 0x000000020303c212 */ /* 0x000fc800078e3cff */
[----:B------:R-:W-:-:S04]  /*13180*/  @!P4 LOP3.LUT R2, R3, R2, RZ, 0x3c, !PT ;  /* 0x000000020302c212 */ /* 0x000fc800078e3cff */
[----:B------:R-:W-:-:S05]  /*13190*/  @!P4 LOP3.LUT R3, R3, R2, RZ, 0x3c, !PT ;  /* 0x000000020303c212 */ /* 0x000fca00078e3cff */
[----:B------:R-:W-:Y:S01]  /*131a0*/  @!PT LDS RZ, [RZ] ;  /* 0x00000000fffff984 */ /* 0x000fe20000000800 */
[----:B------:R-:W-:Y:S01]  /*131b0*/  @!PT LDS RZ, [RZ] ;  /* 0x00000000fffff984 */ /* 0x000fe20000000800 */
[----:B------:R-:W-:Y:S01]  /*131c0*/  @!PT LDS RZ, [RZ] ;  /* 0x00000000fffff984 */ /* 0x000fe20000000800 */
[----:B------:R0:W-:Y:S04]  /*131d0*/  @!P4 LDGSTS.E.BYPASS.LTC128B.128 [R10+0xda00], desc[UR4][R2.64], !P2 ;  /* 0x0da00000020acfae */ /* 0x0001e8000d101d44 */
[----:B------:R0:W-:Y:S04]  /*131e0*/  @!P4 LDGSTS.E.BYPASS.LTC128B.128 [R10+0x10a00], desc[UR4][R2.64+0x40], !P1 ;  /* 0x10a00040020acfae */ /* 0x0001e8000c901d44 */
[----:B------:R0:W-:Y:S02]  /*131f0*/  @!P4 LDGSTS.E.BYPASS.LTC128B.128 [R10+0x13a00], desc[UR4][R2.64+0x80], !P0 ;  /* 0x13a00080020acfae */ /* 0x0001e4000c101d44 */
[----:B0-----:R-:W-:Y:S05]  /*13200*/  WARPSYNC.COLLECTIVE R15, `(.L_x_345) ;  /* 0x000000000f087348 */ /* 0x001fea0003c00000 */
[----:B------:R1:W2:Y:S02]  /*13210*/  SHFL.IDX P6, R14, R13, R12, R11 ;  /* 0x0000000c0d0e7389 */ /* 0x0002a400000c000b */
[----:B012---:R-:W-:Y:S01]  /*13220*/  ENDCOLLECTIVE ;  /* 0x000000000000791b */ /* 0x007fe20003800000 */
.L_x_345:
[----:B------:R-:W-:Y:S02]  /*13230*/  IMAD.MOV.U32 R13, RZ, RZ, R0 ;  /* 0x000000ffff0d7224 */ /* 0x000fe400078e0000 */
[----:B------:R-:W-:-:S07]  /*13240*/  IMAD.MOV.U32 R2, RZ, RZ, R14 ;  /* 0x000000ffff027224 */ /* 0x000fce00078e000e */
[----:B------:R-:W-:Y:S05]  /*13250*/  WARPSYNC.COLLECTIVE R15, `(.L_x_346) ;  /* 0x000000000f087348 */ /* 0x000fea0003c00000 */
[----:B------:R0:W1:Y:S02]  /*13260*/  SHFL.IDX P6, R14, R13, R12, R11 ;  /* 0x0000000c0d0e7389 */ /* 0x00006400000c000b */
[----:B01----:R-:W-:Y:S01]  /*13270*/  ENDCOLLECTIVE ;  /* 0x000000000000791b */ /* 0x003fe20003800000 */
.L_x_346:
[----:B------:R-:W-:Y:S01]  /*13280*/  ULDC.64 UR4, c[0x0][0x208] ;  /* 0x0000820000047ab9 */ /* 0x000fe20000000a00 */
[----:B------:R-:W-:Y:S02]  /*13290*/  IMAD.MOV.U32 R13, RZ, RZ, R4 ;  /* 0x000000ffff0d7224 */ /* 0x000fe400078e0004 */
[----:B------:R-:W-:Y:S02]  /*132a0*/  IMAD.MOV.U32 R12, RZ, RZ, 0x2 ;  /* 0x00000002ff0c7424 */ /* 0x000fe400078e00ff */
[----:B------:R-:W-:-:S05]  /*132b0*/  IMAD.MOV.U32 R3, RZ, RZ, R14 ;  /* 0x000000ffff037224 */ /* 0x000fca00078e000e */
[----:B------:R-:W-:-:S05]  /*132c0*/  @!P3 LEA R3, P4, R20, R3, 0x1 ;  /* 0x000000031403b211 */ /* 0x000fca00078808ff */
[----:B------:R-:W-:-:S05]  /*132d0*/  @!P3 IMAD.X R2, RZ, RZ, R2, P4 ;  /* 0x000000ffff02b224 */ /* 0x000fca00020e0602 */
        /* <DEDUP_REMOVED lines=12> */
.L_x_347:
[----:B------:R-:W-:-:S05]  /*133a0*/  VIADD R2, R25, 0x40 ;  /* 0x0000004019027836 */ /* 0x000fca0000000000 */
[----:B------:R-:W-:Y:S01]  /*133b0*/  ISETP.GE.AND P3, PT, R2, R5, PT ;  /* 0x000000050200720c */ /* 0x000fe20003f66270 */
[----:B------:R-:W-:Y:S02]  /*133c0*/  IMAD.MOV.U32 R13, RZ, RZ, R0 ;  /* 0x000000ffff0d7224 */ /* 0x000fe400078e0000 */
[----:B------:R-:W-:-:S10]  /*133d0*/  IMAD.MOV.U32 R2, RZ, RZ, R14 ;  /* 0x000000ffff027224 */ /* 0x000fd400078e000e */
[----:B------:R-:W-:Y:S05]  /*133e0*/  WARPSYNC.COLLECTIVE R15, `(.L_x_348) ;  /* 0x000000000f087348 */ /* 0x000fea0003c00000 */
[----:B------:R0:W1:Y:S02]  /*133f0*/  SHFL.IDX P6, R14, R13, R12, R11 ;  /* 0x0000000c0d0e7389 */ /* 0x00006400000c000b */
[----:B01----:R-:W-:Y:S01]  /*13400*/  ENDCOLLECTIVE ;  /* 0x000000000000791b */ /* 0x003fe20003800000 */
.L_x_348:
        /* <DEDUP_REMOVED lines=18> */
.L_x_349:
[----:B------:R-:W-:Y:S02]  /*13530*/  IMAD.MOV.U32 R13, RZ, RZ, R0 ;  /* 0x000000ffff0d7224 */ /* 0x000fe400078e0000 */
[----:B------:R-:W-:-:S05]  /*13540*/  VIADD R0, R25, 0x60 ;  /* 0x0000006019007836 */ /* 0x000fca0000000000 */
[----:B------:R-:W-:Y:S01]  /*13550*/  ISETP.GE.AND P3, PT, R0, R5, PT ;  /* 0x000000050000720c */ /* 0x000fe20003f66270 */
[----:B------:R-:W-:-:S12]  /*13560*/  IMAD.MOV.U32 R4, RZ, RZ, R14 ;  /* 0x000000ffff047224 */ /* 0x000fd800078e000e */
[----:B------:R-:W-:Y:S05]  /*13570*/  WARPSYNC.COLLECTIVE R15, `(.L_x_350) ;  /* 0x000000000f087348 */ /* 0x000fea0003c00000 */
[----:B------:R0:W1:Y:S02]  /*13580*/  SHFL.IDX P6, R14, R13, R12, R11 ;  /* 0x0000000c0d0e7389 */ /* 0x00006400000c000b */
[----:B01----:R-:W-:Y:S01]  /*13590*/  ENDCOLLECTIVE ;  /* 0x000000000000791b */ /* 0x003fe20003800000 */
.L_x_350:
[----:B------:R-:W-:Y:S01]  /*135a0*/  ULDC.64 UR4, c[0x0][0x208] ;  /* 0x0000820000047ab9 */ /* 0x000fe20000000a00 */
[----:B------:R-:W-:Y:S02]  /*135b0*/  IMAD.MOV.U32 R13, RZ, RZ, R6 ;  /* 0x000000ffff0d7224 */ /* 0x000fe400078e0006 */
[----:B------:R-:W-:Y:S02]  /*135c0*/  IMAD.MOV.U32 R12, RZ, RZ, RZ ;  /* 0x000000ffff0c7224 */ /* 0x000fe400078e00ff */
[----:B------:R-:W-:-:S05]  /*135d0*/  IMAD.MOV.U32 R2, RZ, RZ, R14 ;  /* 0x000000ffff027224 */ /* 0x000fca00078e000e */
[----:B------:R-:W-:-:S05]  /*135e0*/  @!P3 LEA R2, P5, R20, R2, 0x1 ;  /* 0x000000021402b211 */ /* 0x000fca00078a08ff */
[----:B------:R-:W-:-:S05]  /*135f0*/  @!P3 IMAD.X R3, RZ, RZ, R4, P5 ;  /* 0x000000ffff03b224 */ /* 0x000fca00028e0604 */
        /* <DEDUP_REMOVED lines=9> */
.L_x_351:
[----:B------:R-:W-:-:S05]  /*13690*/  VIADD R2, R25, 0x80 ;  /* 0x0000008019027836 */ /* 0x000fca0000000000 */
[----:B------:R-:W-:Y:S01]  /*136a0*/  ISETP.GE.AND P3, PT, R2, R5, PT ;  /* 0x000000050200720c */ /* 0x000fe20003f66270 */
[----:B------:R-:W-:Y:S02]  /*136b0*/  IMAD.MOV.U32 R13, RZ, RZ, R7 ;  /* 0x000000ffff0d7224 */ /* 0x000fe400078e0007 */
[----:B------:R-:W-:-:S10]  /*136c0*/  IMAD.MOV.U32 R0, RZ, RZ, R14 ;  /* 0x000000ffff007224 */ /* 0x000fd400078e000e */
[----:B------:R-:W-:Y:S05]  /*136d0*/  WARPSYNC.COLLECTIVE R15, `(.L_x_352) ;  /* 0x000000000f087348 */ /* 0x000fea0003c00000 */
[----:B------:R0:W1:Y:S02]  /*136e0*/  SHFL.IDX P6, R14, R13, R12, R11 ;  /* 0x0000000c0d0e7389 */ /* 0x00006400000c000b */
[----:B01----:R-:W-:Y:S01]  /*136f0*/  ENDCOLLECTIVE ;  /* 0x000000000000791b */ /* 0x003fe20003800000 */
.L_x_352:
[----:B------:R-:W-:Y:S01]  /*13700*/  ULDC.64 UR4, c[0x0][0x208] ;  /* 0x0000820000047ab9 */ /* 0x000fe20000000a00 */
[----:B------:R-:W-:Y:S02]  /*13710*/  IMAD.MOV.U32 R13, RZ, RZ, R6 ;  /* 0x000000ffff0d7224 */ /* 0x000fe400078e0006 */
[----:B------:R-:W-:Y:S02]  /*13720*/  IMAD.MOV.U32 R12, RZ, RZ, 0x1 ;  /* 0x00000001ff0c7424 */ /* 0x000fe400078e00ff */
[----:B------:R-:W-:-:S05]  /*13730*/  IMAD.MOV.U32 R4, RZ, RZ, R14 ;  /* 0x000000ffff047224 */ /* 0x000fca00078e000e */
[----:B------:R-:W-:-:S05]  /*13740*/  @!P3 LEA R4, P5, R20, R4, 0x1 ;  /* 0x000000041404b211 */ /* 0x000fca00078a08ff */
[----:B------:R-:W-:Y:S02]  /*13750*/  @!P3 IMAD.X R0, RZ, RZ, R0, P5 ;  /* 0x000000ffff00b224 */ /* 0x000fe400028e0600 */
[----:B------:R-:W-:Y:S02]  /*13760*/  @!P3 IMAD.MOV.U32 R2, RZ, RZ, R4 ;  /* 0x000000ffff02b224 */ /* 0x000fe400078e0004 */
[----:B------:R-:W-:-:S05]  /*13770*/  @!P3 IMAD.MOV.U32 R3, RZ, RZ, R0 ;  /* 0x000000ffff03b224 */ /* 0x000fca00078e0000 */
        /* <DEDUP_REMOVED lines=9> */
.L_x_353:
[----:B------:R-:W-:Y:S02]  /*13810*/  IMAD.MOV.U32 R13, RZ, RZ, R7 ;  /* 0x000000ffff0d7224 */ /* 0x000fe400078e0007 */
[----:B------:R-:W-:-:S07]  /*13820*/  IMAD.MOV.U32 R6, RZ, RZ, R14 ;  /* 0x000000ffff067224 */ /* 0x000fce00078e000e */
[----:B------:R-:W-:Y:S05]  /*13830*/  WARPSYNC.COLLECTIVE R15, `(.L_x_354) ;  /* 0x000000000f087348 */ /* 0x000fea0003c00000 */
[----:B------:R0:W1:Y:S02]  /*13840*/  SHFL.IDX P6, R14, R13, R12, R11 ;  /* 0x0000000c0d0e7389 */ /* 0x00006400000c000b */
[----:B01----:R-:W-:Y:S01]  /*13850*/  ENDCOLLECTIVE ;  /* 0x000000000000791b */ /* 0x003fe20003800000 */
.L_x_354:
[----:B------:R-:W-:Y:S01]  /*13860*/  IMAD.MOV.U32 R2, RZ, RZ, R14 ;  /* 0x000000ffff027224 */ /* 0x000fe200078e000e */
[----:B------:R-:W-:Y:S06]  /*13870*/  BRA `(.L_x_355) ;  /* 0xffffffb800247947 */ /* 0x000fec000383ffff */
.L_x_243:
[----:B-1----:R1:W2:Y:S02]  /*13880*/  SYNCS.PHASECHK.TRANS64.TRYWAIT P0, [R17+URZ+0x31c20], R0 ;  /* 0x031c2000110075a7 */ /* 0x0022a4000800017f */
[----:B--2---:R-:W-:Y:S05]  /*13890*/  @!P0 NANOSLEEP.SYNCS 0x989680 ;  /* 0x009896800000895d */ /* 0x004fea0003900000 */
[----:B------:R-:W2:Y:S02]  /*138a0*/  @!P0 SYNCS.PHASECHK.TRANS64 P0, [R17+URZ+0x31c20], R0 ;  /* 0x031c2000110085a7 */ /* 0x000ea4000800007f */
[----:B--2---:R-:W-:Y:S05]  /*138b0*/  @!P0 BRA `(.L_x_243) ;  /* 0xfffffffc00f08947 */ /* 0x004fea000383ffff */
[----:B------:R-:W-:Y:S05]  /*138c0*/  BRA `(.L_x_356) ;  /* 0xffffffb800907947 */ /* 0x000fea000383ffff */
.L_x_252:
[----:B-1----:R1:W2:Y:S02]  /*138d0*/  SYNCS.PHASECHK.TRANS64.TRYWAIT P0, [R3+URZ+0x31c40], R2 ;  /* 0x031c4002030075a7 */ /* 0x0022a4000800017f */
[----:B--2---:R-:W-:Y:S05]  /*138e0*/  @!P0 NANOSLEEP.SYNCS 0x989680 ;  /* 0x009896800000895d */ /* 0x004fea0003900000 */
[----:B------:R-:W2:Y:S02]  /*138f0*/  @!P0 SYNCS.PHASECHK.TRANS64 P0, [R3+URZ+0x31c40], R2 ;  /* 0x031c4002030085a7 */ /* 0x000ea4000800007f */
[----:B--2---:R-:W-:Y:S05]  /*13900*/  @!P0 BRA `(.L_x_252) ;  /* 0xfffffffc00f08947 */ /* 0x004fea000383ffff */
[----:B------:R-:W-:Y:S05]  /*13910*/  BRA `(.L_x_357) ;  /* 0xffffffbc00647947 */ /* 0x000fea000383ffff */
.L_x_259:
[----:B0-----:R0:W1:Y:S02]  /*13920*/  SYNCS.PHASECHK.TRANS64.TRYWAIT P0, [R3+URZ+0x60], R2 ;  /* 0x00006002030075a7 */ /* 0x001064000800017f */
[----:B-1----:R-:W-:Y:S05]  /*13930*/  @!P0 NANOSLEEP.SYNCS 0x989680 ;  /* 0x009896800000895d */ /* 0x002fea0003900000 */
[----:B------:R-:W1:Y:S02]  /*13940*/  @!P0 SYNCS.PHASECHK.TRANS64 P0, [R3+URZ+0x60], R2 ;  /* 0x00006002030085a7 */ /* 0x000e64000800007f */
[----:B-1----:R-:W-:Y:S05]  /*13950*/  @!P0 BRA `(.L_x_259) ;  /* 0xfffffffc00f08947 */ /* 0x002fea000383ffff */
[----:B------:R-:W-:Y:S05]  /*13960*/  BRA `(.L_x_358) ;  /* 0xffffffc000707947 */ /* 0x000fea000383ffff */
.L_x_269:
[----:B-1----:R1:W2:Y:S02]  /*13970*/  SYNCS.PHASECHK.TRANS64.TRYWAIT P0, [R3+URZ+0x31c40], R2 ;  /* 0x031c4002030075a7 */ /* 0x0022a4000800017f */
[----:B--2---:R-:W-:Y:S05]  /*13980*/  @!P0 NANOSLEEP.SYNCS 0x989680 ;  /* 0x009896800000895d */ /* 0x004fea0003900000 */
[----:B------:R-:W2:Y:S02]  /*13990*/  @!P0 SYNCS.PHASECHK.TRANS64 P0, [R3+URZ+0x31c40], R2 ;  /* 0x031c4002030085a7 */ /* 0x000ea4000800007f */
[----:B--2---:R-:W-:Y:S05]  /*139a0*/  @!P0 BRA `(.L_x_269) ;  /* 0xfffffffc00f08947 */ /* 0x004fea000383ffff */
[----:B------:R-:W-:Y:S05]  /*139b0*/  BRA `(.L_x_359) ;  /* 0xffffffc8002c7947 */ /* 0x000fea000383ffff */
.L_x_276:
[----:B0-----:R0:W1:Y:S02]  /*139c0*/  SYNCS.PHASECHK.TRANS64.TRYWAIT P0, [R12+URZ+0x60], R28 ;  /* 0x0000601c0c0075a7 */ /* 0x001064000800017f */
[----:B-1----:R-:W-:Y:S05]  /*139d0*/  @!P0 NANOSLEEP.SYNCS 0x989680 ;  /* 0x009896800000895d */ /* 0x002fea0003900000 */
[----:B------:R-:W1:Y:S02]  /*139e0*/  @!P0 SYNCS.PHASECHK.TRANS64 P0, [R12+URZ+0x60], R28 ;  /* 0x0000601c0c0085a7 */ /* 0x000e64000800007f */
[----:B-1----:R-:W-:Y:S05]  /*139f0*/  @!P0 BRA `(.L_x_276) ;  /* 0xfffffffc00f08947 */ /* 0x002fea000383ffff */
[----:B------:R-:W-:Y:S05]  /*13a00*/  BRA `(.L_x_360) ;  /* 0xffffffcc00387947 */ /* 0x000fea000383ffff */
.L_x_286:
[----:B-1----:R1:W2:Y:S02]  /*13a10*/  SYNCS.PHASECHK.TRANS64.TRYWAIT P0, [R2+URZ+0x31c40], R3 ;  /* 0x031c4003020075a7 */ /* 0x0022a4000800017f */
[----:B--2---:R-:W-:Y:S05]  /*13a20*/  @!P0 NANOSLEEP.SYNCS 0x989680 ;  /* 0x009896800000895d */ /* 0x004fea0003900000 */
[----:B------:R-:W2:Y:S02]  /*13a30*/  @!P0 SYNCS.PHASECHK.TRANS64 P0, [R2+URZ+0x31c40], R3 ;  /* 0x031c4003020085a7 */ /* 0x000ea4000800007f */
[----:B--2---:R-:W-:Y:S05]  /*13a40*/  @!P0 BRA `(.L_x_286) ;  /* 0xfffffffc00f08947 */ /* 0x004fea000383ffff */
[----:B------:R-:W-:Y:S05]  /*13a50*/  BRA `(.L_x_361) ;  /* 0xffffffd000c47947 */ /* 0x000fea000383ffff */
.L_x_293:
[----:B0-----:R0:W1:Y:S02]  /*13a60*/  SYNCS.PHASECHK.TRANS64.TRYWAIT P0, [R7+URZ+0x60], R2 ;  /* 0x00006002070075a7 */ /* 0x001064000800017f */
[----:B-1----:R-:W-:Y:S05]  /*13a70*/  @!P0 NANOSLEEP.SYNCS 0x989680 ;  /* 0x009896800000895d */ /* 0x002fea0003900000 */
[----:B------:R-:W1:Y:S02]  /*13a80*/  @!P0 SYNCS.PHASECHK.TRANS64 P0, [R7+URZ+0x60], R2 ;  /* 0x00006002070085a7 */ /* 0x000e64000800007f */
[----:B-1----:R-:W-:Y:S05]  /*13a90*/  @!P0 BRA `(.L_x_293) ;  /* 0xfffffffc00f08947 */ /* 0x002fea000383ffff */
[----:B------:R-:W-:Y:S05]  /*13aa0*/  BRA `(.L_x_362) ;  /* 0xffffffd400d47947 */ /* 0x000fea000383ffff */
.L_x_305:
[----:B-1----:R1:W2:Y:S02]  /*13ab0*/  SYNCS.PHASECHK.TRANS64.TRYWAIT P0, [R3+URZ+0x31c60], R0 ;  /* 0x031c6000030075a7 */ /* 0x0022a4000800017f */
[----:B--2---:R-:W-:Y:S05]  /*13ac0*/  @!P0 NANOSLEEP.SYNCS 0x989680 ;  /* 0x009896800000895d */ /* 0x004fea0003900000 */
[----:B------:R-:W2:Y:S02]  /*13ad0*/  @!P0 SYNCS.PHASECHK.TRANS64 P0, [R3+URZ+0x31c60], R0 ;  /* 0x031c6000030085a7 */ /* 0x000ea4000800007f */
[----:B--2---:R-:W-:Y:S05]  /*13ae0*/  @!P0 BRA `(.L_x_305) ;  /* 0xfffffffc00f08947 */ /* 0x004fea000383ffff */
[----:B------:R-:W-:Y:S05]  /*13af0*/  BRA `(.L_x_363) ;  /* 0xffffffdc004c7947 */ /* 0x000fea000383ffff */
.L_x_313:
[----:B------:R-:W-:Y:S01]  /*13b00*/  BSSY B0, `(.L_x_364) ;  /* 0x0000008000007945 */ /* 0x000fe20003800000 */
[----:B------:R-:W-:Y:S02]  /*13b10*/  IMAD.MOV.U32 R13, RZ, RZ, R24 ;  /* 0x000000ffff0d7224 */ /* 0x000fe400078e0018 */
[----:B------:R-:W-:Y:S02]  /*13b20*/  IMAD.MOV.U32 R12, RZ, RZ, RZ ;  /* 0x000000ffff0c7224 */ /* 0x000fe400078e00ff */
[----:B------:R-:W-:Y:S02]  /*13b30*/  IMAD.MOV.U32 R11, RZ, RZ, 0x1f ;  /* 0x0000001fff0b7424 */ /* 0x000fe400078e00ff */
[----:B------:R-:W-:-:S07]  /*13b40*/  IMAD.MOV.U32 R15, RZ, RZ, -0x1 ;  /* 0xffffffffff0f7424 */ /* 0x000fce00078e00ff */
[----:B0-2---:R-:W-:Y:S05]  /*13b50*/  WARPSYNC.COLLECTIVE R15, `(.L_x_365) ;  /* 0x000000000f087348 */ /* 0x005fea0003c00000 */
[----:B------:R1:W3:Y:S02]  /*13b60*/  SHFL.IDX P6, R14, R13, R12, R11 ;  /* 0x0000000c0d0e7389 */ /* 0x0002e400000c000b */
[----:B0123--:R-:W-:Y:S01]  /*13b70*/  ENDCOLLECTIVE ;  /* 0x000000000000791b */ /* 0x00ffe20003800000 */
.L_x_365:
[----:B------:R-:W-:Y:S05]  /*13b80*/  BSYNC B0 ;  /* 0x0000000000007941 */ /* 0x000fea0003800000 */
.L_x_364:
[----:B------:R-:W-:Y:S02]  /*13b90*/  IMAD.MOV.U32 R13, RZ, RZ, R24 ;  /* 0x000000ffff0d7224 */ /* 0x000fe400078e0018 */
[----:B------:R-:W-:Y:S02]  /*13ba0*/  IMAD.MOV.U32 R12, RZ, RZ, 0x1 ;  /* 0x00000001ff0c7424 */ /* 0x000fe400078e00ff */
[----:B------:R-:W-:Y:S02]  /*13bb0*/  IMAD.MOV.U32 R11, RZ, RZ, 0x1f ;  /* 0x0000001fff0b7424 */ /* 0x000fe400078e00ff */
[----:B------:R-:W-:Y:S02]  /*13bc0*/  IMAD.MOV.U32 R15, RZ, RZ, -0x1 ;  /* 0xffffffffff0f7424 */ /* 0x000fe400078e00ff */
[----:B------:R-:W-:Y:S02]  /*13bd0*/  IMAD.IADD R7, R27, 0x1, R9 ;  /* 0x000000011b077824 */ /* 0x000fe400078e0209 */
[----:B------:R-:W-:-:S07]  /*13be0*/  IMAD.MOV.U32 R0, RZ, RZ, R14 ;  /* 0x000000ffff007224 */ /* 0x000fce00078e000e */
[----:B------:R-:W-:Y:S05]  /*13bf0*/  WARPSYNC.COLLECTIVE R15, `(.L_x_366) ;  /* 0x000000000f087348 */ /* 0x000fea0003c00000 */
[----:B------:R0:W1:Y:S02]  /*13c00*/  SHFL.IDX P6, R14, R13, R12, R11 ;  /* 0x0000000c0d0e7389 */ /* 0x00006400000c000b */
[----:B01----:R-:W-:Y:S01]  /*13c10*/  ENDCOLLECTIVE ;  /* 0x000000000000791b */ /* 0x003fe20003800000 */
.L_x_366:
[----:B------:R-:W-:Y:S01]  /*13c20*/  ULDC UR4, c[0x0][0xc3c] ;  /* 0x00030f0000047ab9 */ /* 0x000fe20000000800 */
[----:B------:R-:W-:Y:S01]  /*13c30*/  ULDC.64 UR6, c[0x0][0x208] ;  /* 0x0000820000067ab9 */ /* 0x000fe20000000a00 */
[----:B------:R-:W-:-:S13]  /*13c40*/  ISETP.GE.OR P1, PT, R7, UR4, !P0 ;  /* 0x0000000407007c0c */ /* 0x000fda000c726670 */
[----:B------:R-:W0:Y:S08]  /*13c50*/  @!P1 LDC.64 R2, c[0x0][0xc80] ;  /* 0x00032000ff029b82 */ /* 0x000e300000000a00 */
[----:B------:R-:W1:Y:S01]  /*13c60*/  @!P1 LDC.64 R4, c[0x0][0xc78] ;  /* 0x00031e00ff049b82 */ /* 0x000e620000000a00 */
[----:B------:R-:W-:Y:S02]  /*13c70*/  IMAD.MOV.U32 R11, RZ, RZ, RZ ;  /* 0x000000ffff0b7224 */ /* 0x000fe400078e00ff */
[----:B------:R-:W-:-:S02]  /*13c80*/  IMAD.MOV.U32 R6, RZ, RZ, R14 ;  /* 0x000000ffff067224 */ /* 0x000fc400078e000e */
        /* <DEDUP_REMOVED lines=8> */
[----:B------:R-:W-:Y:S01]  /*13d10*/  IMAD.MOV.U32 R24, RZ, RZ, RZ ;  /* 0x000000ffff187224 */ /* 0x000fe200078e00ff */
[C---:B------:R-:W-:Y:S02]  /*13d20*/  ISETP.GE.U32.AND P4, PT, R9.reuse, 0x8, PT ;  /* 0x000000080900780c */ /* 0x040fe40003f86070 */
[C---:B------:R-:W-:Y:S01]  /*13d30*/  ISETP.GE.U32.AND P5, PT, R9.reuse, 0x10, PT ;  /* 0x000000100900780c */ /* 0x040fe20003fa6070 */
[----:B--2---:R-:W-:Y:S02]  /*13d40*/  @!P1 IMAD.MOV.U32 R7, RZ, RZ, R8 ;  /* 0x000000ffff079224 */ /* 0x004fe400078e0008 */
[----:B---3--:R-:W-:Y:S01]  /*13d50*/  @!P1 IMAD.MOV.U32 R4, RZ, RZ, R5 ;  /* 0x000000ffff049224 */ /* 0x008fe200078e0005 */
[----:B------:R-:W-:-:S03]  /*13d60*/  ISETP.NE.AND P1, PT, R9, RZ, PT ;  /* 0x000000ff0900720c */ /* 0x000fc60003f25270 */
[----:B------:R-:W-:-:S10]  /*13d70*/  IMAD R13, R4, R7, RZ ;  /* 0x00000007040d7224 */ /* 0x000fd400078e02ff */
[----:B------:R-:W-:Y:S05]  /*13d80*/  WARPSYNC.COLLECTIVE R15, `(.L_x_367) ;  /* 0x000000000f087348 */ /* 0x000fea0003c00000 */
[----:B------:R0:W1:Y:S02]  /*13d90*/  SHFL.UP P6, R14, R13, R12, R11 ;  /* 0x0400000c0d0e7389 */ /* 0x00006400000c000b */
[----:B01----:R-:W-:Y:S01]  /*13da0*/  ENDCOLLECTIVE ;  /* 0x000000000000791b */ /* 0x003fe20003800000 */
.L_x_367:
[----:B------:R-:W-:Y:S01]  /*13db0*/  IMAD.MOV.U32 R12, RZ, RZ, 0x2 ;  /* 0x00000002ff0c7424 */ /* 0x000fe200078e00ff */
[----:B------:R-:W-:-:S05]  /*13dc0*/  SEL R14, R14, RZ, P1 ;  /* 0x000000ff0e0e7207 */ /* 0x000fca0000800000 */
[----:B------:R-:W-:-:S04]  /*13dd0*/  IMAD.IADD R5, R13, 0x1, R14 ;  /* 0x000000010d057824 */ /* 0x000fc800078e020e */
[----:B------:R-:W-:-:S07]  /*13de0*/  IMAD.MOV.U32 R13, RZ, RZ, R5 ;  /* 0x000000ffff0d7224 */ /* 0x000fce00078e0005 */
[----:B------:R-:W-:Y:S05]  /*13df0*/  WARPSYNC.COLLECTIVE R15, `(.L_x_368) ;  /* 0x000000000f087348 */ /* 0x000fea0003c00000 */
[----:B------:R0:W1:Y:S02]  /*13e00*/  SHFL.UP P6, R14, R13, R12, R11 ;  /* 0x0400000c0d0e7389 */ /* 0x00006400000c000b */
[----:B01----:R-:W-:Y:S01]  /*13e10*/  ENDCOLLECTIVE ;  /* 0x000000000000791b */ /* 0x003fe20003800000 */
.L_x_368:
[----:B------:R-:W-:Y:S01]  /*13e20*/  IMAD.MOV.U32 R12, RZ, RZ, 0x4 ;  /* 0x00000004ff0c7424 */ /* 0x000fe200078e00ff */
[----:B------:R-:W-:-:S05]  /*13e30*/  SEL R2, R14, RZ, P2 ;  /* 0x000000ff0e027207 */ /* 0x000fca0001000000 */
[----:B------:R-:W-:-:S04]  /*13e40*/  IMAD.IADD R2, R5, 0x1, R2 ;  /* 0x0000000105027824 */ /* 0x000fc800078e0202 */
[----:B------:R-:W-:-:S07]  /*13e50*/  IMAD.MOV.U32 R13, RZ, RZ, R2 ;  /* 0x000000ffff0d7224 */ /* 0x000fce00078e0002 */
[----:B------:R-:W-:Y:S05]  /*13e60*/  WARPSYNC.COLLECTIVE R15, `(.L_x_369) ;  /* 0x000000000f087348 */ /* 0x000fea0003c00000 */
[----:B------:R0:W1:Y:S02]  /*13e70*/  SHFL.UP P6, R14, R13, R12, R11 ;  /* 0x0400000c0d0e7389 */ /* 0x00006400000c000b */
[----:B01----:R-:W-:Y:S01]  /*13e80*/  ENDCOLLECTIVE ;  /* 0x000000000000791b */ /* 0x003fe20003800000 */
.L_x_369:
[----:B------:R-:W-:Y:S01]  /*13e90*/  IMAD.MOV.U32 R12, RZ, RZ, 0x8 ;  /* 0x00000008ff0c7424 */ /* 0x000fe200078e00ff */
[----:B------:R-:W-:-:S05]  /*13ea0*/  SEL R3, R14, RZ, P3 ;  /* 0x000000ff0e037207 */ /* 0x000fca0001800000 */
[----:B------:R-:W-:-:S04]  /*13eb0*/  IMAD.IADD R8, R2, 0x1, R3 ;  /* 0x0000000102087824 */ /* 0x000fc800078e0203 */
[----:B------:R-:W-:-:S07]  /*13ec0*/  IMAD.MOV.U32 R13, RZ, RZ, R8 ;  /* 0x000000ffff0d7224 */ /* 0x000fce00078e0008 */
[----:B------:R-:W-:Y:S05]  /*13ed0*/  WARPSYNC.COLLECTIVE R15, `(.L_x_370) ;  /* 0x000000000f087348 */ /* 0x000fea0003c00000 */
[----:B------:R0:W1:Y:S02]  /*13ee0*/  SHFL.UP P6, R14, R13, R12, R11 ;  /* 0x0400000c0d0e7389 */ /* 0x00006400000c000b */
[----:B01----:R-:W-:Y:S01]  /*13ef0*/  ENDCOLLECTIVE ;  /* 0x000000000000791b */ /* 0x003fe20003800000 */
.L_x_370:
[----:B------:R-:W-:Y:S01]  /*13f00*/  IMAD.MOV.U32 R12, RZ, RZ, 0x10 ;  /* 0x00000010ff0c7424 */ /* 0x000fe200078e00ff */
[----:B------:R-:W-:-:S05]  /*13f10*/  SEL R5, R14, RZ, P4 ;  /* 0x000000ff0e057207 */ /* 0x000fca0002000000 */
[----:B------:R-:W-:-:S04]  /*13f20*/  IMAD.IADD R5, R8, 0x1, R5 ;  /* 0x0000000108057824 */ /* 0x000fc800078e0205 */
[----:B------:R-:W-:-:S07]  /*13f30*/  IMAD.MOV.U32 R13, RZ, RZ, R5 ;  /* 0x000000ffff0d7224 */ /* 0x000fce00078e0005 */
[----:B------:R-:W-:Y:S05]  /*13f40*/  WARPSYNC.COLLECTIVE R15, `(.L_x_371) ;  /* 0x000000000f087348 */ /* 0x000fea0003c00000 */
[----:B------:R0:W1:Y:S02]  /*13f50*/  SHFL.UP P6, R14, R13, R12, R11 ;  /* 0x0400000c0d0e7389 */ /* 0x00006400000c000b */
[----:B01----:R-:W-:Y:S01]  /*13f60*/  ENDCOLLECTIVE ;  /* 0x000000000000791b */ /* 0x003fe20003800000 */
.L_x_371:
[----:B------:R-:W-:Y:S02]  /*13f70*/  IMAD.MOV.U32 R12, RZ, RZ, 0x1f ;  /* 0x0000001fff0c7424 */ /* 0x000fe400078e00ff */
[----:B------:R-:W-:Y:S01]  /*13f80*/  IMAD.MOV.U32 R11, RZ, RZ, 0x1f ;  /* 0x0000001fff0b7424 */ /* 0x000fe200078e00ff */
[----:B------:R-:W-:-:S05]  /*13f90*/  SEL R14, R14, RZ, P5 ;  /* 0x000000ff0e0e7207 */ /* 0x000fca0002800000 */
[----:B------:R-:W-:-:S04]  /*13fa0*/  IMAD.IADD R3, R5, 0x1, R14 ;  /* 0x0000000105037824 */ /* 0x000fc800078e020e */
[----:B------:R-:W-:-:S07]  /*13fb0*/  IMAD.MOV.U32 R13, RZ, RZ, R3 ;  /* 0x000000ffff0d7224 */ /* 0x000fce00078e0003 */
[----:B------:R-:W-:Y:S05]  /*13fc0*/  WARPSYNC.COLLECTIVE R15, `(.L_x_372) ;  /* 0x000000000f087348 */ /* 0x000fea0003c00000 */
[----:B------:R0:W1:Y:S02]  /*13fd0*/  SHFL.IDX P6, R14, R13, R12, R11 ;  /* 0x0000000c0d0e7389 */ /* 0x00006400000c000b */
[----:B01----:R-:W-:Y:S01]  /*13fe0*/  ENDCOLLECTIVE ;  /* 0x000000000000791b */ /* 0x003fe20003800000 */
.L_x_372:
[----:B------:R-:W-:Y:S05]  /*13ff0*/  BRA `(.L_x_373) ;  /* 0xffffffdc00f87947 */ /* 0x000fea000383ffff */
.L_x_316:
[----:B------:R-:W-:Y:S01]  /*14000*/  BSSY B0, `(.L_x_374) ;  /* 0x0000007000007945 */ /* 0x000fe20003800000 */
[----:B------:R-:W-:Y:S02]  /*14010*/  IMAD.MOV.U32 R12, RZ, RZ, 0x1 ;  /* 0x00000001ff0c7424 */ /* 0x000fe400078e00ff */
[----:B------:R-:W-:Y:S02]  /*14020*/  IMAD.MOV.U32 R11, RZ, RZ, RZ ;  /* 0x000000ffff0b7224 */ /* 0x000fe400078e00ff */
[----:B------:R-:W-:-:S07]  /*14030*/  IMAD.MOV.U32 R15, RZ, RZ, -0x1 ;  /* 0xffffffffff0f7424 */ /* 0x000fce00078e00ff */
[----:B------:R-:W-:Y:S05]  /*14040*/  WARPSYNC.COLLECTIVE R15, `(.L_x_375) ;  /* 0x000000000f087348 */ /* 0x000fea0003c00000 */
[----:B------:R0:W1:Y:S02]  /*14050*/  SHFL.UP P6, R14, R13, R12, R11 ;  /* 0x0400000c0d0e7389 */ /* 0x00006400000c000b */
[----:B01----:R-:W-:Y:S01]  /*14060*/  ENDCOLLECTIVE ;  /* 0x000000000000791b */ /* 0x003fe20003800000 */
.L_x_375:
[----:B------:R-:W-:Y:S05]  /*14070*/  BSYNC B0 ;  /* 0x0000000000007941 */ /* 0x000fea0003800000 */
.L_x_374:
[----:B------:R-:W-:Y:S01]  /*14080*/  SEL R14, R14, RZ, P1 ;  /* 0x000000ff0e0e7207 */ /* 0x000fe20000800000 */
[----:B------:R-:W-:Y:S02]  /*14090*/  IMAD.MOV.U32 R12, RZ, RZ, 0x2 ;  /* 0x00000002ff0c7424 */ /* 0x000fe400078e00ff */
[----:B------:R-:W-:Y:S02]  /*140a0*/  IMAD.MOV.U32 R11, RZ, RZ, RZ ;  /* 0x000000ffff0b7224 */ /* 0x000fe400078e00ff */
[----:B------:R-:W-:Y:S02]  /*140b0*/  IMAD.IADD R13, R13, 0x1, R14 ;  /* 0x000000010d0d7824 */ /* 0x000fe400078e020e */
[----:B------:R-:W-:-:S07]  /*140c0*/  IMAD.MOV.U32 R15, RZ, RZ, -0x1 ;  /* 0xffffffffff0f7424 */ /* 0x000fce00078e00ff */
[----:B------:R-:W-:Y:S05]  /*140d0*/  WARPSYNC.COLLECTIVE R15, `(.L_x_376) ;  /* 0x000000000f087348 */ /* 0x000fea0003c00000 */
[----:B------:R0:W1:Y:S02]  /*140e0*/  SHFL.UP P6, R14, R13, R12, R11 ;  /* 0x0400000c0d0e7389 */ /* 0x00006400000c000b */
[----:B01----:R-:W-:Y:S01]  /*140f0*/  ENDCOLLECTIVE ;  /* 0x000000000000791b */ /* 0x003fe20003800000 */
.L_x_376:
[----:B------:R-:W-:Y:S01]  /*14100*/  IMAD.MOV.U32 R12, RZ, RZ, 0x4 ;  /* 0x00000004ff0c7424 */ /* 0x000fe200078e00ff */
[----:B------:R-:W-:-:S05]  /*14110*/  SEL R2, R14, RZ, P2 ;  /* 0x000000ff0e027207 */ /* 0x000fca0001000000 */
[----:B------:R-:W-:-:S04]  /*14120*/  IMAD.IADD R2, R13, 0x1, R2 ;  /* 0x000000010d027824 */ /* 0x000fc800078e0202 */
[----:B------:R-:W-:-:S07]  /*14130*/  IMAD.MOV.U32 R13, RZ, RZ, R2 ;  /* 0x000000ffff0d7224 */ /* 0x000fce00078e0002 */
[----:B------:R-:W-:Y:S05]  /*14140*/  WARPSYNC.COLLECTIVE R15, `(.L_x_377) ;  /* 0x000000000f087348 */ /* 0x000fea0003c00000 */
[----:B------:R0:W1:Y:S02]  /*14150*/  SHFL.UP P6, R14, R13, R12, R11 ;  /* 0x0400000c0d0e7389 */ /* 0x00006400000c000b */
[----:B01----:R-:W-:Y:S01]  /*14160*/  ENDCOLLECTIVE ;  /* 0x000000000000791b */ /* 0x003fe20003800000 */
.L_x_377:
[----:B------:R-:W-:Y:S01]  /*14170*/  IMAD.MOV.U32 R12, RZ, RZ, 0x8 ;  /* 0x00000008ff0c7424 */ /* 0x000fe200078e00ff */
[----:B------:R-:W-:-:S05]  /*14180*/  SEL R3, R14, RZ, P3 ;  /* 0x000000ff0e037207 */ /* 0x000fca0001800000 */
[----:B------:R-:W-:-:S04]  /*14190*/  IMAD.IADD R3, R2, 0x1, R3 ;  /* 0x0000000102037824 */ /* 0x000fc800078e0203 */
[----:B------:R-:W-:-:S07]  /*141a0*/  IMAD.MOV.U32 R13, RZ, RZ, R3 ;  /* 0x000000ffff0d7224 */ /* 0x000fce00078e0003 */
[----:B------:R-:W-:Y:S05]  /*141b0*/  WARPSYNC.COLLECTIVE R15, `(.L_x_378) ;  /* 0x000000000f087348 */ /* 0x000fea0003c00000 */
[----:B------:R0:W1:Y:S02]  /*141c0*/  SHFL.UP P6, R14, R13, R12, R11 ;  /* 0x0400000c0d0e7389 */ /* 0x00006400000c000b */
[----:B01----:R-:W-:Y:S01]  /*141d0*/  ENDCOLLECTIVE ;  /* 0x000000000000791b */ /* 0x003fe20003800000 */
.L_x_378:
[----:B------:R-:W-:Y:S01]  /*141e0*/  IMAD.MOV.U32 R12, RZ, RZ, 0x10 ;  /* 0x00000010ff0c7424 */ /* 0x000fe200078e00ff */
[----:B------:R-:W-:-:S05]  /*141f0*/  SEL R14, R14, RZ, P4 ;  /* 0x000000ff0e0e7207 */ /* 0x000fca0002000000 */
[----:B------:R-:W-:-:S04]  /*14200*/  IMAD.IADD R5, R3, 0x1, R14 ;  /* 0x0000000103057824 */ /* 0x000fc800078e020e */
[----:B------:R-:W-:-:S07]  /*14210*/  IMAD.MOV.U32 R13, RZ, RZ, R5 ;  /* 0x000000ffff0d7224 */ /* 0x000fce00078e0005 */
[----:B------:R-:W-:Y:S05]  /*14220*/  WARPSYNC.COLLECTIVE R15, `(.L_x_379) ;  /* 0x000000000f087348 */ /* 0x000fea0003c00000 */
[----:B------:R0:W1:Y:S02]  /*14230*/  SHFL.UP P6, R14, R13, R12, R11 ;  /* 0x0400000c0d0e7389 */ /* 0x00006400000c000b */
[----:B01----:R-:W-:Y:S01]  /*14240*/  ENDCOLLECTIVE ;  /* 0x000000000000791b */ /* 0x003fe20003800000 */
.L_x_379:
        /* <DEDUP_REMOVED lines=8> */
.L_x_380:
[----:B------:R-:W-:Y:S05]  /*142d0*/  BRA `(.L_x_381) ;  /* 0xffffffdc00e87947 */ /* 0x000fea000383ffff */
.L_x_318:
[----:B------:R-:W-:Y:S01]  /*142e0*/  BSSY B0, `(.L_x_382) ;  /* 0x0000006000007945 */ /* 0x000fe20003800000 */
[----:B------:R-:W-:Y:S01]  /*142f0*/  PLOP3.LUT P6, PT, P6, PT, PT, 0x8, 0x0 ;  /* 0x000000000000781c */ /* 0x000fe200037ce170 */
[----:B------:R-:W-:-:S12]  /*14300*/  IMAD.MOV.U32 R15, RZ, RZ, -0x1 ;  /* 0xffffffffff0f7424 */ /* 0x000fd800078e00ff */
[----:B0-----:R-:W-:Y:S05]  /*14310*/  WARPSYNC.COLLECTIVE R15, `(.L_x_383) ;  /* 0x000000000f087348 */ /* 0x001fea0003c00000 */
[----:B------:R-:W-:Y:S01]  /*14320*/  VOTE.ANY R14, PT, P6 ;  /* 0x00000000000e7806 */ /* 0x000fe200030e0100 */
[----:B0-----:R-:W-:Y:S06]  /*14330*/  ENDCOLLECTIVE ;  /* 0x000000000000791b */ /* 0x001fec0003800000 */
.L_x_383:
[----:B------:R-:W-:Y:S05]  /*14340*/  BSYNC B0 ;  /* 0x0000000000007941 */ /* 0x000fea0003800000 */
.L_x_382:
[----:B------:R-:W-:Y:S02]  /*14350*/  IMAD.MOV.U32 R8, RZ, RZ, R14 ;  /* 0x000000ffff087224 */ /* 0x000fe400078e000e */
[----:B------:R-:W-:Y:S02]  /*14360*/  IMAD.MOV.U32 R13, RZ, RZ, R7 ;  /* 0x000000ffff0d7224 */ /* 0x000fe400078e0007 */
[----:B------:R-:W0:Y:S01]  /*14370*/  POPC R5, R8 ;  /* 0x0000000800057309 */ /* 0x000e220000000000 */
[----:B------:R-:W-:Y:S02]  /*14380*/  IMAD.MOV.U32 R11, RZ, RZ, 0x1f ;  /* 0x0000001fff0b7424 */ /* 0x000fe400078e00ff */
[----:B------:R-:W-:Y:S02]  /*14390*/  IMAD.MOV.U32 R15, RZ, RZ, -0x1 ;  /* 0xffffffffff0f7424 */ /* 0x000fe400078e00ff */
[----:B0-----:R-:W-:-:S07]  /*143a0*/  IMAD.MOV.U32 R12, RZ, RZ, R5 ;  /* 0x000000ffff0c7224 */ /* 0x001fce00078e0005 */
[----:B------:R-:W-:Y:S05]  /*143b0*/  WARPSYNC.COLLECTIVE R15, `(.L_x_384) ;  /* 0x000000000f087348 */ /* 0x000fea0003c00000 */
[----:B------:R0:W1:Y:S02]  /*143c0*/  SHFL.IDX P6, R14, R13, R12, R11 ;  /* 0x0000000c0d0e7389 */ /* 0x00006400000c000b */
[----:B01----:R-:W-:Y:S01]  /*143d0*/  ENDCOLLECTIVE ;  /* 0x000000000000791b */ /* 0x003fe20003800000 */
.L_x_384:
[----:B------:R-:W-:Y:S02]  /*143e0*/  IMAD.MOV.U32 R13, RZ, RZ, R4 ;  /* 0x000000ffff0d7224 */ /* 0x000fe400078e0004 */
[----:B------:R-:W-:-:S07]  /*143f0*/  IMAD.MOV.U32 R7, RZ, RZ, R14 ;  /* 0x000000ffff077224 */ /* 0x000fce00078e000e */
[----:B------:R-:W-:Y:S05]  /*14400*/  WARPSYNC.COLLECTIVE R15, `(.L_x_385) ;  /* 0x000000000f087348 */ /* 0x000fea0003c00000 */
[----:B------:R0:W1:Y:S02]  /*14410*/  SHFL.IDX P6, R14, R13, R12, R11 ;  /* 0x0000000c0d0e7389 */ /* 0x00006400000c000b */
[----:B01----:R-:W-:Y:S01]  /*14420*/  ENDCOLLECTIVE ;  /* 0x000000000000791b */ /* 0x003fe20003800000 */
.L_x_385:
[----:B------:R-:W-:Y:S01]  /*14430*/  IMAD.MOV.U32 R4, RZ, RZ, R14 ;  /* 0x000000ffff047224 */ /* 0x000fe200078e000e */
[----:B------:R-:W-:Y:S06]  /*14440*/  BRA `(.L_x_386) ;  /* 0xffffffdc00c87947 */ /* 0x000fec000383ffff */
.L_x_320:
[----:B------:R-:W-:Y:S01]  /*14450*/  BSSY B0, `(.L_x_387) ;  /* 0x0000007000007945 */ /* 0x000fe20003800000 */
[----:B------:R-:W-:Y:S02]  /*14460*/  IMAD.MOV.U32 R13, RZ, RZ, R3 ;  /* 0x000000ffff0d7224 */ /* 0x000fe400078e0003 */
[----:B------:R-:W-:Y:S02]  /*14470*/  IMAD.MOV.U32 R11, RZ, RZ, 0x1f ;  /* 0x0000001fff0b7424 */ /* 0x000fe400078e00ff */
[----:B------:R-:W-:-:S07]  /*14480*/  IMAD.MOV.U32 R15, RZ, RZ, -0x1 ;  /* 0xffffffffff0f7424 */ /* 0x000fce00078e00ff */
[----:B0123--:R-:W-:Y:S05]  /*14490*/  WARPSYNC.COLLECTIVE R15, `(.L_x_388) ;  /* 0x000000000f087348 */ /* 0x00ffea0003c00000 */
[----:B------:R4:W0:Y:S02]  /*144a0*/  SHFL.IDX P6, R14, R13, R12, R11 ;  /* 0x0000000c0d0e7389 */ /* 0x00082400000c000b */
[----:B01234-:R-:W-:Y:S01]  /*144b0*/  ENDCOLLECTIVE ;  /* 0x000000000000791b */ /* 0x01ffe20003800000 */
.L_x_388:
[----:B------:R-:W-:Y:S05]  /*144c0*/  BSYNC B0 ;  /* 0x0000000000007941 */ /* 0x000fea0003800000 */
.L_x_387:
[----:B------:R-:W-:Y:S01]  /*144d0*/  IMAD.MOV.U32 R24, RZ, RZ, R14 ;  /* 0x000000ffff187224 */ /* 0x000fe200078e000e */
[----:B------:R-:W-:Y:S06]  /*144e0*/  BRA `(.L_x_319) ;  /* 0xffffffdc00b87947 */ /* 0x000fec000383ffff */
.L_x_324:
[----:B-1----:R1:W4:Y:S02]  /*144f0*/  SYNCS.PHASECHK.TRANS64.TRYWAIT P0, [R9+URZ+0x31c20], R0 ;  /* 0x031c2000090075a7 */ /* 0x002324000800017f */
[----:B----4-:R-:W-:Y:S05]  /*14500*/  @!P0 NANOSLEEP.SYNCS 0x989680 ;  /* 0x009896800000895d */ /* 0x010fea0003900000 */
[----:B------:R-:W4:Y:S02]  /*14510*/  @!P0 SYNCS.PHASECHK.TRANS64 P0, [R9+URZ+0x31c20], R0 ;  /* 0x031c2000090085a7 */ /* 0x000f24000800007f */
[----:B----4-:R-:W-:Y:S05]  /*14520*/  @!P0 BRA `(.L_x_324) ;  /* 0xfffffffc00f08947 */ /* 0x010fea000383ffff */
[----:B------:R-:W-:Y:S05]  /*14530*/  BRA `(.L_x_389) ;  /* 0xffffffe400107947 */ /* 0x000fea000383ffff */
.L_x_325:
[----:B------:R-:W4:Y:S01]  /*14540*/  S2R R2, SR_TID.X ;  /* 0x0000000000027919 */ /* 0x000f220000002100 */
[----:B------:R-:W-:Y:S01]  /*14550*/  BSSY B0, `(.L_x_390) ;  /* 0x000000a000007945 */ /* 0x000fe20003800000 */
[----:B------:R-:W-:Y:S02]  /*14560*/  IMAD.MOV.U32 R12, RZ, RZ, RZ ;  /* 0x000000ffff0c7224 */ /* 0x000fe400078e00ff */
[----:B------:R-:W-:Y:S02]  /*14570*/  IMAD.MOV.U32 R11, RZ, RZ, 0x1f ;  /* 0x0000001fff0b7424 */ /* 0x000fe400078e00ff */
[----:B------:R-:W-:Y:S01]  /*14580*/  IMAD.MOV.U32 R15, RZ, RZ, -0x1 ;  /* 0xffffffffff0f7424 */ /* 0x000fe200078e00ff */
[----:B----4-:R-:W-:-:S04]  /*14590*/  SHF.R.U32.HI R2, RZ, 0x5, R2 ;  /* 0x00000005ff027819 */ /* 0x010fc80000011602 */
[----:B------:R-:W-:-:S05]  /*145a0*/  LOP3.LUT R2, R2, 0x3, RZ, 0xc0, !PT ;  /* 0x0000000302027812 */ /* 0x000fca00078ec0ff */
[----:B------:R-:W-:-:S07]  /*145b0*/  IMAD.MOV.U32 R13, RZ, RZ, R2 ;  /* 0x000000ffff0d7224 */ /* 0x000fce00078e0002 */
[----:B0123--:R-:W-:Y:S05]  /*145c0*/  WARPSYNC.COLLECTIVE R15, `(.L_x_391) ;  /* 0x000000000f087348 */ /* 0x00ffea0003c00000 */
[----:B------:R4:W0:Y:S02]  /*145d0*/  SHFL.IDX P6, R14, R13, R12, R11 ;  /* 0x0000000c0d0e7389 */ /* 0x00082400000c000b */
[----:B01234-:R-:W-:Y:S01]  /*145e0*/  ENDCOLLECTIVE ;  /* 0x000000000000791b */ /* 0x01ffe20003800000 */
.L_x_391:
[----:B------:R-:W-:Y:S05]  /*145f0*/  BSYNC B0 ;  /* 0x0000000000007941 */ /* 0x000fea0003800000 */
.L_x_390:
[----:B------:R-:W-:Y:S05]  /*14600*/  BRA `(.L_x_392) ;  /* 0xffffffe000f87947 */ /* 0x000fea000383ffff */
.L_x_328:
[----:B------:R-:W-:Y:S01]  /*14610*/  BSSY B1, `(.L_x_393) ;  /* 0x0000006000017945 */ /* 0x000fe20003800000 */
[----:B------:R-:W-:-:S07]  /*14620*/  IMAD.MOV.U32 R15, RZ, RZ, -0x1 ;  /* 0xffffffffff0f7424 */ /* 0x000fce00078e00ff */
[----:B0123--:R-:W-:Y:S05]  /*14630*/  WARPSYNC.COLLECTIVE R15, `(.L_x_394) ;  /* 0x000000000f0c7348 */ /* 0x00ffea0003c00000 */
[----:B------:R-:W-:Y:S02]  /*14640*/  ELECT P6, UR62, PT ;  /* 0x00000000003e782f */ /* 0x000fe400038c0000 */
[----:B------:R-:W-:Y:S01]  /*14650*/  MOV R14, UR62 ;  /* 0x0000003e000e7c02 */ /* 0x000fe20008000f00 */
[----:B0123--:R-:W-:Y:S10]  /*14660*/  ENDCOLLECTIVE ;  /* 0x000000000000791b */ /* 0x00fff40003800000 */
.L_x_394:
[----:B------:R-:W-:Y:S05]  /*14670*/  BSYNC B1 ;  /* 0x0000000000017941 */ /* 0x000fea0003800000 */
.L_x_393:
[----:B------:R-:W-:Y:S05]  /*14680*/  BRA `(.L_x_395) ;  /* 0xffffffe000f07947 */ /* 0x000fea000383ffff */
.L_x_330:
[----:B0-----:R0:W1:Y:S02]  /*14690*/  SYNCS.PHASECHK.TRANS64.TRYWAIT P0, [R7+URZ], R2 ;  /* 0x00000002070075a7 */ /* 0x001064000800017f */
[----:B-1----:R-:W-:Y:S05]  /*146a0*/  @!P0 NANOSLEEP.SYNCS 0x989680 ;  /* 0x009896800000895d */ /* 0x002fea0003900000 */
[----:B------:R-:W1:Y:S02]  /*146b0*/  @!P0 SYNCS.PHASECHK.TRANS64 P0, [R7+URZ], R2 ;  /* 0x00000002070085a7 */ /* 0x000e64000800007f */
[----:B-1----:R-:W-:Y:S05]  /*146c0*/  @!P0 BRA `(.L_x_330) ;  /* 0xfffffffc00f08947 */ /* 0x002fea000383ffff */
[----:B------:R-:W-:Y:S05]  /*146d0*/  BRA `(.L_x_396) ;  /* 0xffffffe4002c7947 */ /* 0x000fea000383ffff */
.L_x_331:
[----:B-1----:R1:W2:Y:S02]  /*146e0*/  SYNCS.PHASECHK.TRANS64.TRYWAIT P0, [R3+URZ], R0 ;  /* 0x00000000030075a7 */ /* 0x0022a4000800017f */
[----:B--2---:R-:W-:Y:S05]  /*146f0*/  @!P0 NANOSLEEP.SYNCS 0x989680 ;  /* 0x009896800000895d */ /* 0x004fea0003900000 */
[----:B------:R-:W2:Y:S02]  /*14700*/  @!P0 SYNCS.PHASECHK.TRANS64 P0, [R3+URZ], R0 ;  /* 0x00000000030085a7 */ /* 0x000ea4000800007f */
[----:B--2---:R-:W-:Y:S05]  /*14710*/  @!P0 BRA `(.L_x_331) ;  /* 0xfffffffc00f08947 */ /* 0x004fea000383ffff */
[----:B------:R-:W-:Y:S05]  /*14720*/  BRA `(.L_x_397) ;  /* 0xffffffe400207947 */ /* 0x000fea000383ffff */
.L_x_333:
[----:B-1----:R1:W2:Y:S02]  /*14730*/  SYNCS.PHASECHK.TRANS64.TRYWAIT P0, [R5+URZ], R2 ;  /* 0x00000002050075a7 */ /* 0x0022a4000800017f */
[----:B--2---:R-:W-:Y:S05]  /*14740*/  @!P0 NANOSLEEP.SYNCS 0x989680 ;  /* 0x009896800000895d */ /* 0x004fea0003900000 */
[----:B------:R-:W2:Y:S02]  /*14750*/  @!P0 SYNCS.PHASECHK.TRANS64 P0, [R5+URZ], R2 ;  /* 0x00000002050085a7 */ /* 0x000ea4000800007f */
[----:B--2---:R-:W-:Y:S05]  /*14760*/  @!P0 BRA `(.L_x_333) ;  /* 0xfffffffc00f08947 */ /* 0x004fea000383ffff */
[----:B------:R-:W-:Y:S05]  /*14770*/  BRA `(.L_x_398) ;  /* 0xffffffe400247947 */ /* 0x000fea000383ffff */
.L_x_399:
        /* <DEDUP_REMOVED lines=16> */
.L_x_2777:


//--------------------- .text._ZN7cutlass13device_kernelIN5flash11enable_sm90INS1_16FlashAttnFwdSm90INS1_25CollectiveMainloopFwdSm90ILi2EN4cute5tupleIJNS5_1CILi1EEES8_S8_EEENS6_IJNS7_ILi192EEENS7_ILi144EEENS7_ILi96EEEEEELi96ENS_6half_tEfNS_4arch4Sm90ELb0ELb0ELb0ELb1ELb0ELb1ELb0ELb0ELb1ELb1ELb1ELb0EEENS1_21CollectiveEpilogueFwdINS6_IJSA_SC_SB_EEES9_SE_SG_Li384ELb1ELb1ELb1ELb0EEENS1_36VarlenDynamicPersistentTileSchedulerILi192ELi144ELi384ELi128ELb1ELb1ELb1ELb0ELb1ELb1EEEEEEEEEvNT_6ParamsE --------------------------
	.section	.text._ZN7cutlass13device_kernelIN5flash11enable_sm90INS1_16FlashAttnFwdSm90INS1_25CollectiveMainloopFwdSm90ILi2EN4cute5tupleIJNS5_1CILi1EEES8_S8_EEENS6_IJNS7_ILi192EEENS7_ILi144EEENS7_ILi96EEEEEELi96ENS_6half_tEfNS_4arch4Sm90ELb0ELb0ELb0ELb1ELb0ELb1ELb0ELb0ELb1ELb1ELb1ELb0EEENS1_21CollectiveEpilogueFwdINS6_IJSA_SC_SB_EEES9_SE_SG_Li384ELb1ELb1ELb1ELb0EEENS1_36VarlenDynamicPersistentTileSchedulerILi192ELi144ELi384ELi128ELb1ELb1ELb1ELb0ELb1ELb1EEEEEEEEEvNT_6ParamsE,"ax",@progbits
	.align	128
.text._ZN7cutlass13device_kernelIN5flash11enable_sm90INS1_16FlashAttnFwdSm90INS1_25CollectiveMainloopFwdSm90ILi2EN4cute5tupleIJNS5_1CILi1EEES8_S8_EEENS6_IJNS7_ILi192EEENS7_ILi144EEENS7_ILi96EEEEEELi96ENS_6half_tEfNS_4arch4Sm90ELb0ELb0ELb0ELb1ELb0ELb1ELb0ELb0ELb1ELb1ELb1ELb0EEENS1_21CollectiveEpilogueFwdINS6_IJSA_SC_SB_EEES9_SE_SG_Li384ELb1ELb1ELb1ELb0EEENS1_36VarlenDynamicPersistentTileSchedulerILi192ELi144ELi384ELi128ELb1ELb1ELb1ELb0ELb1ELb1EEEEEEEEEvNT_6ParamsE:
        .type           _ZN7cutlass13device_kernelIN5flash11enable_sm90INS1_16FlashAttnFwdSm90INS1_25CollectiveMainloopFwdSm90ILi2EN4cute5tupleIJNS5_1CILi1EEES8_S8_EEENS6_IJNS7_ILi192EEENS7_ILi144EEENS7_ILi96EEEEEELi96ENS_6half_tEfNS_4arch4Sm90ELb0ELb0ELb0ELb1ELb0ELb1ELb0ELb0ELb1ELb1ELb1ELb0EEENS1_21CollectiveEpilogueFwdINS6_IJSA_SC_SB_EEES9_SE_SG_Li384ELb1ELb1ELb1ELb0EEENS1_36VarlenDynamicPersistentTileSchedulerILi192ELi144ELi384ELi128ELb1ELb1ELb1ELb0ELb1ELb1EEEEEEEEEvNT_6ParamsE,@function
        .size           _ZN7cutlass13device_kernelIN5flash11enable_sm90INS1_16FlashAttnFwdSm90INS1_25CollectiveMainloopFwdSm90ILi2EN4cute5tupleIJNS5_1CILi1EEES8_S8_EEENS6_IJNS7_ILi192EEENS7_ILi144EEENS7_ILi96EEEEEELi96ENS_6half_tEfNS_4arch4Sm90ELb0ELb0ELb0ELb1ELb0ELb1ELb0ELb0ELb1ELb1ELb1ELb0EEENS1_21CollectiveEpilogueFwdINS6_IJSA_SC_SB_EEES9_SE_SG_Li384ELb1ELb1ELb1ELb0EEENS1_36VarlenDynamicPersistentTileSchedulerILi192ELi144ELi384ELi128ELb1ELb1ELb1ELb0ELb1ELb1EEEEEEEEEvNT_6ParamsE,(.L_x_2778 - _ZN7cutlass13device_kernelIN5flash11enable_sm90INS1_16FlashAttnFwdSm90INS1_25CollectiveMainloopFwdSm90ILi2EN4cute5tupleIJNS5_1CILi1EEES8_S8_EEENS6_IJNS7_ILi192EEENS7_ILi144EEENS7_ILi96EEEEEELi96ENS_6half_tEfNS_4arch4Sm90ELb0ELb0ELb0ELb1ELb0ELb1ELb0ELb0ELb1ELb1ELb1ELb0EEENS1_21CollectiveEpilogueFwdINS6_IJSA_SC_SB_EEES9_SE_SG_Li384ELb1ELb1ELb1ELb0EEENS1_36VarlenDynamicPersistentTileSchedulerILi192ELi144ELi384ELi128ELb1ELb1ELb1ELb0ELb1ELb1EEEEEEEEEvNT_6ParamsE)
        .other          _ZN7cutlass13device_kernelIN5flash11enable_sm90INS1_16FlashAttnFwdSm90INS1_25CollectiveMainloopFwdSm90ILi2EN4cute5tupleIJNS5_1CILi1EEES8_S8_EEENS6_IJNS7_ILi192EEENS7_ILi144EEENS7_ILi96EEEEEELi96ENS_6half_tEfNS_4arch4Sm90ELb0ELb0ELb0ELb1ELb0ELb1ELb0ELb0ELb1ELb1ELb1ELb0EEENS1_21CollectiveEpilogueFwdINS6_IJSA_SC_SB_EEES9_SE_SG_Li384ELb1ELb1ELb1ELb0EEENS1_36VarlenDynamicPersistentTileSchedulerILi192ELi144ELi384ELi128ELb1ELb1ELb1ELb0ELb1ELb1EEEEEEEEEvNT_6ParamsE,@"STO_CUDA_ENTRY STV_DEFAULT"
_ZN7cutlass13device_kernelIN5flash11enable_sm90INS1_16FlashAttnFwdSm90INS1_25CollectiveMainloopFwdSm90ILi2EN4cute5tupleIJNS5_1CILi1EEES8_S8_EEENS6_IJNS7_ILi192EEENS7_ILi144EEENS7_ILi96EEEEEELi96ENS_6half_tEfNS_4arch4Sm90ELb0ELb0ELb0ELb1ELb0ELb1ELb0ELb0ELb1ELb1ELb1ELb0EEENS1_21CollectiveEpilogueFwdINS6_IJSA_SC_SB_EEES9_SE_SG_Li384ELb1ELb1ELb1ELb0EEENS1_36VarlenDynamicPersistentTileSchedulerILi192ELi144ELi384ELi128ELb1ELb1ELb1ELb0ELb1ELb1EEEEEEEEEvNT_6ParamsE:
[----:B------:R-:W0:Y:S02]  /*0000*/  LDC R1, c[0x0][0x28] ;  /* 0x00000a00ff017b82 */ /* 0x000e240000000800 */
[----:B0-----:R-:W-:Y:S01]  /*0010*/  VIADD R1, R1, 0xfffffee0 ;  /* 0xfffffee001017836 */ /* 0x001fe20000000000 */
[----:B------:R-:W0:Y:S01]  /*0020*/  S2R R3, SR_TID.X ;  /* 0x0000000000037919 */ /* 0x000e220000002100 */
[----:B------:R-:W-:Y:S01]  /*0030*/  ELECT P0, URZ, PT ;  /* 0x00000000003f782f */ /* 0x000fe20003800000 */
[----:B------:R-:W-:Y:S01]  /*0040*/  BSSY B0, `(.L_x_400) ;  /* 0x0000013000007945 */ /* 0x000fe20003800000 */
[----:B0-----:R-:W-:-:S05]  /*0050*/  SHF.R.U32.HI R0, RZ, 0x5, R3 ;  /* 0x00000005ff007819 */ /* 0x001fca0000011603 */
[----:B------:R-:W0:Y:S02]  /*0060*/  SHFL.IDX PT, R2, R0, RZ, 0x1f ;  /* 0x00001fff00027589 */ /* 0x000e2400000e0000 */
[----:B0-----:R-:W-:-:S13]  /*0070*/  ISETP.EQ.AND P0, PT, R2, RZ, P0 ;  /* 0x000000ff0200720c */ /* 0x001fda0000702270 */
[----:B------:R-:W-:Y:S05]  /*0080*/  @!P0 BRA `(.L_x_401) ;  /* 0x0000000000388947 */ /* 0x000fea0003800000 */
[----:B------:R-:W-:Y:S02]  /*0090*/  ULDC.64 UR4, c[0x0][0x198] ;  /* 0x0000660000047ab9 */ /* 0x000fe40000000a00 */
[----:B------:R-:W-:Y:S02]  /*00a0*/  UIADD3 UR6, UP0, UR4, 0x370, URZ ;  /* 0x0000037004067890 */ /* 0x000fe4000ff1e03f */
[----:B------:R-:W-:Y:S02]  /*00b0*/  UIADD3 UR8, UP1, UR4, 0x470, URZ ;  /* 0x0000047004087890 */ /* 0x000fe4000ff3e03f */
[----:B------:R-:W-:Y:S02]  /*00c0*/  UIADD3 UR10, UP2, UR4, 0x570, URZ ;  /* 0x00000570040a7890 */ /* 0x000fe4000ff5e03f */
[----:B------:R-:W-:Y:S02]  /*00d0*/  UIADD3 UR4, UP3, UR4, 0x670, URZ ;  /* 0x0000067004047890 */ /* 0x000fe4000ff7e03f */
[----:B------:R-:W-:-:S02]  /*00e0*/  UIADD3.X UR7, URZ, UR5, URZ, UP0, !UPT ;  /* 0x000000053f077290 */ /* 0x000fc400087fe43f */
[----:B------:R-:W-:Y:S02]  /*00f0*/  UIADD3.X UR9, URZ, UR5, URZ, UP1, !UPT ;  /* 0x000000053f097290 */ /* 0x000fe40008ffe43f */
[----:B------:R-:W-:Y:S02]  /*0100*/  UIADD3.X UR11, URZ, UR5, URZ, UP2, !UPT ;  /* 0x000000053f0b7290 */ /* 0x000fe400097fe43f */
[----:B------:R-:W-:-:S03]  /*0110*/  UIADD3.X UR5, URZ, UR5, URZ, UP3, !UPT ;  /* 0x000000053f057290 */ /* 0x000fc60009ffe43f */
[----:B------:R0:W-:Y:S02]  /*0120*/  UTMACCTL.PF [UR6] ;  /* 0x00000000060079b9 */ /* 0x0001e40008040000 */
[----:B------:R0:W-:Y:S02]  /*0130*/  UTMACCTL.PF [UR8] ;  /* 0x00000000080079b9 */ /* 0x0001e40008040000 */
[----:B------:R0:W-:Y:S02]  /*0140*/  UTMACCTL.PF [UR10] ;  /* 0x000000000a0079b9 */ /* 0x0001e40008040000 */
[----:B------:R0:W-:Y:S02]  /*0150*/  UTMACCTL.PF [UR4] ;  /* 0x00000000040079b9 */ /* 0x0001e40008040000 */
[----:B0-----:R-:W-:Y:S01]  /*0160*/  NOP ;  /* 0x0000000000007918 */ /* 0x001fe20000000000 */
.L_x_401:
[----:B------:R-:W-:Y:S05]  /*0170*/  BSYNC B0 ;  /* 0x0000000000007941 */ /* 0x000fea0003800000 */
.L_x_400:
        /* <DEDUP_REMOVED lines=40> */
.L_x_402:
        /* <DEDUP_REMOVED lines=22> */
.L_x_403:
        /* <DEDUP_REMOVED lines=18> */
.L_x_404:
        /* <DEDUP_REMOVED lines=22> */
.L_x_405:
        /* <DEDUP_REMOVED lines=22> */
.L_x_406:
[----:B--2---:R-:W-:Y:S01]  /*0940*/  ISETP.NE.AND P0, PT, R2, RZ, PT ;  /* 0x000000ff0200720c */ /* 0x004fe20003f05270 */
[----:B------:R-:W-:Y:S01]  /*0950*/  IMAD.MOV.U32 R2, RZ, RZ, 0x1 ;  /* 0x00000001ff027424 */ /* 0x000fe200078e00ff */
[----:B------:R-:W-:Y:S01]  /*0960*/  NOP ;  /* 0x0000000000007918 */ /* 0x000fe20000000000 */
[----:B------:R-:W-:Y:S01]  /*0970*/  ULDC.64 UR60, c[0x0][0x208] ;  /* 0x00008200003c7ab9 */ /* 0x000fe20000000a00 */
[----:B------:R-:W-:Y:S02]  /*0980*/  BSSY B9, `(.L_x_407) ;  /* 0x0001ed0000097945 */ /* 0x000fe40003800000 */
[----:B------:R-:W-:-:S05]  /*0990*/  SEL R2, R2, 0x2, !P0 ;  /* 0x0000000202027807 */ /* 0x000fca0004000000 */
[----:B------:R2:W-:Y:S01]  /*09a0*/  STL [R1+0x58], R2 ;  /* 0x0000580201007387 */ /* 0x0005e20000100800 */
[----:B01-34-:R-:W-:Y:S06]  /*09b0*/  BAR.SYNC.DEFER_BLOCKING 0x0 ;  /* 0x0000000000007b1d */ /* 0x01bfec0000010000 */
[----:B------:R-:W-:Y:S05]  /*09c0*/  @!P0 BRA `(.L_x_408) ;  /* 0x0000016c00688947 */ /* 0x000fea0003800000 */
.L_x_409:
[----:B------:R-:W-:-:S08]  /*09d0*/  NOP ;  /* 0x0000000000007918 */ /* 0x000fd00000000000 */
[----:B------:R-:W0:Y:S02]  /*09e0*/  USETMAXREG.TRY_ALLOC.CTAPOOL UP0, 0xa0 ;  /* 0x000000a0000079c8 */ /* 0x000e240008000600 */
[----:B0-----:R-:W-:-:S13]  /*09f0*/  PLOP3.LUT P0, PT, PT, PT, UP0, 0x80, 0x0 ;  /* 0x000000000000781c */ /* 0x001fda0003f0f008 */
[----:B------:R-:W-:Y:S05]  /*0a00*/  @!P0 BRA `(.L_x_409) ;  /* 0xfffffffc00f08947 */ /* 0x000fea000383ffff */
[----:B------:R-:W3:Y:S01]  /*0a10*/  LDL.LU R0, [R1+0x50] ;  /* 0x0000500001007983 */ /* 0x000ee20000300800 */
[----:B--2---:R-:W0:Y:S01]  /*0a20*/  S2R R2, SR_TID.X ;  /* 0x0000000000027919 */ /* 0x004e220000002100 */
[----:B------:R-:W1:Y:S01]  /*0a30*/  S2UR UR5, SR_CgaCtaId ;  /* 0x00000000000579c3 */ /* 0x000e620000008800 */
[----:B------:R-:W-:Y:S01]  /*0a40*/  UMOV UR4, 0x400 ;  /* 0x0000040000047882 */ /* 0x000fe20000000000 */
[----:B0-----:R-:W-:-:S06]  /*0a50*/  SHF.R.U32.HI R2, RZ, 0x7, R2 ;  /* 0x00000007ff027819 */ /* 0x001fcc0000011602 */
[----:B------:R-:W-:Y:S06]  /*0a60*/  BAR.ARV 0x8, 0x200 ;  /* 0x0208000000007b1d */ /* 0x000fec0000002000 */
[----:B------:R-:W-:-:S13]  /*0a70*/  ISETP.NE.AND P0, PT, R2, 0x1, PT ;  /* 0x000000010200780c */ /* 0x000fda0003f05270 */
[----:B------:R-:W-:Y:S08]  /*0a80*/  @!P0 BAR.ARV 0x9, 0x100 ;  /* 0x0244000000008b1d */ /* 0x000ff00000002000 */
[----:B------:R-:W-:Y:S01]  /*0a90*/  BAR.SYNC.DEFER_BLOCKING 0x5, 0x200 ;  /* 0x0148000000007b1d */ /* 0x000fe20000010000 */
[----:B-1----:R-:W-:-:S06]  /*0aa0*/  ULEA UR4, UR5, UR4, 0x18 ;  /* 0x0000000405047291 */ /* 0x002fcc000f8ec03f */
[----:B------:R-:W-:Y:S01]  /*0ab0*/  IMAD.U32 R16, RZ, RZ, UR4 ;  /* 0x00000004ff107e24 */ /* 0x000fe2000f8e00ff */
[----:B------:R-:W-:-:S04]  /*0ac0*/  ULDC UR4, c[0x0][0xc3c] ;  /* 0x00030f0000047ab9 */ /* 0x000fc80000000800 */
[----:B------:R-:W0:Y:S01]  /*0ad0*/  LDS.128 R108, [R16+0x31cd0] ;  /* 0x031cd000106c7984 */ /* 0x000e220000000c00 */
[----:B------:R-:W-:Y:S06]  /*0ae0*/  BAR.ARV 0x4, 0x200 ;  /* 0x0108000000007b1d */ /* 0x000fec0000002000 */
[----:B---3--:R-:W-:-:S04]  /*0af0*/  LOP3.LUT R0, R0, 0xffffffef, RZ, 0xc0, !PT ;  /* 0xffffffef00007812 */ /* 0x008fc800078ec0ff */
[----:B------:R-:W-:-:S05]  /*0b00*/  @P0 LOP3.LUT R0, R0, 0x10, RZ, 0xfc, !PT ;  /* 0x0000001000000812 */ /* 0x000fca00078efcff */
[----:B------:R1:W-:Y:S01]  /*0b10*/  STL [R1+0x50], R0 ;  /* 0x0000500001007387 */ /* 0x0003e20000100800 */
[----:B0-----:R-:W-:-:S13]  /*0b20*/  ISETP.GE.AND P0, PT, R111, UR4, PT ;  /* 0x000000046f007c0c */ /* 0x001fda000bf06270 */
[----:B-1----:R-:W-:Y:S05]  /*0b30*/  @P0 BRA `(.L_x_410) ;  /* 0x000001e800d00947 */ /* 0x002fea0003800000 */
[----:B------:R-:W2:Y:S01]  /*0b40*/  LDL.LU R17, [R1+0x58] ;  /* 0x0000580001117983 */ /* 0x000ea20000300800 */
[----:B------:R-:W0:Y:S02]  /*0b50*/  S2R R0, SR_TID.X ;  /* 0x0000000000007919 */ /* 0x000e240000002100 */
[----:B0-----:R-:W-:-:S05]  /*0b60*/  VIADD R0, R0, 0xffffff80 ;  /* 0xffffff8000007836 */ /* 0x001fca0000000000 */
[----:B------:R-:W-:Y:S02]  /*0b70*/  SHF.R.S32.HI R3, RZ, 0x1f, R0 ;  /* 0x0000001fff037819 */ /* 0x000fe40000011400 */
[-C--:B------:R-:W-:Y:S02]  /*0b80*/  LEA.HI R8, R0, R0.reuse, RZ, 0x1 ;  /* 0x0000000000087211 */ /* 0x080fe400078f08ff */
[CC--:B------:R-:W-:Y:S02]  /*0b90*/  LEA.HI R2, R3.reuse, R0.reuse, RZ, 0x7 ;  /* 0x0000000003027211 */ /* 0x0c0fe400078f38ff */
[CC--:B------:R-:W-:Y:S02]  /*0ba0*/  LEA.HI R5, R3.reuse, R0.reuse, RZ, 0x2 ;  /* 0x0000000003057211 */ /* 0x0c0fe400078f10ff */
[CC--:B------:R-:W-:Y:S02]  /*0bb0*/  LEA.HI R4, R3.reuse, R0.reuse, RZ, 0x4 ;  /* 0x0000000003047211 */ /* 0x0c0fe400078f20ff */
[----:B------:R-:W-:-:S02]  /*0bc0*/  LEA.HI R6, R3, R0, RZ, 0x5 ;  /* 0x0000000003067211 */ /* 0x000fc400078f28ff */
[----:B------:R-:W-:Y:S02]  /*0bd0*/  SHF.R.S32.HI R3, RZ, 0x7, R2 ;  /* 0x00000007ff037819 */ /* 0x000fe40000011402 */
[----:B------:R-:W-:Y:S02]  /*0be0*/  LOP3.LUT R11, R2, 0xffffff80, RZ, 0xc0, !PT ;  /* 0xffffff80020b7812 */ /* 0x000fe400078ec0ff */
[--C-:B------:R-:W-:Y:S02]  /*0bf0*/  SHF.R.S32.HI R2, RZ, 0x2, R5.reuse ;  /* 0x00000002ff027819 */ /* 0x100fe40000011405 */
[----:B------:R-:W-:Y:S02]  /*0c00*/  SHF.R.S32.HI R13, RZ, 0x1f, R5 ;  /* 0x0000001fff0d7819 */ /* 0x000fe40000011405 */
[----:B------:R-:W-:Y:S02]  /*0c10*/  SHF.R.S32.HI R19, RZ, 0x1, R8 ;  /* 0x00000001ff137819 */ /* 0x000fe40000011408 */
[----:B------:R-:W-:-:S02]  /*0c20*/  LOP3.LUT R9, R5, 0xfffffffc, RZ, 0xc0, !PT ;  /* 0xfffffffc05097812 */ /* 0x000fc400078ec0ff */
[----:B------:R-:W-:Y:S02]  /*0c30*/  LOP3.LUT R7, R8, 0xfffffffe, RZ, 0xc0, !PT ;  /* 0xfffffffe08077812 */ /* 0x000fe400078ec0ff */
[----:B------:R-:W-:Y:S02]  /*0c40*/  LOP3.LUT R5, R4, 0xfffffff0, RZ, 0xc0, !PT ;  /* 0xfffffff004057812 */ /* 0x000fe400078ec0ff */
[----:B------:R-:W-:Y:S02]  /*0c50*/  LEA.HI R13, R13, R2, RZ, 0x2 ;  /* 0x000000020d0d7211 */ /* 0x000fe400078f10ff */
[----:B------:R-:W-:Y:S01]  /*0c60*/  LEA.HI R10, R8, R19, RZ, 0x1 ;  /* 0x00000013080a7211 */ /* 0x000fe200078f08ff */
[C---:B------:R-:W-:Y:S01]  /*0c70*/  IMAD.IADD R144, R0.reuse, 0x1, -R7 ;  /* 0x0000000100907824 */ /* 0x040fe200078e0a07 */
[----:B------:R-:W-:Y:S01]  /*0c80*/  LOP3.LUT R13, R13, 0xfffffffc, RZ, 0xc0, !PT ;  /* 0xfffffffc0d0d7812 */ /* 0x000fe200078ec0ff */
[C---:B------:R-:W-:Y:S02]  /*0c90*/  IMAD.IADD R5, R0.reuse, 0x1, -R5 ;  /* 0x0000000100057824 */ /* 0x040fe400078e0a05 */
[----:B------:R-:W-:-:S02]  /*0ca0*/  IMAD.IADD R20, R0, 0x1, -R11 ;  /* 0x0000000100147824 */ /* 0x000fc400078e0a0b */
[----:B------:R-:W-:Y:S01]  /*0cb0*/  IMAD.IADD R9, R0, 0x1, -R9 ;  /* 0x0000000100097824 */ /* 0x000fe200078e0a09 */
[----:B------:R-:W-:Y:S01]  /*0cc0*/  LOP3.LUT R0, R10, 0x7fffffe, RZ, 0xc0, !PT ;  /* 0x07fffffe0a007812 */ /* 0x000fe200078ec0ff */
[----:B------:R-:W-:Y:S01]  /*0cd0*/  IMAD.HI R8, R3, 0x55555556, RZ ;  /* 0x5555555603087827 */ /* 0x000fe200078e02ff */
[----:B------:R-:W-:-:S03]  /*0ce0*/  SHF.R.S32.HI R7, RZ, 0x4, R4 ;  /* 0x00000004ff077819 */ /* 0x000fc60000011404 */
[----:B------:R-:W-:Y:S02]  /*0cf0*/  IMAD.IADD R14, R2, 0x1, -R13 ;  /* 0x00000001020e7824 */ /* 0x000fe400078e0a0d */
[----:B------:R-:W-:Y:S01]  /*0d00*/  IMAD.IADD R2, R19, 0x1, -R0 ;  /* 0x0000000113027824 */ /* 0x000fe200078e0a00 */
[----:B------:R-:W-:Y:S02]  /*0d10*/  SHF.R.S32.HI R0, RZ, 0x1f, R5 ;  /* 0x0000001fff007819 */ /* 0x000fe40000011405 */
[----:B------:R-:W-:Y:S01]  /*0d20*/  SHF.R.S32.HI R11, RZ, 0x1f, R20 ;  /* 0x0000001fff0b7819 */ /* 0x000fe20000011414 */
[----:B------:R-:W-:Y:S01]  /*0d30*/  IMAD R15, R7, 0x8, R2 ;  /* 0x00000008070f7824 */ /* 0x000fe200078e0202 */
[----:B------:R-:W-:Y:S02]  /*0d40*/  LEA.HI R8, R8, R8, RZ, 0x1 ;  /* 0x0000000808087211 */ /* 0x000fe400078f08ff */
[----:B------:R-:W-:Y:S02]  /*0d50*/  LEA.HI R4, R4, R7, RZ, 0x1 ;  /* 0x0000000704047211 */ /* 0x000fe400078f08ff */
[----:B------:R-:W-:-:S02]  /*0d60*/  LEA.HI R2, R0, R5, RZ, 0x3 ;  /* 0x0000000500027211 */ /* 0x000fc400078f18ff */
[----:B------:R-:W-:Y:S02]  /*0d70*/  LEA.HI R12, R11, R20, RZ, 0x2 ;  /* 0x000000140b0c7211 */ /* 0x000fe400078f10ff */
[----:B------:R-:W-:Y:S01]  /*0d80*/  LEA.HI R0, R0, R5, RZ, 0x2 ;  /* 0x0000000500007211 */ /* 0x000fe200078f10ff */
[----:B------:R-:W-:Y:S01]  /*0d90*/  IMAD R10, R8, -0x3, R3 ;  /* 0xfffffffd080a7824 */ /* 0x000fe200078e0203 */
[----:B------:R-:W-:Y:S01]  /*0da0*/  LOP3.LUT R4, R4, 0x1ffffffe, RZ, 0xc0, !PT ;  /* 0x1ffffffe04047812 */ /* 0x000fe200078ec0ff */
[----:B------:R-:W-:Y:S01]  /*0db0*/  IMAD.SHL.U32 R3, R2, 0x10, RZ ;  /* 0x0000001002037824 */ /* 0x000fe200078e00ff */
[----:B------:R-:W-:Y:S02]  /*0dc0*/  SHF.R.S32.HI R8, RZ, 0x5, R6 ;  /* 0x00000005ff087819 */ /* 0x000fe40000011406 */
[--C-:B------:R-:W-:Y:S02]  /*0dd0*/  SHF.R.S32.HI R13, RZ, 0x2, R12.reuse ;  /* 0x00000002ff0d7819 */ /* 0x100fe4000001140c */
[----:B------:R-:W-:-:S02]  /*0de0*/  SHF.R.S32.HI R6, RZ, 0x1f, R12 ;  /* 0x0000001fff067819 */ /* 0x000fc4000001140c */
[----:B------:R-:W-:Y:S02]  /*0df0*/  LOP3.LUT R2, R0, 0x7fffffc, RZ, 0xc0, !PT ;  /* 0x07fffffc00027812 */ /* 0x000fe400078ec0ff */
[----:B------:R-:W-:Y:S01]  /*0e00*/  SHF.R.S32.HI R0, RZ, 0x2, R0 ;  /* 0x00000002ff007819 */ /* 0x000fe20000011400 */
[----:B------:R-:W-:Y:S01]  /*0e10*/  IMAD.IADD R4, R7, 0x1, -R4 ;  /* 0x0000000107047824 */ /* 0x000fe200078e0a04 */
[----:B------:R-:W-:Y:S02]  /*0e20*/  LOP3.LUT R3, R3, 0x7fffff80, RZ, 0xc0, !PT ;  /* 0x7fffff8003037812 */ /* 0x000fe400078ec0ff */
[----:B------:R-:W-:Y:S01]  /*0e30*/  LEA.HI R7, R6, R13, RZ, 0x3 ;  /* 0x0000000d06077211 */ /* 0x000fe200078f18ff */
[----:B------:R-:W-:Y:S02]  /*0e40*/  IMAD.SHL.U32 R0, R0, 0x40, RZ ;  /* 0x0000004000007824 */ /* 0x000fe400078e00ff */
[----:B------:R-:W-:Y:S01]  /*0e50*/  IMAD.IADD R6, R5, 0x1, -R2 ;  /* 0x0000000105067824 */ /* 0x000fe200078e0a02 */
[----:B------:R-:W-:Y:S01]  /*0e60*/  LOP3.LUT R2, R7, 0xfffffff8, RZ, 0xc0, !PT ;  /* 0xfffffff807027812 */ /* 0x000fe200078ec0ff */
[----:B------:R-:W-:Y:S01]  /*0e70*/  IMAD R7, R8, 0x100, R3 ;  /* 0x0000010008077824 */ /* 0x000fe200078e0203 */
[----:B------:R-:W-:Y:S01]  /*0e80*/  LOP3.LUT R0, R0, 0x40, RZ, 0xc0, !PT ;  /* 0x0000004000007812 */ /* 0x000fe200078ec0ff */
[----:B------:R-:W-:Y:S01]  /*0e90*/  IMAD.SHL.U32 R3, R4, 0x8, RZ ;  /* 0x0000000804037824 */ /* 0x000fe200078e00ff */
[----:B------:R-:W-:Y:S01]  /*0ea0*/  LEA.HI R11, R11, R20, RZ, 0x5 ;  /* 0x000000140b0b7211 */ /* 0x000fe200078f28ff */
[----:B------:R-:W-:Y:S01]  /*0eb0*/  IMAD R18, R8, 0x10, R5 ;  /* 0x0000001008127824 */ /* 0x000fe200078e0205 */
[----:B------:R-:W-:Y:S01]  /*0ec0*/  SHF.R.U32.HI R5, RZ, 0x3, R0 ;  /* 0x00000003ff057819 */ /* 0x000fe20000011600 */
[----:B------:R-:W-:Y:S01]  /*0ed0*/  IMAD.IADD R4, R13, 0x1, -R2 ;  /* 0x000000010d047824 */ /* 0x000fe200078e0a02 */
[----:B------:R-:W-:-:S02]  /*0ee0*/  LOP3.LUT R2, R0, 0x8, R3, 0xf8, !PT ;  /* 0x0000000800027812 */ /* 0x000fc400078ef803 */
[----:B------:R-:W-:Y:S01]  /*0ef0*/  SHF.R.S32.HI R11, RZ, 0x5, R11 ;  /* 0x00000005ff0b7819 */ /* 0x000fe2000001140b */
[----:B------:R-:W-:Y:S01]  /*0f00*/  IMAD R7, R6, 0x10, R7 ;  /* 0x0000001006077824 */ /* 0x000fe200078e0207 */
[----:B------:R-:W-:Y:S01]  /*0f10*/  LOP3.LUT R2, R2, R5, RZ, 0x3c, !PT ;  /* 0x0000000502027212 */ /* 0x000fe200078e3cff */
[----:B------:R-:W-:Y:S02]  /*0f20*/  IMAD.U32 R0, R18, 0x20, R3 ;  /* 0x0000002012007824 */ /* 0x000fe400078e0003 */
[----:B------:R-:W-:Y:S01]  /*0f30*/  IMAD R11, R11, 0x10, R4 ;  /* 0x000000100b0b7824 */ /* 0x000fe200078e0204 */
[----:B------:R-:W-:Y:S01]  /*0f40*/  STL [R1+0xcc], R20 ;  /* 0x0000cc1401007387 */ /* 0x000fe20000100800 */
[----:B------:R-:W-:Y:S02]  /*0f50*/  IMAD.IADD R7, R2, 0x1, R7 ;  /* 0x0000000102077824 */ /* 0x000fe400078e0207 */
[----:B------:R-:W-:Y:S01]  /*0f60*/  IMAD R4, R10, 0x40, R11 ;  /* 0x000000400a047824 */ /* 0x000fe200078e020b */
[----:B------:R0:W-:Y:S01]  /*0f70*/  STL [R1+0xe8], R0 ;  /* 0x0000e80001007387 */ /* 0x0001e20000100800 */
[----:B------:R-:W-:-:S03]  /*0f80*/  IMAD.SHL.U32 R156, R144, 0x4, RZ ;  /* 0x00000004909c7824 */ /* 0x000fc600078e00ff */
[----:B------:R-:W-:Y:S01]  /*0f90*/  STL [R1+0xe0], R4 ;  /* 0x0000e00401007387 */ /* 0x000fe20000100800 */
[----:B0-----:R-:W-:Y:S02]  /*0fa0*/  VIADD R0, R16, 0xda00 ;  /* 0x0000da0010007836 */ /* 0x001fe40000000000 */
[----:B------:R-:W-:Y:S02]  /*0fb0*/  IMAD.SHL.U32 R14, R14, 0x40, RZ ;  /* 0x000000400e0e7824 */ /* 0x000fe400078e00ff */
[----:B------:R-:W-:Y:S01]  /*0fc0*/  VIADD R3, R156, 0x20 ;  /* 0x000000209c037836 */ /* 0x000fe20000000000 */
[----:B------:R-:W-:Y:S01]  /*0fd0*/  LOP3.LUT R12, R12, 0x7ffffffc, RZ, 0xc0, !PT ;  /* 0x7ffffffc0c0c7812 */ /* 0x000fe200078ec0ff */
[----:B------:R-:W-:Y:S01]  /*0fe0*/  IMAD.SHL.U32 R144, R144, 0x8, RZ ;  /* 0x0000000890907824 */ /* 0x000fe200078e00ff */
[----:B------:R-:W-:-:S03]  /*0ff0*/  LEA.HI R8, R9, R9, RZ, 0x1 ;  /* 0x0000000909087211 */ /* 0x000fc600078f08ff */
[----:B------:R-:W-:Y:S01]  /*1000*/  IMAD.IADD R12, R20, 0x1, -R12 ;  /* 0x00000001140c7824 */ /* 0x000fe200078e0a0c */
[----:B------:R-:W-:-:S03]  /*1010*/  LOP3.LUT R8, R8, 0x1ffffffe, RZ, 0xc0, !PT ;  /* 0x1ffffffe08087812 */ /* 0x000fc600078ec0ff */
[----:B------:R-:W-:Y:S02]  /*1020*/  IMAD.SHL.U32 R10, R12, 0x2, RZ ;  /* 0x000000020c0a7824 */ /* 0x000fe400078e00ff */
[----:B------:R-:W-:Y:S02]  /*1030*/  IMAD.IADD R8, R9, 0x1, -R8 ;  /* 0x0000000109087824 */ /* 0x000fe400078e0a08 */
[----:B------:R-:W-:Y:S02]  /*1040*/  IMAD.SHL.U32 R9, R15, 0x20, RZ ;  /* 0x000000200f097824 */ /* 0x000fe400078e00ff */
[C---:B------:R-:W-:Y:S02]  /*1050*/  VIADD R6, R10.reuse, 0x8 ;  /* 0x000000080a067836 */ /* 0x040fe40000000000 */
[----:B------:R-:W-:Y:S01]  /*1060*/  VIADD R5, R10, 0x10 ;  /* 0x000000100a057836 */ /* 0x000fe20000000000 */
[----:B------:R-:W-:Y:S01]  /*1070*/  CS2R R154, SRZ ;  /* 0x00000000009a7805 */ /* 0x000fe2000001ff00 */
[----:B------:R-:W-:Y:S01]  /*1080*/  IMAD R18, R7, 0x2, R16 ;  /* 0x0000000207127824 */ /* 0x000fe200078e0210 */
[----:B--2---:R-:W-:-:S05]  /*1090*/  LOP3.LUT R2, R17, 0x1, RZ, 0xfc, !PT ;  /* 0x0000000111027812 */ /* 0x004fca00078efcff */
[----:B------:R-:W-:Y:S04]  /*10a0*/  STL [R1+0x4c], R2 ;  /* 0x00004c0201007387 */ /* 0x000fe80000100800 */
[----:B------:R-:W-:Y:S04]  /*10b0*/  STL [R1+0xa4], RZ ;  /* 0x0000a4ff01007387 */ /* 0x000fe80000100800 */
[----:B------:R0:W-:Y:S04]  /*10c0*/  STL [R1+0xc8], R0 ;  /* 0x0000c80001007387 */ /* 0x0001e80000100800 */
[----:B------:R-:W-:Y:S01]  /*10d0*/  STL [R1+0x60], RZ ;  /* 0x000060ff01007387 */ /* 0x000fe20000100800 */
[----:B0-----:R-:W-:Y:S01]  /*10e0*/  SHF.R.S32.HI R0, RZ, 0x1f, R19 ;  /* 0x0000001fff007819 */ /* 0x001fe20000011413 */
[----:B------:R-:W-:Y:S01]  /*10f0*/  VIADD R0, R156, 0x10 ;  /* 0x000000109c007836 */ /* 0x000fe20000000000 */
[----:B------:R-:W-:-:S04]  /*1100*/  LOP3.LUT R2, R14, 0xc0, RZ, 0xc0, !PT ;  /* 0x000000c00e027812 */ /* 0x000fc800078ec0ff */
[----:B------:R0:W-:Y:S04]  /*1110*/  STL [R1+0x68], R0 ;  /* 0x0000680001007387 */ /* 0x0001e80000100800 */
[----:B------:R1:W-:Y:S01]  /*1120*/  STL [R1+0x64], R3 ;  /* 0x0000640301007387 */ /* 0x0003e20000100800 */
[C---:B0-----:R-:W-:Y:S02]  /*1130*/  VIADD R0, R156.reuse, 0x8 ;  /* 0x000000089c007836 */ /* 0x041fe40000000000 */
[----:B-1----:R-:W-:-:S03]  /*1140*/  VIADD R3, R156, 0x18 ;  /* 0x000000189c037836 */ /* 0x002fc60000000000 */
[----:B------:R0:W-:Y:S04]  /*1150*/  STL [R1+0x6c], R0 ;  /* 0x00006c0001007387 */ /* 0x0001e80000100800 */
[----:B------:R1:W-:Y:S04]  /*1160*/  STL [R1+0x54], R2 ;  /* 0x0000540201007387 */ /* 0x0003e80000100800 */
[----:B------:R2:W-:Y:S01]  /*1170*/  STL [R1+0x70], R3 ;  /* 0x0000700301007387 */ /* 0x0005e20000100800 */
[----:B0-----:R-:W-:Y:S02]  /*1180*/  LOP3.LUT R0, R2, 0x8, R144, 0xf8, !PT ;  /* 0x0000000802007812 */ /* 0x001fe400078ef890 */
[----:B-1----:R-:W-:Y:S01]  /*1190*/  SHF.R.U32.HI R2, RZ, 0x3, R2 ;  /* 0x00000003ff027819 */ /* 0x002fe20000011602 */
[----:B--2---:R-:W-:-:S04]  /*11a0*/  VIADD R3, R156, 0x28 ;  /* 0x000000289c037836 */ /* 0x004fc80000000000 */
[----:B------:R0:W-:Y:S01]  /*11b0*/  STL [R1+0x58], R2 ;  /* 0x0000580201007387 */ /* 0x0001e20000100800 */
[----:B------:R-:W-:-:S03]  /*11c0*/  LOP3.LUT R0, R0, R2, RZ, 0x3c, !PT ;  /* 0x0000000200007212 */ /* 0x000fc600078e3cff */
[----:B------:R1:W-:Y:S04]  /*11d0*/  STL [R1+0x74], R3 ;  /* 0x0000740301007387 */ /* 0x0003e80000100800 */
[----:B------:R2:W-:Y:S01]  /*11e0*/  STL [R1+0x8c], R10 ;  /* 0x00008c0a01007387 */ /* 0x0005e20000100800 */
[----:B0-----:R-:W-:-:S03]  /*11f0*/  VIADD R2, R10, 0x20 ;  /* 0x000000200a027836 */ /* 0x001fc60000000000 */
[----:B------:R0:W-:Y:S01]  /*1200*/  STL [R1+0x5c], R9 ;  /* 0x00005c0901007387 */ /* 0x0001e20000100800 */
[C---:B-1----:R-:W-:Y:S02]  /*1210*/  VIADD R3, R10.reuse, 0x18 ;  /* 0x000000180a037836 */ /* 0x042fe40000000000 */
[----:B--2---:R-:W-:Y:S01]  /*1220*/  VIADD R10, R10, 0x28 ;  /* 0x000000280a0a7836 */ /* 0x004fe20000000000 */
[----:B------:R-:W-:Y:S01]  /*1230*/  STL [R1+0xc0], R6 ;  /* 0x0000c00601007387 */ /* 0x000fe20000100800 */
[----:B0-----:R-:W-:-:S03]  /*1240*/  IMAD.IADD R9, R9, 0x1, R0 ;  /* 0x0000000109097824 */ /* 0x001fc600078e0200 */
[----:B------:R0:W-:Y:S01]  /*1250*/  STL [R1+0xbc], R5 ;  /* 0x0000bc0501007387 */ /* 0x0001e20000100800 */
[----:B------:R-:W-:-:S03]  /*1260*/  SHF.R.S32.HI R0, RZ, 0x1f, R6 ;  /* 0x0000001fff007819 */ /* 0x000fc60000011406 */
[----:B------:R-:W-:Y:S04]  /*1270*/  STL [R1+0xac], R10 ;  /* 0x0000ac0a01007387 */ /* 0x000fe80000100800 */
[----:B------:R-:W-:Y:S01]  /*1280*/  STL [R1+0xb8], R3 ;  /* 0x0000b80301007387 */ /* 0x000fe20000100800 */
[----:B0-----:R-:W-:-:S03]  /*1290*/  SHF.R.S32.HI R5, RZ, 0x1f, R5 ;  /* 0x0000001fff057819 */ /* 0x001fc60000011405 */
[----:B------:R-:W-:Y:S04]  /*12a0*/  STL [R1+0x88], R9 ;  /* 0x0000880901007387 */ /* 0x000fe80000100800 */
[----:B------:R-:W-:Y:S04]  /*12b0*/  STL [R1+0xb4], R2 ;  /* 0x0000b40201007387 */ /* 0x000fe80000100800 */
[----:B------:R0:W-:Y:S04]  /*12c0*/  STL [R1+0xdc], R0 ;  /* 0x0000dc0001007387 */ /* 0x0001e80000100800 */
[----:B------:R-:W-:Y:S01]  /*12d0*/  STL [R1+0xd8], R5 ;  /* 0x0000d80501007387 */ /* 0x000fe20000100800 */
[----:B0-----:R-:W-:-:S02]  /*12e0*/  SHF.R.S32.HI R0, RZ, 0x1f, R3 ;  /* 0x0000001fff007819 */ /* 0x001fc40000011403 */
[----:B------:R-:W-:-:S03]  /*12f0*/  SHF.R.S32.HI R2, RZ, 0x1f, R2 ;  /* 0x0000001fff027819 */ /* 0x000fc60000011402 */
[----:B------:R0:W-:Y:S04]  /*1300*/  STL [R1+0xd4], R0 ;  /* 0x0000d40001007387 */ /* 0x0001e80000100800 */
[----:B------:R1:W-:Y:S01]  /*1310*/  STL [R1+0xd0], R2 ;  /* 0x0000d00201007387 */ /* 0x0003e20000100800 */
[----:B0-----:R-:W-:-:S05]  /*1320*/  IMAD R0, R8, 0x8, R4 ;  /* 0x0000000808007824 */ /* 0x001fca00078e0204 */
[----:B------:R1:W-:Y:S01]  /*1330*/  STL [R1+0xe4], R0 ;  /* 0x0000e40001007387 */ /* 0x0003e20000100800 */
[----:B------:R-:W-:-:S07]  /*1340*/  IMAD.MOV.U32 R17, RZ, RZ, RZ ;  /* 0x000000ffff117224 */ /* 0x000fce00078e00ff */
.L_x_557:
[----:B01234-:R-:W0:Y:S02]  /*1350*/  LDC.64 R2, c[0x0][0xc88] ;  /* 0x00032200ff027b82 */ /* 0x01fe240000000a00 */
[----:B0-----:R-:W-:-:S05]  /*1360*/  IMAD.WIDE R2, R111, 0x4, R2 ;  /* 0x000000046f027825 */ /* 0x001fca00078e0202 */
[----:B------:R-:W2:Y:S01]  /*1370*/  LDG.E R26, desc[UR60][R2.64] ;  /* 0x0000003c021a7981 */ /* 0x000ea2000c1e1900 */
[----:B------:R-:W-:Y:S05]  /*1380*/  YIELD ;  /* 0x0000000000007946 */ /* 0x000fea0003800000 */
[----:B------:R-:W-:Y:S01]  /*1390*/  ULDC.64 UR4, c[0x0][0xa28] ;  /* 0x00028a0000047ab9 */ /* 0x000fe20000000a00 */
[----:B------:R-:W-:Y:S01]  /*13a0*/  ULDC.64 UR8, c[0x0][0xa18] ;  /* 0x0002860000087ab9 */ /* 0x000fe20000000a00 */
[----:B------:R-:W-:Y:S01]  /*13b0*/  ISETP.NE.U32.AND P1, PT, RZ, UR4, PT ;  /* 0x00000004ff007c0c */ /* 0x000fe2000bf25070 */
[----:B------:R-:W-:Y:S01]  /*13c0*/  ULDC.64 UR6, c[0x0][0xa08] ;  /* 0x0002820000067ab9 */ /* 0x000fe20000000a00 */
[----:B------:R-:W-:Y:S01]  /*13d0*/  IMAD.MOV.U32 R10, RZ, RZ, RZ ;  /* 0x000000ffff0a7224 */ /* 0x000fe200078e00ff */
[----:B------:R-:W-:Y:S01]  /*13e0*/  ISETP.NE.U32.AND P0, PT, RZ, UR6, PT ;  /* 0x00000006ff007c0c */ /* 0x000fe2000bf05070 */
[----:B------:R-:W-:Y:S01]  /*13f0*/  IMAD.MOV.U32 R68, RZ, RZ, RZ ;  /* 0x000000ffff447224 */ /* 0x000fe200078e00ff */
[----:B------:R-:W-:-:S02]  /*1400*/  ISETP.NE.AND.EX P1, PT, RZ, UR5, PT, P1 ;  /* 0x00000005ff007c0c */ /* 0x000fc4000bf25310 */
[----:B------:R-:W-:Y:S02]  /*1410*/  ISETP.NE.AND.EX P0, PT, RZ, UR7, PT, P0 ;  /* 0x00000007ff007c0c */ /* 0x000fe4000bf05300 */
[----:B--2---:R-:W-:Y:S01]  /*1420*/  SHF.R.S32.HI R0, RZ, 0x1f, R26 ;  /* 0x0000001fff007819 */ /* 0x004fe2000001141a */
[----:B------:R-:W-:-:S08]  /*1430*/  IMAD.SHL.U32 R28, R26, 0x4, RZ ;  /* 0x000000041a1c7824 */ /* 0x000fd000078e00ff */
[C---:B------:R-:W-:Y:S01]  /*1440*/  @P1 LEA R4, P2, R26.reuse, UR4, 0x2 ;  /* 0x000000041a041c11 */ /* 0x040fe2000f8410ff */
[----:B------:R0:W-:Y:S01]  /*1450*/  STL [R1+0x98], R26 ;  /* 0x0000981a01007387 */ /* 0x0001e20000100800 */
[C-C-:B------:R-:W-:Y:S02]  /*1460*/  SHF.L.U64.HI R27, R26.reuse, 0x2, R0.reuse ;  /* 0x000000021a1b7819 */ /* 0x140fe40000010200 */
[----:B------:R-:W-:Y:S01]  /*1470*/  @P1 LEA.HI.X R5, R26, UR5, R0, 0x2, P2 ;  /* 0x000000051a051c11 */ /* 0x000fe200090f1400 */
[----:B------:R-:W-:Y:S01]  /*1480*/  ULDC UR4, c[0x0][0x288] ;  /* 0x0000a20000047ab9 */ /* 0x000fe20000000800 */
[----:B------:R-:W-:Y:S01]  /*1490*/  ISETP.NE.U32.AND P2, PT, RZ, UR8, PT ;  /* 0x00000008ff007c0c */ /* 0x000fe2000bf45070 */
[----:B------:R0:W-:Y:S01]  /*14a0*/  STL [R1+0xc4], R0 ;  /* 0x0000c40001007387 */ /* 0x0001e20000100800 */
[C---:B------:R-:W-:Y:S02]  /*14b0*/  IADD3 R8, P3, R28.reuse, UR6, RZ ;  /* 0x000000061c087c10 */ /* 0x040fe4000ff7e0ff */
[----:B------:R-:W-:Y:S01]  /*14c0*/  ISETP.NE.AND.EX P2, PT, RZ, UR9, PT, P2 ;  /* 0x00000009ff007c0c */ /* 0x000fe2000bf45320 */
[----:B------:R0:W5:Y:S01]  /*14d0*/  @P1 LDG.E R10, desc[UR60][R4.64] ;  /* 0x0000003c040a1981 */ /* 0x000162000c1e1900 */
[----:B------:R-:W-:Y:S01]  /*14e0*/  IMAD.U32 R111, RZ, RZ, UR4 ;  /* 0x00000004ff6f7e24 */ /* 0x000fe2000f8e00ff */
[C---:B------:R-:W-:Y:S01]  /*14f0*/  IADD3.X R9, R27.reuse, UR7, RZ, P3, !PT ;  /* 0x000000071b097c10 */ /* 0x040fe20009ffe4ff */
[----:B------:R-:W-:Y:S01]  /*1500*/  ULDC.64 UR4, c[0x0][0x418] ;  /* 0x0001060000047ab9 */ /* 0x000fe20000000a00 */
[----:B------:R0:W-:Y:S04]  /*1510*/  STL [R1+0x9c], R28 ;  /* 0x00009c1c01007387 */ /* 0x0001e80000100800 */
[----:B------:R0:W5:Y:S04]  /*1520*/  @P0 LDG.E R68, desc[UR60][R8.64] ;  /* 0x0000003c08440981 */ /* 0x000168000c1e1900 */
[----:B------:R-:W-:Y:S01]  /*1530*/  @P2 IADD3 R6, P1, R28, UR8, RZ ;  /* 0x000000081c062c10 */ /* 0x000fe2000ff3e0ff */
[----:B------:R-:W-:Y:S01]  /*1540*/  UISETP.NE.U32.AND UP0, UPT, UR4, URZ, UPT ;  /* 0x0000003f0400728c */ /* 0x000fe2000bf05070 */
[----:B------:R0:W-:Y:S02]  /*1550*/  STL [R1+0xa0], R27 ;  /* 0x0000a01b01007387 */ /* 0x0001e40000100800 */
[----:B------:R-:W-:Y:S01]  /*1560*/  @P2 IADD3.X R7, R27, UR9, RZ, P1, !PT ;  /* 0x000000091b072c10 */ /* 0x000fe20008ffe4ff */
[----:B------:R-:W-:-:S04]  /*1570*/  ULDC UR4, c[0x0][0x424] ;  /* 0x0001090000047ab9 */ /* 0x000fc80000000800 */
[----:B------:R0:W5:Y:S01]  /*1580*/  @P2 LDG.E R111, desc[UR60][R6.64] ;  /* 0x0000003c066f2981 */ /* 0x000162000c1e1900 */
[----:B------:R-:W-:-:S03]  /*1590*/  UISETP.NE.AND.EX UP0, UPT, UR5, URZ, UPT, UP0 ;  /* 0x0000003f0500728c */ /* 0x000fc6000bf05300 */
[----:B------:R-:W-:Y:S01]  /*15a0*/  ULDC UR5, c[0x0][0x2f0] ;  /* 0x0000bc0000057ab9 */ /* 0x000fe20000000800 */
[----:B------:R-:W-:-:S04]  /*15b0*/  USEL UR4, UR4, 0x1, UP0 ;  /* 0x0000000104047887 */ /* 0x000fc80008000000 */
[----:B------:R-:W-:-:S03]  /*15c0*/  UIMAD UR4, UR4, UR5, URZ ;  /* 0x00000005040472a4 */ /* 0x000fc6000f8e023f */
[----:B------:R-:W-:Y:S02]  /*15d0*/  ULDC UR5, c[0x0][0x348] ;  /* 0x0000d20000057ab9 */ /* 0x000fe40000000800 */
[----:B------:R-:W-:Y:S02]  /*15e0*/  IMAD.U32 R2, RZ, RZ, UR5 ;  /* 0x00000005ff027e24 */ /* 0x000fe4000f8e00ff */
[----:B------:R-:W-:Y:S01]  /*15f0*/  IMAD.U32 R25, RZ, RZ, UR4 ;  /* 0x00000004ff197e24 */ /* 0x000fe2000f8e00ff */
[----:B0-----:R-:W-:Y:S06]  /*1600*/  @P2 BRA `(.L_x_411) ;  /* 0x0000000000242947 */ /* 0x001fec0003800000 */
[----:B------:R-:W-:Y:S02]  /*1610*/  ULDC.64 UR4, c[0x0][0xa00] ;  /* 0x0002800000047ab9 */ /* 0x000fe40000000a00 */
[----:B------:R-:W-:-:S04]  /*1620*/  ISETP.NE.U32.AND P1, PT, RZ, UR4, PT ;  /* 0x00000004ff007c0c */ /* 0x000fc8000bf25070 */
[----:B------:R-:W-:-:S13]  /*1630*/  ISETP.NE.AND.EX P1, PT, RZ, UR5, PT, P1 ;  /* 0x00000005ff007c0c */ /* 0x000fda000bf25310 */
[----:B------:R-:W-:Y:S05]  /*1640*/  @!P1 BRA `(.L_x_411) ;  /* 0x0000000000149947 */ /* 0x000fea0003800000 */
[----:B------:R-:W0:Y:S02]  /*1650*/  LDC.64 R4, c[0x0][0xa00] ;  /* 0x00028000ff047b82 */ /* 0x000e240000000a00 */
[----:B0-----:R-:W-:-:S05]  /*1660*/  IMAD.WIDE R4, R26, 0x4, R4 ;  /* 0x000000041a047825 */ /* 0x001fca00078e0204 */
[----:B-----5:R-:W2:Y:S04]  /*1670*/  LDG.E R111, desc[UR60][R4.64] ;  /* 0x0000003c046f7981 */ /* 0x020ea8000c1e1900 */
[----:B------:R-:W2:Y:S02]  /*1680*/  LDG.E R0, desc[UR60][R4.64+0x4] ;  /* 0x0000043c04007981 */ /* 0x000ea4000c1e1900 */
[----:B--2---:R-:W-:-:S07]  /*1690*/  IMAD.IADD R111, R0, 0x1, -R111 ;  /* 0x00000001006f7824 */ /* 0x004fce00078e0a6f */
.L_x_411:
[C---:B------:R-:W-:Y:S01]  /*16a0*/  LOP3.LUT R30, R110.reuse, 0xffff, RZ, 0xc0, !PT ;  /* 0x0000ffff6e1e7812 */ /* 0x040fe200078ec0ff */
[----:B------:R-:W-:Y:S01]  /*16b0*/  ULDC.64 UR4, c[0x0][0xa20] ;  /* 0x0002880000047ab9 */ /* 0x000fe20000000a00 */
[----:B------:R0:W-:Y:S01]  /*16c0*/  STL [R1+0xa8], R109 ;  /* 0x0000a86d01007387 */ /* 0x0001e20000100800 */
[----:B------:R-:W-:Y:S02]  /*16d0*/  ISETP.NE.U32.AND P1, PT, RZ, UR4, PT ;  /* 0x00000004ff007c0c */ /* 0x000fe4000bf25070 */
[C---:B------:R-:W-:Y:S01]  /*16e0*/  LOP3.LUT R3, R110.reuse, 0xff000000, RZ, 0xc0, !PT ;  /* 0xff0000006e037812 */ /* 0x040fe200078ec0ff */
[----:B------:R0:W-:Y:S01]  /*16f0*/  STL [R1+0x90], R30 ;  /* 0x0000901e01007387 */ /* 0x0001e20000100800 */
[----:B------:R-:W-:Y:S02]  /*1700*/  ISETP.NE.AND.EX P1, PT, RZ, UR5, PT, P1 ;  /* 0x00000005ff007c0c */ /* 0x000fe4000bf25310 */
[----:B------:R-:W-:Y:S02]  /*1710*/  LOP3.LUT R0, R110, 0xff0000, RZ, 0xc0, !PT ;  /* 0x00ff00006e007812 */ /* 0x000fe400078ec0ff */
[----:B------:R-:W-:-:S04]  /*1720*/  SHF.R.U32.HI R3, RZ, 0x8, R3 ;  /* 0x00000008ff037819 */ /* 0x000fc80000011603 */
[----:B------:R-:W-:-:S05]  /*1730*/  LEA.HI R11, R0, R3, RZ, 0x10 ;  /* 0x00000003000b7211 */ /* 0x000fca00078f80ff */
[----:B0-----:R-:W-:Y:S05]  /*1740*/  @!P1 BRA `(.L_x_412) ;  /* 0x0000000000109947 */ /* 0x001fea0003800000 */
[----:B------:R-:W-:-:S04]  /*1750*/  IADD3 R4, P0, R28, UR4, RZ ;  /* 0x000000041c047c10 */ /* 0x000fc8000ff1e0ff */
[----:B------:R-:W-:-:S05]  /*1760*/  IADD3.X R5, R27, UR5, RZ, P0, !PT ;  /* 0x000000051b057c10 */ /* 0x000fca00087fe4ff */
[----:B------:R0:W5:Y:S01]  /*1770*/  LDG.E R25, desc[UR60][R4.64] ;  /* 0x0000003c04197981 */ /* 0x000162000c1e1900 */
[----:B------:R-:W-:Y:S05]  /*1780*/  BRA `(.L_x_413) ;  /* 0x0000000000107947 */ /* 0x000fea0003800000 */
.L_x_412:
[----:B------:R-:W-:Y:S05]  /*1790*/  @!P0 BRA `(.L_x_413) ;  /* 0x00000000000c8947 */ /* 0x000fea0003800000 */
[----:B------:R-:W2:Y:S04]  /*17a0*/  LDG.E R0, desc[UR60][R8.64] ;  /* 0x0000003c08007981 */ /* 0x000ea8000c1e1900 */
[----:B------:R-:W2:Y:S02]  /*17b0*/  LDG.E R25, desc[UR60][R8.64+0x4] ;  /* 0x0000043c08197981 */ /* 0x000ea4000c1e1900 */
[----:B--2---:R-:W-:-:S07]  /*17c0*/  IMAD.IADD R25, R25, 0x1, -R0 ;  /* 0x0000000119197824 */ /* 0x004fce00078e0a00 */
.L_x_413:
[----:B------:R-:W-:Y:S01]  /*17d0*/  ULDC.64 UR4, c[0x0][0xa10] ;  /* 0x0002840000047ab9 */ /* 0x000fe20000000a00 */
[----:B------:R-:W2:Y:S01]  /*17e0*/  LDL.LU R24, [R1+0x50] ;  /* 0x0000500001187983 */ /* 0x000ea20000300800 */
[----:B------:R-:W-:-:S04]  /*17f0*/  ISETP.NE.U32.AND P0, PT, RZ, UR4, PT ;  /* 0x00000004ff007c0c */ /* 0x000fc8000bf05070 */
[----:B------:R-:W-:Y:S01]  /*1800*/  ISETP.NE.AND.EX P0, PT, RZ, UR5, PT, P0 ;  /* 0x00000005ff007c0c */ /* 0x000fe2000bf05300 */
[----:B------:R-:W-:-:S12]  /*1810*/  ULDC.64 UR4, c[0x0][0xa30] ;  /* 0x00028c0000047ab9 */ /* 0x000fd80000000a00 */
[----:B0-----:R-:W0:Y:S02]  /*1820*/  @P0 LDC.64 R4, c[0x0][0xa10] ;  /* 0x00028400ff040b82 */ /* 0x001e240000000a00 */
[----:B0-----:R-:W-:-:S05]  /*1830*/  @P0 IMAD.WIDE R4, R26, 0x4, R4 ;  /* 0x000000041a040825 */ /* 0x001fca00078e0204 */
[----:B------:R-:W3:Y:S04]  /*1840*/  @P0 LDG.E R0, desc[UR60][R4.64] ;  /* 0x0000003c04000981 */ /* 0x000ee8000c1e1900 */
[----:B------:R-:W3:Y:S01]  /*1850*/  @P0 LDG.E R3, desc[UR60][R4.64+0x4] ;  /* 0x0000043c04030981 */ /* 0x000ee2000c1e1900 */
[----:B------:R-:W-:Y:S01]  /*1860*/  ISETP.NE.U32.AND P1, PT, RZ, UR4, PT ;  /* 0x00000004ff007c0c */ /* 0x000fe2000bf25070 */
[----:B-----5:R-:W-:-:S03]  /*1870*/  IMAD.MOV.U32 R105, RZ, RZ, R25 ;  /* 0x000000ffff697224 */ /* 0x020fc600078e0019 */
[----:B------:R-:W-:-:S13]  /*1880*/  ISETP.NE.AND.EX P1, PT, RZ, UR5, PT, P1 ;  /* 0x00000005ff007c0c */ /* 0x000fda000bf25310 */
[----:B------:R-:W-:-:S04]  /*1890*/  @P1 IADD3 R6, P2, R28, UR4, RZ ;  /* 0x000000041c061c10 */ /* 0x000fc8000ff5e0ff */
[----:B------:R-:W-:-:S05]  /*18a0*/  @P1 IADD3.X R7, R27, UR5, RZ, P2, !PT ;  /* 0x000000051b071c10 */ /* 0x000fca00097fe4ff */
[----:B------:R0:W5:Y:S01]  /*18b0*/  @P1 LDG.E R105, desc[UR60][R6.64] ;  /* 0x0000003c06691981 */ /* 0x000162000c1e1900 */
[----:B------:R-:W-:Y:S01]  /*18c0*/  IMAD.IADD R9, R25, 0x1, -R10 ;  /* 0x0000000119097824 */ /* 0x000fe200078e0a0a */
[----:B------:R-:W-:Y:S01]  /*18d0*/  LOP3.LUT R12, R11, 0xff, RZ, 0xc0, !PT ;  /* 0x000000ff0b0c7812 */ /* 0x000fe200078ec0ff */
[----:B------:R-:W-:Y:S01]  /*18e0*/  BSSY B0, `(.L_x_414) ;  /* 0x000002d000007945 */ /* 0x000fe20003800000 */
[----:B------:R-:W-:-:S03]  /*18f0*/  SHF.R.U32.HI R8, RZ, 0x10, R11 ;  /* 0x00000010ff087819 */ /* 0x000fc6000001160b */
[----:B------:R0:W-:Y:S01]  /*1900*/  STL [R1+0xb0], R12 ;  /* 0x0000b00c01007387 */ /* 0x0001e20000100800 */
[----:B--2---:R-:W-:Y:S01]  /*1910*/  LOP3.LUT R24, R24, 0xfffffffb, RZ, 0xc0, !PT ;  /* 0xfffffffb18187812 */ /* 0x004fe200078ec0ff */
[----:B---3--:R-:W-:-:S04]  /*1920*/  @P0 IMAD.IADD R2, R3, 0x1, -R0 ;  /* 0x0000000103020824 */ /* 0x008fc800078e0a00 */
[----:B------:R-:W-:-:S04]  /*1930*/  IMAD.IADD R114, R9, 0x1, R2 ;  /* 0x0000000109727824 */ /* 0x000fc800078e0202 */
[C---:B------:R-:W-:Y:S01]  /*1940*/  VIADD R0, R114.reuse, 0x8f ;  /* 0x0000008f72007836 */ /* 0x040fe20000000000 */
[----:B------:R-:W-:-:S03]  /*1950*/  ISETP.GE.AND P3, PT, R114, 0x1, PT ;  /* 0x000000017200780c */ /* 0x000fc60003f66270 */
[----:B------:R-:W-:-:S05]  /*1960*/  IMAD.HI R0, R0, 0x38e38e39, RZ ;  /* 0x38e38e3900007827 */ /* 0x000fca00078e02ff */
[----:B------:R-:W-:-:S04]  /*1970*/  SHF.R.U32.HI R3, RZ, 0x1f, R0 ;  /* 0x0000001fff037819 */ /* 0x000fc80000011600 */
[----:B------:R-:W-:Y:S01]  /*1980*/  LEA.HI.SX32 R108, R0, R3, 0x1b ;  /* 0x00000003006c7211 */ /* 0x000fe200078fdaff */
[----:B------:R-:W-:Y:S01]  /*1990*/  IMAD.MOV.U32 R3, RZ, RZ, RZ ;  /* 0x000000ffff037224 */ /* 0x000fe200078e00ff */
[----:B------:R-:W-:-:S05]  /*19a0*/  @P3 LOP3.LUT R24, R24, 0x4, RZ, 0xfc, !PT ;  /* 0x0000000418183812 */ /* 0x000fca00078efcff */
[----:B------:R0:W-:Y:S04]  /*19b0*/  STL [R1+0x50], R24 ;  /* 0x0000501801007387 */ /* 0x0001e80000100800 */
[----:B------:R0:W-:Y:S01]  /*19c0*/  STL [R1+0x94], R8 ;  /* 0x0000940801007387 */ /* 0x0001e20000100800 */
[----:B------:R-:W-:Y:S05]  /*19d0*/  @!P3 BRA `(.L_x_415) ;  /* 0x000000000074b947 */ /* 0x000fea0003800000 */
[----:B------:R-:W-:Y:S01]  /*19e0*/  ISETP.NE.AND P0, PT, R8, RZ, PT ;  /* 0x000000ff0800720c */ /* 0x000fe20003f05270 */
[----:B------:R-:W-:-:S03]  /*19f0*/  ULDC UR4, c[0x0][0x9f0] ;  /* 0x00027c0000047ab9 */ /* 0x000fc60000000800 */
[----:B------:R-:W-:-:S04]  /*1a00*/  SEL R11, R8, UR4, P0 ;  /* 0x00000004080b7c07 */ /* 0x000fc80008000000 */
[-C--:B0-----:R-:W-:Y:S02]  /*1a10*/  IABS R6, R11.reuse ;  /* 0x0000000b00067213 */ /* 0x081fe40000000000 */
[----:B------:R-:W-:Y:S02]  /*1a20*/  IADD3 R0, R108, -0x1, R11 ;  /* 0xffffffff6c007810 */ /* 0x000fe40007ffe00b */
[----:B------:R-:W0:Y:S01]  /*1a30*/  I2F.RP R3, R6 ;  /* 0x0000000600037306 */ /* 0x000e220000209400 */
[-C--:B------:R-:W-:Y:S02]  /*1a40*/  IABS R10, R11.reuse ;  /* 0x0000000b000a7213 */ /* 0x080fe40000000000 */
[----:B------:R-:W-:Y:S02]  /*1a50*/  IABS R8, R0 ;  /* 0x0000000000087213 */ /* 0x000fe40000000000 */
[----:B------:R-:W-:-:S04]  /*1a60*/  LOP3.LUT R0, R0, R11, RZ, 0x3c, !PT ;  /* 0x0000000b00007212 */ /* 0x000fc800078e3cff */
[----:B------:R-:W-:Y:S01]  /*1a70*/  ISETP.GE.AND P2, PT, R0, RZ, PT ;  /* 0x000000ff0000720c */ /* 0x000fe20003f46270 */
[----:B0-----:R-:W0:Y:S02]  /*1a80*/  MUFU.RCP R3, R3 ;  /* 0x0000000300037308 */ /* 0x001e240000001000 */
[----:B0-----:R-:W-:Y:S02]  /*1a90*/  VIADD R4, R3, 0xffffffe ;  /* 0x0ffffffe03047836 */ /* 0x001fe40000000000 */
[----:B------:R-:W-:-:S04]  /*1aa0*/  IMAD.MOV R3, RZ, RZ, -R10 ;  /* 0x000000ffff037224 */ /* 0x000fc800078e0a0a */
[----:B------:R0:W1:Y:S02]  /*1ab0*/  F2I.FTZ.U32.TRUNC.NTZ R5, R4 ;  /* 0x0000000400057305 */ /* 0x000064000021f000 */
[----:B0-----:R-:W-:Y:S02]  /*1ac0*/  IMAD.MOV.U32 R4, RZ, RZ, RZ ;  /* 0x000000ffff047224 */ /* 0x001fe400078e00ff */
[----:B-1----:R-:W-:-:S04]  /*1ad0*/  IMAD.MOV R7, RZ, RZ, -R5 ;  /* 0x000000ffff077224 */ /* 0x002fc800078e0a05 */
[----:B------:R-:W-:-:S04]  /*1ae0*/  IMAD R7, R7, R6, RZ ;  /* 0x0000000607077224 */ /* 0x000fc800078e02ff */
[----:B------:R-:W-:-:S06]  /*1af0*/  IMAD.HI.U32 R5, R5, R7, R4 ;  /* 0x0000000705057227 */ /* 0x000fcc00078e0004 */
        /* <DEDUP_REMOVED lines=8> */
[----:B------:R-:W-:-:S04]  /*1b80*/  IMAD.MOV.U32 R3, RZ, RZ, R5 ;  /* 0x000000ffff037224 */ /* 0x000fc800078e0005 */
[----:B------:R-:W-:Y:S01]  /*1b90*/  @!P2 IMAD.MOV R3, RZ, RZ, -R3 ;  /* 0x000000ffff03a224 */ /* 0x000fe200078e0a03 */
[----:B------:R-:W-:-:S07]  /*1ba0*/  @!P1 LOP3.LUT R3, RZ, R11, RZ, 0x33, !PT ;  /* 0x0000000bff039212 */ /* 0x000fce00078e33ff */
.L_x_415:
[----:B------:R-:W-:Y:S05]  /*1bb0*/  BSYNC B0 ;  /* 0x0000000000007941 */ /* 0x000fea0003800000 */
.L_x_414:
[----:B------:R-:W-:-:S05]  /*1bc0*/  IMAD R0, R12, R3, RZ ;  /* 0x000000030c007224 */ /* 0x000fca00078e02ff */
[C---:B------:R-:W-:Y:S01]  /*1bd0*/  VIADDMNMX R3, R0.reuse, R3, R108, PT ;  /* 0x0000000300037246 */ /* 0x040fe2000380016c */
[----:B------:R-:W-:-:S04]  /*1be0*/  IMAD R0, R0, 0x90, -R9 ;  /* 0x0000009000007824 */ /* 0x000fc800078e0a09 */
[----:B------:R-:W-:Y:S01]  /*1bf0*/  IMAD R3, R3, 0x90, -R9 ;  /* 0x0000009003037824 */ /* 0x000fe200078e0a09 */
[----:B------:R-:W-:-:S04]  /*1c00*/  VIMNMX R0, RZ, R0, !PT ;  /* 0x00000000ff007248 */ /* 0x000fc80007fe0100 */
[----:B------:R-:W-:Y:S01]  /*1c10*/  VIMNMX R3, R3, R2, PT ;  /* 0x0000000203037248 */ /* 0x000fe20003fe0100 */
[----:B------:R-:W-:-:S03]  /*1c20*/  IMAD.WIDE.U32 R82, R0, 0x38e38e39, RZ ;  /* 0x38e38e3900527825 */ /* 0x000fc600078e00ff */
[----:B------:R-:W-:Y:S02]  /*1c30*/  ISETP.GT.AND P0, PT, R3, R0, PT ;  /* 0x000000000300720c */ /* 0x000fe40003f04270 */
[----:B------:R-:W-:-:S05]  /*1c40*/  SHF.R.U32.HI R82, RZ, 0x5, R83 ;  /* 0x00000005ff527819 */ /* 0x000fca0000011653 */
[----:B------:R-:W-:-:S06]  /*1c50*/  IMAD.MOV.U32 R22, RZ, RZ, R82 ;  /* 0x000000ffff167224 */ /* 0x000fcc00078e0052 */
[----:B------:R-:W-:-:S04]  /*1c60*/  @P0 VIADD R0, R3, 0x8f ;  /* 0x0000008f03000836 */ /* 0x000fc80000000000 */
[----:B------:R-:W-:-:S05]  /*1c70*/  @P0 IMAD.HI R0, R0, 0x38e38e39, RZ ;  /* 0x38e38e3900000827 */ /* 0x000fca00078e02ff */
[----:B------:R-:W-:-:S04]  /*1c80*/  @P0 SHF.R.U32.HI R3, RZ, 0x1f, R0 ;  /* 0x0000001fff030819 */ /* 0x000fc80000011600 */
[----:B------:R-:W-:Y:S02]  /*1c90*/  @P0 LEA.HI.SX32 R22, R0, R3, 0x1b ;  /* 0x0000000300160211 */ /* 0x000fe400078fdaff */
[----:B------:R-:W-:Y:S02]  /*1ca0*/  PLOP3.LUT P0, PT, PT, PT, PT, 0x80, 0x0 ;  /* 0x000000000000781c */ /* 0x000fe40003f0f070 */
[----:B------:R-:W-:-:S13]  /*1cb0*/  ISETP.GT.AND P1, PT, R22, R82, PT ;  /* 0x000000521600720c */ /* 0x000fda0003f24270 */
[----:B------:R-:W-:Y:S05]  /*1cc0*/  @!P1 BRA `(.L_x_416) ;  /* 0x0000005000489947 */ /* 0x000fea0003800000 */
[----:B------:R-:W-:Y:S01]  /*1cd0*/  VIADD R0, R16, 0x16a00 ;  /* 0x00016a0010007836 */ /* 0x000fe20000000000 */
[----:B------:R-:W-:Y:S04]  /*1ce0*/  BSSY B6, `(.L_x_417) ;  /* 0x0000013000067945 */ /* 0x000fe80003800000 */
[----:B------:R-:W-:-:S13]  /*1cf0*/  LOP3.LUT P0, RZ, R0, 0x1bf, RZ, 0xc0, !PT ;  /* 0x000001bf00ff7812 */ /* 0x000fda000780c0ff */
[----:B------:R-:W-:Y:S05]  /*1d00*/  @!P0 BRA `(.L_x_418) ;  /* 0x0000000000408947 */ /* 0x000fea0003800000 */
[----:B------:R-:W-:Y:S01]  /*1d10*/  MOV R0, 0x0 ;  /* 0x0000000000007802 */ /* 0x000fe20000000f00 */
[----:B------:R-:W-:Y:S01]  /*1d20*/  ULDC.64 UR4, c[0x4][0xa8] ;  /* 0x01002a0000047ab9 */ /* 0x000fe20000000a00 */
[----:B------:R-:W-:Y:S01]  /*1d30*/  ULDC.64 UR6, c[0x4][0x18] ;  /* 0x0100060000067ab9 */ /* 0x000fe20000000a00 */
[----:B------:R-:W-:Y:S01]  /*1d40*/  IMAD.U32 R4, RZ, RZ, UR4 ;  /* 0x00000004ff047e24 */ /* 0x000fe2000f8e00ff */
[----:B------:R1:W2:Y:S01]  /*1d50*/  LDC.64 R14, c[0x4][R0] ;  /* 0x01000000000e7b82 */ /* 0x0002a20000000a00 */
[----:B------:R-:W-:Y:S01]  /*1d60*/  IMAD.U32 R5, RZ, RZ, UR5 ;  /* 0x00000005ff057e24 */ /* 0x000fe2000f8e00ff */
[----:B------:R-:W-:Y:S01]  /*1d70*/  ULDC.64 UR4, c[0x4][0xb0] ;  /* 0x01002c0000047ab9 */ /* 0x000fe20000000a00 */
[----:B------:R-:W-:Y:S02]  /*1d80*/  IMAD.U32 R10, RZ, RZ, UR6 ;  /* 0x00000006ff0a7e24 */ /* 0x000fe4000f8e00ff */
[----:B0-----:R-:W-:Y:S02]  /*1d90*/  IMAD.U32 R6, RZ, RZ, UR4 ;  /* 0x00000004ff067e24 */ /* 0x001fe4000f8e00ff */
[----:B------:R-:W-:-:S02]  /*1da0*/  IMAD.U32 R7, RZ, RZ, UR5 ;  /* 0x00000005ff077e24 */ /* 0x000fc4000f8e00ff */
[----:B------:R-:W-:Y:S02]  /*1db0*/  IMAD.U32 R11, RZ, RZ, UR7 ;  /* 0x00000007ff0b7e24 */ /* 0x000fe4000f8e00ff */
[----:B------:R-:W-:Y:S02]  /*1dc0*/  IMAD.MOV.U32 R8, RZ, RZ, 0x70 ;  /* 0x00000070ff087424 */ /* 0x000fe400078e00ff */
[----:B------:R-:W-:Y:S02]  /*1dd0*/  IMAD.MOV.U32 R12, RZ, RZ, 0x1 ;  /* 0x00000001ff0c7424 */ /* 0x000fe400078e00ff */
[----:B-1----:R-:W-:-:S07]  /*1de0*/  IMAD.MOV.U32 R13, RZ, RZ, RZ ;  /* 0x000000ffff0d7224 */ /* 0x002fce00078e00ff */
[----:B------:R-:W-:-:S07]  /*1df0*/  LEPC R20, `(.L_x_418) ;  /* 0x000000001014794e */ /* 0x000fce0000000000 */
[----:B--2--5:R-:W-:Y:S05]  /*1e00*/  CALL.ABS.NOINC R14 ;  /* 0x000000000e007343 */ /* 0x024fea0003c00000 */
.L_x_418:
[----:B------:R-:W-:Y:S05]  /*1e10*/  BSYNC B6 ;  /* 0x0000000000067941 */ /* 0x000fea0003800000 */
.L_x_417:
        /* <DEDUP_REMOVED lines=20> */
.L_x_420:
[----:B------:R-:W-:Y:S05]  /*1f60*/  BSYNC B6 ;  /* 0x0000000000067941 */ /* 0x000fea0003800000 */
.L_x_419:
[----:B------:R-:W-:Y:S01]  /*1f70*/  ULDC.64 UR4, c[0x0][0x9f8] ;  /* 0x00027e0000047ab9 */ /* 0x000fe20000000a00 */
[----:B------:R-:W-:Y:S01]  /*1f80*/  IMAD.MOV.U32 R0, RZ, RZ, R26 ;  /* 0x000000ffff007224 */ /* 0x000fe200078e001a */
[----:B------:R-:W-:Y:S01]  /*1f90*/  ISETP.NE.U32.AND P0, PT, RZ, UR4, PT ;  /* 0x00000004ff007c0c */ /* 0x000fe2000bf05070 */
[----:B------:R-:W2:Y:S01]  /*1fa0*/  LDL R37, [R1+0x54] ;  /* 0x0000540001257983 */ /* 0x000ea20000100800 */
[----:B------:R-:W-:Y:S01]  /*1fb0*/  IMAD.MOV.U32 R20, RZ, RZ, R24 ;  /* 0x000000ffff147224 */ /* 0x000fe200078e0018 */
[----:B------:R-:W0:Y:S01]  /*1fc0*/  S2R R21, SR_TID.X ;  /* 0x0000000000157919 */ /* 0x000e220000002100 */
[----:B------:R-:W-:Y:S01]  /*1fd0*/  ISETP.NE.AND.EX P0, PT, RZ, UR5, PT, P0 ;  /* 0x00000005ff007c0c */ /* 0x000fe2000bf05300 */
[----:B------:R-:W-:Y:S01]  /*1fe0*/  IMAD.IADD R68, R68, 0x1, R25 ;  /* 0x0000000144447824 */ /* 0x000fe200078e0219 */
[----:B------:R-:W-:Y:S01]  /*1ff0*/  SHF.R.S32.HI R145, RZ, 0x1f, R144 ;  /* 0x0000001fff917819 */ /* 0x000fe20000011490 */
[----:B------:R-:W3:Y:S01]  /*2000*/  LDL R35, [R1+0x58] ;  /* 0x0000580001237983 */ /* 0x000ee20000100800 */
[----:B------:R-:W-:Y:S01]  /*2010*/  SHF.R.S32.HI R32, RZ, 0x1f, R19 ;  /* 0x0000001fff207819 */ /* 0x000fe20000011413 */
[----:B------:R-:W1:Y:S02]  /*2020*/  LDC.64 R66, c[0x0][0x408] ;  /* 0x00010200ff427b82 */ /* 0x000e640000000a00 */
[----:B------:R-:W4:Y:S06]  /*2030*/  LDL R36, [R1+0x5c] ;  /* 0x00005c0001247983 */ /* 0x000f2c0000100800 */
[----:B------:R-:W-:Y:S01]  /*2040*/  @P0 IADD3 R4, P1, R28, UR4, RZ ;  /* 0x000000041c040c10 */ /* 0x000fe2000ff3e0ff */
[----:B------:R-:W2:Y:S03]  /*2050*/  LDC R107, c[0x0][0x3f4] ;  /* 0x0000fd00ff6b7b82 */ /* 0x000ea60000000800 */
[----:B------:R-:W-:Y:S01]  /*2060*/  @P0 IADD3.X R5, R27, UR5, RZ, P1, !PT ;  /* 0x000000051b050c10 */ /* 0x000fe20008ffe4ff */
[----:B------:R-:W-:-:S04]  /*2070*/  ULDC.64 UR4, c[0x0][0xa08] ;  /* 0x0002820000047ab9 */ /* 0x000fc80000000a00 */
[----:B------:R1:W2:Y:S01]  /*2080*/  @P0 LDG.E R0, desc[UR60][R4.64] ;  /* 0x0000003c04000981 */ /* 0x0002a2000c1e1900 */
[----:B------:R-:W1:Y:S01]  /*2090*/  LDC.64 R28, c[0x0][0x300] ;  /* 0x0000c000ff1c7b82 */ /* 0x000e620000000a00 */
[----:B------:R-:W-:Y:S02]  /*20a0*/  SHF.R.S32.HI R11, RZ, 0x1f, R68 ;  /* 0x0000001fff0b7819 */ /* 0x000fe40000011444 */
[----:B------:R-:W-:-:S04]  /*20b0*/  ISETP.NE.U32.AND P0, PT, RZ, UR4, PT ;  /* 0x00000004ff007c0c */ /* 0x000fc8000bf05070 */
[----:B------:R-:W-:Y:S01]  /*20c0*/  ISETP.NE.AND.EX P0, PT, RZ, UR5, PT, P0 ;  /* 0x00000005ff007c0c */ /* 0x000fe2000bf05300 */
[----:B0-----:R-:W-:Y:S01]  /*20d0*/  VIADD R8, R21, 0xffffff80 ;  /* 0xffffff8015087836 */ /* 0x001fe20000000000 */
[----:B------:R-:W-:Y:S01]  /*20e0*/  SHF.R.U32.HI R34, RZ, 0x7, R21 ;  /* 0x00000007ff227819 */ /* 0x000fe20000011615 */
[----:B------:R-:W-:Y:S01]  /*20f0*/  ULDC.64 UR4, c[0x0][0x308] ;  /* 0x0000c20000047ab9 */ /* 0x000fe20000000a00 */
[----:B------:R-:W0:Y:S02]  /*2100*/  LDC.64 R74, c[0x0][0x3f8] ;  /* 0x0000fe00ff4a7b82 */ /* 0x000e240000000a00 */
[----:B------:R-:W-:Y:S02]  /*2110*/  ISETP.NE.AND P6, PT, R34, 0x1, PT ;  /* 0x000000012200780c */ /* 0x000fe40003fc5270 */
[----:B------:R-:W-:-:S04]  /*2120*/  SHF.R.S32.HI R9, RZ, 0x1f, R8 ;  /* 0x0000001fff097819 */ /* 0x000fc80000011408 */
[----:B------:R-:W-:-:S04]  /*2130*/  LEA.HI R9, R9, R8, RZ, 0x2 ;  /* 0x0000000809097211 */ /* 0x000fc800078f10ff */
[--C-:B------:R-:W-:Y:S01]  /*2140*/  SHF.R.S32.HI R76, RZ, 0x2, R9.reuse ;  /* 0x00000002ff4c7819 */ /* 0x100fe20000011409 */
[-C--:B-1----:R-:W-:Y:S01]  /*2150*/  IMAD R3, R11, R28.reuse, RZ ;  /* 0x0000001c0b037224 */ /* 0x082fe200078e02ff */
[----:B------:R-:W-:Y:S01]  /*2160*/  SHF.R.S32.HI R9, RZ, 0x1f, R9 ;  /* 0x0000001fff097819 */ /* 0x000fe20000011409 */
[----:B------:R-:W-:-:S03]  /*2170*/  IMAD.WIDE.U32 R6, R68, R28, RZ ;  /* 0x0000001c44067225 */ /* 0x000fc600078e00ff */
[----:B------:R-:W-:Y:S01]  /*2180*/  LEA.HI R9, R9, R76, RZ, 0x2 ;  /* 0x0000004c09097211 */ /* 0x000fe200078f10ff */
[----:B------:R-:W-:-:S03]  /*2190*/  IMAD R3, R68, R29, R3 ;  /* 0x0000001d44037224 */ /* 0x000fc600078e0203 */
[----:B------:R-:W-:Y:S01]  /*21a0*/  LOP3.LUT R9, R9, 0xfffffffc, RZ, 0xc0, !PT ;  /* 0xfffffffc09097812 */ /* 0x000fe200078ec0ff */
[----:B------:R-:W-:Y:S02]  /*21b0*/  IMAD.IADD R7, R7, 0x1, R3 ;  /* 0x0000000107077824 */ /* 0x000fe400078e0203 */
[----:B------:R-:W-:-:S04]  /*21c0*/  IMAD.WIDE.U32 R4, R30, UR4, R6 ;  /* 0x000000041e047c25 */ /* 0x000fc8000f8e0006 */
[----:B------:R-:W-:Y:S01]  /*21d0*/  IMAD R5, R30, UR5, R5 ;  /* 0x000000051e057c24 */ /* 0x000fe2000f8e0205 */
[----:B------:R-:W-:Y:S01]  /*21e0*/  ULDC.64 UR4, c[0x0][0x310] ;  /* 0x0000c40000047ab9 */ /* 0x000fe20000000a00 */
[----:B------:R-:W-:Y:S02]  /*21f0*/  IMAD R6, R32, R28, RZ ;  /* 0x0000001c20067224 */ /* 0x000fe400078e02ff */
[----:B------:R-:W-:Y:S02]  /*2200*/  IMAD.IADD R76, R76, 0x1, -R9 ;  /* 0x000000014c4c7824 */ /* 0x000fe400078e0a09 */
[----:B------:R-:W-:-:S03]  /*2210*/  IMAD R6, R19, R29, R6 ;  /* 0x0000001d13067224 */ /* 0x000fc600078e0206 */
[----:B------:R-:W-:Y:S01]  /*2220*/  LOP3.LUT P2, RZ, R76, 0x2, RZ, 0xc0, !PT ;  /* 0x000000024cff7812 */ /* 0x000fe2000784c0ff */
[----:B------:R-:W-:Y:S01]  /*2230*/  IMAD R8, R32, R66, RZ ;  /* 0x0000004220087224 */ /* 0x000fe200078e02ff */
[----:B------:R-:W-:-:S03]  /*2240*/  LOP3.LUT R20, R20, 0xfffffffd, RZ, 0xc0, !PT ;  /* 0xfffffffd14147812 */ /* 0x000fc600078ec0ff */
[----:B------:R-:W-:Y:S01]  /*2250*/  IMAD R13, R19, R67, R8 ;  /* 0x00000043130d7224 */ /* 0x000fe200078e0208 */
[----:B------:R-:W-:-:S07]  /*2260*/  SHF.R.S32.HI R157, RZ, 0x1f, R156 ;  /* 0x0000001fff9d7819 */ /* 0x000fce000001149c */
[----:B------:R-:W-:Y:S01]  /*2270*/  @P2 LOP3.LUT R20, R20, 0x2, RZ, 0xfc, !PT ;  /* 0x0000000214142812 */ /* 0x000fe200078efcff */
[----:B------:R-:W-:-:S03]  /*2280*/  IMAD.WIDE.U32 R64, R19, R66, R156 ;  /* 0x0000004213407225 */ /* 0x000fc600078e009c */
[----:B------:R-:W-:Y:S01]  /*2290*/  LOP3.LUT R20, R20, 0xfffffffe, RZ, 0xc0, !PT ;  /* 0xfffffffe14147812 */ /* 0x000fe200078ec0ff */
[----:B------:R-:W-:Y:S02]  /*22a0*/  IMAD.IADD R65, R13, 0x1, R65 ;  /* 0x000000010d417824 */ /* 0x000fe400078e0241 */
[----:B0-----:R-:W-:-:S04]  /*22b0*/  IMAD.WIDE.U32 R70, R19, R74, R144 ;  /* 0x0000004a13467225 */ /* 0x001fc800078e0090 */
[----:B------:R-:W-:Y:S01]  /*22c0*/  IMAD.WIDE.U32 R72, R19, R74, R156 ;  /* 0x0000004a13487225 */ /* 0x000fe200078e009c */
[----:B-----5:R-:W-:-:S03]  /*22d0*/  SHF.R.S32.HI R33, RZ, 0x1f, R105 ;  /* 0x0000001fff217819 */ /* 0x020fc60000011469 */
[----:B------:R-:W-:Y:S02]  /*22e0*/  VIADD R81, R144, 0x50 ;  /* 0x0000005090517836 */ /* 0x000fe40000000000 */
[----:B------:R-:W-:Y:S02]  /*22f0*/  IMAD R97, R67, 0x90, RZ ;  /* 0x0000009043617824 */ /* 0x000fe400078e02ff */
[----:B------:R-:W-:-:S04]  /*2300*/  IMAD.WIDE.U32 R64, R105, R66, R64 ;  /* 0x0000004269407225 */ /* 0x000fc800078e0040 */
[----:B------:R-:W-:Y:S01]  /*2310*/  VIADD R113, R34, 0x8 ;  /* 0x0000000822717836 */ /* 0x000fe20000000000 */
[----:B--2---:R-:W-:Y:S02]  /*2320*/  SHF.R.S32.HI R3, RZ, 0x1f, R0 ;  /* 0x0000001fff037819 */ /* 0x004fe40000011400 */
[----:B------:R-:W-:Y:S02]  /*2330*/  SEL R15, R0, RZ, !P0 ;  /* 0x000000ff000f7207 */ /* 0x000fe40004000000 */
[----:B------:R-:W-:-:S03]  /*2340*/  SEL R89, R3, RZ, !P0 ;  /* 0x000000ff03597207 */ /* 0x000fc60004000000 */
[----:B------:R-:W-:-:S04]  /*2350*/  IMAD.WIDE.U32 R24, R15, UR4, R4 ;  /* 0x000000040f187c25 */ /* 0x000fc8000f8e0004 */
[----:B------:R-:W-:Y:S02]  /*2360*/  IMAD R0, R89, UR4, RZ ;  /* 0x0000000459007c24 */ /* 0x000fe4000f8e02ff */
[----:B------:R-:W-:-:S04]  /*2370*/  IMAD.WIDE.U32 R4, R19, R28, R144 ;  /* 0x0000001c13047225 */ /* 0x000fc800078e0090 */
[----:B------:R-:W-:Y:S01]  /*2380*/  IMAD R3, R15, UR5, R0 ;  /* 0x000000050f037c24 */ /* 0x000fe2000f8e0200 */
[----:B------:R-:W-:Y:S05]  /*2390*/  @!P6 WARPSYNC.ALL ;  /* 0x000000000000e948 */ /* 0x000fea0003800000 */
[----:B------:R-:W-:Y:S01]  /*23a0*/  VIADD R0, R144, 0x10 ;  /* 0x0000001090007836 */ /* 0x000fe20000000000 */
[----:B------:R-:W-:Y:S01]  /*23b0*/  ULDC.64 UR4, c[0x0][0x330] ;  /* 0x0000cc0000047ab9 */ /* 0x000fe20000000a00 */
[----:B------:R-:W-:Y:S01]  /*23c0*/  IMAD.IADD R3, R25, 0x1, R3 ;  /* 0x0000000119037824 */ /* 0x000fe200078e0203 */
[----:B------:R-:W-:Y:S01]  /*23d0*/  @!P6 BAR.SYNC.DEFER_BLOCKING 0x9, 0x100 ;  /* 0x024400000000eb1d */ /* 0x000fe20000010000 */
[----:B------:R-:W-:Y:S01]  /*23e0*/  IMAD.WIDE.U32 R26, R30, UR4, R144 ;  /* 0x000000041e1a7c25 */ /* 0x000fe2000f8e0090 */
[----:B------:R-:W-:-:S03]  /*23f0*/  IADD3 R95, P0, R24, R4, RZ ;  /* 0x00000004185f7210 */ /* 0x000fc60007f1e0ff */
[----:B------:R-:W-:Y:S01]  /*2400*/  IMAD R27, R30, UR5, R27 ;  /* 0x000000051e1b7c24 */ /* 0x000fe2000f8e021b */
[----:B------:R-:W-:Y:S01]  /*2410*/  ULDC UR4, c[0x0][0x2f4] ;  /* 0x0000bd0000047ab9 */ /* 0x000fe20000000800 */
[----:B------:R-:W-:Y:S01]  /*2420*/  ULDC.64 UR6, c[0x0][0x338] ;  /* 0x0000ce0000067ab9 */ /* 0x000fe20000000a00 */
[----:B------:R-:W-:Y:S02]  /*2430*/  ISETP.GE.AND P1, PT, R0, UR4, PT ;  /* 0x0000000400007c0c */ /* 0x000fe4000bf26270 */
[----:B------:R-:W-:Y:S02]  /*2440*/  IADD3.X R94, R3, R5, R6, P0, !PT ;  /* 0x00000005035e7210 */ /* 0x000fe400007fe406 */
[----:B------:R-:W-:Y:S02]  /*2450*/  SEL R5, RZ, 0xffffffff, P1 ;  /* 0xffffffffff057807 */ /* 0x000fe40000800000 */
[C---:B------:R-:W-:Y:S01]  /*2460*/  ISETP.GE.AND P0, PT, R144.reuse, UR4, PT ;  /* 0x0000000490007c0c */ /* 0x040fe2000bf06270 */
[----:B------:R-:W-:-:S02]  /*2470*/  VIADD R4, R144, 0x20 ;  /* 0x0000002090047836 */ /* 0x000fc40000000000 */
[----:B------:R-:W-:Y:S01]  /*2480*/  IMAD.SHL.U32 R7, R5, 0x2, RZ ;  /* 0x0000000205077824 */ /* 0x000fe200078e00ff */
[----:B------:R-:W-:Y:S01]  /*2490*/  SEL R6, RZ, 0x1, P0 ;  /* 0x00000001ff067807 */ /* 0x000fe20000000000 */
[----:B------:R-:W-:Y:S01]  /*24a0*/  VIADD R5, R144, 0x30 ;  /* 0x0000003090057836 */ /* 0x000fe20000000000 */
[----:B------:R-:W-:Y:S02]  /*24b0*/  ISETP.GE.AND P0, PT, R4, UR4, PT ;  /* 0x0000000404007c0c */ /* 0x000fe4000bf06270 */
[----:B------:R-:W-:Y:S01]  /*24c0*/  LOP3.LUT R7, R7, 0x2, R6, 0xe2, !PT ;  /* 0x0000000207077812 */ /* 0x000fe200078ee206 */
[----:B------:R-:W-:Y:S01]  /*24d0*/  VIADD R6, R144, 0x40 ;  /* 0x0000004090067836 */ /* 0x000fe20000000000 */
[----:B------:R-:W-:Y:S02]  /*24e0*/  ISETP.GE.AND P1, PT, R5, UR4, PT ;  /* 0x0000000405007c0c */ /* 0x000fe4000bf26270 */
[----:B------:R-:W-:Y:S02]  /*24f0*/  SEL R8, RZ, 0x4, P0 ;  /* 0x00000004ff087807 */ /* 0x000fe40000000000 */
[----:B------:R-:W-:-:S02]  /*2500*/  SEL R9, RZ, 0x8, P1 ;  /* 0x00000008ff097807 */ /* 0x000fc40000800000 */
[----:B------:R-:W-:Y:S02]  /*2510*/  ISETP.GE.AND P0, PT, R6, UR4, PT ;  /* 0x0000000406007c0c */ /* 0x000fe4000bf06270 */
[----:B------:R-:W-:Y:S02]  /*2520*/  LOP3.LUT R7, R9, R7, R8, 0xfe, !PT ;  /* 0x0000000709077212 */ /* 0x000fe400078efe08 */
[----:B------:R-:W-:Y:S02]  /*2530*/  SEL R10, RZ, 0x10, P0 ;  /* 0x00000010ff0a7807 */ /* 0x000fe40000000000 */
[-C--:B------:R-:W-:Y:S02]  /*2540*/  ISETP.GE.AND P0, PT, R144, R107.reuse, PT ;  /* 0x0000006b9000720c */ /* 0x080fe40003f06270 */
[----:B------:R-:W-:Y:S01]  /*2550*/  ISETP.GE.AND P2, PT, R4, R107, PT ;  /* 0x0000006b0400720c */ /* 0x000fe20003f46270 */
[----:B------:R-:W-:Y:S01]  /*2560*/  IMAD R8, R32, R74, RZ ;  /* 0x0000004a20087224 */ /* 0x000fe200078e02ff */
[----:B------:R-:W-:-:S02]  /*2570*/  LOP3.LUT R10, R7, R10, RZ, 0xfc, !PT ;  /* 0x0000000a070a7212 */ /* 0x000fc400078efcff */
[----:B------:R-:W-:Y:S02]  /*2580*/  SEL R7, R107, RZ, P0 ;  /* 0x000000ff6b077207 */ /* 0x000fe40000000000 */
[----:B------:R-:W-:Y:S01]  /*2590*/  ISETP.GE.AND P1, PT, R0, R107, PT ;  /* 0x0000006b0000720c */ /* 0x000fe20003f26270 */
[C---:B------:R-:W-:Y:S02]  /*25a0*/  IMAD R21, R19.reuse, R75, R8 ;  /* 0x0000004b13157224 */ /* 0x040fe400078e0208 */
[----:B------:R-:W-:Y:S01]  /*25b0*/  IMAD.WIDE.U32 R30, R19, R66, R144 ;  /* 0x00000042131e7225 */ /* 0x000fe200078e0090 */
[----:B------:R-:W-:-:S03]  /*25c0*/  SEL R9, R107, RZ, P1 ;  /* 0x000000ff6b097207 */ /* 0x000fc60000800000 */
[----:B------:R-:W-:Y:S01]  /*25d0*/  IMAD.IADD R8, R144, 0x1, R7 ;  /* 0x0000000190087824 */ /* 0x000fe200078e0207 */
[----:B------:R-:W-:Y:S01]  /*25e0*/  SEL R7, R107, RZ, P2 ;  /* 0x000000ff6b077207 */ /* 0x000fe20001000000 */
[----:B------:R-:W-:Y:S01]  /*25f0*/  IMAD R89, R89, UR6, RZ ;  /* 0x0000000659597c24 */ /* 0x000fe2000f8e02ff */
[----:B------:R-:W-:Y:S01]  /*2600*/  @P2 LOP3.LUT R20, R20, 0x1, RZ, 0xfc, !PT ;  /* 0x0000000114142812 */ /* 0x000fe200078efcff */
[----:B------:R-:W-:Y:S02]  /*2610*/  IMAD.IADD R31, R31, 0x1, R13 ;  /* 0x000000011f1f7824 */ /* 0x000fe400078e020d */
[C---:B------:R-:W-:Y:S02]  /*2620*/  IMAD R89, R15.reuse, UR7, R89 ;  /* 0x000000070f597c24 */ /* 0x040fe4000f8e0259 */
[----:B------:R-:W-:-:S04]  /*2630*/  IMAD.WIDE.U32 R26, R15, UR6, R26 ;  /* 0x000000060f1a7c25 */ /* 0x000fc8000f8e001a */
[----:B------:R-:W-:Y:S02]  /*2640*/  IMAD.IADD R13, R0, 0x1, R9 ;  /* 0x00000001000d7824 */ /* 0x000fe400078e0209 */
[----:B------:R-:W-:Y:S01]  /*2650*/  IMAD.IADD R15, R4, 0x1, R7 ;  /* 0x00000001040f7824 */ /* 0x000fe200078e0207 */
[----:B------:R-:W-:Y:S01]  /*2660*/  SHF.R.S32.HI R9, RZ, 0x1f, R8 ;  /* 0x0000001fff097819 */ /* 0x000fe20000011408 */
[----:B------:R0:W-:Y:S01]  /*2670*/  STL [R1+0x50], R20 ;  /* 0x0000501401007387 */ /* 0x0001e20000100800 */
[----:B------:R-:W-:Y:S02]  /*2680*/  SHF.R.S32.HI R14, RZ, 0x1f, R13 ;  /* 0x0000001fff0e7819 */ /* 0x000fe4000001140d */
[CC--:B------:R-:W-:Y:S02]  /*2690*/  LEA.HI R12, R9.reuse, R8.reuse, RZ, 0x5 ;  /* 0x00000008090c7211 */ /* 0x0c0fe400078f28ff */
[----:B------:R-:W-:Y:S02]  /*26a0*/  LEA.HI R7, R9, R8, RZ, 0x3 ;  /* 0x0000000809077211 */ /* 0x000fe400078f18ff */
[----:B------:R-:W-:-:S02]  /*26b0*/  LEA.HI R8, R14, R13, RZ, 0x3 ;  /* 0x0000000d0e087211 */ /* 0x000fc400078f18ff */
[----:B0-----:R-:W-:Y:S02]  /*26c0*/  SHF.R.S32.HI R20, RZ, 0x1f, R15 ;  /* 0x0000001fff147819 */ /* 0x001fe4000001140f */
[----:B------:R-:W-:Y:S02]  /*26d0*/  LEA.HI R14, R14, R13, RZ, 0x5 ;  /* 0x0000000d0e0e7211 */ /* 0x000fe400078f28ff */
[CC--:B------:R-:W-:Y:S02]  /*26e0*/  LEA.HI R9, R20.reuse, R15.reuse, RZ, 0x3 ;  /* 0x0000000f14097211 */ /* 0x0c0fe400078f18ff */
[----:B------:R-:W-:Y:S02]  /*26f0*/  LEA.HI R20, R20, R15, RZ, 0x5 ;  /* 0x0000000f14147211 */ /* 0x000fe400078f28ff */
[----:B------:R-:W-:Y:S02]  /*2700*/  SHF.R.S32.HI R13, RZ, 0x5, R12 ;  /* 0x00000005ff0d7819 */ /* 0x000fe4000001140c */
[----:B------:R-:W-:Y:S01]  /*2710*/  LOP3.LUT R12, R37, 0x18, R7, 0xf8, !PT ;  /* 0x00000018250c7812 */ /* 0x000fe200078ef807 */
[----:B------:R-:W-:Y:S01]  /*2720*/  IMAD.IADD R71, R71, 0x1, R21 ;  /* 0x0000000147477824 */ /* 0x000fe200078e0215 */
[----:B------:R-:W-:Y:S01]  /*2730*/  SHF.R.S32.HI R15, RZ, 0x5, R14 ;  /* 0x00000005ff0f7819 */ /* 0x000fe2000001140e */
[----:B------:R-:W-:Y:S01]  /*2740*/  IMAD.IADD R73, R21, 0x1, R73 ;  /* 0x0000000115497824 */ /* 0x000fe200078e0249 */
[----:B------:R-:W-:-:S02]  /*2750*/  SHF.R.S32.HI R21, RZ, 0x5, R20 ;  /* 0x00000005ff157819 */ /* 0x000fc40000011414 */
[----:B------:R-:W-:Y:S01]  /*2760*/  LOP3.LUT R14, R37, 0x18, R8, 0xf8, !PT ;  /* 0x00000018250e7812 */ /* 0x000fe200078ef808 */
[--C-:B----4-:R-:W-:Y:S01]  /*2770*/  IMAD R13, R13, 0x1200, R36.reuse ;  /* 0x000012000d0d7824 */ /* 0x110fe200078e0224 */
[----:B------:R-:W-:Y:S02]  /*2780*/  LOP3.LUT R20, R37, 0x18, R9, 0xf8, !PT ;  /* 0x0000001825147812 */ /* 0x000fe400078ef809 */
[-C--:B---3--:R-:W-:Y:S01]  /*2790*/  LOP3.LUT R12, R12, R35.reuse, RZ, 0x3c, !PT ;  /* 0x000000230c0c7212 */ /* 0x088fe200078e3cff */
[--C-:B------:R-:W-:Y:S01]  /*27a0*/  IMAD R15, R15, 0x1200, R36.reuse ;  /* 0x000012000f0f7824 */ /* 0x100fe200078e0224 */
[-C--:B------:R-:W-:Y:S01]  /*27b0*/  LOP3.LUT R14, R14, R35.reuse, RZ, 0x3c, !PT ;  /* 0x000000230e0e7212 */ /* 0x080fe200078e3cff */
[----:B------:R-:W-:Y:S01]  /*27c0*/  IMAD R21, R21, 0x1200, R36 ;  /* 0x0000120015157824 */ /* 0x000fe200078e0224 */
[----:B------:R-:W-:Y:S01]  /*27d0*/  LOP3.LUT R20, R20, R35, RZ, 0x3c, !PT ;  /* 0x0000002314147212 */ /* 0x000fe200078e3cff */
[----:B------:R-:W-:Y:S01]  /*27e0*/  IMAD.IADD R104, R13, 0x1, R12 ;  /* 0x000000010d687824 */ /* 0x000fe200078e020c */
[----:B------:R-:W-:Y:S01]  /*27f0*/  ISETP.GE.AND P2, PT, R81, UR4, PT ;  /* 0x0000000451007c0c */ /* 0x000fe2000bf46270 */
[----:B------:R-:W-:-:S02]  /*2800*/  IMAD R12, R33, R66, RZ ;  /* 0x00000042210c7224 */ /* 0x000fc400078e02ff */
[----:B------:R-:W-:Y:S02]  /*2810*/  IMAD.IADD R103, R15, 0x1, R14 ;  /* 0x000000010f677824 */ /* 0x000fe400078e020e */
[----:B------:R-:W-:Y:S02]  /*2820*/  IMAD.IADD R102, R21, 0x1, R20 ;  /* 0x0000000115667824 */ /* 0x000fe400078e0214 */
[----:B------:R-:W-:Y:S01]  /*2830*/  IMAD R15, R29, 0x90, RZ ;  /* 0x000000901d0f7824 */ /* 0x000fe200078e02ff */
[----:B------:R-:W-:Y:S01]  /*2840*/  SEL R13, RZ, 0x20, P2 ;  /* 0x00000020ff0d7807 */ /* 0x000fe20001000000 */
[----:B------:R-:W-:Y:S01]  /*2850*/  IMAD.WIDE.U32 R28, R28, 0x90, RZ ;  /* 0x000000901c1c7825 */ /* 0x000fe200078e00ff */
[----:B------:R-:W-:-:S03]  /*2860*/  IADD3 R68, P2, R19, R68, RZ ;  /* 0x0000004413447210 */ /* 0x000fc60007f5e0ff */
[----:B------:R-:W-:Y:S02]  /*2870*/  IMAD R21, R105, R67, R12 ;  /* 0x0000004369157224 */ /* 0x000fe400078e020c */
[----:B------:R-:W-:Y:S02]  /*2880*/  IMAD R12, R33, R74, RZ ;  /* 0x0000004a210c7224 */ /* 0x000fe400078e02ff */
[----:B------:R-:W-:Y:S01]  /*2890*/  IMAD.IADD R96, R29, 0x1, R15 ;  /* 0x000000011d607824 */ /* 0x000fe200078e020f */
[----:B------:R-:W-:Y:S01]  /*28a0*/  LOP3.LUT R15, R10, R13, RZ, 0xfc, !PT ;  /* 0x0000000d0a0f7212 */ /* 0x000fe200078efcff */
[----:B------:R-:W-:Y:S01]  /*28b0*/  IMAD.WIDE.U32 R30, R105, R66, R30 ;  /* 0x00000042691e7225 */ /* 0x000fe200078e001e */
[----:B------:R-:W-:Y:S02]  /*28c0*/  LOP3.LUT R80, R7, 0xfffffff8, RZ, 0xc0, !PT ;  /* 0xfffffff807507812 */ /* 0x000fe400078ec0ff */
[----:B------:R-:W-:Y:S01]  /*28d0*/  LOP3.LUT R78, R8, 0xfffffff8, RZ, 0xc0, !PT ;  /* 0xfffffff8084e7812 */ /* 0x000fe200078ec0ff */
[----:B------:R-:W-:Y:S01]  /*28e0*/  IMAD R83, R105, R75, R12 ;  /* 0x0000004b69537224 */ /* 0x000fe200078e020c */
[----:B------:R-:W-:Y:S01]  /*28f0*/  LOP3.LUT R77, R9, 0xfffffff8, RZ, 0xc0, !PT ;  /* 0xfffffff8094d7812 */ /* 0x000fe200078ec0ff */
[----:B------:R-:W-:-:S02]  /*2900*/  IMAD R33, R75, 0x90, RZ ;  /* 0x000000904b217824 */ /* 0x000fc400078e02ff */
[----:B------:R-:W-:-:S04]  /*2910*/  IMAD.WIDE.U32 R70, R105, R74, R70 ;  /* 0x0000004a69467225 */ /* 0x000fc800078e0046 */
[----:B------:R-:W-:Y:S01]  /*2920*/  IMAD.WIDE.U32 R72, R105, R74, R72 ;  /* 0x0000004a69487225 */ /* 0x000fe200078e0048 */
[----:B------:R-:W-:-:S03]  /*2930*/  LOP3.LUT R12, R15, 0x4, RZ, 0xc0, !PT ;  /* 0x000000040f0c7812 */ /* 0x000fc600078ec0ff */
[----:B------:R-:W-:Y:S01]  /*2940*/  IMAD.WIDE.U32 R66, R66, 0x90, RZ ;  /* 0x0000009042427825 */ /* 0x000fe200078e00ff */
[----:B------:R-:W-:-:S03]  /*2950*/  LOP3.LUT R13, R15, 0x8, RZ, 0xc0, !PT ;  /* 0x000000080f0d7812 */ /* 0x000fc600078ec0ff */
[----:B------:R-:W-:Y:S01]  /*2960*/  IMAD.WIDE.U32 R74, R74, 0x90, RZ ;  /* 0x000000904a4a7825 */ /* 0x000fe200078e00ff */
[----:B------:R-:W-:-:S03]  /*2970*/  LOP3.LUT R14, R15, 0x10, RZ, 0xc0, !PT ;  /* 0x000000100f0e7812 */ /* 0x000fc600078ec0ff */
[----:B------:R-:W-:Y:S01]  /*2980*/  IMAD.X R69, R32, 0x1, R11, P2 ;  /* 0x0000000120457824 */ /* 0x000fe200010e060b */
[----:B------:R-:W-:Y:S01]  /*2990*/  LOP3.LUT R11, R15, 0x2, RZ, 0xc0, !PT ;  /* 0x000000020f0b7812 */ /* 0x000fe200078ec0ff */
[----:B------:R-:W-:Y:S01]  /*29a0*/  IMAD.IADD R85, R71, 0x1, R83 ;  /* 0x0000000147557824 */ /* 0x000fe200078e0253 */
[----:B------:R-:W-:Y:S01]  /*29b0*/  SHF.R.S32.HI R101, RZ, 0x1f, R80 ;  /* 0x0000001fff657819 */ /* 0x000fe20000011450 */
[----:B------:R-:W-:Y:S01]  /*29c0*/  IMAD.SHL.U32 R107, R107, 0x2, RZ ;  /* 0x000000026b6b7824 */ /* 0x000fe200078e00ff */
[----:B------:R-:W-:Y:S01]  /*29d0*/  SHF.R.S32.HI R100, RZ, 0x1f, R78 ;  /* 0x0000001fff647819 */ /* 0x000fe2000001144e */
[----:B------:R-:W-:Y:S01]  /*29e0*/  IMAD.IADD R97, R67, 0x1, R97 ;  /* 0x0000000143617824 */ /* 0x000fe200078e0261 */
[----:B------:R-:W-:Y:S01]  /*29f0*/  SHF.R.S32.HI R99, RZ, 0x1f, R77 ;  /* 0x0000001fff637819 */ /* 0x000fe2000001144d */
[----:B------:R-:W-:Y:S01]  /*2a00*/  IMAD.IADD R98, R75, 0x1, R33 ;  /* 0x000000014b627824 */ /* 0x000fe200078e0221 */
[----:B------:R-:W-:Y:S01]  /*2a10*/  LOP3.LUT R10, R10, 0x1, RZ, 0xc0, !PT ;  /* 0x000000010a0a7812 */ /* 0x000fe200078ec0ff */
[----:B------:R-:W-:Y:S01]  /*2a20*/  IMAD.IADD R88, R31, 0x1, R21 ;  /* 0x000000011f587824 */ /* 0x000fe200078e0215 */
[----:B------:R-:W-:Y:S01]  /*2a30*/  LOP3.LUT R15, R15, 0x20, RZ, 0xc0, !PT ;  /* 0x000000200f0f7812 */ /* 0x000fe200078ec0ff */
[----:B------:R-:W-:-:S02]  /*2a40*/  IMAD.IADD R84, R21, 0x1, R65 ;  /* 0x0000000115547824 */ /* 0x000fc400078e0241 */
[----:B------:R-:W-:Y:S02]  /*2a50*/  IMAD.IADD R83, R83, 0x1, R73 ;  /* 0x0000000153537824 */ /* 0x000fe400078e0249 */
[----:B------:R-:W-:-:S07]  /*2a60*/  IMAD.IADD R89, R27, 0x1, R89 ;  /* 0x000000011b597824 */ /* 0x000fce00078e0259 */
.L_x_476:
[----:B------:R-:W2:Y:S01]  /*2a70*/  LDL R20, [R1+0x88] ;  /* 0x0000880001147983 */ /* 0x000ea20000100800 */
[----:B------:R-:W0:Y:S01]  /*2a80*/  LDC R106, c[0x0][0x3f4] ;  /* 0x0000fd00ff6a7b82 */ /* 0x000e220000000800 */
[----:B------:R-:W-:Y:S01]  /*2a90*/  LOP3.LUT P3, RZ, R76, 0x2, RZ, 0xc0, !PT ;  /* 0x000000024cff7812 */ /* 0x000fe2000786c0ff */
[----:B------:R-:W-:Y:S01]  /*2aa0*/  VIADD R39, R22, 0xffffffff ;  /* 0xffffffff16277836 */ /* 0x000fe20000000000 */
[----:B------:R-:W-:Y:S05]  /*2ab0*/  YIELD ;  /* 0x0000000000007946 */ /* 0x000fea0003800000 */
[----:B-1----:R-:W1:Y:S01]  /*2ac0*/  LDC.64 R90, c[0x0][0x2e8] ;  /* 0x0000ba00ff5a7b82 */ /* 0x002e620000000a00 */
[----:B---3--:R-:W-:Y:S01]  /*2ad0*/  SHF.R.S32.HI R34, RZ, 0x1f, R39 ;  /* 0x0000001fff227819 */ /* 0x008fe20000011427 */
[-C--:B------:R-:W-:Y:S01]  /*2ae0*/  IMAD R21, R96, R39.reuse, RZ ;  /* 0x0000002760157224 */ /* 0x080fe200078e02ff */
[----:B------:R-:W-:Y:S01]  /*2af0*/  BSSY B0, `(.L_x_421) ;  /* 0x00003e2000007945 */ /* 0x000fe20003800000 */
[----:B------:R-:W-:-:S04]  /*2b00*/  IMAD.WIDE.U32 R60, R28, R39, RZ ;  /* 0x000000271c3c7225 */ /* 0x000fc800078e00ff */
[----:B------:R-:W-:Y:S01]  /*2b10*/  IMAD R33, R34, R28, R21 ;  /* 0x0000001c22217224 */ /* 0x000fe200078e0215 */
[----:B------:R-:W-:-:S03]  /*2b20*/  IADD3 R21, P2, R95, R60, RZ ;  /* 0x0000003c5f157210 */ /* 0x000fc60007f5e0ff */
[----:B------:R-:W-:-:S04]  /*2b30*/  IMAD.IADD R92, R61, 0x1, R33 ;  /* 0x000000013d5c7824 */ /* 0x000fc800078e0221 */
[----:B------:R-:W-:Y:S01]  /*2b40*/  IMAD.X R22, R92, 0x1, R94, P2 ;  /* 0x000000015c167824 */ /* 0x000fe200010e065e */
[----:B-1----:R-:W-:-:S04]  /*2b50*/  LEA R36, P2, R21, R90, 0x1 ;  /* 0x0000005a15247211 */ /* 0x002fc800078408ff */
[----:B------:R-:W-:Y:S01]  /*2b60*/  LEA.HI.X R37, R21, R91, R22, 0x1, P2 ;  /* 0x0000005b15257211 */ /* 0x000fe200010f0c16 */
[----:B------:R-:W-:Y:S01]  /*2b70*/  IMAD.MOV.U32 R22, RZ, RZ, R39 ;  /* 0x000000ffff167224 */ /* 0x000fe200078e0027 */
[----:B------:R-:W-:Y:S01]  /*2b80*/  ISETP.GT.AND P2, PT, R39, R82, PT ;  /* 0x000000522700720c */ /* 0x000fe20003f44270 */
[----:B--2---:R-:W-:-:S04]  /*2b90*/  IMAD R20, R17, 0x3600, R20 ;  /* 0x0000360011147824 */ /* 0x004fc800078e0214 */
[C---:B------:R-:W-:Y:S02]  /*2ba0*/  VIADD R32, R20.reuse, 0x10 ;  /* 0x0000001014207836 */ /* 0x040fe40000000000 */
[----:B------:R-:W-:Y:S01]  /*2bb0*/  @P3 VIADD R32, R20, 0xfffffff0 ;  /* 0xfffffff014203836 */ /* 0x000fe20000000000 */
[----:B0-----:R-:W-:Y:S01]  /*2bc0*/  ISETP.GE.AND P3, PT, R106, 0x1, PT ;  /* 0x000000016a00780c */ /* 0x001fe20003f66270 */
[--C-:B------:R-:W-:Y:S02]  /*2bd0*/  IMAD R79, R20, 0x2, R23.reuse ;  /* 0x00000002144f7824 */ /* 0x100fe400078e0217 */
[----:B------:R-:W-:-:S10]  /*2be0*/  IMAD R21, R32, 0x2, R23 ;  /* 0x0000000220157824 */ /* 0x000fd400078e0217 */
[----:B------:R-:W-:Y:S05]  /*2bf0*/  @!P3 BRA `(.L_x_422) ;  /* 0x0000003800c4b947 */ /* 0x000fea0003800000 */
[----:B------:R-:W-:Y:S01]  /*2c00*/  ULDC.U8 UR4, c[0x0][0x410] ;  /* 0x0001040000047ab9 */ /* 0x000fe20000000000 */
[-C--:B------:R-:W-:Y:S01]  /*2c10*/  IMAD R33, R98, R39.reuse, RZ ;  /* 0x0000002762217224 */ /* 0x080fe200078e02ff */
[----:B------:R-:W-:Y:S01]  /*2c20*/  ISETP.NE.AND P3, PT, RZ, UR4, PT ;  /* 0x00000004ff007c0c */ /* 0x000fe2000bf65270 */
[-C--:B------:R-:W-:Y:S02]  /*2c30*/  IMAD R35, R97, R39.reuse, RZ ;  /* 0x0000002761237224 */ /* 0x080fe400078e02ff */
[----:B------:R-:W-:Y:S02]  /*2c40*/  IMAD R86, R22, -0x90, R2 ;  /* 0xffffff7016567824 */ /* 0x000fe400078e0202 */
[C---:B------:R-:W-:Y:S02]  /*2c50*/  IMAD R33, R34.reuse, R74, R33 ;  /* 0x0000004a22217224 */ /* 0x040fe400078e0221 */
[----:B------:R-:W-:Y:S01]  /*2c60*/  IMAD R35, R34, R66, R35 ;  /* 0x0000004222237224 */ /* 0x000fe200078e0223 */
[----:B------:R-:W-:Y:S01]  /*2c70*/  VIMNMX R86, R86, 0x90, PT ;  /* 0x0000009056567848 */ /* 0x000fe20003fe0100 */
[----:B------:R-:W-:-:S04]  /*2c80*/  IMAD.WIDE.U32 R58, R74, R39, RZ ;  /* 0x000000274a3a7225 */ /* 0x000fc800078e00ff */
[----:B------:R-:W-:-:S04]  /*2c90*/  IMAD.WIDE.U32 R56, R66, R39, RZ ;  /* 0x0000002742387225 */ /* 0x000fc800078e00ff */
[----:B------:R-:W-:Y:S02]  /*2ca0*/  IMAD.IADD R20, R59, 0x1, R33 ;  /* 0x000000013b147824 */ /* 0x000fe400078e0221 */
[----:B------:R-:W-:Y:S01]  /*2cb0*/  IMAD.IADD R87, R57, 0x1, R35 ;  /* 0x0000000139577824 */ /* 0x000fe200078e0223 */
[----:B------:R-:W-:Y:S06]  /*2cc0*/  @!P3 BRA `(.L_x_423) ;  /* 0x0000001800a4b947 */ /* 0x000fec0003800000 */
[----:B------:R-:W-:Y:S01]  /*2cd0*/  ISETP.GE.AND P4, PT, R19, R86, PT ;  /* 0x000000561300720c */ /* 0x000fe20003f86270 */
[----:B------:R-:W-:Y:S01]  /*2ce0*/  BSSY B1, `(.L_x_424) ;  /* 0x000003b000017945 */ /* 0x000fe20003800000 */
        /* <DEDUP_REMOVED lines=11> */
[----:B------:R-:W-:Y:S01]  /*2da0*/  CS2R R90, SRZ ;  /* 0x00000000005a7805 */ /* 0x000fe2000001ff00 */
[----:B------:R-:W-:Y:S06]  /*2db0*/  @P4 BRA `(.L_x_425) ;  /* 0x0000000000b44947 */ /* 0x000fec0003800000 */
[----:B------:R-:W2:Y:S04]  /*2dc0*/  LDL R116, [R1+0x6c] ;  /* 0x00006c0001747983 */ /* 0x000ea80000100800 */
[----:B------:R-:W3:Y:S04]  /*2dd0*/  LDL R115, [R1+0x68] ;  /* 0x0000680001737983 */ /* 0x000ee80000100800 */
[----:B------:R-:W4:Y:S04]  /*2de0*/  LDL R112, [R1+0x70] ;  /* 0x0000700001707983 */ /* 0x000f280000100800 */
[----:B------:R-:W4:Y:S04]  /*2df0*/  LDL R110, [R1+0x64] ;  /* 0x00006400016e7983 */ /* 0x000f280000100800 */
[----:B------:R-:W4:Y:S01]  /*2e00*/  LDL R93, [R1+0x74] ;  /* 0x00007400015d7983 */ /* 0x000f220000100800 */
[----:B------:R-:W-:Y:S01]  /*2e10*/  IADD3 R58, P3, R72, R58, RZ ;  /* 0x0000003a483a7210 */ /* 0x000fe20007f7e0ff */
[----:B------:R-:W-:Y:S01]  /*2e20*/  ULDC.64 UR4, c[0x0][0x3e8] ;  /* 0x0000fa0000047ab9 */ /* 0x000fe20000000a00 */
[----:B------:R-:W-:-:S02]  /*2e30*/  CS2R R62, SRZ ;  /* 0x00000000003e7805 */ /* 0x000fc4000001ff00 */
[----:B------:R-:W-:Y:S01]  /*2e40*/  CS2R R90, SRZ ;  /* 0x00000000005a7805 */ /* 0x000fe2000001ff00 */
[----:B------:R-:W-:Y:S01]  /*2e50*/  IMAD.X R33, R20, 0x1, R83, P3 ;  /* 0x0000000114217824 */ /* 0x000fe200018e0653 */
[----:B------:R-:W-:-:S05]  /*2e60*/  IADD3 R56, P3, R64, R56, RZ ;  /* 0x0000003840387210 */ /* 0x000fca0007f7e0ff */
[----:B------:R-:W-:Y:S01]  /*2e70*/  IMAD.X R87, R87, 0x1, R84, P3 ;  /* 0x0000000157577824 */ /* 0x000fe200018e0654 */
[----:B------:R-:W-:-:S04]  /*2e80*/  LEA R32, P3, R58, UR4, 0x1 ;  /* 0x000000043a207c11 */ /* 0x000fc8000f8608ff */
[----:B------:R-:W-:Y:S01]  /*2e90*/  LEA.HI.X R33, R58, UR5, R33, 0x1, P3 ;  /* 0x000000053a217c11 */ /* 0x000fe200098f0c21 */
[----:B------:R-:W-:Y:S02]  /*2ea0*/  ULDC.64 UR4, c[0x0][0x400] ;  /* 0x0001000000047ab9 */ /* 0x000fe40000000a00 */
[----:B------:R-:W-:-:S04]  /*2eb0*/  LEA R34, P3, R56, UR4, 0x1 ;  /* 0x0000000438227c11 */ /* 0x000fc8000f8608ff */
[----:B------:R-:W-:Y:S02]  /*2ec0*/  LEA.HI.X R35, R56, UR5, R87, 0x1, P3 ;  /* 0x0000000538237c11 */ /* 0x000fe400098f0c57 */
[----:B------:R-:W-:Y:S02]  /*2ed0*/  ISETP.GE.AND P3, PT, R156, R106, PT ;  /* 0x0000006a9c00720c */ /* 0x000fe40003f66270 */
[----:B------:R-:W-:Y:S02]  /*2ee0*/  CS2R R54, SRZ ;  /* 0x0000000000367805 */ /* 0x000fe4000001ff00 */
[----:B------:R-:W-:-:S09]  /*2ef0*/  CS2R R60, SRZ ;  /* 0x00000000003c7805 */ /* 0x000fd2000001ff00 */
[----:B------:R0:W5:Y:S04]  /*2f00*/  @!P3 LDG.E.64 R62, desc[UR60][R32.64] ;  /* 0x0000003c203eb981 */ /* 0x000168000c1e1b00 */
[----:B------:R0:W5:Y:S01]  /*2f10*/  @!P3 LDG.E.64 R90, desc[UR60][R34.64] ;  /* 0x0000003c225ab981 */ /* 0x000162000c1e1b00 */
        /* <DEDUP_REMOVED lines=8> */
[----:B--2---:R-:W-:-:S13]  /*2fa0*/  ISETP.GE.AND P3, PT, R116, R106, PT ;  /* 0x0000006a7400720c */ /* 0x004fda0003f66270 */
[----:B------:R0:W5:Y:S04]  /*2fb0*/  @!P3 LDG.E.64 R54, desc[UR60][R32.64+0x10] ;  /* 0x0000103c2036b981 */ /* 0x000168000c1e1b00 */
[----:B------:R0:W5:Y:S01]  /*2fc0*/  @!P3 LDG.E.64 R60, desc[UR60][R34.64+0x10] ;  /* 0x0000103c223cb981 */ /* 0x000162000c1e1b00 */
[----:B---3--:R-:W-:-:S13]  /*2fd0*/  ISETP.GE.AND P3, PT, R115, R106, PT ;  /* 0x0000006a7300720c */ /* 0x008fda0003f66270 */
[----:B------:R0:W5:Y:S04]  /*2fe0*/  @!P3 LDG.E.64 R50, desc[UR60][R32.64+0x20] ;  /* 0x0000203c2032b981 */ /* 0x000168000c1e1b00 */
[----:B------:R0:W5:Y:S01]  /*2ff0*/  @!P3 LDG.E.64 R52, desc[UR60][R34.64+0x20] ;  /* 0x0000203c2234b981 */ /* 0x000162000c1e1b00 */
[----:B----4-:R-:W-:-:S13]  /*3000*/  ISETP.GE.AND P3, PT, R112, R106, PT ;  /* 0x0000006a7000720c */ /* 0x010fda0003f66270 */
[----:B------:R0:W5:Y:S04]  /*3010*/  @!P3 LDG.E.64 R46, desc[UR60][R32.64+0x30] ;  /* 0x0000303c202eb981 */ /* 0x000168000c1e1b00 */
[----:B------:R0:W5:Y:S01]  /*3020*/  @!P3 LDG.E.64 R48, desc[UR60][R34.64+0x30] ;  /* 0x0000303c2230b981 */ /* 0x000162000c1e1b00 */
[----:B------:R-:W-:-:S13]  /*3030*/  ISETP.GE.AND P3, PT, R110, R106, PT ;  /* 0x0000006a6e00720c */ /* 0x000fda0003f66270 */
[----:B------:R0:W5:Y:S04]  /*3040*/  @!P3 LDG.E.64 R42, desc[UR60][R32.64+0x40] ;  /* 0x0000403c202ab981 */ /* 0x000168000c1e1b00 */
[----:B------:R0:W5:Y:S01]  /*3050*/  @!P3 LDG.E.64 R44, desc[UR60][R34.64+0x40] ;  /* 0x0000403c222cb981 */ /* 0x000162000c1e1b00 */
[----:B------:R-:W-:-:S13]  /*3060*/  ISETP.GE.AND P3, PT, R93, R106, PT ;  /* 0x0000006a5d00720c */ /* 0x000fda0003f66270 */
[----:B------:R0:W5:Y:S04]  /*3070*/  @!P3 LDG.E.64 R38, desc[UR60][R32.64+0x50] ;  /* 0x0000503c2026b981 */ /* 0x000168000c1e1b00 */
[----:B------:R0:W5:Y:S02]  /*3080*/  @!P3 LDG.E.64 R40, desc[UR60][R34.64+0x50] ;  /* 0x0000503c2228b981 */ /* 0x000164000c1e1b00 */
.L_x_425:
[----:B------:R-:W-:Y:S05]  /*3090*/  BSYNC B1 ;  /* 0x0000000000017941 */ /* 0x000fea0003800000 */
.L_x_424:
[----:B0-----:R-:W2:Y:S01]  /*30a0*/  LDL R33, [R1+0x4c] ;  /* 0x00004c0001217983 */ /* 0x001ea20000100800 */
[----:B-----5:R-:W-:Y:S02]  /*30b0*/  IMAD.MOV.U32 R20, RZ, RZ, R38 ;  /* 0x000000ffff147224 */ /* 0x020fe400078e0026 */
[----:B------:R-:W-:-:S05]  /*30c0*/  IMAD.MOV.U32 R32, RZ, RZ, R39 ;  /* 0x000000ffff207224 */ /* 0x000fca00078e0027 */
[----:B------:R-:W-:Y:S01]  /*30d0*/  PRMT R92, R32, 0x5410, R20 ;  /* 0x00005410205c7816 */ /* 0x000fe20000000014 */
[----:B------:R-:W-:Y:S02]  /*30e0*/  IMAD.MOV.U32 R20, RZ, RZ, R42 ;  /* 0x000000ffff147224 */ /* 0x000fe400078e002a */
        /* <DEDUP_REMOVED lines=29> */
[----:B------:R-:W-:-:S05]  /*32c0*/  IMAD.MOV.U32 R20, RZ, RZ, R90 ;  /* 0x000000ffff147224 */ /* 0x000fca00078e005a */
[----:B------:R-:W-:Y:S01]  /*32d0*/  PRMT R122, R20, 0x7610, R122 ;  /* 0x00007610147a7816 */ /* 0x000fe2000000007a */
[----:B------:R-:W-:-:S05]  /*32e0*/  IMAD.MOV.U32 R20, RZ, RZ, R91 ;  /* 0x000000ffff147224 */ /* 0x000fca00078e005b */
[----:B------:R-:W-:Y:S02]  /*32f0*/  PRMT R122, R122, 0x5410, R20 ;  /* 0x000054107a7a7816 */ /* 0x000fe40000000014 */
[----:B--2---:R-:W-:-:S13]  /*3300*/  ISETP.NE.AND P3, PT, R33, 0x3, PT ;  /* 0x000000032100780c */ /* 0x004fda0003f65270 */
[----:B------:R-:W-:Y:S05]  /*3310*/  @!P3 BRA `(.L_x_426) ;  /* 0x000000000004b947 */ /* 0x000fea0003800000 */
[----:B------:R-:W-:Y:S01]  /*3320*/  BPT.TRAP 0x1 ;  /* 0x000000040000795c */ /* 0x000fe20000300000 */
.L_x_426:
[----:B------:R-:W-:Y:S01]  /*3330*/  IMAD R20, R17, 0x8, R16 ;  /* 0x0000000811147824 */ /* 0x000fe200078e0210 */
[----:B------:R-:W-:Y:S01]  /*3340*/  SHF.L.U32 R87, R155, 0x1f, RZ ;  /* 0x0000001f9b577819 */ /* 0x000fe200000006ff */
[----:B------:R-:W-:Y:S03]  /*3350*/  BSSY B1, `(.L_x_427) ;  /* 0x0000003000017945 */ /* 0x000fe60003800000 */
[----:B------:R-:W0:Y:S02]  /*3360*/  SYNCS.PHASECHK.TRANS64.TRYWAIT P5, [R20+URZ+0x31c90], R87 ;  /* 0x031c9057140075a7 */ /* 0x000e2400080a017f */
[----:B0-----:R-:W-:Y:S05]  /*3370*/  @!P5 BRA `(.L_x_428) ;  /* 0x000001c000c8d947 */ /* 0x001fea0003800000 */
.L_x_722:
[----:B------:R-:W-:Y:S05]  /*3380*/  BSYNC B1 ;  /* 0x0000000000017941 */ /* 0x000fea0003800000 */
.L_x_427:
[----:B------:R-:W-:Y:S05]  /*3390*/  @P4 BRA `(.L_x_429) ;  /* 0x00000034005c4947 */ /* 0x000fea0003800000 */
[----:B------:R-:W-:Y:S01]  /*33a0*/  ISETP.NE.AND P4, PT, R10, RZ, PT ;  /* 0x000000ff0a00720c */ /* 0x000fe20003f85270 */
[----:B------:R-:W-:-:S12]  /*33b0*/  BSSY B1, `(.L_x_430) ;  /* 0x0000031000017945 */ /* 0x000fd80003800000 */
[----:B------:R-:W-:Y:S05]  /*33c0*/  @!P4 BRA `(.L_x_431) ;  /* 0x0000000000bcc947 */ /* 0x000fea0003800000 */
[----:B------:R1:W2:Y:S01]  /*33d0*/  LDS.128 R32, [R79+0x16800] ;  /* 0x016800004f207984 */ /* 0x0002a20000000c00 */
[----:B------:R-:W-:Y:S01]  /*33e0*/  ISETP.GE.AND P4, PT, R156, R106, PT ;  /* 0x0000006a9c00720c */ /* 0x000fe20003f86270 */
[----:B------:R-:W-:-:S12]  /*33f0*/  BSSY B2, `(.L_x_432) ;  /* 0x000002b000027945 */ /* 0x000fd80003800000 */
[----:B-1----:R-:W-:Y:S05]  /*3400*/  @P4 BRA `(.L_x_433) ;  /* 0x0000000000a44947 */ /* 0x002fea0003800000 */
[----:B------:R-:W-:Y:S01]  /*3410*/  SHF.R.U64 R56, R62, 0x10, R63 ;  /* 0x000000103e387819 */ /* 0x000fe2000000123f */
[----:B--2---:R-:W-:Y:S01]  /*3420*/  HADD2.F32 R58, -RZ, R33.H1_H1 ;  /* 0x30000021ff3a7230 */ /* 0x004fe20000004100 */
[--C-:B------:R-:W-:Y:S02]  /*3430*/  SHF.R.U64 R57, R90, 0x10, R91.reuse ;  /* 0x000000105a397819 */ /* 0x100fe4000000125b */
[----:B------:R-:W-:Y:S01]  /*3440*/  SHF.R.U32.HI R90, RZ, 0x10, R91 ;  /* 0x00000010ff5a7819 */ /* 0x000fe2000001165b */
[----:B------:R-:W-:Y:S01]  /*3450*/  HADD2.F32 R59, -RZ, R56.H0_H0 ;  /* 0x20000038ff3b7230 */ /* 0x000fe20000004100 */
[----:B------:R-:W-:Y:S01]  /*3460*/  SHF.R.U32.HI R62, RZ, 0x10, R63 ;  /* 0x00000010ff3e7819 */ /* 0x000fe2000001163f */
[----:B------:R-:W-:Y:S02]  /*3470*/  HADD2.F32 R57, -RZ, R57.H0_H0 ;  /* 0x20000039ff397230 */ /* 0x000fe40000004100 */
[----:B------:R-:W-:Y:S02]  /*3480*/  HADD2.F32 R56, -RZ, R33.H0_H0 ;  /* 0x20000021ff387230 */ /* 0x000fe40000004100 */
[----:B------:R-:W-:-:S02]  /*3490*/  HADD2.F32 R90, -RZ, R90.H0_H0 ;  /* 0x2000005aff5a7230 */ /* 0x000fc40000004100 */
[-C--:B------:R-:W-:Y:S01]  /*34a0*/  FMUL.FTZ R33, R58, R57.reuse ;  /* 0x000000393a217220 */ /* 0x080fe20000410000 */
[----:B------:R-:W-:Y:S02]  /*34b0*/  HADD2.F32 R62, -RZ, R62.H0_H0 ;  /* 0x2000003eff3e7230 */ /* 0x000fe40000004100 */
[C---:B------:R-:W-:Y:S01]  /*34c0*/  FMUL.FTZ R57, R56.reuse, R57 ;  /* 0x0000003938397220 */ /* 0x040fe20000410000 */
[----:B------:R-:W-:Y:S02]  /*34d0*/  IMAD.MOV.U32 R63, RZ, RZ, R34 ;  /* 0x000000ffff3f7224 */ /* 0x000fe400078e0022 */
[-C--:B------:R-:W-:Y:S01]  /*34e0*/  FFMA.FTZ R33, R56, R59.reuse, -R33 ;  /* 0x0000003b38217223 */ /* 0x080fe20000010821 */
[----:B------:R-:W-:Y:S02]  /*34f0*/  HADD2.F32 R91, -RZ, R122.H1_H1 ;  /* 0x3000007aff5b7230 */ /* 0x000fe40000004100 */
[----:B------:R-:W-:Y:S01]  /*3500*/  FFMA.FTZ R56, R58, R59, R57 ;  /* 0x0000003b3a387223 */ /* 0x000fe20000010039 */
[----:B------:R-:W-:-:S02]  /*3510*/  HADD2.F32 R57, -RZ, R35.H1_H1 ;  /* 0x30000023ff397230 */ /* 0x000fc40000004100 */
[----:B------:R-:W-:Y:S02]  /*3520*/  HADD2.F32 R59, -RZ, R35.H0_H0 ;  /* 0x20000023ff3b7230 */ /* 0x000fe40000004100 */
[----:B------:R-:W-:Y:S02]  /*3530*/  HADD2.F32 R34, -RZ, R63.H1_H1 ;  /* 0x3000003fff227230 */ /* 0x000fe40000004100 */
[----:B------:R-:W-:Y:S01]  /*3540*/  FMUL.FTZ R58, R57, R90 ;  /* 0x0000005a393a7220 */ /* 0x000fe20000410000 */
[----:B------:R-:W-:-:S03]  /*3550*/  F2FP.F16.F32.PACK_AB R33, R56, R33 ;  /* 0x000000213821723e */ /* 0x000fc600000000ff */
[C---:B------:R-:W-:Y:S01]  /*3560*/  FFMA.FTZ R35, R59.reuse, R62, -R58 ;  /* 0x0000003e3b237223 */ /* 0x040fe2000001083a */
[----:B------:R-:W-:Y:S01]  /*3570*/  FMUL.FTZ R58, R59, R90 ;  /* 0x0000005a3b3a7220 */ /* 0x000fe20000410000 */
[----:B------:R-:W-:Y:S02]  /*3580*/  HADD2.F32 R90, -RZ, R122.H0_H0 ;  /* 0x2000007aff5a7230 */ /* 0x000fe40000004100 */
[--C-:B------:R-:W-:Y:S02]  /*3590*/  HADD2.F32 R59, -RZ, R32.reuse.H0_H0 ;  /* 0x20000020ff3b7230 */ /* 0x100fe40000004100 */
[----:B------:R-:W-:Y:S01]  /*35a0*/  FFMA.FTZ R58, R57, R62, R58 ;  /* 0x0000003e393a7223 */ /* 0x000fe2000001003a */
[----:B------:R-:W-:Y:S02]  /*35b0*/  HADD2.F32 R57, -RZ, R32.H1_H1 ;  /* 0x30000020ff397230 */ /* 0x000fe40000004100 */
[----:B------:R-:W-:Y:S02]  /*35c0*/  HADD2.F32 R62, -RZ, R121.H1_H1 ;  /* 0x30000079ff3e7230 */ /* 0x000fe40000004100 */
[----:B------:R-:W-:Y:S01]  /*35d0*/  F2FP.F16.F32.PACK_AB R35, R58, R35 ;  /* 0x000000233a23723e */ /* 0x000fe200000000ff */
[-C--:B------:R-:W-:Y:S01]  /*35e0*/  FMUL.FTZ R32, R57, R90.reuse ;  /* 0x0000005a39207220 */ /* 0x080fe20000410000 */
[----:B------:R-:W-:-:S03]  /*35f0*/  FMUL.FTZ R90, R59, R90 ;  /* 0x0000005a3b5a7220 */ /* 0x000fc60000410000 */
[-C--:B------:R-:W-:Y:S01]  /*3600*/  FFMA.FTZ R32, R59, R62.reuse, -R32 ;  /* 0x0000003e3b207223 */ /* 0x080fe20000010820 */
[----:B------:R-:W-:Y:S01]  /*3610*/  FFMA.FTZ R57, R57, R62, R90 ;  /* 0x0000003e39397223 */ /* 0x000fe2000001005a */
[----:B------:R-:W-:Y:S02]  /*3620*/  HADD2.F32 R90, -RZ, R63.H0_H0 ;  /* 0x2000003fff5a7230 */ /* 0x000fe40000004100 */
[-C--:B------:R-:W-:Y:S01]  /*3630*/  FMUL.FTZ R63, R34, R91.reuse ;  /* 0x0000005b223f7220 */ /* 0x080fe20000410000 */
[----:B------:R-:W-:Y:S01]  /*3640*/  HADD2.F32 R59, -RZ, R121.H0_H0 ;  /* 0x20000079ff3b7230 */ /* 0x000fe20000004100 */
[----:B------:R-:W-:Y:S01]  /*3650*/  F2FP.F16.F32.PACK_AB R32, R57, R32 ;  /* 0x000000203920723e */ /* 0x000fe200000000ff */
[----:B------:R-:W-:-:S03]  /*3660*/  FMUL.FTZ R91, R90, R91 ;  /* 0x0000005b5a5b7220 */ /* 0x000fc60000410000 */
[-C--:B------:R-:W-:Y:S01]  /*3670*/  FFMA.FTZ R62, R90, R59.reuse, -R63 ;  /* 0x0000003b5a3e7223 */ /* 0x080fe2000001083f */
[----:B------:R-:W-:-:S05]  /*3680*/  FFMA.FTZ R91, R34, R59, R91 ;  /* 0x0000003b225b7223 */ /* 0x000fca000001005b */
[----:B------:R-:W-:-:S07]  /*3690*/  F2FP.F16.F32.PACK_AB R34, R91, R62 ;  /* 0x0000003e5b22723e */ /* 0x000fce00000000ff */
.L_x_433:
[----:B------:R-:W-:Y:S05]  /*36a0*/  BSYNC B2 ;  /* 0x0000000000027941 */ /* 0x000fea0003800000 */
.L_x_432:
[----:B--2---:R1:W-:Y:S02]  /*36b0*/  STG.E.128 desc[UR60][R36.64], R32 ;  /* 0x0000002024007986 */ /* 0x0043e4000c101d3c */
.L_x_431:
[----:B------:R-:W-:Y:S05]  /*36c0*/  BSYNC B1 ;  /* 0x0000000000017941 */ /* 0x000fea0003800000 */
.L_x_430:
[----:B------:R-:W-:Y:S01]  /*36d0*/  ISETP.NE.AND P4, PT, R11, RZ, PT ;  /* 0x000000ff0b00720c */ /* 0x000fe20003f85270 */
[----:B------:R-:W-:-:S12]  /*36e0*/  BSSY B1, `(.L_x_434) ;  /* 0x0000034000017945 */ /* 0x000fd80003800000 */
[----:B------:R-:W-:Y:S05]  /*36f0*/  @!P4 BRA `(.L_x_435) ;  /* 0x0000000000c8c947 */ /* 0x000fea0003800000 */
[----:B------:R-:W2:Y:S01]  /*3700*/  LDL R56, [R1+0x6c] ;  /* 0x00006c0001387983 */ /* 0x000ea20000100800 */
[----:B------:R-:W-:Y:S03]  /*3710*/  BSSY B2, `(.L_x_436) ;  /* 0x000002f000027945 */ /* 0x000fe60003800000 */
[----:B-1----:R1:W3:Y:S01]  /*3720*/  LDS.128 R32, [R21+0x16800] ;  /* 0x0168000015207984 */ /* 0x0022e20000000c00 */
[----:B--2---:R-:W-:-:S13]  /*3730*/  ISETP.GE.AND P4, PT, R56, R106, PT ;  /* 0x0000006a3800720c */ /* 0x004fda0003f86270 */
[----:B-1-3--:R-:W-:Y:S05]  /*3740*/  @P4 BRA `(.L_x_437) ;  /* 0x0000000000ac4947 */ /* 0x00afea0003800000 */
[----:B------:R-:W-:Y:S01]  /*3750*/  SHF.R.U64 R56, R54, 0x10, R55 ;  /* 0x0000001036387819 */ /* 0x000fe20000001237 */
[----:B------:R-:W-:Y:S01]  /*3760*/  IMAD.MOV.U32 R57, RZ, RZ, R33 ;  /* 0x000000ffff397224 */ /* 0x000fe200078e0021 */
[----:B------:R-:W-:Y:S01]  /*3770*/  SHF.R.U32.HI R54, RZ, 0x10, R55 ;  /* 0x00000010ff367819 */ /* 0x000fe20000011637 */
[----:B------:R-:W-:Y:S01]  /*3780*/  HADD2.F32 R59, -RZ, R120.H0_H0 ;  /* 0x20000078ff3b7230 */ /* 0x000fe20000004100 */
[--C-:B------:R-:W-:Y:S02]  /*3790*/  SHF.R.U64 R55, R60, 0x10, R61.reuse ;  /* 0x000000103c377819 */ /* 0x100fe4000000123d */
[--C-:B------:R-:W-:Y:S01]  /*37a0*/  HADD2.F32 R58, -RZ, R57.reuse.H1_H1 ;  /* 0x30000039ff3a7230 */ /* 0x100fe20000004100 */
[----:B------:R-:W-:Y:S01]  /*37b0*/  SHF.R.U32.HI R60, RZ, 0x10, R61 ;  /* 0x00000010ff3c7819 */ /* 0x000fe2000001163d */
[----:B------:R-:W-:Y:S02]  /*37c0*/  HADD2.F32 R62, -RZ, R57.H0_H0 ;  /* 0x20000039ff3e7230 */ /* 0x000fe40000004100 */
[----:B------:R-:W-:-:S02]  /*37d0*/  HADD2.F32 R33, -RZ, R55.H0_H0 ;  /* 0x20000037ff217230 */ /* 0x000fc40000004100 */
[----:B------:R-:W-:Y:S02]  /*37e0*/  HADD2.F32 R55, -RZ, R56.H0_H0 ;  /* 0x20000038ff377230 */ /* 0x000fe40000004100 */
[----:B------:R-:W-:Y:S02]  /*37f0*/  HADD2.F32 R60, -RZ, R60.H0_H0 ;  /* 0x2000003cff3c7230 */ /* 0x000fe40000004100 */
[-C--:B------:R-:W-:Y:S01]  /*3800*/  FMUL.FTZ R57, R58, R33.reuse ;  /* 0x000000213a397220 */ /* 0x080fe20000410000 */
[----:B------:R-:W-:-:S03]  /*3810*/  FMUL.FTZ R33, R62, R33 ;  /* 0x000000213e217220 */ /* 0x000fc60000410000 */
[-C--:B------:R-:W-:Y:S01]  /*3820*/  FFMA.FTZ R56, R62, R55.reuse, -R57 ;  /* 0x000000373e387223 */ /* 0x080fe20000010839 */
[----:B------:R-:W-:Y:S01]  /*3830*/  FFMA.FTZ R33, R58, R55, R33 ;  /* 0x000000373a217223 */ /* 0x000fe20000010021 */
[----:B------:R-:W-:Y:S02]  /*3840*/  IMAD.MOV.U32 R55, RZ, RZ, R35 ;  /* 0x000000ffff377224 */ /* 0x000fe400078e0023 */
[----:B------:R-:W-:Y:S02]  /*3850*/  HADD2.F32 R58, -RZ, R54.H0_H0 ;  /* 0x20000036ff3a7230 */ /* 0x000fe40000004100 */
[----:B------:R-:W-:Y:S01]  /*3860*/  F2FP.F16.F32.PACK_AB R33, R33, R56 ;  /* 0x000000382121723e */ /* 0x000fe200000000ff */
[--C-:B------:R-:W-:Y:S02]  /*3870*/  HADD2.F32 R35, -RZ, R55.reuse.H1_H1 ;  /* 0x30000037ff237230 */ /* 0x100fe40000004100 */
[----:B------:R-:W-:-:S03]  /*3880*/  HADD2.F32 R55, -RZ, R55.H0_H0 ;  /* 0x20000037ff377230 */ /* 0x000fc60000004100 */
[-C--:B------:R-:W-:Y:S02]  /*3890*/  FMUL.FTZ R54, R35, R60.reuse ;  /* 0x0000003c23367220 */ /* 0x080fe40000410000 */
[C---:B------:R-:W-:Y:S02]  /*38a0*/  FMUL.FTZ R60, R55.reuse, R60 ;  /* 0x0000003c373c7220 */ /* 0x040fe40000410000 */
[-C--:B------:R-:W-:Y:S01]  /*38b0*/  FFMA.FTZ R54, R55, R58.reuse, -R54 ;  /* 0x0000003a37367223 */ /* 0x080fe20000010836 */
[----:B------:R-:W-:Y:S02]  /*38c0*/  HADD2.F32 R55, -RZ, R118.H0_H0 ;  /* 0x20000076ff377230 */ /* 0x000fe40000004100 */
[----:B------:R-:W-:Y:S01]  /*38d0*/  FFMA.FTZ R35, R35, R58, R60 ;  /* 0x0000003a23237223 */ /* 0x000fe2000001003c */
[----:B------:R-:W-:-:S04]  /*38e0*/  IMAD.MOV.U32 R58, RZ, RZ, R32 ;  /* 0x000000ffff3a7224 */ /* 0x000fc800078e0020 */
[----:B------:R-:W-:Y:S01]  /*38f0*/  F2FP.F16.F32.PACK_AB R35, R35, R54 ;  /* 0x000000362323723e */ /* 0x000fe200000000ff */
[--C-:B------:R-:W-:Y:S02]  /*3900*/  HADD2.F32 R32, -RZ, R58.reuse.H1_H1 ;  /* 0x3000003aff207230 */ /* 0x100fe40000004100 */
[----:B------:R-:W-:-:S03]  /*3910*/  HADD2.F32 R58, -RZ, R58.H0_H0 ;  /* 0x2000003aff3a7230 */ /* 0x000fc60000004100 */
[-C--:B------:R-:W-:Y:S02]  /*3920*/  FMUL.FTZ R57, R32, R59.reuse ;  /* 0x0000003b20397220 */ /* 0x080fe40000410000 */
[C---:B------:R-:W-:Y:S02]  /*3930*/  FMUL.FTZ R59, R58.reuse, R59 ;  /* 0x0000003b3a3b7220 */ /* 0x040fe40000410000 */
[-C--:B------:R-:W-:Y:S01]  /*3940*/  FFMA.FTZ R57, R58, R55.reuse, -R57 ;  /* 0x000000373a397223 */ /* 0x080fe20000010839 */
[----:B------:R-:W-:Y:S02]  /*3950*/  HADD2.F32 R58, -RZ, R34.H1_H1 ;  /* 0x30000022ff3a7230 */ /* 0x000fe40000004100 */
[----:B------:R-:W-:Y:S01]  /*3960*/  FFMA.FTZ R32, R32, R55, R59 ;  /* 0x0000003720207223 */ /* 0x000fe2000001003b */
[----:B------:R-:W-:Y:S02]  /*3970*/  HADD2.F32 R55, -RZ, R120.H1_H1 ;  /* 0x30000078ff377230 */ /* 0x000fe40000004100 */
[----:B------:R-:W-:-:S02]  /*3980*/  HADD2.F32 R34, -RZ, R34.H0_H0 ;  /* 0x20000022ff227230 */ /* 0x000fc40000004100 */
[----:B------:R-:W-:Y:S02]  /*3990*/  HADD2.F32 R59, -RZ, R118.H1_H1 ;  /* 0x30000076ff3b7230 */ /* 0x000fe40000004100 */
[----:B------:R-:W-:Y:S01]  /*39a0*/  FMUL.FTZ R61, R58, R55 ;  /* 0x000000373a3d7220 */ /* 0x000fe20000410000 */
[----:B------:R-:W-:Y:S01]  /*39b0*/  F2FP.F16.F32.PACK_AB R32, R32, R57 ;  /* 0x000000392020723e */ /* 0x000fe200000000ff */
[C---:B------:R-:W-:Y:S02]  /*39c0*/  FMUL.FTZ R55, R34.reuse, R55 ;  /* 0x0000003722377220 */ /* 0x040fe40000410000 */
[-C--:B------:R-:W-:Y:S02]  /*39d0*/  FFMA.FTZ R61, R34, R59.reuse, -R61 ;  /* 0x0000003b223d7223 */ /* 0x080fe4000001083d */
[----:B------:R-:W-:-:S05]  /*39e0*/  FFMA.FTZ R58, R58, R59, R55 ;  /* 0x0000003b3a3a7223 */ /* 0x000fca0000010037 */
[----:B------:R-:W-:-:S07]  /*39f0*/  F2FP.F16.F32.PACK_AB R34, R58, R61 ;  /* 0x0000003d3a22723e */ /* 0x000fce00000000ff */
.L_x_437:
[----:B------:R-:W-:Y:S05]  /*3a00*/  BSYNC B2 ;  /* 0x0000000000027941 */ /* 0x000fea0003800000 */
.L_x_436:
[----:B------:R2:W-:Y:S02]  /*3a10*/  STG.E.128 desc[UR60][R36.64+0x20], R32 ;  /* 0x0000202024007986 */ /* 0x0005e4000c101d3c */
.L_x_435:
[----:B------:R-:W-:Y:S05]  /*3a20*/  BSYNC B1 ;  /* 0x0000000000017941 */ /* 0x000fea0003800000 */
.L_x_434:
[----:B------:R-:W-:Y:S01]  /*3a30*/  ISETP.NE.AND P4, PT, R12, RZ, PT ;  /* 0x000000ff0c00720c */ /* 0x000fe20003f85270 */
[----:B------:R-:W-:-:S12]  /*3a40*/  BSSY B1, `(.L_x_438) ;  /* 0x0000035000017945 */ /* 0x000fd80003800000 */
[----:B------:R-:W-:Y:S05]  /*3a50*/  @!P4 BRA `(.L_x_439) ;  /* 0x0000000000ccc947 */ /* 0x000fea0003800000 */
[----:B------:R-:W3:Y:S01]  /*3a60*/  LDL R54, [R1+0x68] ;  /* 0x0000680001367983 */ /* 0x000ee20000100800 */
[----:B------:R-:W-:Y:S03]  /*3a70*/  BSSY B2, `(.L_x_440) ;  /* 0x0000030000027945 */ /* 0x000fe60003800000 */
[----:B-12---:R1:W2:Y:S01]  /*3a80*/  LDS.128 R32, [R79+0x18c00] ;  /* 0x018c00004f207984 */ /* 0x0062a20000000c00 */
[----:B---3--:R-:W-:-:S13]  /*3a90*/  ISETP.GE.AND P4, PT, R54, R106, PT ;  /* 0x0000006a3600720c */ /* 0x008fda0003f86270 */
[----:B-12---:R-:W-:Y:S05]  /*3aa0*/  @P4 BRA `(.L_x_441) ;  /* 0x0000000000b04947 */ /* 0x006fea0003800000 */
[----:B------:R-:W-:Y:S01]  /*3ab0*/  SHF.R.U64 R54, R52, 0x10, R53 ;  /* 0x0000001034367819 */ /* 0x000fe20000001235 */
[----:B------:R-:W-:Y:S01]  /*3ac0*/  IMAD.MOV.U32 R52, RZ, RZ, R33 ;  /* 0x000000ffff347224 */ /* 0x000fe200078e0021 */
[----:B------:R-:W-:Y:S01]  /*3ad0*/  SHF.R.U64 R50, R50, 0x10, R51 ;  /* 0x0000001032327819 */ /* 0x000fe20000001233 */
[----:B------:R-:W-:Y:S01]  /*3ae0*/  HADD2.F32 R57, -RZ, R119.H1_H1 ;  /* 0x30000077ff397230 */ /* 0x000fe20000004100 */
[----:B------:R-:W-:Y:S01]  /*3af0*/  SHF.R.U32.HI R53, RZ, 0x10, R53 ;  /* 0x00000010ff357819 */ /* 0x000fe20000011635 */
[----:B------:R-:W-:Y:S02]  /*3b00*/  HADD2.F32 R54, -RZ, R54.H0_H0 ;  /* 0x20000036ff367230 */ /* 0x000fe40000004100 */
[--C-:B------:R-:W-:Y:S02]  /*3b10*/  HADD2.F32 R33, -RZ, R52.reuse.H1_H1 ;  /* 0x30000034ff217230 */ /* 0x100fe40000004100 */
[----:B------:R-:W-:Y:S02]  /*3b20*/  HADD2.F32 R55, -RZ, R52.H0_H0 ;  /* 0x20000034ff377230 */ /* 0x000fe40000004100 */
[----:B------:R-:W-:-:S02]  /*3b30*/  HADD2.F32 R50, -RZ, R50.H0_H0 ;  /* 0x20000032ff327230 */ /* 0x000fc40000004100 */
[-C--:B------:R-:W-:Y:S01]  /*3b40*/  FMUL.FTZ R52, R33, R54.reuse ;  /* 0x0000003621347220 */ /* 0x080fe20000410000 */
[----:B------:R-:W-:-:S03]  /*3b50*/  FMUL.FTZ R54, R55, R54 ;  /* 0x0000003637367220 */ /* 0x000fc60000410000 */
[-C--:B------:R-:W-:Y:S01]  /*3b60*/  FFMA.FTZ R52, R55, R50.reuse, -R52 ;  /* 0x0000003237347223 */ /* 0x080fe20000010834 */
[----:B------:R-:W-:Y:S02]  /*3b70*/  HADD2.F32 R55, -RZ, R119.H0_H0 ;  /* 0x20000077ff377230 */ /* 0x000fe40000004100 */
[----:B------:R-:W-:Y:S01]  /*3b80*/  FFMA.FTZ R33, R33, R50, R54 ;  /* 0x0000003221217223 */ /* 0x000fe20000010036 */
[----:B------:R-:W-:Y:S01]  /*3b90*/  IMAD.MOV.U32 R54, RZ, RZ, R35 ;  /* 0x000000ffff367224 */ /* 0x000fe200078e0023 */
[----:B------:R-:W-:Y:S01]  /*3ba0*/  SHF.R.U32.HI R50, RZ, 0x10, R51 ;  /* 0x00000010ff327819 */ /* 0x000fe20000011633 */
[----:B------:R-:W-:Y:S02]  /*3bb0*/  IMAD.MOV.U32 R51, RZ, RZ, R32 ;  /* 0x000000ffff337224 */ /* 0x000fe400078e0020 */
[----:B------:R-:W-:Y:S01]  /*3bc0*/  HADD2.F32 R32, -RZ, R53.H0_H0 ;  /* 0x20000035ff207230 */ /* 0x000fe20000004100 */
[----:B------:R-:W-:Y:S01]  /*3bd0*/  F2FP.F16.F32.PACK_AB R33, R33, R52 ;  /* 0x000000342121723e */ /* 0x000fe200000000ff */
[----:B------:R-:W-:-:S02]  /*3be0*/  HADD2.F32 R35, -RZ, R54.H1_H1 ;  /* 0x30000036ff237230 */ /* 0x000fc40000004100 */
[----:B------:R-:W-:Y:S02]  /*3bf0*/  HADD2.F32 R53, -RZ, R54.H0_H0 ;  /* 0x20000036ff357230 */ /* 0x000fe40000004100 */
[----:B------:R-:W-:Y:S02]  /*3c00*/  HADD2.F32 R50, -RZ, R50.H0_H0 ;  /* 0x20000032ff327230 */ /* 0x000fe40000004100 */
[-C--:B------:R-:W-:Y:S01]  /*3c10*/  FMUL.FTZ R54, R35, R32.reuse ;  /* 0x0000002023367220 */ /* 0x080fe20000410000 */
[----:B------:R-:W-:-:S03]  /*3c20*/  FMUL.FTZ R56, R53, R32 ;  /* 0x0000002035387220 */ /* 0x000fc60000410000 */
[-C--:B------:R-:W-:Y:S01]  /*3c30*/  FFMA.FTZ R32, R53, R50.reuse, -R54 ;  /* 0x0000003235207223 */ /* 0x080fe20000010836 */
[--C-:B------:R-:W-:Y:S02]  /*3c40*/  HADD2.F32 R54, -RZ, R51.reuse.H0_H0 ;  /* 0x20000033ff367230 */ /* 0x100fe40000004100 */
[----:B------:R-:W-:Y:S01]  /*3c50*/  FFMA.FTZ R35, R35, R50, R56 ;  /* 0x0000003223237223 */ /* 0x000fe20000010038 */
[----:B------:R-:W-:Y:S02]  /*3c60*/  IMAD.MOV.U32 R50, RZ, RZ, R34 ;  /* 0x000000ffff327224 */ /* 0x000fe400078e0022 */
[----:B------:R-:W-:Y:S02]  /*3c70*/  HADD2.F32 R34, -RZ, R51.H1_H1 ;  /* 0x30000033ff227230 */ /* 0x000fe40000004100 */
[----:B------:R-:W-:Y:S01]  /*3c80*/  HADD2.F32 R53, -RZ, R117.H1_H1 ;  /* 0x30000075ff357230 */ /* 0x000fe20000004100 */
[----:B------:R-:W-:Y:S02]  /*3c90*/  F2FP.F16.F32.PACK_AB R35, R35, R32 ;  /* 0x000000202323723e */ /* 0x000fe400000000ff */
[-C--:B------:R-:W-:Y:S01]  /*3ca0*/  FMUL.FTZ R51, R34, R55.reuse ;  /* 0x0000003722337220 */ /* 0x080fe20000410000 */
[----:B------:R-:W-:-:S03]  /*3cb0*/  FMUL.FTZ R55, R54, R55 ;  /* 0x0000003736377220 */ /* 0x000fc60000410000 */
[-C--:B------:R-:W-:Y:S01]  /*3cc0*/  FFMA.FTZ R51, R54, R53.reuse, -R51 ;  /* 0x0000003536337223 */ /* 0x080fe20000010833 */
[--C-:B------:R-:W-:Y:S02]  /*3cd0*/  HADD2.F32 R54, -RZ, R50.reuse.H0_H0 ;  /* 0x20000032ff367230 */ /* 0x100fe40000004100 */
[----:B------:R-:W-:Y:S01]  /*3ce0*/  FFMA.FTZ R34, R34, R53, R55 ;  /* 0x0000003522227223 */ /* 0x000fe20000010037 */
[----:B------:R-:W-:Y:S02]  /*3cf0*/  HADD2.F32 R50, -RZ, R50.H1_H1 ;  /* 0x30000032ff327230 */ /* 0x000fe40000004100 */
[----:B------:R-:W-:Y:S02]  /*3d00*/  HADD2.F32 R53, -RZ, R117.H0_H0 ;  /* 0x20000075ff357230 */ /* 0x000fe40000004100 */
[----:B------:R-:W-:Y:S01]  /*3d10*/  F2FP.F16.F32.PACK_AB R32, R34, R51 ;  /* 0x000000332220723e */ /* 0x000fe200000000ff */
[-C--:B------:R-:W-:Y:S01]  /*3d20*/  FMUL.FTZ R55, R50, R57.reuse ;  /* 0x0000003932377220 */ /* 0x080fe20000410000 */
[----:B------:R-:W-:-:S03]  /*3d30*/  FMUL.FTZ R57, R54, R57 ;  /* 0x0000003936397220 */ /* 0x000fc60000410000 */
[-C--:B------:R-:W-:Y:S01]  /*3d40*/  FFMA.FTZ R55, R54, R53.reuse, -R55 ;  /* 0x0000003536377223 */ /* 0x080fe20000010837 */
[----:B------:R-:W-:-:S05]  /*3d50*/  FFMA.FTZ R50, R50, R53, R57 ;  /* 0x0000003532327223 */ /* 0x000fca0000010039 */
[----:B------:R-:W-:-:S07]  /*3d60*/  F2FP.F16.F32.PACK_AB R34, R50, R55 ;  /* 0x000000373222723e */ /* 0x000fce00000000ff */
.L_x_441:
[----:B------:R-:W-:Y:S05]  /*3d70*/  BSYNC B2 ;  /* 0x0000000000027941 */ /* 0x000fea0003800000 */
.L_x_440:
[----:B------:R3:W-:Y:S02]  /*3d80*/  STG.E.128 desc[UR60][R36.64+0x40], R32 ;  /* 0x0000402024007986 */ /* 0x0007e4000c101d3c */
.L_x_439:
[----:B------:R-:W-:Y:S05]  /*3d90*/  BSYNC B1 ;  /* 0x0000000000017941 */ /* 0x000fea0003800000 */
.L_x_438:
[----:B------:R-:W-:Y:S01]  /*3da0*/  ISETP.NE.AND P4, PT, R13, RZ, PT ;  /* 0x000000ff0d00720c */ /* 0x000fe20003f85270 */
[----:B------:R-:W-:-:S12]  /*3db0*/  BSSY B1, `(.L_x_442) ;  /* 0x0000034000017945 */ /* 0x000fd80003800000 */
[----:B------:R-:W-:Y:S05]  /*3dc0*/  @!P4 BRA `(.L_x_443) ;  /* 0x0000000000c8c947 */ /* 0x000fea0003800000 */
[----:B------:R-:W4:Y:S01]  /*3dd0*/  LDL R50, [R1+0x70] ;  /* 0x0000700001327983 */ /* 0x000f220000100800 */
[----:B------:R-:W-:Y:S03]  /*3de0*/  BSSY B2, `(.L_x_444) ;  /* 0x000002f000027945 */ /* 0x000fe60003800000 */
[----:B-123--:R1:W2:Y:S01]  /*3df0*/  LDS.128 R32, [R21+0x18c00] ;  /* 0x018c000015207984 */ /* 0x00e2a20000000c00 */
[----:B----4-:R-:W-:-:S13]  /*3e00*/  ISETP.GE.AND P4, PT, R50, R106, PT ;  /* 0x0000006a3200720c */ /* 0x010fda0003f86270 */
[----:B-12---:R-:W-:Y:S05]  /*3e10*/  @P4 BRA `(.L_x_445) ;  /* 0x0000000000ac4947 */ /* 0x006fea0003800000 */
[----:B------:R-:W-:Y:S01]  /*3e20*/  SHF.R.U64 R48, R48, 0x10, R49 ;  /* 0x0000001030307819 */ /* 0x000fe20000001231 */
[----:B------:R-:W-:Y:S01]  /*3e30*/  IMAD.MOV.U32 R50, RZ, RZ, R33 ;  /* 0x000000ffff327224 */ /* 0x000fe200078e0021 */
[----:B------:R-:W-:Y:S02]  /*3e40*/  SHF.R.U64 R46, R46, 0x10, R47 ;  /* 0x000000102e2e7819 */ /* 0x000fe4000000122f */
        /* <DEDUP_REMOVED lines=8> */
[----:B------:R-:W-:Y:S01]  /*3ed0*/  SHF.R.U32.HI R51, RZ, 0x10, R47 ;  /* 0x00000010ff337819 */ /* 0x000fe2000001162f */
[----:B------:R-:W-:Y:S01]  /*3ee0*/  FFMA.FTZ R33, R33, R46, R48 ;  /* 0x0000002e21217223 */ /* 0x000fe20000010030 */
[----:B------:R-:W-:Y:S02]  /*3ef0*/  IMAD.MOV.U32 R48, RZ, RZ, R35 ;  /* 0x000000ffff307224 */ /* 0x000fe400078e0023 */
[----:B------:R-:W-:Y:S02]  /*3f00*/  HADD2.F32 R47, -RZ, R49.H0_H0 ;  /* 0x20000031ff2f7230 */ /* 0x000fe40000004100 */
[----:B------:R-:W-:Y:S01]  /*3f10*/  IMAD.MOV.U32 R35, RZ, RZ, R32 ;  /* 0x000000ffff237224 */ /* 0x000fe200078e0020 */
[----:B------:R-:W-:Y:S01]  /*3f20*/  F2FP.F16.F32.PACK_AB R33, R33, R50 ;  /* 0x000000322121723e */ /* 0x000fe200000000ff */
[--C-:B------:R-:W-:Y:S02]  /*3f30*/  HADD2.F32 R46, -RZ, R48.reuse.H1_H1 ;  /* 0x30000030ff2e7230 */ /* 0x100fe40000004100 */
[----:B------:R-:W-:-:S02]  /*3f40*/  HADD2.F32 R32, -RZ, R48.H0_H0 ;  /* 0x20000030ff207230 */ /* 0x000fc40000004100 */
[----:B------:R-:W-:Y:S02]  /*3f50*/  HADD2.F32 R49, -RZ, R51.H0_H0 ;  /* 0x20000033ff317230 */ /* 0x000fe40000004100 */
[-C--:B------:R-:W-:Y:S01]  /*3f60*/  FMUL.FTZ R51, R46, R47.reuse ;  /* 0x0000002f2e337220 */ /* 0x080fe20000410000 */
[----:B------:R-:W-:Y:S02]  /*3f70*/  HADD2.F32 R48, -RZ, R116.H0_H0 ;  /* 0x20000074ff307230 */ /* 0x000fe40000004100 */
[C---:B------:R-:W-:Y:S01]  /*3f80*/  FMUL.FTZ R53, R32.reuse, R47 ;  /* 0x0000002f20357220 */ /* 0x040fe20000410000 */
[--C-:B------:R-:W-:Y:S02]  /*3f90*/  HADD2.F32 R47, -RZ, R35.reuse.H1_H1 ;  /* 0x30000023ff2f7230 */ /* 0x100fe40000004100 */
[-C--:B------:R-:W-:Y:S01]  /*3fa0*/  FFMA.FTZ R32, R32, R49.reuse, -R51 ;  /* 0x0000003120207223 */ /* 0x080fe20000010833 */
[----:B------:R-:W-:Y:S02]  /*3fb0*/  HADD2.F32 R51, -RZ, R35.H0_H0 ;  /* 0x20000023ff337230 */ /* 0x000fe40000004100 */
[----:B------:R-:W-:Y:S01]  /*3fc0*/  FFMA.FTZ R49, R46, R49, R53 ;  /* 0x000000312e317223 */ /* 0x000fe20000010035 */
[----:B------:R-:W-:-:S02]  /*3fd0*/  HADD2.F32 R46, -RZ, R115.H1_H1 ;  /* 0x30000073ff2e7230 */ /* 0x000fc40000004100 */
[-C--:B------:R-:W-:Y:S01]  /*3fe0*/  FMUL.FTZ R52, R47, R48.reuse ;  /* 0x000000302f347220 */ /* 0x080fe20000410000 */
[----:B------:R-:W-:Y:S02]  /*3ff0*/  HADD2.F32 R116, -RZ, R116.H1_H1 ;  /* 0x30000074ff747230 */ /* 0x000fe40000004100 */
[C---:B------:R-:W-:Y:S01]  /*4000*/  FMUL.FTZ R54, R51.reuse, R48 ;  /* 0x0000003033367220 */ /* 0x040fe20000410000 */
[--C-:B------:R-:W-:Y:S02]  /*4010*/  HADD2.F32 R35, -RZ, R34.reuse.H1_H1 ;  /* 0x30000022ff237230 */ /* 0x100fe40000004100 */
[-C--:B------:R-:W-:Y:S01]  /*4020*/  FFMA.FTZ R48, R51, R46.reuse, -R52 ;  /* 0x0000002e33307223 */ /* 0x080fe20000010834 */
[----:B------:R-:W-:Y:S02]  /*4030*/  HADD2.F32 R34, -RZ, R34.H0_H0 ;  /* 0x20000022ff227230 */ /* 0x000fe40000004100 */
[----:B------:R-:W-:Y:S01]  /*4040*/  FFMA.FTZ R47, R47, R46, R54 ;  /* 0x0000002e2f2f7223 */ /* 0x000fe20000010036 */
[----:B------:R-:W-:-:S02]  /*4050*/  HADD2.F32 R115, -RZ, R115.H0_H0 ;  /* 0x20000073ff737230 */ /* 0x000fc40000004100 */
[-C--:B------:R-:W-:Y:S01]  /*4060*/  FMUL.FTZ R51, R35, R116.reuse ;  /* 0x0000007423337220 */ /* 0x080fe20000410000 */
[----:B------:R-:W-:-:S03]  /*4070*/  FMUL.FTZ R116, R34, R116 ;  /* 0x0000007422747220 */ /* 0x000fc60000410000 */
[-C--:B------:R-:W-:Y:S01]  /*4080*/  FFMA.FTZ R51, R34, R115.reuse, -R51 ;  /* 0x0000007322337223 */ /* 0x080fe20000010833 */
[----:B------:R-:W-:Y:S01]  /*4090*/  FFMA.FTZ R116, R35, R115, R116 ;  /* 0x0000007323747223 */ /* 0x000fe20000010074 */
[----:B------:R-:W-:Y:S02]  /*40a0*/  F2FP.F16.F32.PACK_AB R35, R49, R32 ;  /* 0x000000203123723e */ /* 0x000fe400000000ff */
[----:B------:R-:W-:Y:S02]  /*40b0*/  F2FP.F16.F32.PACK_AB R32, R47, R48 ;  /* 0x000000302f20723e */ /* 0x000fe400000000ff */
[----:B------:R-:W-:-:S07]  /*40c0*/  F2FP.F16.F32.PACK_AB R34, R116, R51 ;  /* 0x000000337422723e */ /* 0x000fce00000000ff */
.L_x_445:
[----:B------:R-:W-:Y:S05]  /*40d0*/  BSYNC B2 ;  /* 0x0000000000027941 */ /* 0x000fea0003800000 */
.L_x_444:
[----:B------:R4:W-:Y:S02]  /*40e0*/  STG.E.128 desc[UR60][R36.64+0x60], R32 ;  /* 0x0000602024007986 */ /* 0x0009e4000c101d3c */
.L_x_443:
[----:B------:R-:W-:Y:S05]  /*40f0*/  BSYNC B1 ;  /* 0x0000000000017941 */ /* 0x000fea0003800000 */
.L_x_442:
[----:B------:R-:W-:Y:S01]  /*4100*/  ISETP.NE.AND P4, PT, R14, RZ, PT ;  /* 0x000000ff0e00720c */ /* 0x000fe20003f85270 */
[----:B------:R-:W-:-:S12]  /*4110*/  BSSY B1, `(.L_x_446) ;  /* 0x0000031000017945 */ /* 0x000fd80003800000 */
[----:B------:R-:W-:Y:S05]  /*4120*/  @!P4 BRA `(.L_x_447) ;  /* 0x0000000000bcc947 */ /* 0x000fea0003800000 */
[----:B------:R-:W5:Y:S01]  /*4130*/  LDL R46, [R1+0x64] ;  /* 0x00006400012e7983 */ /* 0x000f620000100800 */
[----:B------:R-:W-:Y:S03]  /*4140*/  BSSY B2, `(.L_x_448) ;  /* 0x000002c000027945 */ /* 0x000fe60003800000 */
[----:B-1234-:R1:W2:Y:S01]  /*4150*/  LDS.128 R32, [R79+0x1b000] ;  /* 0x01b000004f207984 */ /* 0x01e2a20000000c00 */
[----:B-----5:R-:W-:-:S13]  /*4160*/  ISETP.GE.AND P4, PT, R46, R106, PT ;  /* 0x0000006a2e00720c */ /* 0x020fda0003f86270 */
[----:B-12---:R-:W-:Y:S05]  /*4170*/  @P4 BRA `(.L_x_449) ;  /* 0x0000000000a04947 */ /* 0x006fea0003800000 */
[----:B------:R-:W-:Y:S02]  /*4180*/  SHF.R.U64 R42, R42, 0x10, R43 ;  /* 0x000000102a2a7819 */ /* 0x000fe4000000122b */
[--C-:B------:R-:W-:Y:S01]  /*4190*/  SHF.R.U64 R46, R44, 0x10, R45.reuse ;  /* 0x000000102c2e7819 */ /* 0x100fe2000000122d */
[--C-:B------:R-:W-:Y:S01]  /*41a0*/  HADD2.F32 R44, -RZ, R35.reuse.H1_H1 ;  /* 0x30000023ff2c7230 */ /* 0x100fe20000004100 */
[----:B------:R-:W-:Y:S01]  /*41b0*/  SHF.R.U32.HI R47, RZ, 0x10, R45 ;  /* 0x00000010ff2f7819 */ /* 0x000fe2000001162d */
[----:B------:R-:W-:Y:S01]  /*41c0*/  HADD2.F32 R35, -RZ, R35.H0_H0 ;  /* 0x20000023ff237230 */ /* 0x000fe20000004100 */
[----:B------:R-:W-:Y:S01]  /*41d0*/  SHF.R.U32.HI R48, RZ, 0x10, R43 ;  /* 0x00000010ff307819 */ /* 0x000fe2000001162b */
[----:B------:R-:W-:Y:S02]  /*41e0*/  HADD2.F32 R43, -RZ, R42.H0_H0 ;  /* 0x2000002aff2b7230 */ /* 0x000fe40000004100 */
[----:B------:R-:W-:Y:S02]  /*41f0*/  HADD2.F32 R42, -RZ, R33.H1_H1 ;  /* 0x30000021ff2a7230 */ /* 0x000fe40000004100 */
[----:B------:R-:W-:-:S02]  /*4200*/  HADD2.F32 R46, -RZ, R46.H0_H0 ;  /* 0x2000002eff2e7230 */ /* 0x000fc40000004100 */
[----:B------:R-:W-:Y:S02]  /*4210*/  HADD2.F32 R33, -RZ, R33.H0_H0 ;  /* 0x20000021ff217230 */ /* 0x000fe40000004100 */
[----:B------:R-:W-:Y:S02]  /*4220*/  HADD2.F32 R47, -RZ, R47.H0_H0 ;  /* 0x2000002fff2f7230 */ /* 0x000fe40000004100 */
[----:B------:R-:W-:Y:S02]  /*4230*/  HADD2.F32 R45, -RZ, R48.H0_H0 ;  /* 0x20000030ff2d7230 */ /* 0x000fe40000004100 */
[-C--:B------:R-:W-:Y:S01]  /*4240*/  FMUL.FTZ R48, R42, R46.reuse ;  /* 0x0000002e2a307220 */ /* 0x080fe20000410000 */
[----:B------:R-:W-:Y:S01]  /*4250*/  FMUL.FTZ R49, R33, R46 ;  /* 0x0000002e21317220 */ /* 0x000fe20000410000 */
[-C--:B------:R-:W-:Y:S01]  /*4260*/  FMUL.FTZ R46, R44, R47.reuse ;  /* 0x0000002f2c2e7220 */ /* 0x080fe20000410000 */
[----:B------:R-:W-:Y:S01]  /*4270*/  FMUL.FTZ R47, R35, R47 ;  /* 0x0000002f232f7220 */ /* 0x000fe20000410000 */
[-C--:B------:R-:W-:Y:S01]  /*4280*/  FFMA.FTZ R33, R33, R43.reuse, -R48 ;  /* 0x0000002b21217223 */ /* 0x080fe20000010830 */
[----:B------:R-:W-:Y:S01]  /*4290*/  FFMA.FTZ R42, R42, R43, R49 ;  /* 0x0000002b2a2a7223 */ /* 0x000fe20000010031 */
[----:B------:R-:W-:-:S02]  /*42a0*/  HADD2.F32 R43, -RZ, R32.H1_H1 ;  /* 0x30000020ff2b7230 */ /* 0x000fc40000004100 */
[-C--:B------:R-:W-:Y:S01]  /*42b0*/  FFMA.FTZ R44, R44, R45.reuse, R47 ;  /* 0x0000002d2c2c7223 */ /* 0x080fe2000001002f */
[----:B------:R-:W-:Y:S01]  /*42c0*/  FFMA.FTZ R35, R35, R45, -R46 ;  /* 0x0000002d23237223 */ /* 0x000fe2000001082e */
[----:B------:R-:W-:Y:S01]  /*42d0*/  HADD2.F32 R47, -RZ, R112.H0_H0 ;  /* 0x20000070ff2f7230 */ /* 0x000fe20000004100 */
[----:B------:R-:W-:Y:S01]  /*42e0*/  F2FP.F16.F32.PACK_AB R33, R42, R33 ;  /* 0x000000212a21723e */ /* 0x000fe200000000ff */
[----:B------:R-:W-:Y:S02]  /*42f0*/  HADD2.F32 R32, -RZ, R32.H0_H0 ;  /* 0x20000020ff207230 */ /* 0x000fe40000004100 */
[----:B------:R-:W-:Y:S02]  /*4300*/  HADD2.F32 R112, -RZ, R112.H1_H1 ;  /* 0x30000070ff707230 */ /* 0x000fe40000004100 */
[-C--:B------:R-:W-:Y:S01]  /*4310*/  FMUL.FTZ R49, R43, R47.reuse ;  /* 0x0000002f2b317220 */ /* 0x080fe20000410000 */
[--C-:B------:R-:W-:Y:S02]  /*4320*/  HADD2.F32 R45, -RZ, R34.reuse.H1_H1 ;  /* 0x30000022ff2d7230 */ /* 0x100fe40000004100 */
[----:B------:R-:W-:Y:S01]  /*4330*/  FMUL.FTZ R48, R32, R47 ;  /* 0x0000002f20307220 */ /* 0x000fe20000410000 */
[----:B------:R-:W-:Y:S01]  /*4340*/  HADD2.F32 R34, -RZ, R34.H0_H0 ;  /* 0x20000022ff227230 */ /* 0x000fe20000004100 */
[----:B------:R-:W-:Y:S01]  /*4350*/  F2FP.F16.F32.PACK_AB R35, R44, R35 ;  /* 0x000000232c23723e */ /* 0x000fe200000000ff */
[----:B------:R-:W-:-:S02]  /*4360*/  HADD2.F32 R46, -RZ, R110.H0_H0 ;  /* 0x2000006eff2e7230 */ /* 0x000fc40000004100 */
[-C--:B------:R-:W-:Y:S01]  /*4370*/  FMUL.FTZ R47, R45, R112.reuse ;  /* 0x000000702d2f7220 */ /* 0x080fe20000410000 */
[----:B------:R-:W-:Y:S02]  /*4380*/  HADD2.F32 R110, -RZ, R110.H1_H1 ;  /* 0x3000006eff6e7230 */ /* 0x000fe40000004100 */
[----:B------:R-:W-:Y:S01]  /*4390*/  FMUL.FTZ R112, R34, R112 ;  /* 0x0000007022707220 */ /* 0x000fe20000410000 */
[-C--:B------:R-:W-:Y:S01]  /*43a0*/  FFMA.FTZ R49, R32, R46.reuse, -R49 ;  /* 0x0000002e20317223 */ /* 0x080fe20000010831 */
[----:B------:R-:W-:Y:S01]  /*43b0*/  FFMA.FTZ R48, R43, R46, R48 ;  /* 0x0000002e2b307223 */ /* 0x000fe20000010030 */
[-C--:B------:R-:W-:Y:S01]  /*43c0*/  FFMA.FTZ R47, R34, R110.reuse, -R47 ;  /* 0x0000006e222f7223 */ /* 0x080fe2000001082f */
[----:B------:R-:W-:-:S03]  /*43d0*/  FFMA.FTZ R112, R45, R110, R112 ;  /* 0x0000006e2d707223 */ /* 0x000fc60000010070 */
[----:B------:R-:W-:Y:S02]  /*43e0*/  F2FP.F16.F32.PACK_AB R32, R48, R49 ;  /* 0x000000313020723e */ /* 0x000fe400000000ff */
[----:B------:R-:W-:-:S07]  /*43f0*/  F2FP.F16.F32.PACK_AB R34, R112, R47 ;  /* 0x0000002f7022723e */ /* 0x000fce00000000ff */
.L_x_449:
[----:B------:R-:W-:Y:S05]  /*4400*/  BSYNC B2 ;  /* 0x0000000000027941 */ /* 0x000fea0003800000 */
.L_x_448:
[----:B------:R1:W-:Y:S02]  /*4410*/  STG.E.128 desc[UR60][R36.64+0x80], R32 ;  /* 0x0000802024007986 */ /* 0x0003e4000c101d3c */
.L_x_447:
[----:B------:R-:W-:Y:S05]  /*4420*/  BSYNC B1 ;  /* 0x0000000000017941 */ /* 0x000fea0003800000 */
.L_x_446:
[----:B------:R-:W-:-:S13]  /*4430*/  ISETP.NE.AND P4, PT, R15, RZ, PT ;  /* 0x000000ff0f00720c */ /* 0x000fda0003f85270 */
[----:B------:R-:W-:Y:S05]  /*4440*/  @!P4 BRA `(.L_x_429) ;  /* 0x000000240030c947 */ /* 0x000fea0003800000 */
[----:B------:R-:W5:Y:S01]  /*4450*/  LDL R42, [R1+0x74] ;  /* 0x00007400012a7983 */ /* 0x000f620000100800 */
[----:B------:R-:W-:Y:S03]  /*4460*/  BSSY B1, `(.L_x_450) ;  /* 0x000002d000017945 */ /* 0x000fe60003800000 */
[----:B-1234-:R1:W2:Y:S01]  /*4470*/  LDS.128 R32, [R21+0x1b000] ;  /* 0x01b0000015207984 */ /* 0x01e2a20000000c00 */
[----:B-----5:R-:W-:-:S13]  /*4480*/  ISETP.GE.AND P4, PT, R42, R106, PT ;  /* 0x0000006a2a00720c */ /* 0x020fda0003f86270 */
[----:B-12---:R-:W-:Y:S05]  /*4490*/  @P4 BRA `(.L_x_451) ;  /* 0x0000000000a44947 */ /* 0x006fea0003800000 */
[--C-:B------:R-:W-:Y:S01]  /*44a0*/  SHF.R.U64 R43, R38, 0x10, R39.reuse ;  /* 0x00000010262b7819 */ /* 0x100fe20000001227 */
[----:B------:R-:W-:Y:S01]  /*44b0*/  IMAD.MOV.U32 R38, RZ, RZ, R34 ;  /* 0x000000ffff267224 */ /* 0x000fe200078e0022 */
[----:B------:R-:W-:Y:S01]  /*44c0*/  SHF.R.U32.HI R42, RZ, 0x10, R39 ;  /* 0x00000010ff2a7819 */ /* 0x000fe20000011627 */
[--C-:B------:R-:W-:Y:S01]  /*44d0*/  HADD2.F32 R34, -RZ, R33.reuse.H1_H1 ;  /* 0x30000021ff227230 */ /* 0x100fe20000004100 */
[--C-:B------:R-:W-:Y:S01]  /*44e0*/  SHF.R.U64 R39, R40, 0x10, R41.reuse ;  /* 0x0000001028277819 */ /* 0x100fe20000001229 */
[----:B------:R-:W-:Y:S01]  /*44f0*/  HADD2.F32 R33, -RZ, R33.H0_H0 ;  /* 0x20000021ff217230 */ /* 0x000fe20000004100 */
[----:B------:R-:W-:Y:S01]  /*4500*/  SHF.R.U32.HI R44, RZ, 0x10, R41 ;  /* 0x00000010ff2c7819 */ /* 0x000fe20000011629 */
[----:B------:R-:W-:Y:S02]  /*4510*/  HADD2.F32 R40, -RZ, R43.H0_H0 ;  /* 0x2000002bff287230 */ /* 0x000fe40000004100 */
[----:B------:R-:W-:Y:S02]  /*4520*/  HADD2.F32 R41, -RZ, R39.H0_H0 ;  /* 0x20000027ff297230 */ /* 0x000fe40000004100 */
[----:B------:R-:W-:-:S02]  /*4530*/  HADD2.F32 R44, -RZ, R44.H0_H0 ;  /* 0x2000002cff2c7230 */ /* 0x000fc40000004100 */
[--C-:B------:R-:W-:Y:S02]  /*4540*/  HADD2.F32 R39, -RZ, R35.reuse.H1_H1 ;  /* 0x30000023ff277230 */ /* 0x100fe40000004100 */
[CC--:B------:R-:W-:Y:S01]  /*4550*/  FMUL.FTZ R46, R34.reuse, R41.reuse ;  /* 0x00000029222e7220 */ /* 0x0c0fe20000410000 */
[C---:B------:R-:W-:Y:S01]  /*4560*/  FMUL.FTZ R41, R33.reuse, R41 ;  /* 0x0000002921297220 */ /* 0x040fe20000410000 */
[----:B------:R-:W-:Y:S02]  /*4570*/  HADD2.F32 R35, -RZ, R35.H0_H0 ;  /* 0x20000023ff237230 */ /* 0x000fe40000004100 */
[-C--:B------:R-:W-:Y:S01]  /*4580*/  FFMA.FTZ R46, R33, R40.reuse, -R46 ;  /* 0x00000028212e7223 */ /* 0x080fe2000001082e */
[----:B------:R-:W-:Y:S01]  /*4590*/  FFMA.FTZ R43, R34, R40, R41 ;  /* 0x00000028222b7223 */ /* 0x000fe20000010029 */
[----:B------:R-:W-:Y:S02]  /*45a0*/  HADD2.F32 R42, -RZ, R42.H0_H0 ;  /* 0x2000002aff2a7230 */ /* 0x000fe40000004100 */
[----:B------:R-:W-:Y:S01]  /*45b0*/  FMUL.FTZ R48, R39, R44 ;  /* 0x0000002c27307220 */ /* 0x000fe20000410000 */
[----:B------:R-:W-:-:S02]  /*45c0*/  HADD2.F32 R40, -RZ, R93.H0_H0 ;  /* 0x2000005dff287230 */ /* 0x000fc40000004100 */
[C---:B------:R-:W-:Y:S01]  /*45d0*/  FMUL.FTZ R44, R35.reuse, R44 ;  /* 0x0000002c232c7220 */ /* 0x040fe20000410000 */
[----:B------:R-:W-:Y:S02]  /*45e0*/  HADD2.F32 R93, -RZ, R93.H1_H1 ;  /* 0x3000005dff5d7230 */ /* 0x000fe40000004100 */
[-C--:B------:R-:W-:Y:S01]  /*45f0*/  FFMA.FTZ R48, R35, R42.reuse, -R48 ;  /* 0x0000002a23307223 */ /* 0x080fe20000010830 */
[----:B------:R-:W-:Y:S02]  /*4600*/  HADD2.F32 R33, -RZ, R32.H1_H1 ;  /* 0x30000020ff217230 */ /* 0x000fe40000004100 */
[----:B------:R-:W-:Y:S01]  /*4610*/  FFMA.FTZ R47, R39, R42, R44 ;  /* 0x0000002a272f7223 */ /* 0x000fe2000001002c */
[----:B------:R-:W-:Y:S02]  /*4620*/  HADD2.F32 R34, -RZ, R38.H1_H1 ;  /* 0x30000026ff227230 */ /* 0x000fe40000004100 */
[----:B------:R-:W-:Y:S02]  /*4630*/  HADD2.F32 R32, -RZ, R32.H0_H0 ;  /* 0x20000020ff207230 */ /* 0x000fe40000004100 */
[----:B------:R-:W-:Y:S01]  /*4640*/  FMUL.FTZ R41, R33, R40 ;  /* 0x0000002821297220 */ /* 0x000fe20000410000 */
[----:B------:R-:W-:-:S02]  /*4650*/  HADD2.F32 R38, -RZ, R38.H0_H0 ;  /* 0x20000026ff267230 */ /* 0x000fc40000004100 */
[-C--:B------:R-:W-:Y:S01]  /*4660*/  FMUL.FTZ R45, R34, R93.reuse ;  /* 0x0000005d222d7220 */ /* 0x080fe20000410000 */
[--C-:B------:R-:W-:Y:S02]  /*4670*/  HADD2.F32 R35, -RZ, R92.reuse.H1_H1 ;  /* 0x3000005cff237230 */ /* 0x100fe40000004100 */
[----:B------:R-:W-:Y:S01]  /*4680*/  FMUL.FTZ R40, R32, R40 ;  /* 0x0000002820287220 */ /* 0x000fe20000410000 */
[----:B------:R-:W-:Y:S02]  /*4690*/  HADD2.F32 R39, -RZ, R92.H0_H0 ;  /* 0x2000005cff277230 */ /* 0x000fe40000004100 */
[----:B------:R-:W-:Y:S01]  /*46a0*/  FMUL.FTZ R93, R38, R93 ;  /* 0x0000005d265d7220 */ /* 0x000fe20000410000 */
[-C--:B------:R-:W-:Y:S01]  /*46b0*/  FFMA.FTZ R41, R32, R35.reuse, -R41 ;  /* 0x0000002320297223 */ /* 0x080fe20000010829 */
[----:B------:R-:W-:Y:S01]  /*46c0*/  FFMA.FTZ R40, R33, R35, R40 ;  /* 0x0000002321287223 */ /* 0x000fe20000010028 */
[-C--:B------:R-:W-:Y:S01]  /*46d0*/  FFMA.FTZ R45, R38, R39.reuse, -R45 ;  /* 0x00000027262d7223 */ /* 0x080fe2000001082d */
[----:B------:R-:W-:Y:S01]  /*46e0*/  FFMA.FTZ R34, R34, R39, R93 ;  /* 0x0000002722227223 */ /* 0x000fe2000001005d */
[----:B------:R-:W-:-:S02]  /*46f0*/  F2FP.F16.F32.PACK_AB R33, R43, R46 ;  /* 0x0000002e2b21723e */ /* 0x000fc400000000ff */
[----:B------:R-:W-:Y:S02]  /*4700*/  F2FP.F16.F32.PACK_AB R35, R47, R48 ;  /* 0x000000302f23723e */ /* 0x000fe400000000ff */
[----:B------:R-:W-:Y:S02]  /*4710*/  F2FP.F16.F32.PACK_AB R32, R40, R41 ;  /* 0x000000292820723e */ /* 0x000fe400000000ff */
[----:B------:R-:W-:-:S07]  /*4720*/  F2FP.F16.F32.PACK_AB R34, R34, R45 ;  /* 0x0000002d2222723e */ /* 0x000fce00000000ff */
.L_x_451:
[----:B------:R-:W-:Y:S05]  /*4730*/  BSYNC B1 ;  /* 0x0000000000017941 */ /* 0x000fea0003800000 */
.L_x_450:
[----:B------:R1:W-:Y:S01]  /*4740*/  STG.E.128 desc[UR60][R36.64+0xa0], R32 ;  /* 0x0000a02024007986 */ /* 0x0003e2000c101d3c */
[----:B------:R-:W-:Y:S05]  /*4750*/  BRA `(.L_x_429) ;  /* 0x00000020006c7947 */ /* 0x000fea0003800000 */
.L_x_423:
        /* <DEDUP_REMOVED lines=15> */
[----:B------:R-:W-:Y:S01]  /*4850*/  IADD3 R58, P3, R70, R58, RZ ;  /* 0x0000003a463a7210 */ /* 0x000fe20007f7e0ff */
[----:B------:R-:W-:Y:S01]  /*4860*/  ULDC.64 UR4, c[0x0][0x3e8] ;  /* 0x0000fa0000047ab9 */ /* 0x000fe20000000a00 */
[----:B------:R-:W-:Y:S02]  /*4870*/  CS2R R42, SRZ ;  /* 0x00000000002a7805 */ /* 0x000fe4000001ff00 */
[----:B------:R-:W-:Y:S02]  /*4880*/  CS2R R40, SRZ ;  /* 0x0000000000287805 */ /* 0x000fe4000001ff00 */
[----:B------:R-:W-:Y:S01]  /*4890*/  CS2R R54, SRZ ;  /* 0x0000000000367805 */ /* 0x000fe2000001ff00 */
[----:B------:R-:W-:Y:S01]  /*48a0*/  IMAD.X R33, R20, 0x1, R85, P3 ;  /* 0x0000000114217824 */ /* 0x000fe200018e0655 */
[----:B------:R-:W-:Y:S02]  /*48b0*/  IADD3 R57, P3, R30, R56, RZ ;  /* 0x000000381e397210 */ /* 0x000fe40007f7e0ff */
[----:B------:R-:W-:-:S03]  /*48c0*/  CS2R R52, SRZ ;  /* 0x0000000000347805 */ /* 0x000fc6000001ff00 */
        /* <DEDUP_REMOVED lines=8> */
[----:B------:R-:W-:Y:S02]  /*4950*/  CS2R R36, SRZ ;  /* 0x0000000000247805 */ /* 0x000fe4000001ff00 */
[----:B------:R-:W-:Y:S02]  /*4960*/  CS2R R50, SRZ ;  /* 0x0000000000327805 */ /* 0x000fe4000001ff00 */
[----:B------:R-:W-:-:S05]  /*4970*/  CS2R R48, SRZ ;  /* 0x0000000000307805 */ /* 0x000fca000001ff00 */
[----:B------:R-:W5:Y:S04]  /*4980*/  @!P3 LDG.E.128 R40, desc[UR60][R44.64] ;  /* 0x0000003c2c28b981 */ /* 0x000f68000c1e1d00 */
[----:B------:R-:W5:Y:S01]  /*4990*/  @!P3 LDG.E.128 R52, desc[UR60][R56.64] ;  /* 0x0000003c3834b981 */ /* 0x000f62000c1e1d00 */
[----:B------:R-:W-:Y:S02]  /*49a0*/  ISETP.GE.AND P3, PT, R0, R106, PT ;  /* 0x0000006a0000720c */ /* 0x000fe40003f66270 */
[----:B------:R-:W-:Y:S02]  /*49b0*/  CS2R R34, SRZ ;  /* 0x0000000000227805 */ /* 0x000fe4000001ff00 */
[----:B------:R-:W-:-:S09]  /*49c0*/  CS2R R32, SRZ ;  /* 0x0000000000207805 */ /* 0x000fd2000001ff00 */
[----:B------:R-:W5:Y:S04]  /*49d0*/  @!P3 LDG.E.128 R36, desc[UR60][R44.64+0x20] ;  /* 0x0000203c2c24b981 */ /* 0x000f68000c1e1d00 */
[----:B------:R-:W5:Y:S01]  /*49e0*/  @!P3 LDG.E.128 R48, desc[UR60][R56.64+0x20] ;  /* 0x0000203c3830b981 */ /* 0x000f62000c1e1d00 */
[----:B------:R-:W-:Y:S02]  /*49f0*/  ISETP.GE.AND P3, PT, R4, R106, PT ;  /* 0x0000006a0400720c */ /* 0x000fe40003f66270 */
[----:B------:R-:W-:-:S11]  /*4a00*/  CS2R R46, SRZ ;  /* 0x00000000002e7805 */ /* 0x000fd6000001ff00 */
[----:B------:R0:W5:Y:S02]  /*4a10*/  @!P3 LDG.E.128 R32, desc[UR60][R44.64+0x40] ;  /* 0x0000403c2c20b981 */ /* 0x000164000c1e1d00 */
[----:B0-----:R-:W-:-:S06]  /*4a20*/  CS2R R44, SRZ ;  /* 0x00000000002c7805 */ /* 0x001fcc000001ff00 */
[----:B------:R0:W5:Y:S02]  /*4a30*/  @!P3 LDG.E.128 R44, desc[UR60][R56.64+0x40] ;  /* 0x0000403c382cb981 */ /* 0x000164000c1e1d00 */
.L_x_453:
[----:B------:R-:W-:Y:S05]  /*4a40*/  BSYNC B1 ;  /* 0x0000000000017941 */ /* 0x000fea0003800000 */
.L_x_452:
        /* <DEDUP_REMOVED lines=8> */
[----:B------:R-:W-:-:S03]  /*4ad0*/  IMAD.MOV.U32 R56, RZ, RZ, R39 ;  /* 0x000000ffff387224 */ /* 0x000fc600078e0027 */
[----:B------:R-:W-:Y:S01]  /*4ae0*/  PRMT R126, R126, 0x5410, R20 ;  /* 0x000054107e7e7816 */ /* 0x000fe20000000014 */
[----:B------:R-:W-:Y:S01]  /*4af0*/  IMAD.MOV.U32 R20, RZ, RZ, R37 ;  /* 0x000000ffff147224 */ /* 0x000fe200078e0025 */
[----:B------:R-:W-:Y:S01]  /*4b00*/  PRMT R128, R56, 0x7610, R128 ;  /* 0x0000761038807816 */ /* 0x000fe20000000080 */
[----:B------:R-:W-:-:S03]  /*4b10*/  IMAD.MOV.U32 R56, RZ, RZ, R36 ;  /* 0x000000ffff387224 */ /* 0x000fc600078e0024 */
[----:B------:R-:W-:Y:S01]  /*4b20*/  PRMT R129, R20, 0x7610, R129 ;  /* 0x0000761014817816 */ /* 0x000fe20000000081 */
[----:B------:R-:W-:Y:S01]  /*4b30*/  IMAD.MOV.U32 R20, RZ, RZ, R42 ;  /* 0x000000ffff147224 */ /* 0x000fe200078e002a */
[----:B------:R-:W-:Y:S01]  /*4b40*/  PRMT R127, R56, 0x7610, R127 ;  /* 0x00007610387f7816 */ /* 0x000fe2000000007f */
[----:B------:R-:W-:-:S05]  /*4b50*/  IMAD.MOV.U32 R56, RZ, RZ, R43 ;  /* 0x000000ffff387224 */ /* 0x000fca00078e002b */
[----:B------:R-:W-:Y:S01]  /*4b60*/  PRMT R130, R20, 0x5410, R56 ;  /* 0x0000541014827816 */ /* 0x000fe20000000038 */
[----:B------:R-:W-:Y:S02]  /*4b70*/  IMAD.MOV.U32 R20, RZ, RZ, R40 ;  /* 0x000000ffff147224 */ /* 0x000fe400078e0028 */
[----:B------:R-:W-:-:S03]  /*4b80*/  IMAD.MOV.U32 R56, RZ, RZ, R41 ;  /* 0x000000ffff387224 */ /* 0x000fc600078e0029 */
[----:B------:R-:W-:Y:S01]  /*4b90*/  PRMT R131, R20, 0x7610, R131 ;  /* 0x0000761014837816 */ /* 0x000fe20000000083 */
[----:B------:R-:W-:Y:S01]  /*4ba0*/  IMAD.MOV.U32 R20, RZ, RZ, R47 ;  /* 0x000000ffff147224 */ /* 0x000fe200078e002f */
[----:B------:R-:W-:Y:S01]  /*4bb0*/  PRMT R120, R56, 0x7610, R120 ;  /* 0x0000761038787816 */ /* 0x000fe20000000078 */
        /* <DEDUP_REMOVED lines=9> */
[----:B------:R-:W-:-:S04]  /*4c50*/  PRMT R126, R56, 0x7610, R126 ;  /* 0x00007610387e7816 */ /* 0x000fc8000000007e */
[----:B------:R-:W-:Y:S01]  /*4c60*/  PRMT R127, R127, 0x5410, R20 ;  /* 0x000054107f7f7816 */ /* 0x000fe20000000014 */
[----:B------:R-:W-:-:S05]  /*4c70*/  IMAD.MOV.U32 R20, RZ, RZ, R49 ;  /* 0x000000ffff147224 */ /* 0x000fca00078e0031 */
        /* <DEDUP_REMOVED lines=12> */
.L_x_454:
[----:B------:R-:W-:Y:S01]  /*4d40*/  IMAD R20, R17, 0x8, R16 ;  /* 0x0000000811147824 */ /* 0x000fe200078e0210 */
[----:B------:R-:W-:Y:S01]  /*4d50*/  SHF.L.U32 R87, R155, 0x1f, RZ ;  /* 0x0000001f9b577819 */ /* 0x000fe200000006ff */
[----:B------:R-:W-:Y:S03]  /*4d60*/  BSSY B1, `(.L_x_455) ;  /* 0x0000003000017945 */ /* 0x000fe60003800000 */
[----:B------:R-:W0:Y:S02]  /*4d70*/  SYNCS.PHASECHK.TRANS64.TRYWAIT P5, [R20+URZ+0x31c90], R87 ;  /* 0x031c9057140075a7 */ /* 0x000e2400080a017f */
[----:B0-----:R-:W-:Y:S05]  /*4d80*/  @!P5 BRA `(.L_x_456) ;  /* 0x000001a80058d947 */ /* 0x001fea0003800000 */
.L_x_723:
[----:B------:R-:W-:Y:S05]  /*4d90*/  BSYNC B1 ;  /* 0x0000000000017941 */ /* 0x000fea0003800000 */
.L_x_455:
[----:B------:R-:W-:Y:S05]  /*4da0*/  @P4 BRA `(.L_x_429) ;  /* 0x0000001800d84947 */ /* 0x000fea0003800000 */
[----:B------:R-:W1:Y:S01]  /*4db0*/  LDC R110, c[0x0][0x2f4] ;  /* 0x0000bd00ff6e7b82 */ /* 0x000e620000000800 */
[----:B------:R-:W-:Y:S01]  /*4dc0*/  ISETP.NE.AND P4, PT, R10, RZ, PT ;  /* 0x000000ff0a00720c */ /* 0x000fe20003f85270 */
[----:B------:R-:W-:Y:S01]  /*4dd0*/  ULDC.64 UR4, c[0x0][0x300] ;  /* 0x0000c00000047ab9 */ /* 0x000fe20000000a00 */
[----:B------:R-:W-:Y:S01]  /*4de0*/  SHF.R.S32.HI R56, RZ, 0x1f, R19 ;  /* 0x0000001fff387819 */ /* 0x000fe20000011413 */
[----:B------:R-:W-:Y:S01]  /*4df0*/  IMAD.MOV.U32 R93, RZ, RZ, R92 ;  /* 0x000000ffff5d7224 */ /* 0x000fe200078e005c */
[----:B------:R-:W-:Y:S01]  /*4e00*/  BSSY B1, `(.L_x_457) ;  /* 0x0000088000017945 */ /* 0x000fe20003800000 */
[----:B------:R-:W-:Y:S02]  /*4e10*/  IMAD.MOV.U32 R92, RZ, RZ, R60 ;  /* 0x000000ffff5c7224 */ /* 0x000fe400078e003c */
[----:B------:R-:W-:Y:S02]  /*4e20*/  IMAD R56, R56, UR4, RZ ;  /* 0x0000000438387c24 */ /* 0x000fe4000f8e02ff */
[----:B------:R-:W-:-:S04]  /*4e30*/  IMAD.WIDE.U32 R92, R19, UR4, R92 ;  /* 0x00000004135c7c25 */ /* 0x000fc8000f8e005c */
[----:B------:R-:W-:-:S04]  /*4e40*/  IMAD R56, R19, UR5, R56 ;  /* 0x0000000513387c24 */ /* 0x000fc8000f8e0238 */
[----:B------:R-:W-:Y:S02]  /*4e50*/  IMAD.IADD R112, R56, 0x1, R93 ;  /* 0x0000000138707824 */ /* 0x000fe400078e025d */
[----:B-1----:R-:W-:Y:S01]  /*4e60*/  IMAD.IADD R115, R110, 0x1, -R107 ;  /* 0x000000016e737824 */ /* 0x002fe200078e0a6b */
[----:B------:R-:W-:Y:S06]  /*4e70*/  @!P4 BRA `(.L_x_458) ;  /* 0x000000080000c947 */ /* 0x000fec0003800000 */
[----:B------:R-:W2:Y:S04]  /*4e80*/  LDL R62, [R1+0x54] ;  /* 0x00005400013e7983 */ /* 0x000ea80000100800 */
[----:B------:R-:W3:Y:S04]  /*4e90*/  LDL R58, [R1+0x58] ;  /* 0x00005800013a7983 */ /* 0x000ee80000100800 */
[----:B------:R-:W4:Y:S01]  /*4ea0*/  LDL R59, [R1+0x5c] ;  /* 0x00005c00013b7983 */ /* 0x000f220000100800 */
[----:B------:R-:W-:-:S04]  /*4eb0*/  SEL R56, R107, R115, !P0 ;  /* 0x000000736b387207 */ /* 0x000fc80004000000 */
[----:B------:R-:W-:-:S04]  /*4ec0*/  SHF.R.S32.HI R57, RZ, 0x1f, R56 ;  /* 0x0000001fff397819 */ /* 0x000fc80000011438 */
[----:B------:R-:W-:-:S04]  /*4ed0*/  LEA.HI R57, R57, R56, RZ, 0x4 ;  /* 0x0000003839397211 */ /* 0x000fc800078f20ff */
[----:B------:R-:W-:-:S04]  /*4ee0*/  SHF.R.S32.HI R57, RZ, 0x4, R57 ;  /* 0x00000004ff397819 */ /* 0x000fc80000011439 */
[----:B------:R-:W-:-:S04]  /*4ef0*/  LEA.HI.SX32 R116, R7, R57, 0x1d ;  /* 0x0000003907747211 */ /* 0x000fc800078feaff */
[----:B------:R-:W-:-:S04]  /*4f00*/  SHF.R.S32.HI R57, RZ, 0x1f, R116 ;  /* 0x0000001fff397819 */ /* 0x000fc80000011474 */
[----:B------:R-:W-:Y:S01]  /*4f10*/  LEA.HI R57, R57, R116, RZ, 0x2 ;  /* 0x0000007439397211 */ /* 0x000fe200078f10ff */
[----:B------:R-:W-:-:S03]  /*4f20*/  IMAD.SHL.U32 R116, R116, 0x8, RZ ;  /* 0x0000000874747824 */ /* 0x000fc600078e00ff */
[----:B------:R-:W-:Y:S02]  /*4f30*/  SHF.R.S32.HI R57, RZ, 0x2, R57 ;  /* 0x00000002ff397819 */ /* 0x000fe40000011439 */
[----:B------:R-:W-:Y:S01]  /*4f40*/  ISETP.GE.AND P4, PT, R144, R106, PT ;  /* 0x0000006a9000720c */ /* 0x000fe20003f86270 */
[----:B------:R-:W-:Y:S01]  /*4f50*/  BSSY B2, `(.L_x_459) ;  /* 0x0000066000027945 */ /* 0x000fe20003800000 */
[----:B--2---:R-:W-:-:S04]  /*4f60*/  LOP3.LUT R56, R62, 0x18, R116, 0xf8, !PT ;  /* 0x000000183e387812 */ /* 0x004fc800078ef874 */
[----:B---3--:R-:W-:Y:S01]  /*4f70*/  LOP3.LUT R56, R56, R58, RZ, 0x3c, !PT ;  /* 0x0000003a38387212 */ /* 0x008fe200078e3cff */
[----:B----4-:R-:W-:-:S04]  /*4f80*/  IMAD R57, R57, 0x1200, R59 ;  /* 0x0000120039397824 */ /* 0x010fc800078e023b */
[----:B------:R-:W-:-:S04]  /*4f90*/  IMAD.IADD R56, R57, 0x1, R56 ;  /* 0x0000000139387824 */ /* 0x000fc800078e0238 */
[C---:B------:R-:W-:Y:S02]  /*4fa0*/  IMAD R60, R17.reuse, 0x3600, R56 ;  /* 0x00003600113c7824 */ /* 0x040fe400078e0238 */
[----:B------:R-:W-:Y:S02]  /*4fb0*/  IMAD R56, R17, 0x3600, R104 ;  /* 0x0000360011387824 */ /* 0x000fe400078e0268 */
[--C-:B------:R-:W-:Y:S02]  /*4fc0*/  IMAD R60, R60, 0x2, R16.reuse ;  /* 0x000000023c3c7824 */ /* 0x100fe400078e0210 */
[----:B------:R-:W-:-:S04]  /*4fd0*/  IMAD R56, R56, 0x2, R16 ;  /* 0x0000000238387824 */ /* 0x000fc800078e0210 */
[----:B------:R-:W1:Y:S04]  /*4fe0*/  LDS.128 R60, [R60+0x16a00] ;  /* 0x016a00003c3c7984 */ /* 0x000e680000000c00 */
[----:B------:R-:W2:Y:S01]  /*4ff0*/  LDS.128 R56, [R56+0x16a00] ;  /* 0x016a000038387984 */ /* 0x000ea20000000c00 */
[----:B------:R-:W-:Y:S05]  /*5000*/  @P4 BRA `(.L_x_460) ;  /* 0x0000000400684947 */ /* 0x000fea0003800000 */
[----:B-1----:R-:W-:Y:S01]  /*5010*/  IMAD.MOV.U32 R119, RZ, RZ, R61 ;  /* 0x000000ffff777224 */ /* 0x002fe200078e003d */
[----:B------:R-:W-:Y:S01]  /*5020*/  SHF.R.U64 R40, R40, 0x10, R41 ;  /* 0x0000001028287819 */ /* 0x000fe20000001229 */
[----:B--2---:R-:W-:Y:S01]  /*5030*/  IMAD.MOV.U32 R118, RZ, RZ, R57 ;  /* 0x000000ffff767224 */ /* 0x004fe200078e0039 */
[----:B------:R-:W-:Y:S01]  /*5040*/  SHF.R.U32.HI R41, RZ, 0x10, R41 ;  /* 0x00000010ff297819 */ /* 0x000fe20000011629 */
[----:B------:R-:W-:Y:S01]  /*5050*/  HADD2.F32 R117, -RZ, R117.H0_H0 ;  /* 0x20000075ff757230 */ /* 0x000fe20000004100 */
[----:B------:R-:W-:Y:S01]  /*5060*/  SHF.R.U64 R42, R42, 0x10, R43 ;  /* 0x000000102a2a7819 */ /* 0x000fe2000000122b */
[----:B------:R-:W-:Y:S02]  /*5070*/  HADD2.F32 R57, -RZ, R119.H0_H0 ;  /* 0x20000077ff397230 */ /* 0x000fe40000004100 */
[----:B------:R-:W-:Y:S02]  /*5080*/  HADD2.F32 R121, -RZ, R118.H0_H0 ;  /* 0x20000076ff797230 */ /* 0x000fe40000004100 */
[----:B------:R-:W-:-:S02]  /*5090*/  HADD2.F32 R120, -RZ, R120.H0_H0 ;  /* 0x20000078ff787230 */ /* 0x000fc40000004100 */
[-C--:B------:R-:W-:Y:S01]  /*50a0*/  FMUL.FTZ R61, R57, R117.reuse ;  /* 0x00000075393d7220 */ /* 0x080fe20000410000 */
[----:B------:R-:W-:Y:S02]  /*50b0*/  HADD2.F32 R41, -RZ, R41.H0_H0 ;  /* 0x20000029ff297230 */ /* 0x000fe40000004100 */
[C---:B------:R-:W-:Y:S01]  /*50c0*/  FMUL.FTZ R117, R121.reuse, R117 ;  /* 0x0000007579757220 */ /* 0x040fe20000410000 */
[----:B------:R-:W-:Y:S02]  /*50d0*/  HADD2.F32 R42, -RZ, R42.H0_H0 ;  /* 0x2000002aff2a7230 */ /* 0x000fe40000004100 */
[-C--:B------:R-:W-:Y:S01]  /*50e0*/  FFMA.FTZ R61, R121, R120.reuse, -R61 ;  /* 0x00000078793d7223 */ /* 0x080fe2000001083d */
[----:B------:R-:W-:Y:S01]  /*50f0*/  FFMA.FTZ R57, R57, R120, R117 ;  /* 0x0000007839397223 */ /* 0x000fe20000010075 */
[--C-:B------:R-:W-:Y:S02]  /*5100*/  SHF.R.U32.HI R120, RZ, 0x10, R53.reuse ;  /* 0x00000010ff787819 */ /* 0x100fe40000011635 */
[----:B------:R-:W-:Y:S01]  /*5110*/  SHF.R.U64 R117, R52, 0x10, R53 ;  /* 0x0000001034757819 */ /* 0x000fe20000001235 */
[----:B------:R-:W-:-:S02]  /*5120*/  HADD2.F32 R52, -RZ, R119.H1_H1 ;  /* 0x30000077ff347230 */ /* 0x000fc40000004100 */
[----:B------:R-:W-:Y:S02]  /*5130*/  HADD2.F32 R120, -RZ, R120.H0_H0 ;  /* 0x20000078ff787230 */ /* 0x000fe40000004100 */
[----:B------:R-:W-:Y:S02]  /*5140*/  HADD2.F32 R53, -RZ, R118.H1_H1 ;  /* 0x30000076ff357230 */ /* 0x000fe40000004100 */
[----:B------:R-:W-:Y:S02]  /*5150*/  HADD2.F32 R119, -RZ, R63.H0_H0 ;  /* 0x2000003fff777230 */ /* 0x000fe40000004100 */
[-C--:B------:R-:W-:Y:S01]  /*5160*/  FMUL.FTZ R118, R52, R120.reuse ;  /* 0x0000007834767220 */ /* 0x080fe20000410000 */
[----:B------:R-:W-:Y:S02]  /*5170*/  HADD2.F32 R117, -RZ, R117.H0_H0 ;  /* 0x20000075ff757230 */ /* 0x000fe40000004100 */
[C---:B------:R-:W-:Y:S01]  /*5180*/  FMUL.FTZ R120, R53.reuse, R120 ;  /* 0x0000007835787220 */ /* 0x040fe20000410000 */
[----:B------:R-:W-:Y:S01]  /*5190*/  FFMA.FTZ R53, R53, R41, -R118 ;  /* 0x0000002935357223 */ /* 0x000fe20000010876 */
[----:B------:R-:W-:-:S02]  /*51a0*/  HADD2.F32 R118, -RZ, R132.H0_H0 ;  /* 0x20000084ff767230 */ /* 0x000fc40000004100 */
[----:B------:R-:W-:Y:S01]  /*51b0*/  FFMA.FTZ R41, R52, R41, R120 ;  /* 0x0000002934297223 */ /* 0x000fe20000010078 */
[----:B------:R-:W-:Y:S02]  /*51c0*/  IMAD.MOV.U32 R52, RZ, RZ, R59 ;  /* 0x000000ffff347224 */ /* 0x000fe400078e003b */
[----:B------:R-:W-:Y:S02]  /*51d0*/  HADD2.F32 R120, -RZ, R130.H1_H1 ;  /* 0x30000082ff787230 */ /* 0x000fe40000004100 */
[----:B------:R-:W-:Y:S01]  /*51e0*/  FMUL.FTZ R59, R119, R118 ;  /* 0x00000076773b7220 */ /* 0x000fe20000410000 */
[----:B------:R-:W-:Y:S01]  /*51f0*/  F2FP.F16.F32.PACK_AB R53, R53, R61 ;  /* 0x0000003d3535723e */ /* 0x000fe200000000ff */
[----:B------:R-:W-:Y:S01]  /*5200*/  HADD2.F32 R121, -RZ, R52.H0_H0 ;  /* 0x20000034ff797230 */ /* 0x000fe20000004100 */
[----:B------:R-:W-:-:S03]  /*5210*/  F2FP.F16.F32.PACK_AB R41, R41, R57 ;  /* 0x000000392929723e */ /* 0x000fc600000000ff */
[----:B------:R-:W-:Y:S02]  /*5220*/  IMAD.MOV.U32 R57, RZ, RZ, R53 ;  /* 0x000000ffff397224 */ /* 0x000fe400078e0035 */
[C---:B------:R-:W-:Y:S01]  /*5230*/  FMUL.FTZ R118, R121.reuse, R118 ;  /* 0x0000007679767220 */ /* 0x040fe20000410000 */
[-C--:B------:R-:W-:Y:S01]  /*5240*/  FFMA.FTZ R59, R121, R120.reuse, -R59 ;  /* 0x00000078793b7223 */ /* 0x080fe2000001083b */
[----:B------:R-:W-:Y:S02]  /*5250*/  HADD2.F32 R121, -RZ, R132.H1_H1 ;  /* 0x30000084ff797230 */ /* 0x000fe40000004100 */
[----:B------:R-:W-:Y:S01]  /*5260*/  FFMA.FTZ R118, R119, R120, R118 ;  /* 0x0000007877767223 */ /* 0x000fe20000010076 */
[----:B------:R-:W-:Y:S01]  /*5270*/  SHF.R.U32.HI R119, RZ, 0x10, R43 ;  /* 0x00000010ff777819 */ /* 0x000fe2000001162b */
[----:B------:R-:W-:Y:S01]  /*5280*/  IMAD.MOV.U32 R61, RZ, RZ, R41 ;  /* 0x000000ffff3d7224 */ /* 0x000fe200078e0029 */
[--C-:B------:R-:W-:Y:S01]  /*5290*/  SHF.R.U64 R43, R54, 0x10, R55.reuse ;  /* 0x00000010362b7819 */ /* 0x100fe20000001237 */
[----:B------:R-:W-:Y:S01]  /*52a0*/  HADD2.F32 R54, -RZ, R63.H1_H1 ;  /* 0x3000003fff367230 */ /* 0x000fe20000004100 */
[----:B------:R-:W-:Y:S01]  /*52b0*/  SHF.R.U32.HI R55, RZ, 0x10, R55 ;  /* 0x00000010ff377819 */ /* 0x000fe20000011637 */
[----:B------:R-:W-:-:S02]  /*52c0*/  HADD2.F32 R63, -RZ, R52.H1_H1 ;  /* 0x30000034ff3f7230 */ /* 0x000fc40000004100 */
[----:B------:R-:W-:Y:S02]  /*52d0*/  HADD2.F32 R119, -RZ, R119.H0_H0 ;  /* 0x20000077ff777230 */ /* 0x000fe40000004100 */
[----:B------:R-:W-:Y:S02]  /*52e0*/  HADD2.F32 R55, -RZ, R55.H0_H0 ;  /* 0x20000037ff377230 */ /* 0x000fe40000004100 */
[----:B------:R-:W-:-:S03]  /*52f0*/  HADD2.F32 R43, -RZ, R43.H0_H0 ;  /* 0x2000002bff2b7230 */ /* 0x000fc60000004100 */
[-C--:B------:R-:W-:Y:S01]  /*5300*/  FMUL.FTZ R52, R54, R55.reuse ;  /* 0x0000003736347220 */ /* 0x080fe20000410000 */
[----:B------:R-:W-:-:S03]  /*5310*/  FMUL.FTZ R55, R63, R55 ;  /* 0x000000373f377220 */ /* 0x000fc60000410000 */
[-C--:B------:R-:W-:Y:S01]  /*5320*/  FFMA.FTZ R52, R63, R119.reuse, -R52 ;  /* 0x000000773f347223 */ /* 0x080fe20000010834 */
[----:B------:R-:W-:Y:S01]  /*5330*/  FFMA.FTZ R55, R54, R119, R55 ;  /* 0x0000007736377223 */ /* 0x000fe20000010037 */
[----:B------:R-:W-:Y:S02]  /*5340*/  HADD2.F32 R54, -RZ, R60.H0_H0 ;  /* 0x2000003cff367230 */ /* 0x000fe40000004100 */
[----:B------:R-:W-:Y:S01]  /*5350*/  HADD2.F32 R119, -RZ, R56.H0_H0 ;  /* 0x20000038ff777230 */ /* 0x000fe20000004100 */
[----:B------:R-:W-:Y:S01]  /*5360*/  F2FP.F16.F32.PACK_AB R59, R52, R59 ;  /* 0x0000003b343b723e */ /* 0x000fe200000000ff */
[----:B------:R-:W-:Y:S02]  /*5370*/  HADD2.F32 R63, -RZ, R131.H0_H0 ;  /* 0x20000083ff3f7230 */ /* 0x000fe40000004100 */
[-C--:B------:R-:W-:Y:S01]  /*5380*/  FMUL.FTZ R120, R54, R121.reuse ;  /* 0x0000007936787220 */ /* 0x080fe20000410000 */
[----:B------:R-:W-:Y:S01]  /*5390*/  F2FP.F16.F32.PACK_AB R55, R55, R118 ;  /* 0x000000763737723e */ /* 0x000fe200000000ff */
[----:B------:R-:W-:-:S02]  /*53a0*/  FMUL.FTZ R121, R119, R121 ;  /* 0x0000007977797220 */ /* 0x000fc40000410000 */
[-C--:B------:R-:W-:Y:S01]  /*53b0*/  FFMA.FTZ R120, R119, R63.reuse, -R120 ;  /* 0x0000003f77787223 */ /* 0x080fe20000010878 */
[----:B------:R-:W-:Y:S02]  /*53c0*/  HADD2.F32 R119, -RZ, R131.H1_H1 ;  /* 0x30000083ff777230 */ /* 0x000fe40000004100 */
[----:B------:R-:W-:Y:S01]  /*53d0*/  FFMA.FTZ R121, R54, R63, R121 ;  /* 0x0000003f36797223 */ /* 0x000fe20000010079 */
[----:B------:R-:W-:Y:S02]  /*53e0*/  HADD2.F32 R54, -RZ, R60.H1_H1 ;  /* 0x3000003cff367230 */ /* 0x000fe40000004100 */
[----:B------:R-:W-:Y:S02]  /*53f0*/  HADD2.F32 R60, -RZ, R56.H1_H1 ;  /* 0x30000038ff3c7230 */ /* 0x000fe40000004100 */
[----:B------:R-:W-:Y:S02]  /*5400*/  HADD2.F32 R56, -RZ, R40.H0_H0 ;  /* 0x20000028ff387230 */ /* 0x000fe40000004100 */
[----:B------:R-:W-:Y:S01]  /*5410*/  FMUL.FTZ R40, R54, R117 ;  /* 0x0000007536287220 */ /* 0x000fe20000410000 */
[----:B------:R-:W-:-:S02]  /*5420*/  HADD2.F32 R63, -RZ, R58.H0_H0 ;  /* 0x2000003aff3f7230 */ /* 0x000fc40000004100 */
[C---:B------:R-:W-:Y:S01]  /*5430*/  FMUL.FTZ R117, R60.reuse, R117 ;  /* 0x000000753c757220 */ /* 0x040fe20000410000 */
[----:B------:R-:W-:Y:S02]  /*5440*/  HADD2.F32 R58, -RZ, R58.H1_H1 ;  /* 0x3000003aff3a7230 */ /* 0x000fe40000004100 */
[-C--:B------:R-:W-:Y:S01]  /*5450*/  FFMA.FTZ R40, R60, R56.reuse, -R40 ;  /* 0x000000383c287223 */ /* 0x080fe20000010828 */
[----:B------:R-:W-:Y:S02]  /*5460*/  HADD2.F32 R60, -RZ, R130.H0_H0 ;  /* 0x20000082ff3c7230 */ /* 0x000fe40000004100 */
[----:B------:R-:W-:Y:S01]  /*5470*/  FFMA.FTZ R54, R54, R56, R117 ;  /* 0x0000003836367223 */ /* 0x000fe20000010075 */
[--C-:B------:R-:W-:Y:S02]  /*5480*/  HADD2.F32 R56, -RZ, R62.reuse.H0_H0 ;  /* 0x2000003eff387230 */ /* 0x100fe40000004100 */
[----:B------:R-:W-:Y:S01]  /*5490*/  HADD2.F32 R62, -RZ, R62.H1_H1 ;  /* 0x3000003eff3e7230 */ /* 0x000fe20000004100 */
[----:B------:R-:W-:-:S02]  /*54a0*/  F2FP.F16.F32.PACK_AB R40, R40, R120 ;  /* 0x000000782828723e */ /* 0x000fc400000000ff */
[-C--:B------:R-:W-:Y:S01]  /*54b0*/  FMUL.FTZ R117, R56, R119.reuse ;  /* 0x0000007738757220 */ /* 0x080fe20000410000 */
[C---:B------:R-:W-:Y:S01]  /*54c0*/  FMUL.FTZ R119, R63.reuse, R119 ;  /* 0x000000773f777220 */ /* 0x040fe20000410000 */
[----:B------:R-:W-:Y:S02]  /*54d0*/  F2FP.F16.F32.PACK_AB R54, R54, R121 ;  /* 0x000000793636723e */ /* 0x000fe400000000ff */
[-C--:B------:R-:W-:Y:S01]  /*54e0*/  FFMA.FTZ R117, R63, R60.reuse, -R117 ;  /* 0x0000003c3f757223 */ /* 0x080fe20000010875 */
[----:B------:R-:W-:Y:S01]  /*54f0*/  FFMA.FTZ R119, R56, R60, R119 ;  /* 0x0000003c38777223 */ /* 0x000fe20000010077 */
[-C--:B------:R-:W-:Y:S01]  /*5500*/  FMUL.FTZ R56, R62, R43.reuse ;  /* 0x0000002b3e387220 */ /* 0x080fe20000410000 */
[C---:B------:R-:W-:Y:S01]  /*5510*/  FMUL.FTZ R43, R58.reuse, R43 ;  /* 0x0000002b3a2b7220 */ /* 0x040fe20000410000 */
[----:B------:R-:W-:Y:S02]  /*5520*/  IMAD.MOV.U32 R60, RZ, RZ, R54 ;  /* 0x000000ffff3c7224 */ /* 0x000fe400078e0036 */
[-C--:B------:R-:W-:Y:S01]  /*5530*/  FFMA.FTZ R56, R58, R42.reuse, -R56 ;  /* 0x0000002a3a387223 */ /* 0x080fe20000010838 */
[----:B------:R-:W-:Y:S01]  /*5540*/  FFMA.FTZ R43, R62, R42, R43 ;  /* 0x0000002a3e2b7223 */ /* 0x000fe2000001002b */
[----:B------:R-:W-:-:S03]  /*5550*/  IMAD.MOV.U32 R63, RZ, RZ, R55 ;  /* 0x000000ffff3f7224 */ /* 0x000fc600078e0037 */
[----:B------:R-:W-:Y:S01]  /*5560*/  F2FP.F16.F32.PACK_AB R117, R56, R117 ;  /* 0x000000753875723e */ /* 0x000fe200000000ff */
[----:B------:R-:W-:Y:S01]  /*5570*/  IMAD.MOV.U32 R56, RZ, RZ, R40 ;  /* 0x000000ffff387224 */ /* 0x000fe200078e0028 */
[----:B------:R-:W-:-:S03]  /*5580*/  F2FP.F16.F32.PACK_AB R43, R43, R119 ;  /* 0x000000772b2b723e */ /* 0x000fc600000000ff */
[----:B------:R-:W-:Y:S02]  /*5590*/  IMAD.MOV.U32 R58, RZ, RZ, R117 ;  /* 0x000000ffff3a7224 */ /* 0x000fe400078e0075 */
[----:B------:R-:W-:-:S07]  /*55a0*/  IMAD.MOV.U32 R62, RZ, RZ, R43 ;  /* 0x000000ffff3e7224 */ /* 0x000fce00078e002b */
.L_x_460:
[----:B------:R-:W-:Y:S05]  /*55b0*/  BSYNC B2 ;  /* 0x0000000000027941 */ /* 0x000fea0003800000 */
.L_x_459:
[----:B------:R-:W-:-:S13]  /*55c0*/  ISETP.GE.AND P4, PT, R116, R110, PT ;  /* 0x0000006e7400720c */ /* 0x000fda0003f86270 */
[--C-:B------:R-:W-:Y:S02]  /*55d0*/  @!P4 SHF.R.S32.HI R43, RZ, 0x1f, R116.reuse ;  /* 0x0000001fff2bc819 */ /* 0x100fe40000011474 */
[----:B------:R-:W-:-:S04]  /*55e0*/  @!P4 IADD3 R116, P5, P6, R24, R92, R116 ;  /* 0x0000005c1874c210 */ /* 0x000fc80007ebe074 */
[----:B------:R-:W-:Y:S02]  /*55f0*/  @!P4 IADD3.X R43, R3, R112, R43, P5, P6 ;  /* 0x00000070032bc210 */ /* 0x000fe40002fec42b */
[----:B------:R-:W-:-:S04]  /*5600*/  IADD3 R41, P5, P6, R24, R92, R80 ;  /* 0x0000005c18297210 */ /* 0x000fc80007ebe050 */
[----:B------:R-:W-:Y:S02]  /*5610*/  IADD3.X R42, R3, R112, R101, P5, P6 ;  /* 0x00000070032a7210 */ /* 0x000fe40002fec465 */
[----:B------:R-:W-:-:S04]  /*5620*/  LEA R40, P5, R41, R90, 0x1 ;  /* 0x0000005a29287211 */ /* 0x000fc800078a08ff */
[----:B------:R-:W-:Y:S02]  /*5630*/  LEA.HI.X R41, R41, R91, R42, 0x1, P5 ;  /* 0x0000005b29297211 */ /* 0x000fe400028f0c2a */
[----:B------:R-:W-:-:S03]  /*5640*/  @!P4 LEA R42, P5, R116, R90, 0x1 ;  /* 0x0000005a742ac211 */ /* 0x000fc600078a08ff */
[----:B--2---:R2:W-:Y:S01]  /*5650*/  STG.E.128 desc[UR60][R40.64], R56 ;  /* 0x0000003828007986 */ /* 0x0045e2000c101d3c */
[----:B------:R-:W-:-:S05]  /*5660*/  @!P4 LEA.HI.X R43, R116, R91, R43, 0x1, P5 ;  /* 0x0000005b742bc211 */ /* 0x000fca00028f0c2b */
[----:B-1----:R2:W-:Y:S04]  /*5670*/  @!P4 STG.E.128 desc[UR60][R42.64], R60 ;  /* 0x0000003c2a00c986 */ /* 0x0025e8000c101d3c */
.L_x_458:
[----:B------:R-:W-:Y:S05]  /*5680*/  BSYNC B1 ;  /* 0x0000000000017941 */ /* 0x000fea0003800000 */
.L_x_457:
[----:B------:R-:W-:Y:S01]  /*5690*/  ISETP.NE.AND P4, PT, R11, RZ, PT ;  /* 0x000000ff0b00720c */ /* 0x000fe20003f85270 */
[----:B------:R-:W-:-:S12]  /*56a0*/  BSSY B1, `(.L_x_461) ;  /* 0x0000082000017945 */ /* 0x000fd80003800000 */
[----:B------:R-:W-:Y:S05]  /*56b0*/  @!P4 BRA `(.L_x_462) ;  /* 0x000000080000c947 */ /* 0x000fea0003800000 */
[----:B------:R-:W3:Y:S04]  /*56c0*/  LDL R52, [R1+0x54] ;  /* 0x0000540001347983 */ /* 0x000ee80000100800 */
[----:B--2---:R-:W2:Y:S04]  /*56d0*/  LDL R42, [R1+0x58] ;  /* 0x00005800012a7983 */ /* 0x004ea80000100800 */
        /* <DEDUP_REMOVED lines=12> */
[----:B---3--:R-:W-:-:S04]  /*57a0*/  LOP3.LUT R40, R52, 0x18, R56, 0xf8, !PT ;  /* 0x0000001834287812 */ /* 0x008fc800078ef838 */
[----:B--2---:R-:W-:Y:S01]  /*57b0*/  LOP3.LUT R40, R40, R42, RZ, 0x3c, !PT ;  /* 0x0000002a28287212 */ /* 0x004fe200078e3cff */
        /* <DEDUP_REMOVED lines=13> */
[----:B------:R-:W-:Y:S01]  /*5890*/  HADD2.F32 R59, -RZ, R129.H1_H1 ;  /* 0x30000081ff3b7230 */ /* 0x000fe20000004100 */
[----:B------:R-:W-:Y:S01]  /*58a0*/  SHF.R.U64 R38, R38, 0x10, R39 ;  /* 0x0000001026267819 */ /* 0x000fe20000001227 */
[----:B------:R-:W-:Y:S02]  /*58b0*/  HADD2.F32 R41, -RZ, R58.H0_H0 ;  /* 0x2000003aff297230 */ /* 0x000fe40000004100 */
[----:B------:R-:W-:Y:S02]  /*58c0*/  HADD2.F32 R61, -RZ, R57.H0_H0 ;  /* 0x20000039ff3d7230 */ /* 0x000fe40000004100 */
[----:B------:R-:W-:-:S02]  /*58d0*/  HADD2.F32 R60, -RZ, R129.H0_H0 ;  /* 0x20000081ff3c7230 */ /* 0x000fc40000004100 */
[-C--:B------:R-:W-:Y:S01]  /*58e0*/  FMUL.FTZ R53, R41, R59.reuse ;  /* 0x0000003b29357220 */ /* 0x080fe20000410000 */
[----:B------:R-:W-:Y:S02]  /*58f0*/  HADD2.F32 R58, -RZ, R58.H1_H1 ;  /* 0x3000003aff3a7230 */ /* 0x000fe40000004100 */
[C---:B------:R-:W-:Y:S01]  /*5900*/  FMUL.FTZ R59, R61.reuse, R59 ;  /* 0x0000003b3d3b7220 */ /* 0x040fe20000410000 */
[----:B------:R-:W-:Y:S02]  /*5910*/  HADD2.F32 R37, -RZ, R37.H0_H0 ;  /* 0x20000025ff257230 */ /* 0x000fe40000004100 */
[-C--:B------:R-:W-:Y:S01]  /*5920*/  FFMA.FTZ R53, R61, R60.reuse, -R53 ;  /* 0x0000003c3d357223 */ /* 0x080fe20000010835 */
[----:B------:R-:W-:Y:S02]  /*5930*/  HADD2.F32 R36, -RZ, R36.H0_H0 ;  /* 0x20000024ff247230 */ /* 0x000fe40000004100 */
[----:B------:R-:W-:Y:S01]  /*5940*/  FFMA.FTZ R41, R41, R60, R59 ;  /* 0x0000003c29297223 */ /* 0x000fe2000001003b */
[--C-:B------:R-:W-:Y:S01]  /*5950*/  SHF.R.U32.HI R59, RZ, 0x10, R49.reuse ;  /* 0x00000010ff3b7819 */ /* 0x100fe20000011631 */
[----:B------:R-:W-:Y:S01]  /*5960*/  HADD2.F32 R60, -RZ, R128.H1_H1 ;  /* 0x30000080ff3c7230 */ /* 0x000fe20000004100 */
[----:B------:R-:W-:Y:S01]  /*5970*/  SHF.R.U64 R49, R48, 0x10, R49 ;  /* 0x0000001030317819 */ /* 0x000fe20000001231 */
[----:B------:R-:W-:-:S02]  /*5980*/  HADD2.F32 R48, -RZ, R57.H1_H1 ;  /* 0x30000039ff307230 */ /* 0x000fc40000004100 */
[----:B------:R-:W-:Y:S02]  /*5990*/  HADD2.F32 R59, -RZ, R59.H0_H0 ;  /* 0x2000003bff3b7230 */ /* 0x000fe40000004100 */
[----:B------:R-:W-:Y:S02]  /*59a0*/  HADD2.F32 R49, -RZ, R49.H0_H0 ;  /* 0x20000031ff317230 */ /* 0x000fe40000004100 */
[----:B------:R-:W-:Y:S02]  /*59b0*/  HADD2.F32 R38, -RZ, R38.H0_H0 ;  /* 0x20000026ff267230 */ /* 0x000fe40000004100 */
[-C--:B------:R-:W-:Y:S01]  /*59c0*/  FMUL.FTZ R57, R58, R59.reuse ;  /* 0x0000003b3a397220 */ /* 0x080fe20000410000 */
[----:B------:R-:W-:-:S03]  /*59d0*/  FMUL.FTZ R59, R48, R59 ;  /* 0x0000003b303b7220 */ /* 0x000fc60000410000 */
[-C--:B------:R-:W-:Y:S01]  /*59e0*/  FFMA.FTZ R48, R48, R37.reuse, -R57 ;  /* 0x0000002530307223 */ /* 0x080fe20000010839 */
[----:B------:R-:W-:Y:S02]  /*59f0*/  HADD2.F32 R57, -RZ, R55.H0_H0 ;  /* 0x20000037ff397230 */ /* 0x000fe40000004100 */
[----:B------:R-:W-:Y:S01]  /*5a00*/  FFMA.FTZ R37, R58, R37, R59 ;  /* 0x000000253a257223 */ /* 0x000fe2000001003b */
[----:B------:R-:W-:Y:S02]  /*5a10*/  HADD2.F32 R58, -RZ, R128.H0_H0 ;  /* 0x20000080ff3a7230 */ /* 0x000fe40000004100 */
[--C-:B------:R-:W-:Y:S02]  /*5a20*/  HADD2.F32 R59, -RZ, R43.reuse.H0_H0 ;  /* 0x2000002bff3b7230 */ /* 0x100fe40000004100 */
[----:B------:R-:W-:Y:S01]  /*5a30*/  FMUL.FTZ R61, R57, R60 ;  /* 0x0000003c393d7220 */ /* 0x000fe20000410000 */
[----:B------:R-:W-:Y:S01]  /*5a40*/  HADD2.F32 R43, -RZ, R43.H1_H1 ;  /* 0x3000002bff2b7230 */ /* 0x000fe20000004100 */
[----:B------:R-:W-:-:S02]  /*5a50*/  F2FP.F16.F32.PACK_AB R48, R48, R53 ;  /* 0x000000353030723e */ /* 0x000fc400000000ff */
[C---:B------:R-:W-:Y:S01]  /*5a60*/  FFMA.FTZ R61, R59.reuse, R58, -R61 ;  /* 0x0000003a3b3d7223 */ /* 0x040fe2000001083d */
[----:B------:R-:W-:Y:S01]  /*5a70*/  FMUL.FTZ R59, R59, R60 ;  /* 0x0000003c3b3b7220 */ /* 0x000fe20000410000 */
[----:B------:R-:W-:Y:S01]  /*5a80*/  F2FP.F16.F32.PACK_AB R37, R37, R41 ;  /* 0x000000292525723e */ /* 0x000fe200000000ff */
[----:B------:R-:W-:Y:S02]  /*5a90*/  IMAD.MOV.U32 R41, RZ, RZ, R48 ;  /* 0x000000ffff297224 */ /* 0x000fe400078e0030 */
[----:B------:R-:W-:Y:S01]  /*5aa0*/  FFMA.FTZ R59, R57, R58, R59 ;  /* 0x0000003a393b7223 */ /* 0x000fe2000001003b */
[----:B------:R-:W-:Y:S01]  /*5ab0*/  SHF.R.U32.HI R57, RZ, 0x10, R39 ;  /* 0x00000010ff397819 */ /* 0x000fe20000011627 */
[----:B------:R-:W-:Y:S01]  /*5ac0*/  IMAD.MOV.U32 R53, RZ, RZ, R37 ;  /* 0x000000ffff357224 */ /* 0x000fe200078e0025 */
[--C-:B------:R-:W-:Y:S02]  /*5ad0*/  SHF.R.U64 R39, R50, 0x10, R51.reuse ;  /* 0x0000001032277819 */ /* 0x100fe40000001233 */
[----:B------:R-:W-:Y:S01]  /*5ae0*/  SHF.R.U32.HI R50, RZ, 0x10, R51 ;  /* 0x00000010ff327819 */ /* 0x000fe20000011633 */
[----:B------:R-:W-:-:S02]  /*5af0*/  HADD2.F32 R51, -RZ, R55.H1_H1 ;  /* 0x30000037ff337230 */ /* 0x000fc40000004100 */
[----:B------:R-:W-:Y:S02]  /*5b00*/  HADD2.F32 R57, -RZ, R57.H0_H0 ;  /* 0x20000039ff397230 */ /* 0x000fe40000004100 */
[----:B------:R-:W-:Y:S02]  /*5b10*/  HADD2.F32 R50, -RZ, R50.H0_H0 ;  /* 0x20000032ff327230 */ /* 0x000fe40000004100 */
[----:B------:R-:W-:-:S03]  /*5b20*/  HADD2.F32 R39, -RZ, R39.H0_H0 ;  /* 0x20000027ff277230 */ /* 0x000fc60000004100 */
[----:B------:R-:W-:-:S04]  /*5b30*/  FMUL.FTZ R55, R51, R50 ;  /* 0x0000003233377220 */ /* 0x000fc80000410000 */
[CC--:B------:R-:W-:Y:S01]  /*5b40*/  FFMA.FTZ R55, R43.reuse, R57.reuse, -R55 ;  /* 0x000000392b377223 */ /* 0x0c0fe20000010837 */
[----:B------:R-:W-:Y:S01]  /*5b50*/  FMUL.FTZ R43, R43, R50 ;  /* 0x000000322b2b7220 */ /* 0x000fe20000410000 */
[--C-:B------:R-:W-:Y:S02]  /*5b60*/  HADD2.F32 R50, -RZ, R52.reuse.H0_H0 ;  /* 0x20000034ff327230 */ /* 0x100fe40000004100 */
[----:B------:R-:W-:Y:S02]  /*5b70*/  HADD2.F32 R52, -RZ, R52.H1_H1 ;  /* 0x30000034ff347230 */ /* 0x000fe40000004100 */
[----:B------:R-:W-:Y:S01]  /*5b80*/  FFMA.FTZ R43, R51, R57, R43 ;  /* 0x00000039332b7223 */ /* 0x000fe2000001002b */
[--C-:B------:R-:W-:Y:S01]  /*5b90*/  HADD2.F32 R57, -RZ, R127.reuse.H1_H1 ;  /* 0x3000007fff397230 */ /* 0x100fe20000004100 */
[----:B------:R-:W-:Y:S01]  /*5ba0*/  F2FP.F16.F32.PACK_AB R55, R55, R61 ;  /* 0x0000003d3737723e */ /* 0x000fe200000000ff */
[----:B------:R-:W-:Y:S02]  /*5bb0*/  HADD2.F32 R51, -RZ, R40.H0_H0 ;  /* 0x20000028ff337230 */ /* 0x000fe40000004100 */
[----:B------:R-:W-:-:S02]  /*5bc0*/  HADD2.F32 R127, -RZ, R127.H0_H0 ;  /* 0x2000007fff7f7230 */ /* 0x000fc40000004100 */
[CC--:B------:R-:W-:Y:S01]  /*5bd0*/  FMUL.FTZ R58, R50.reuse, R57.reuse ;  /* 0x00000039323a7220 */ /* 0x0c0fe20000410000 */
[----:B------:R-:W-:Y:S02]  /*5be0*/  HADD2.F32 R40, -RZ, R40.H1_H1 ;  /* 0x30000028ff287230 */ /* 0x000fe40000004100 */
[----:B------:R-:W-:Y:S01]  /*5bf0*/  FMUL.FTZ R57, R51, R57 ;  /* 0x0000003933397220 */ /* 0x000fe20000410000 */
[----:B------:R-:W-:Y:S01]  /*5c00*/  F2FP.F16.F32.PACK_AB R59, R43, R59 ;  /* 0x0000003b2b3b723e */ /* 0x000fe200000000ff */
[-C--:B------:R-:W-:Y:S01]  /*5c10*/  FFMA.FTZ R58, R51, R127.reuse, -R58 ;  /* 0x0000007f333a7223 */ /* 0x080fe2000001083a */
[--C-:B------:R-:W-:Y:S02]  /*5c20*/  HADD2.F32 R51, -RZ, R126.reuse.H0_H0 ;  /* 0x2000007eff337230 */ /* 0x100fe40000004100 */
[----:B------:R-:W-:Y:S01]  /*5c30*/  FFMA.FTZ R57, R50, R127, R57 ;  /* 0x0000007f32397223 */ /* 0x000fe20000010039 */
[-C--:B------:R-:W-:Y:S01]  /*5c40*/  FMUL.FTZ R50, R52, R49.reuse ;  /* 0x0000003134327220 */ /* 0x080fe20000410000 */
[----:B------:R-:W-:Y:S01]  /*5c50*/  FMUL.FTZ R49, R40, R49 ;  /* 0x0000003128317220 */ /* 0x000fe20000410000 */
[----:B------:R-:W-:-:S02]  /*5c60*/  HADD2.F32 R126, -RZ, R126.H1_H1 ;  /* 0x3000007eff7e7230 */ /* 0x000fc40000004100 */
[-C--:B------:R-:W-:Y:S01]  /*5c70*/  FFMA.FTZ R50, R40, R36.reuse, -R50 ;  /* 0x0000002428327223 */ /* 0x080fe20000010832 */
[----:B------:R-:W-:Y:S01]  /*5c80*/  FFMA.FTZ R49, R52, R36, R49 ;  /* 0x0000002434317223 */ /* 0x000fe20000010031 */
[----:B------:R-:W-:Y:S02]  /*5c90*/  HADD2.F32 R36, -RZ, R54.H0_H0 ;  /* 0x20000036ff247230 */ /* 0x000fe40000004100 */
[----:B------:R-:W-:Y:S01]  /*5ca0*/  HADD2.F32 R40, -RZ, R42.H0_H0 ;  /* 0x2000002aff287230 */ /* 0x000fe20000004100 */
[----:B------:R-:W-:Y:S01]  /*5cb0*/  F2FP.F16.F32.PACK_AB R50, R50, R58 ;  /* 0x0000003a3232723e */ /* 0x000fe200000000ff */
[----:B------:R-:W-:Y:S02]  /*5cc0*/  HADD2.F32 R54, -RZ, R54.H1_H1 ;  /* 0x30000036ff367230 */ /* 0x000fe40000004100 */
[-C--:B------:R-:W-:Y:S01]  /*5cd0*/  FMUL.FTZ R52, R36, R51.reuse ;  /* 0x0000003324347220 */ /* 0x080fe20000410000 */
[----:B------:R-:W-:Y:S02]  /*5ce0*/  HADD2.F32 R42, -RZ, R42.H1_H1 ;  /* 0x3000002aff2a7230 */ /* 0x000fe40000004100 */
[C---:B------:R-:W-:Y:S01]  /*5cf0*/  FMUL.FTZ R51, R40.reuse, R51 ;  /* 0x0000003328337220 */ /* 0x040fe20000410000 */
[----:B------:R-:W-:Y:S01]  /*5d00*/  F2FP.F16.F32.PACK_AB R49, R49, R57 ;  /* 0x000000393131723e */ /* 0x000fe200000000ff */
[----:B------:R-:W-:Y:S01]  /*5d10*/  FFMA.FTZ R52, R40, R126, -R52 ;  /* 0x0000007e28347223 */ /* 0x000fe20000010834 */
[----:B------:R-:W-:-:S02]  /*5d20*/  IMAD.MOV.U32 R43, RZ, RZ, R55 ;  /* 0x000000ffff2b7224 */ /* 0x000fc400078e0037 */
        /* <DEDUP_REMOVED lines=12> */
.L_x_464:
[----:B------:R-:W-:Y:S05]  /*5df0*/  BSYNC B2 ;  /* 0x0000000000027941 */ /* 0x000fea0003800000 */
.L_x_463:
        /* <DEDUP_REMOVED lines=12> */
.L_x_462:
[----:B------:R-:W-:Y:S05]  /*5ec0*/  BSYNC B1 ;  /* 0x0000000000017941 */ /* 0x000fea0003800000 */
.L_x_461:
[----:B------:R-:W-:-:S13]  /*5ed0*/  ISETP.NE.AND P4, PT, R12, RZ, PT ;  /* 0x000000ff0c00720c */ /* 0x000fda0003f85270 */
[----:B------:R-:W-:Y:S05]  /*5ee0*/  @!P4 BRA `(.L_x_429) ;  /* 0x000000080088c947 */ /* 0x000fea0003800000 */
[----:B---3--:R-:W3:Y:S04]  /*5ef0*/  LDL R36, [R1+0x50] ;  /* 0x0000500001247983 */ /* 0x008ee80000100800 */
[----:B------:R-:W2:Y:S04]  /*5f00*/  LDL R39, [R1+0x54] ;  /* 0x0000540001277983 */ /* 0x000ea80000100800 */
[----:B------:R-:W4:Y:S04]  /*5f10*/  LDL R38, [R1+0x5c] ;  /* 0x00005c0001267983 */ /* 0x000f280000100800 */
[----:B------:R-:W5:Y:S01]  /*5f20*/  LDL R37, [R1+0x58] ;  /* 0x0000580001257983 */ /* 0x000f620000100800 */
[----:B------:R-:W-:Y:S01]  /*5f30*/  BSSY B1, `(.L_x_465) ;  /* 0x0000073000017945 */ /* 0x000fe20003800000 */
[----:B---3--:R-:W-:-:S02]  /*5f40*/  LOP3.LUT P6, RZ, R36, 0x1, RZ, 0xc0, !PT ;  /* 0x0000000124ff7812 */ /* 0x008fc400078cc0ff */
[----:B------:R-:W-:Y:S01]  /*5f50*/  IADD3 R36, P4, P5, R24, R92, R77 ;  /* 0x0000005c18247210 */ /* 0x000fe20007d9e04d */
[----:B--2---:R-:W-:Y:S02]  /*5f60*/  IMAD.MOV.U32 R40, RZ, RZ, R39 ;  /* 0x000000ffff287224 */ /* 0x004fe400078e0027 */
[----:B----4-:R-:W-:Y:S01]  /*5f70*/  IMAD.MOV.U32 R39, RZ, RZ, R38 ;  /* 0x000000ffff277224 */ /* 0x010fe200078e0026 */
[----:B------:R-:W-:Y:S01]  /*5f80*/  SEL R115, R107, R115, !P6 ;  /* 0x000000736b737207 */ /* 0x000fe20007000000 */
[----:B-----5:R-:W-:Y:S01]  /*5f90*/  IMAD.MOV.U32 R38, RZ, RZ, R37 ;  /* 0x000000ffff267224 */ /* 0x020fe200078e0025 */
[----:B------:R-:W-:Y:S02]  /*5fa0*/  IADD3.X R37, R3, R112, R99, P4, P5 ;  /* 0x0000007003257210 */ /* 0x000fe400027ea463 */
[----:B------:R-:W-:-:S04]  /*5fb0*/  LEA R48, P4, R36, R90, 0x1 ;  /* 0x0000005a24307211 */ /* 0x000fc800078808ff */
[----:B------:R-:W-:Y:S02]  /*5fc0*/  LEA.HI.X R49, R36, R91, R37, 0x1, P4 ;  /* 0x0000005b24317211 */ /* 0x000fe400020f0c25 */
[----:B------:R-:W-:-:S04]  /*5fd0*/  SHF.R.S32.HI R36, RZ, 0x1f, R115 ;  /* 0x0000001fff247819 */ /* 0x000fc80000011473 */
[----:B------:R-:W-:-:S04]  /*5fe0*/  LEA.HI R36, R36, R115, RZ, 0x4 ;  /* 0x0000007324247211 */ /* 0x000fc800078f20ff */
[----:B------:R-:W-:-:S04]  /*5ff0*/  SHF.R.S32.HI R36, RZ, 0x4, R36 ;  /* 0x00000004ff247819 */ /* 0x000fc80000011424 */
[----:B------:R-:W-:-:S04]  /*6000*/  LEA.HI.SX32 R36, R9, R36, 0x1d ;  /* 0x0000002409247211 */ /* 0x000fc800078feaff */
[----:B------:R-:W-:Y:S01]  /*6010*/  SHF.R.S32.HI R37, RZ, 0x1f, R36 ;  /* 0x0000001fff257819 */ /* 0x000fe20000011424 */
[----:B------:R-:W-:-:S03]  /*6020*/  IMAD.SHL.U32 R50, R36, 0x8, RZ ;  /* 0x0000000824327824 */ /* 0x000fc600078e00ff */
[----:B------:R-:W-:Y:S02]  /*6030*/  LEA.HI R37, R37, R36, RZ, 0x2 ;  /* 0x0000002425257211 */ /* 0x000fe400078f10ff */
[----:B------:R-:W-:Y:S02]  /*6040*/  LOP3.LUT R36, R40, 0x18, R50, 0xf8, !PT ;  /* 0x0000001828247812 */ /* 0x000fe400078ef832 */
[----:B------:R-:W-:Y:S02]  /*6050*/  SHF.R.S32.HI R37, RZ, 0x2, R37 ;  /* 0x00000002ff257819 */ /* 0x000fe40000011425 */
[----:B------:R-:W-:-:S03]  /*6060*/  LOP3.LUT R36, R36, R38, RZ, 0x3c, !PT ;  /* 0x0000002624247212 */ /* 0x000fc600078e3cff */
[----:B------:R-:W-:-:S04]  /*6070*/  IMAD R37, R37, 0x1200, R39 ;  /* 0x0000120025257824 */ /* 0x000fc800078e0227 */
[----:B------:R-:W-:Y:S02]  /*6080*/  IMAD.IADD R36, R37, 0x1, R36 ;  /* 0x0000000125247824 */ /* 0x000fe400078e0224 */
[C---:B------:R-:W-:Y:S02]  /*6090*/  IMAD R37, R17.reuse, 0x3600, R102 ;  /* 0x0000360011257824 */ /* 0x040fe400078e0266 */
[----:B------:R-:W-:Y:S02]  /*60a0*/  IMAD R39, R17, 0x3600, R36 ;  /* 0x0000360011277824 */ /* 0x000fe400078e0224 */
[--C-:B------:R-:W-:Y:S02]  /*60b0*/  IMAD R37, R37, 0x2, R16.reuse ;  /* 0x0000000225257824 */ /* 0x100fe400078e0210 */
[----:B------:R-:W-:-:S04]  /*60c0*/  IMAD R40, R39, 0x2, R16 ;  /* 0x0000000227287824 */ /* 0x000fc800078e0210 */
[----:B------:R-:W1:Y:S04]  /*60d0*/  LDS.128 R36, [R37+0x16a00] ;  /* 0x016a000025247984 */ /* 0x000e680000000c00 */
[----:B------:R-:W2:Y:S01]  /*60e0*/  LDS.128 R40, [R40+0x16a00] ;  /* 0x016a000028287984 */ /* 0x000ea20000000c00 */
[----:B------:R-:W-:-:S13]  /*60f0*/  ISETP.GE.AND P4, PT, R4, R106, PT ;  /* 0x0000006a0400720c */ /* 0x000fda0003f86270 */
[----:B------:R-:W-:Y:S05]  /*6100*/  @P4 BRA `(.L_x_466) ;  /* 0x0000000400544947 */ /* 0x000fea0003800000 */
[----:B------:R-:W-:Y:S01]  /*6110*/  HADD2.F32 R54, -RZ, R125.H1_H1 ;  /* 0x3000007dff367230 */ /* 0x000fe20000004100 */
[----:B------:R-:W-:Y:S01]  /*6120*/  SHF.R.U64 R44, R44, 0x10, R45 ;  /* 0x000000102c2c7819 */ /* 0x000fe2000000122d */
[----:B--2---:R-:W-:Y:S01]  /*6130*/  HADD2.F32 R51, -RZ, R41.H0_H0 ;  /* 0x20000029ff337230 */ /* 0x004fe20000004100 */
[----:B------:R-:W-:Y:S01]  /*6140*/  SHF.R.U64 R46, R46, 0x10, R47 ;  /* 0x000000102e2e7819 */ /* 0x000fe2000000122f */
[----:B-1----:R-:W-:Y:S02]  /*6150*/  HADD2.F32 R52, -RZ, R37.H0_H0 ;  /* 0x20000025ff347230 */ /* 0x002fe40000004100 */
[----:B------:R-:W-:Y:S02]  /*6160*/  HADD2.F32 R53, -RZ, R123.H1_H1 ;  /* 0x3000007bff357230 */ /* 0x000fe40000004100 */
[-C--:B------:R-:W-:Y:S01]  /*6170*/  FMUL.FTZ R55, R51, R54.reuse ;  /* 0x0000003633377220 */ /* 0x080fe20000410000 */
[----:B------:R-:W-:Y:S02]  /*6180*/  HADD2.F32 R125, -RZ, R125.H0_H0 ;  /* 0x2000007dff7d7230 */ /* 0x000fe40000004100 */
[----:B------:R-:W-:Y:S01]  /*6190*/  FMUL.FTZ R54, R52, R54 ;  /* 0x0000003634367220 */ /* 0x000fe20000410000 */
[----:B------:R-:W-:-:S02]  /*61a0*/  HADD2.F32 R123, -RZ, R123.H0_H0 ;  /* 0x2000007bff7b7230 */ /* 0x000fc40000004100 */
[-C--:B------:R-:W-:Y:S01]  /*61b0*/  FFMA.FTZ R52, R52, R53.reuse, -R55 ;  /* 0x0000003534347223 */ /* 0x080fe20000010837 */
[----:B------:R-:W-:Y:S01]  /*61c0*/  SHF.R.U32.HI R55, RZ, 0x10, R33 ;  /* 0x00000010ff377819 */ /* 0x000fe20000011621 */
[----:B------:R-:W-:Y:S01]  /*61d0*/  FFMA.FTZ R51, R51, R53, R54 ;  /* 0x0000003533337223 */ /* 0x000fe20000010036 */
[----:B------:R-:W-:Y:S01]  /*61e0*/  SHF.R.U32.HI R54, RZ, 0x10, R45 ;  /* 0x00000010ff367819 */ /* 0x000fe2000001162d */
[----:B------:R-:W-:Y:S02]  /*61f0*/  HADD2.F32 R53, -RZ, R41.H1_H1 ;  /* 0x30000029ff357230 */ /* 0x000fe40000004100 */
[----:B------:R-:W-:Y:S02]  /*6200*/  HADD2.F32 R45, -RZ, R43.H0_H0 ;  /* 0x2000002bff2d7230 */ /* 0x000fe40000004100 */
[----:B------:R-:W-:Y:S02]  /*6210*/  HADD2.F32 R41, -RZ, R54.H0_H0 ;  /* 0x20000036ff297230 */ /* 0x000fe40000004100 */
[----:B------:R-:W-:-:S02]  /*6220*/  HADD2.F32 R54, -RZ, R37.H1_H1 ;  /* 0x30000025ff367230 */ /* 0x000fc40000004100 */
[----:B------:R-:W-:Y:S02]  /*6230*/  HADD2.F32 R37, -RZ, R55.H0_H0 ;  /* 0x20000037ff257230 */ /* 0x000fe40000004100 */
[CC--:B------:R-:W-:Y:S01]  /*6240*/  FMUL.FTZ R55, R53.reuse, R41.reuse ;  /* 0x0000002935377220 */ /* 0x0c0fe20000410000 */
[----:B------:R-:W-:Y:S02]  /*6250*/  HADD2.F32 R43, -RZ, R43.H1_H1 ;  /* 0x3000002bff2b7230 */ /* 0x000fe40000004100 */
[C---:B------:R-:W-:Y:S01]  /*6260*/  FMUL.FTZ R56, R54.reuse, R41 ;  /* 0x0000002936387220 */ /* 0x040fe20000410000 */
[-C--:B------:R-:W-:Y:S01]  /*6270*/  FFMA.FTZ R41, R54, R37.reuse, -R55 ;  /* 0x0000002536297223 */ /* 0x080fe20000010837 */
[----:B------:R-:W-:Y:S02]  /*6280*/  HADD2.F32 R54, -RZ, R124.H1_H1 ;  /* 0x3000007cff367230 */ /* 0x000fe40000004100 */
[----:B------:R-:W-:Y:S01]  /*6290*/  FFMA.FTZ R37, R53, R37, R56 ;  /* 0x0000002535257223 */ /* 0x000fe20000010038 */
[----:B------:R-:W-:-:S02]  /*62a0*/  HADD2.F32 R53, -RZ, R39.H0_H0 ;  /* 0x20000027ff357230 */ /* 0x000fc40000004100 */
[----:B------:R-:W-:Y:S02]  /*62b0*/  HADD2.F32 R55, -RZ, R122.H1_H1 ;  /* 0x3000007aff377230 */ /* 0x000fe40000004100 */
[-C--:B------:R-:W-:Y:S01]  /*62c0*/  FMUL.FTZ R56, R45, R54.reuse ;  /* 0x000000362d387220 */ /* 0x080fe20000410000 */
[----:B------:R-:W-:Y:S02]  /*62d0*/  HADD2.F32 R124, -RZ, R124.H0_H0 ;  /* 0x2000007cff7c7230 */ /* 0x000fe40000004100 */
[C---:B------:R-:W-:Y:S01]  /*62e0*/  FMUL.FTZ R54, R53.reuse, R54 ;  /* 0x0000003635367220 */ /* 0x040fe20000410000 */
[----:B------:R-:W-:Y:S02]  /*62f0*/  HADD2.F32 R122, -RZ, R122.H0_H0 ;  /* 0x2000007aff7a7230 */ /* 0x000fe40000004100 */
[-C--:B------:R-:W-:Y:S01]  /*6300*/  FFMA.FTZ R56, R53, R55.reuse, -R56 ;  /* 0x0000003735387223 */ /* 0x080fe20000010838 */
[----:B------:R-:W-:Y:S02]  /*6310*/  HADD2.F32 R53, -RZ, R39.H1_H1 ;  /* 0x30000027ff357230 */ /* 0x000fe40000004100 */
[----:B------:R-:W-:Y:S01]  /*6320*/  FFMA.FTZ R54, R45, R55, R54 ;  /* 0x000000372d367223 */ /* 0x000fe20000010036 */
[----:B------:R-:W-:-:S02]  /*6330*/  SHF.R.U32.HI R45, RZ, 0x10, R47 ;  /* 0x00000010ff2d7819 */ /* 0x000fc4000001162f */
[--C-:B------:R-:W-:Y:S02]  /*6340*/  SHF.R.U32.HI R55, RZ, 0x10, R35.reuse ;  /* 0x00000010ff377819 */ /* 0x100fe40000011623 */
[----:B------:R-:W-:Y:S01]  /*6350*/  SHF.R.U64 R35, R34, 0x10, R35 ;  /* 0x0000001022237819 */ /* 0x000fe20000001223 */
[----:B------:R-:W-:Y:S01]  /*6360*/  HADD2.F32 R45, -RZ, R45.H0_H0 ;  /* 0x2000002dff2d7230 */ /* 0x000fe20000004100 */
[----:B------:R-:W-:Y:S01]  /*6370*/  F2FP.F16.F32.PACK_AB R41, R41, R52 ;  /* 0x000000342929723e */ /* 0x000fe200000000ff */
[----:B------:R-:W-:Y:S01]  /*6380*/  HADD2.F32 R39, -RZ, R55.H0_H0 ;  /* 0x20000037ff277230 */ /* 0x000fe20000004100 */
[----:B------:R-:W-:Y:S01]  /*6390*/  F2FP.F16.F32.PACK_AB R51, R37, R51 ;  /* 0x000000332533723e */ /* 0x000fe200000000ff */
[----:B------:R-:W-:Y:S02]  /*63a0*/  HADD2.F32 R35, -RZ, R35.H0_H0 ;  /* 0x20000023ff237230 */ /* 0x000fe40000004100 */
[-C--:B------:R-:W-:Y:S01]  /*63b0*/  FMUL.FTZ R55, R43, R45.reuse ;  /* 0x0000002d2b377220 */ /* 0x080fe20000410000 */
[----:B------:R-:W-:Y:S01]  /*63c0*/  FMUL.FTZ R45, R53, R45 ;  /* 0x0000002d352d7220 */ /* 0x000fe20000410000 */
[----:B------:R-:W-:-:S02]  /*63d0*/  IMAD.MOV.U32 R37, RZ, RZ, R41 ;  /* 0x000000ffff257224 */ /* 0x000fc400078e0029 */
[-C--:B------:R-:W-:Y:S01]  /*63e0*/  FFMA.FTZ R55, R53, R39.reuse, -R55 ;  /* 0x0000002735377223 */ /* 0x080fe20000010837 */
[----:B------:R-:W-:Y:S01]  /*63f0*/  FFMA.FTZ R45, R43, R39, R45 ;  /* 0x000000272b2d7223 */ /* 0x000fe2000001002d */
[----:B------:R-:W-:Y:S02]  /*6400*/  HADD2.F32 R39, -RZ, R40.H0_H0 ;  /* 0x20000028ff277230 */ /* 0x000fe40000004100 */
[----:B------:R-:W-:Y:S01]  /*6410*/  HADD2.F32 R43, -RZ, R36.H0_H0 ;  /* 0x20000024ff2b7230 */ /* 0x000fe20000004100 */
[----:B------:R-:W-:Y:S01]  /*6420*/  F2FP.F16.F32.PACK_AB R55, R55, R56 ;  /* 0x000000383737723e */ /* 0x000fe200000000ff */
[----:B------:R-:W-:Y:S02]  /*6430*/  HADD2.F32 R40, -RZ, R40.H1_H1 ;  /* 0x30000028ff287230 */ /* 0x000fe40000004100 */
[-C--:B------:R-:W-:Y:S01]  /*6440*/  FMUL.FTZ R53, R39, R125.reuse ;  /* 0x0000007d27357220 */ /* 0x080fe20000410000 */
[----:B------:R-:W-:Y:S02]  /*6450*/  IMAD.MOV.U32 R41, RZ, RZ, R51 ;  /* 0x000000ffff297224 */ /* 0x000fe400078e0033 */
[C---:B------:R-:W-:Y:S01]  /*6460*/  FMUL.FTZ R125, R43.reuse, R125 ;  /* 0x0000007d2b7d7220 */ /* 0x040fe20000410000 */
[----:B------:R-:W-:-:S03]  /*6470*/  FFMA.FTZ R53, R43, R123, -R53 ;  /* 0x0000007b2b357223 */ /* 0x000fc60000010835 */
[----:B------:R-:W-:Y:S01]  /*6480*/  FFMA.FTZ R125, R39, R123, R125 ;  /* 0x0000007b277d7223 */ /* 0x000fe2000001007d */
[----:B------:R-:W-:Y:S01]  /*6490*/  SHF.R.U64 R39, R32, 0x10, R33 ;  /* 0x0000001020277819 */ /* 0x000fe20000001221 */
[----:B------:R-:W-:Y:S02]  /*64a0*/  HADD2.F32 R33, -RZ, R44.H0_H0 ;  /* 0x2000002cff217230 */ /* 0x000fe40000004100 */
[----:B------:R-:W-:Y:S02]  /*64b0*/  HADD2.F32 R32, -RZ, R36.H1_H1 ;  /* 0x30000024ff207230 */ /* 0x000fe40000004100 */
[----:B------:R-:W-:Y:S02]  /*64c0*/  HADD2.F32 R39, -RZ, R39.H0_H0 ;  /* 0x20000027ff277230 */ /* 0x000fe40000004100 */
[-C--:B------:R-:W-:Y:S01]  /*64d0*/  FMUL.FTZ R43, R40, R33.reuse ;  /* 0x00000021282b7220 */ /* 0x080fe20000410000 */
[----:B------:R-:W-:-:S03]  /*64e0*/  FMUL.FTZ R33, R32, R33 ;  /* 0x0000002120217220 */ /* 0x000fc60000410000 */
[-C--:B------:R-:W-:Y:S01]  /*64f0*/  FFMA.FTZ R32, R32, R39.reuse, -R43 ;  /* 0x0000002720207223 */ /* 0x080fe2000001082b */
[----:B------:R-:W-:Y:S02]  /*6500*/  HADD2.F32 R43, -RZ, R46.H0_H0 ;  /* 0x2000002eff2b7230 */ /* 0x000fe40000004100 */
[----:B------:R-:W-:Y:S01]  /*6510*/  FFMA.FTZ R36, R40, R39, R33 ;  /* 0x0000002728247223 */ /* 0x000fe20000010021 */
[----:B------:R-:W-:Y:S02]  /*6520*/  HADD2.F32 R39, -RZ, R42.H0_H0 ;  /* 0x2000002aff277230 */ /* 0x000fe40000004100 */
[----:B------:R-:W-:Y:S02]  /*6530*/  HADD2.F32 R33, -RZ, R38.H0_H0 ;  /* 0x20000026ff217230 */ /* 0x000fe40000004100 */
[----:B------:R-:W-:Y:S02]  /*6540*/  HADD2.F32 R42, -RZ, R42.H1_H1 ;  /* 0x3000002aff2a7230 */ /* 0x000fe40000004100 */
[----:B------:R-:W-:Y:S01]  /*6550*/  FMUL.FTZ R40, R39, R124 ;  /* 0x0000007c27287220 */ /* 0x000fe20000410000 */
[----:B------:R-:W-:-:S02]  /*6560*/  HADD2.F32 R38, -RZ, R38.H1_H1 ;  /* 0x30000026ff267230 */ /* 0x000fc40000004100 */
[C---:B------:R-:W-:Y:S01]  /*6570*/  FMUL.FTZ R124, R33.reuse, R124 ;  /* 0x0000007c217c7220 */ /* 0x040fe20000410000 */
[-C--:B------:R-:W-:Y:S01]  /*6580*/  FMUL.FTZ R47, R42, R43.reuse ;  /* 0x0000002b2a2f7220 */ /* 0x080fe20000410000 */
[-C--:B------:R-:W-:Y:S01]  /*6590*/  FFMA.FTZ R33, R33, R122.reuse, -R40 ;  /* 0x0000007a21217223 */ /* 0x080fe20000010828 */
[----:B------:R-:W-:Y:S01]  /*65a0*/  FMUL.FTZ R43, R38, R43 ;  /* 0x0000002b262b7220 */ /* 0x000fe20000410000 */
[----:B------:R-:W-:Y:S01]  /*65b0*/  FFMA.FTZ R39, R39, R122, R124 ;  /* 0x0000007a27277223 */ /* 0x000fe2000001007c */
[----:B------:R-:W-:Y:S01]  /*65c0*/  F2FP.F16.F32.PACK_AB R40, R32, R53 ;  /* 0x000000352028723e */ /* 0x000fe200000000ff */
[-C--:B------:R-:W-:Y:S01]  /*65d0*/  FFMA.FTZ R38, R38, R35.reuse, -R47 ;  /* 0x0000002326267223 */ /* 0x080fe2000001082f */
[----:B------:R-:W-:Y:S01]  /*65e0*/  FFMA.FTZ R42, R42, R35, R43 ;  /* 0x000000232a2a7223 */ /* 0x000fe2000001002b */
[----:B------:R-:W-:Y:S02]  /*65f0*/  F2FP.F16.F32.PACK_AB R32, R36, R125 ;  /* 0x0000007d2420723e */ /* 0x000fe400000000ff */
[----:B------:R-:W-:Y:S01]  /*6600*/  IMAD.MOV.U32 R36, RZ, RZ, R40 ;  /* 0x000000ffff247224 */ /* 0x000fe200078e0028 */
[----:B------:R-:W-:-:S02]  /*6610*/  F2FP.F16.F32.PACK_AB R43, R45, R54 ;  /* 0x000000362d2b723e */ /* 0x000fc400000000ff */
[----:B------:R-:W-:Y:S01]  /*6620*/  F2FP.F16.F32.PACK_AB R42, R42, R39 ;  /* 0x000000272a2a723e */ /* 0x000fe200000000ff */
[----:B------:R-:W-:Y:S01]  /*6630*/  IMAD.MOV.U32 R40, RZ, RZ, R32 ;  /* 0x000000ffff287224 */ /* 0x000fe200078e0020 */
[----:B------:R-:W-:Y:S01]  /*6640*/  F2FP.F16.F32.PACK_AB R38, R38, R33 ;  /* 0x000000212626723e */ /* 0x000fe200000000ff */
[----:B------:R-:W-:-:S07]  /*6650*/  IMAD.MOV.U32 R39, RZ, RZ, R55 ;  /* 0x000000ffff277224 */ /* 0x000fce00078e0037 */
.L_x_466:
[----:B------:R-:W-:Y:S05]  /*6660*/  BSYNC B1 ;  /* 0x0000000000017941 */ /* 0x000fea0003800000 */
.L_x_465:
[----:B-1----:R1:W-:Y:S01]  /*6670*/  STG.E.128 desc[UR60][R48.64], R36 ;  /* 0x0000002430007986 */ /* 0x0023e2000c101d3c */
[----:B------:R-:W-:-:S13]  /*6680*/  ISETP.GE.AND P4, PT, R50, R110, PT ;  /* 0x0000006e3200720c */ /* 0x000fda0003f86270 */
[----:B------:R-:W-:Y:S05]  /*6690*/  @P4 BRA `(.L_x_429) ;  /* 0x00000000009c4947 */ /* 0x000fea0003800000 */
[--C-:B------:R-:W-:Y:S02]  /*66a0*/  SHF.R.S32.HI R32, RZ, 0x1f, R50.reuse ;  /* 0x0000001fff207819 */ /* 0x100fe40000011432 */
[----:B------:R-:W-:-:S04]  /*66b0*/  IADD3 R50, P4, P5, R24, R92, R50 ;  /* 0x0000005c18327210 */ /* 0x000fc80007d9e032 */
[----:B------:R-:W-:Y:S02]  /*66c0*/  IADD3.X R32, R3, R112, R32, P4, P5 ;  /* 0x0000007003207210 */ /* 0x000fe400027ea420 */
[----:B------:R-:W-:-:S04]  /*66d0*/  LEA R90, P4, R50, R90, 0x1 ;  /* 0x0000005a325a7211 */ /* 0x000fc800078808ff */
[----:B------:R-:W-:-:S05]  /*66e0*/  LEA.HI.X R91, R50, R91, R32, 0x1, P4 ;  /* 0x0000005b325b7211 */ /* 0x000fca00020f0c20 */
[----:B--2---:R2:W-:Y:S01]  /*66f0*/  STG.E.128 desc[UR60][R90.64], R40 ;  /* 0x000000285a007986 */ /* 0x0045e2000c101d3c */
[----:B------:R-:W-:Y:S05]  /*6700*/  BRA `(.L_x_429) ;  /* 0x0000000000807947 */ /* 0x000fea0003800000 */
.L_x_422:
[----:B------:R-:W2:Y:S02]  /*6710*/  LDL R32, [R1+0x4c] ;  /* 0x00004c0001207983 */ /* 0x000ea40000100800 */
[----:B--2---:R-:W-:-:S13]  /*6720*/  ISETP.NE.AND P3, PT, R32, 0x3, PT ;  /* 0x000000032000780c */ /* 0x004fda0003f65270 */
[----:B------:R-:W-:Y:S05]  /*6730*/  @!P3 BRA `(.L_x_467) ;  /* 0x000000000004b947 */ /* 0x000fea0003800000 */
[----:B------:R-:W-:Y:S01]  /*6740*/  BPT.TRAP 0x1 ;  /* 0x000000040000795c */ /* 0x000fe20000300000 */
.L_x_467:
[----:B------:R-:W-:Y:S01]  /*6750*/  IMAD R20, R17, 0x8, R16 ;  /* 0x0000000811147824 */ /* 0x000fe200078e0210 */
[----:B------:R-:W-:Y:S01]  /*6760*/  SHF.L.U32 R87, R155, 0x1f, RZ ;  /* 0x0000001f9b577819 */ /* 0x000fe200000006ff */
[----:B------:R-:W-:Y:S01]  /*6770*/  IMAD R86, R22, -0x90, R2 ;  /* 0xffffff7016567824 */ /* 0x000fe200078e0202 */
[----:B------:R-:W-:Y:S02]  /*6780*/  BSSY B1, `(.L_x_468) ;  /* 0x0000004000017945 */ /* 0x000fe40003800000 */
[----:B------:R-:W0:Y:S02]  /*6790*/  SYNCS.PHASECHK.TRANS64.TRYWAIT P4, [R20+URZ+0x31c90], R87 ;  /* 0x031c9057140075a7 */ /* 0x000e24000808017f */
[----:B------:R-:W-:Y:S01]  /*67a0*/  VIMNMX R86, R86, 0x90, PT ;  /* 0x0000009056567848 */ /* 0x000fe20003fe0100 */
[----:B0-----:R-:W-:Y:S06]  /*67b0*/  @!P4 BRA `(.L_x_469) ;  /* 0x0000018c00e0c947 */ /* 0x001fec0003800000 */
.L_x_724:
[----:B------:R-:W-:Y:S05]  /*67c0*/  BSYNC B1 ;  /* 0x0000000000017941 */ /* 0x000fea0003800000 */
.L_x_468:
[----:B------:R-:W-:-:S13]  /*67d0*/  ISETP.GE.AND P4, PT, R19, R86, PT ;  /* 0x000000561300720c */ /* 0x000fda0003f86270 */
[----:B------:R-:W-:Y:S05]  /*67e0*/  @P4 BRA `(.L_x_429) ;  /* 0x0000000000484947 */ /* 0x000fea0003800000 */
[----:B------:R-:W-:-:S13]  /*67f0*/  ISETP.NE.AND P4, PT, R10, RZ, PT ;  /* 0x000000ff0a00720c */ /* 0x000fda0003f85270 */
[----:B------:R-:W1:Y:S04]  /*6800*/  @P4 LDS.128 R32, [R79+0x16800] ;  /* 0x016800004f204984 */ /* 0x000e680000000c00 */
[----:B-1----:R-:W-:Y:S01]  /*6810*/  @P4 STG.E.128 desc[UR60][R36.64], R32 ;  /* 0x0000002024004986 */ /* 0x002fe2000c101d3c */
        /* <DEDUP_REMOVED lines=14> */
[----:B-1----:R1:W-:Y:S02]  /*6900*/  @P4 STG.E.128 desc[UR60][R36.64+0xa0], R32 ;  /* 0x0000a02024004986 */ /* 0x0023e4000c101d3c */
.L_x_429:
[----:B------:R-:W-:Y:S05]  /*6910*/  BSYNC B0 ;  /* 0x0000000000007941 */ /* 0x000fea0003800000 */
.L_x_421:
[----:B-1234-:R-:W1:Y:S01]  /*6920*/  S2R R32, SR_TID.X ;  /* 0x0000000000207919 */ /* 0x01ee620000002100 */
[----:B------:R-:W-:Y:S01]  /*6930*/  @!PT LDS RZ, [RZ] ;  /* 0x00000000fffff984 */ /* 0x000fe20000000800 */
[----:B------:R-:W-:Y:S01]  /*6940*/  @!PT LDS RZ, [RZ] ;  /* 0x00000000fffff984 */ /* 0x000fe20000000800 */
[----:B------:R-:W-:Y:S01]  /*6950*/  @!PT LDS RZ, [RZ] ;  /* 0x00000000fffff984 */ /* 0x000fe20000000800 */
[----:B------:R-:W-:Y:S01]  /*6960*/  @!PT LDS RZ, [RZ] ;  /* 0x00000000fffff984 */ /* 0x000fe20000000800 */
[----:B------:R2:W-:Y:S06]  /*6970*/  MEMBAR.ALL.CTA ;  /* 0x0000000000007992 */ /* 0x0005ec0000008000 */
[----:B--2---:R-:W2:Y:S01]  /*6980*/  FENCE.VIEW.ASYNC.S ;  /* 0x00000000000073c6 */ /* 0x004ea20000000000 */
[----:B------:R-:W-:Y:S05]  /*6990*/  WARPSYNC.ALL ;  /* 0x0000000000007948 */ /* 0x000fea0003800000 */
[----:B------:R-:W-:Y:S01]  /*69a0*/  BSSY B0, `(.L_x_470) ;  /* 0x0000009000007945 */ /* 0x000fe20003800000 */
[----:B-1----:R-:W-:Y:S01]  /*69b0*/  LOP3.LUT R32, R32, 0x7f, RZ, 0xc0, !PT ;  /* 0x0000007f20207812 */ /* 0x002fe200078ec0ff */
[----:B--2---:R1:W-:Y:S03]  /*69c0*/  BAR.SYNC.DEFER_BLOCKING R113, 0x80 ;  /* 0x000200710000751d */ /* 0x0043e60000010000 */
[----:B------:R-:W-:-:S13]  /*69d0*/  ISETP.NE.AND P4, PT, R32, RZ, PT ;  /* 0x000000ff2000720c */ /* 0x000fda0003f85270 */
[----:B------:R-:W-:-:S05]  /*69e0*/  @!P4 VIADD R32, R20, 0x31ca0 ;  /* 0x00031ca01420c836 */ /* 0x000fca0000000000 */
[----:B------:R-:W-:-:S04]  /*69f0*/  @!P4 PRMT R32, RZ, 0x654, R32 ;  /* 0x00000654ff20c816 */ /* 0x000fc80000000020 */
[----:B------:R1:W-:Y:S01]  /*6a00*/  @!P4 SYNCS.ARRIVE.TRANS64.RED.A1T0 RZ, [R32+URZ], RZ ;  /* 0x000000ff20ffc9a7 */ /* 0x0003e2000810043f */
[----:B------:R-:W-:Y:S05]  /*6a10*/  @!P3 BRA `(.L_x_471) ;  /* 0x000000000004b947 */ /* 0x000fea0003800000 */
[----:B------:R-:W-:Y:S01]  /*6a20*/  BPT.TRAP 0x1 ;  /* 0x000000040000795c */ /* 0x000fe20000300000 */
.L_x_471:
[----:B------:R-:W-:Y:S05]  /*6a30*/  BSYNC B0 ;  /* 0x0000000000007941 */ /* 0x000fea0003800000 */
.L_x_470:
[----:B------:R-:W2:Y:S01]  /*6a40*/  SYNCS.PHASECHK.TRANS64.TRYWAIT P3, [R20+URZ+0x31cb0], R87 ;  /* 0x031cb057140075a7 */ /* 0x000ea2000806017f */
[----:B------:R-:W-:Y:S04]  /*6a50*/  BSSY B0, `(.L_x_472) ;  /* 0x0000002000007945 */ /* 0x000fe80003800000 */
[----:B--2---:R-:W-:Y:S05]  /*6a60*/  @!P3 BRA `(.L_x_473) ;  /* 0x0000018c0048b947 */ /* 0x004fea0003800000 */
.L_x_725:
[----:B------:R-:W-:Y:S05]  /*6a70*/  BSYNC B0 ;  /* 0x0000000000007941 */ /* 0x000fea0003800000 */
.L_x_472:
[----:B------:R-:W-:Y:S01]  /*6a80*/  ISETP.GE.AND P3, PT, R19, R86, PT ;  /* 0x000000561300720c */ /* 0x000fe20003f66270 */
[----:B------:R-:W-:-:S12]  /*6a90*/  BSSY B0, `(.L_x_474) ;  /* 0x0000020000007945 */ /* 0x000fd80003800000 */
[----:B------:R-:W-:Y:S05]  /*6aa0*/  @P3 BRA `(.L_x_475) ;  /* 0x0000000000783947 */ /* 0x000fea0003800000 */
[----:B------:R-:W-:Y:S01]  /*6ab0*/  IMAD.WIDE R34, R22, 0x90, R68 ;  /* 0x0000009016227825 */ /* 0x000fe200078e0244 */
[----:B------:R-:W-:-:S03]  /*6ac0*/  ULDC.64 UR4, c[0x0][0x328] ;  /* 0x0000ca0000047ab9 */ /* 0x000fc60000000a00 */
[----:B------:R-:W-:Y:S02]  /*6ad0*/  IMAD R35, R35, UR4, RZ ;  /* 0x0000000423237c24 */ /* 0x000fe4000f8e02ff */
[----:B-1----:R-:W-:Y:S02]  /*6ae0*/  IMAD.MOV.U32 R32, RZ, RZ, R26 ;  /* 0x000000ffff207224 */ /* 0x002fe400078e001a */
[----:B------:R-:W-:Y:S02]  /*6af0*/  IMAD.MOV.U32 R33, RZ, RZ, R89 ;  /* 0x000000ffff217224 */ /* 0x000fe400078e0059 */
[C---:B------:R-:W-:Y:S02]  /*6b00*/  IMAD R35, R34.reuse, UR5, R35 ;  /* 0x0000000522237c24 */ /* 0x040fe4000f8e0223 */
[----:B------:R-:W-:Y:S01]  /*6b10*/  IMAD.WIDE.U32 R32, R34, UR4, R32 ;  /* 0x0000000422207c25 */ /* 0x000fe2000f8e0020 */
[----:B------:R-:W-:-:S03]  /*6b20*/  ULDC.64 UR4, c[0x0][0x318] ;  /* 0x0000c60000047ab9 */ /* 0x000fc60000000a00 */
[----:B------:R-:W-:Y:S01]  /*6b30*/  IMAD.IADD R33, R33, 0x1, R35 ;  /* 0x0000000121217824 */ /* 0x000fe200078e0223 */
[----:B------:R-:W-:Y:S01]  /*6b40*/  LEA R36, P3, R32, UR4, 0x1 ;  /* 0x0000000420247c11 */ /* 0x000fe2000f8608ff */
[----:B------:R-:W-:-:S03]  /*6b50*/  ULDC UR4, c[0x0][0x2f4] ;  /* 0x0000bd0000047ab9 */ /* 0x000fc60000000800 */
[----:B------:R-:W-:Y:S02]  /*6b60*/  LEA.HI.X R37, R32, UR5, R33, 0x1, P3 ;  /* 0x0000000520257c11 */ /* 0x000fe400098f0c21 */
[----:B------:R-:W-:-:S13]  /*6b70*/  ISETP.GE.AND P3, PT, R144, UR4, PT ;  /* 0x0000000490007c0c */ /* 0x000fda000bf66270 */
[----:B------:R-:W1:Y:S04]  /*6b80*/  @!P3 LDS.128 R32, [R79] ;  /* 0x000000004f20b984 */ /* 0x000e680000000c00 */
[----:B-1----:R-:W-:Y:S01]  /*6b90*/  @!P3 STG.E.128 desc[UR60][R36.64], R32 ;  /* 0x000000202400b986 */ /* 0x002fe2000c101d3c */
[----:B------:R-:W-:-:S13]  /*6ba0*/  ISETP.GE.AND P3, PT, R4, UR4, PT ;  /* 0x0000000404007c0c */ /* 0x000fda000bf66270 */
[----:B------:R-:W1:Y:S04]  /*6bb0*/  @!P3 LDS.128 R32, [R79+0x2400] ;  /* 0x002400004f20b984 */ /* 0x000e680000000c00 */
[----:B-1----:R-:W-:Y:S01]  /*6bc0*/  @!P3 STG.E.128 desc[UR60][R36.64+0x40], R32 ;  /* 0x000040202400b986 */ /* 0x002fe2000c101d3c */
[----:B------:R-:W-:-:S13]  /*6bd0*/  ISETP.GE.AND P3, PT, R6, UR4, PT ;  /* 0x0000000406007c0c */ /* 0x000fda000bf66270 */
[----:B------:R-:W1:Y:S04]  /*6be0*/  @!P3 LDS.128 R32, [R79+0x4800] ;  /* 0x004800004f20b984 */ /* 0x000e680000000c00 */
[----:B-1----:R-:W-:Y:S01]  /*6bf0*/  @!P3 STG.E.128 desc[UR60][R36.64+0x80], R32 ;  /* 0x000080202400b986 */ /* 0x002fe2000c101d3c */
        /* <DEDUP_REMOVED lines=8> */
[----:B-1----:R3:W-:Y:S02]  /*6c80*/  @!P3 STG.E.128 desc[UR60][R36.64+0xa0], R32 ;  /* 0x0000a0202400b986 */ /* 0x0027e4000c101d3c */
.L_x_475:
[----:B------:R-:W-:Y:S05]  /*6c90*/  BSYNC B0 ;  /* 0x0000000000007941 */ /* 0x000fea0003800000 */
.L_x_474:
[----:B------:R-:W-:Y:S01]  /*6ca0*/  @!PT LDS RZ, [RZ] ;  /* 0x00000000fffff984 */ /* 0x000fe20000000800 */
[----:B------:R-:W-:Y:S01]  /*6cb0*/  @!PT LDS RZ, [RZ] ;  /* 0x00000000fffff984 */ /* 0x000fe20000000800 */
[----:B------:R-:W-:Y:S01]  /*6cc0*/  @!PT LDS RZ, [RZ] ;  /* 0x00000000fffff984 */ /* 0x000fe20000000800 */
[----:B------:R-:W-:Y:S01]  /*6cd0*/  @!PT LDS RZ, [RZ] ;  /* 0x00000000fffff984 */ /* 0x000fe20000000800 */
[----:B------:R4:W-:Y:S06]  /*6ce0*/  MEMBAR.ALL.CTA ;  /* 0x0000000000007992 */ /* 0x0009ec0000008000 */
[----:B----4-:R-:W4:Y:S01]  /*6cf0*/  FENCE.VIEW.ASYNC.S ;  /* 0x00000000000073c6 */ /* 0x010f220000000000 */
[----:B0-2---:R-:W-:Y:S02]  /*6d00*/  @!P4 VIADD R20, R20, 0x31cc0 ;  /* 0x00031cc01414c836 */ /* 0x005fe40000000000 */
[----:B------:R-:W-:-:S03]  /*6d10*/  VIADD R17, R17, 0x1 ;  /* 0x0000000111117836 */ /* 0x000fc60000000000 */
[----:B------:R-:W-:Y:S01]  /*6d20*/  @!P4 PRMT R20, RZ, 0x654, R20 ;  /* 0x00000654ff14c816 */ /* 0x000fe20000000014 */
[----:B----4-:R0:W-:Y:S01]  /*6d30*/  BAR.SYNC.DEFER_BLOCKING R113, 0x80 ;  /* 0x000200710000751d */ /* 0x0101e20000010000 */
[----:B------:R-:W-:-:S04]  /*6d40*/  ISETP.NE.AND P3, PT, R17, 0x2, PT ;  /* 0x000000021100780c */ /* 0x000fc80003f65270 */
[----:B------:R-:W-:Y:S01]  /*6d50*/  SEL R17, R17, RZ, P3 ;  /* 0x000000ff11117207 */ /* 0x000fe20001800000 */
[----:B------:R2:W-:Y:S02]  /*6d60*/  @!P4 SYNCS.ARRIVE.TRANS64.RED.A1T0 RZ, [R20+URZ], RZ ;  /* 0x000000ff14ffc9a7 */ /* 0x0005e4000810043f */
[----:B--2---:R-:W-:-:S04]  /*6d70*/  SEL R20, RZ, 0x1, P3 ;  /* 0x00000001ff147807 */ /* 0x004fc80001800000 */
[----:B------:R-:W-:Y:S01]  /*6d80*/  LOP3.LUT R155, R155, R20, RZ, 0x3c, !PT ;  /* 0x000000149b9b7212 */ /* 0x000fe200078e3cff */
[----:B0-----:R-:W-:Y:S06]  /*6d90*/  @P2 BRA `(.L_x_476) ;  /* 0xffffffbc00342947 */ /* 0x001fec000383ffff */
[----:B------:R-:W0:Y:S01]  /*6da0*/  S2R R21, SR_TID.X ;  /* 0x0000000000157919 */ /* 0x000e220000002100 */
[----:B------:R-:W-:Y:S02]  /*6db0*/  PLOP3.LUT P0, PT, PT, PT, PT, 0x8, 0x0 ;  /* 0x000000000000781c */ /* 0x000fe40003f0e170 */
[----:B0-----:R-:W-:-:S04]  /*6dc0*/  SHF.R.U32.HI R21, RZ, 0x7, R21 ;  /* 0x00000007ff157819 */ /* 0x001fc80000011615 */
[----:B------:R-:W-:-:S13]  /*6dd0*/  ISETP.NE.AND P5, PT, R21, 0x1, PT ;  /* 0x000000011500780c */ /* 0x000fda0003fa5270 */
[----:B------:R-:W-:Y:S06]  /*6de0*/  @!P5 BAR.ARV 0x9, 0x100 ;  /* 0x024400000000db1d */ /* 0x000fec0000002000 */
.L_x_416:
[----:B------:R-:W-:Y:S01]  /*6df0*/  IMAD.MOV.U32 R3, RZ, RZ, RZ ;  /* 0x000000ffff037224 */ /* 0x000fe200078e00ff */
[----:B------:R-:W-:Y:S06]  /*6e00*/  @P0 BRA `(.L_x_477) ;  /* 0x00000000000c0947 */ /* 0x000fec0003800000 */
[----:B------:R-:W2:Y:S01]  /*6e10*/  FENCE.VIEW.ASYNC.G ;  /* 0x00000000000073c6 */ /* 0x000ea20000000100 */
[----:B------:R-:W-:Y:S05]  /*6e20*/  WARPSYNC.ALL ;  /* 0x0000000000007948 */ /* 0x000fea0003800000 */
[----:B--2---:R-:W-:Y:S06]  /*6e30*/  BAR.ARV 0xc, 0x200 ;  /* 0x0308000000007b1d */ /* 0x004fec0000002000 */
.L_x_477:
[----:B------:R-:W2:Y:S01]  /*6e40*/  LDL R0, [R1+0x50] ;  /* 0x0000500001007983 */ /* 0x000ea20000100800 */
[----:B------:R-:W-:Y:S01]  /*6e50*/  BSSY B0, `(.L_x_478) ;  /* 0x0000021000007945 */ /* 0x000fe20003800000 */
[----:B--2---:R-:W-:-:S13]  /*6e60*/  LOP3.LUT P0, RZ, R0, 0x4, RZ, 0xc0, !PT ;  /* 0x0000000400ff7812 */ /* 0x004fda000780c0ff */
[----:B------:R-:W-:Y:S05]  /*6e70*/  @!P0 BRA `(.L_x_479) ;  /* 0x0000000000788947 */ /* 0x000fea0003800000 */
[----:B------:R-:W2:Y:S01]  /*6e80*/  LDL R0, [R1+0x94] ;  /* 0x0000940001007983 */ /* 0x000ea20000100800 */
[----:B------:R-:W-:Y:S01]  /*6e90*/  ULDC UR4, c[0x0][0x9f0] ;  /* 0x00027c0000047ab9 */ /* 0x000fe20000000800 */
[----:B--2---:R-:W-:-:S04]  /*6ea0*/  ISETP.NE.AND P0, PT, R0, RZ, PT ;  /* 0x000000ff0000720c */ /* 0x004fc80003f05270 */
[----:B------:R-:W-:-:S04]  /*6eb0*/  SEL R9, R0, UR4, P0 ;  /* 0x0000000400097c07 */ /* 0x000fc80008000000 */
[-C--:B------:R-:W-:Y:S02]  /*6ec0*/  IABS R5, R9.reuse ;  /* 0x0000000900057213 */ /* 0x080fe40000000000 */
[----:B------:R-:W-:Y:S02]  /*6ed0*/  IADD3 R0, R108, -0x1, R9 ;  /* 0xffffffff6c007810 */ /* 0x000fe40007ffe009 */
[----:B------:R-:W2:Y:S01]  /*6ee0*/  I2F.RP R4, R5 ;  /* 0x0000000500047306 */ /* 0x000ea20000209400 */
[----:B0-----:R-:W-:-:S05]  /*6ef0*/  IABS R8, R9 ;  /* 0x0000000900087213 */ /* 0x001fca0000000000 */
[----:B------:R-:W-:Y:S02]  /*6f00*/  IMAD.MOV R8, RZ, RZ, -R8 ;  /* 0x000000ffff087224 */ /* 0x000fe400078e0a08 */
[----:B--2---:R-:W0:Y:S02]  /*6f10*/  MUFU.RCP R4, R4 ;  /* 0x0000000400047308 */ /* 0x004e240000001000 */
[----:B0-----:R-:W-:Y:S01]  /*6f20*/  VIADD R2, R4, 0xffffffe ;  /* 0x0ffffffe04027836 */ /* 0x001fe20000000000 */
[----:B------:R-:W-:Y:S02]  /*6f30*/  IABS R4, R0 ;  /* 0x0000000000047213 */ /* 0x000fe40000000000 */
[----:B------:R-:W-:-:S03]  /*6f40*/  LOP3.LUT R0, R0, R9, RZ, 0x3c, !PT ;  /* 0x0000000900007212 */ /* 0x000fc600078e3cff */
[----:B------:R0:W2:Y:S01]  /*6f50*/  F2I.FTZ.U32.TRUNC.NTZ R3, R2 ;  /* 0x0000000200037305 */ /* 0x0000a2000021f000 */
[----:B------:R-:W-:Y:S01]  /*6f60*/  ISETP.GE.AND P2, PT, R0, RZ, PT ;  /* 0x000000ff0000720c */ /* 0x000fe20003f46270 */
[----:B0-----:R-:W-:Y:S02]  /*6f70*/  IMAD.MOV.U32 R2, RZ, RZ, RZ ;  /* 0x000000ffff027224 */ /* 0x001fe400078e00ff */
[----:B--2---:R-:W-:-:S04]  /*6f80*/  IMAD.MOV R6, RZ, RZ, -R3 ;  /* 0x000000ffff067224 */ /* 0x004fc800078e0a03 */
        /* <DEDUP_REMOVED lines=12> */
[----:B------:R-:W-:-:S07]  /*7050*/  @!P1 LOP3.LUT R3, RZ, R9, RZ, 0x33, !PT ;  /* 0x00000009ff039212 */ /* 0x000fce00078e33ff */
.L_x_479:
[----:B------:R-:W-:Y:S05]  /*7060*/  BSYNC B0 ;  /* 0x0000000000007941 */ /* 0x000fea0003800000 */
.L_x_478:
[----:B------:R-:W2:Y:S01]  /*7070*/  LDL R0, [R1+0xb0] ;  /* 0x0000b00001007983 */ /* 0x000ea20000100800 */
[----:B------:R-:W-:Y:S01]  /*7080*/  PLOP3.LUT P0, PT, PT, PT, PT, 0x80, 0x0 ;  /* 0x000000000000781c */ /* 0x000fe20003f0f070 */
[----:B------:R-:W-:Y:S01]  /*7090*/  IMAD.MOV.U32 R2, RZ, RZ, RZ ;  /* 0x000000ffff027224 */ /* 0x000fe200078e00ff */
        /* <DEDUP_REMOVED lines=15> */
[----:B---3--:R-:W-:Y:S02]  /*7190*/  CS2R R36, SRZ ;  /* 0x0000000000247805 */ /* 0x008fe4000001ff00 */
[----:B------:R-:W-:-:S02]  /*71a0*/  CS2R R38, SRZ ;  /* 0x0000000000267805 */ /* 0x000fc4000001ff00 */
[----:B------:R-:W-:Y:S02]  /*71b0*/  CS2R R28, SRZ ;  /* 0x00000000001c7805 */ /* 0x000fe4000001ff00 */
[----:B------:R-:W-:Y:S02]  /*71c0*/  CS2R R72, SRZ ;  /* 0x0000000000487805 */ /* 0x000fe4000001ff00 */
[----:B0-----:R-:W-:Y:S02]  /*71d0*/  CS2R R8, SRZ ;  /* 0x0000000000087805 */ /* 0x001fe4000001ff00 */
[----:B------:R-:W-:Y:S02]  /*71e0*/  CS2R R30, SRZ ;  /* 0x00000000001e7805 */ /* 0x000fe4000001ff00 */
[----:B------:R-:W-:Y:S02]  /*71f0*/  CS2R R6, SRZ ;  /* 0x0000000000067805 */ /* 0x000fe4000001ff00 */
[----:B------:R-:W-:Y:S01]  /*7200*/  CS2R R68, SRZ ;  /* 0x0000000000447805 */ /* 0x000fe2000001ff00 */
[----:B--2---:R-:W-:-:S02]  /*7210*/  IMAD R4, R0, R3, RZ ;  /* 0x0000000300047224 */ /* 0x004fc400078e02ff */
[----:B------:R-:W-:-:S03]  /*7220*/  IMAD.MOV.U32 R0, RZ, RZ, RZ ;  /* 0x000000ffff007224 */ /* 0x000fc600078e00ff */
[----:B------:R-:W-:Y:S01]  /*7230*/  VIADDMNMX R108, R4, R3, R108, PT ;  /* 0x00000003046c7246 */ /* 0x000fe2000380016c */
[----:B------:R0:W-:Y:S03]  /*7240*/  STL [R1+0x78], R4 ;  /* 0x0000780401007387 */ /* 0x0001e60000100800 */
[----:B------:R-:W-:Y:S02]  /*7250*/  ISETP.GT.AND P1, PT, R108, R4, PT ;  /* 0x000000046c00720c */ /* 0x000fe40003f24270 */
[----:B0-----:R-:W-:-:S11]  /*7260*/  CS2R R4, SRZ ;  /* 0x0000000000047805 */ /* 0x001fd6000001ff00 */
[----:B------:R-:W-:Y:S05]  /*7270*/  @!P1 BRA `(.L_x_480) ;  /* 0x000000d8002c9947 */ /* 0x000fea0003800000 */
[----:B------:R-:W0:Y:S01]  /*7280*/  S2R R10, SR_TID.X ;  /* 0x00000000000a7919 */ /* 0x000e220000002100 */
[----:B------:R-:W-:Y:S01]  /*7290*/  UMOV UR4, 0xffffffff ;  /* 0xffffffff00047882 */ /* 0x000fe20000000000 */
[----:B0-----:R-:W-:-:S05]  /*72a0*/  VIADD R36, R10, 0xffffff80 ;  /* 0xffffff800a247836 */ /* 0x001fca0000000000 */
[----:B------:R-:W-:-:S04]  /*72b0*/  SHF.R.S32.HI R37, RZ, 0x1f, R36 ;  /* 0x0000001fff257819 */ /* 0x000fc80000011424 */
[----:B------:R-:W-:-:S04]  /*72c0*/  LEA.HI R13, R37, R36, RZ, 0x7 ;  /* 0x00000024250d7211 */ /* 0x000fc800078f38ff */
[----:B------:R-:W-:Y:S01]  /*72d0*/  SHF.R.S32.HI R13, RZ, 0x7, R13 ;  /* 0x00000007ff0d7819 */ /* 0x000fe2000001140d */
[----:B------:R-:W-:Y:S06]  /*72e0*/  BRA.DIV UR4, `(.L_x_481) ;  /* 0x00000186043c7947 */ /* 0x000fec000b800000 */
[----:B------:R-:W0:Y:S04]  /*72f0*/  SHFL.IDX PT, R0, R13, RZ, 0x1f ;  /* 0x00001fff0d007589 */ /* 0x000e2800000e0000 */
[----:B0-----:R0:W-:Y:S02]  /*7300*/  STL [R1+0x7c], R0 ;  /* 0x00007c0001007387 */ /* 0x0011e40000100800 */
.L_x_728:
[----:B------:R-:W0:Y:S01]  /*7310*/  LDL R3, [R1+0x7c] ;  /* 0x00007c0001037983 */ /* 0x000e220000100800 */
[----:B------:R-:W-:Y:S01]  /*7320*/  BSSY B6, `(.L_x_482) ;  /* 0x000001b000067945 */ /* 0x000fe20003800000 */
[----:B0-----:R-:W-:-:S05]  /*7330*/  IMAD.HI R0, R3, 0x55555556, RZ ;  /* 0x5555555603007827 */ /* 0x001fca00078e02ff */
[----:B------:R-:W-:-:S05]  /*7340*/  LEA.HI R2, R0, R0, RZ, 0x1 ;  /* 0x0000000000027211 */ /* 0x000fca00078f08ff */
[----:B------:R-:W-:Y:S02]  /*7350*/  IMAD R2, R2, -0x3, R3 ;  /* 0xfffffffd02027824 */ /* 0x000fe400078e0203 */
[----:B------:R-:W-:-:S04]  /*7360*/  VIADD R3, R16, 0x24300 ;  /* 0x0002430010037836 */ /* 0x000fc80000000000 */
[----:B------:R-:W-:Y:S01]  /*7370*/  IMAD R0, R2, 0x800, R3 ;  /* 0x0000080002007824 */ /* 0x000fe200078e0203 */
[----:B------:R-:W-:-:S04]  /*7380*/  LOP3.LUT P0, RZ, R3, 0x9f, RZ, 0xc0, !PT ;  /* 0x0000009f03ff7812 */ /* 0x000fc8000780c0ff */
[----:B------:R-:W-:-:S04]  /*7390*/  SHF.R.U32.HI R0, RZ, 0x4, R0 ;  /* 0x00000004ff007819 */ /* 0x000fc80000011600 */
[----:B------:R-:W-:-:S05]  /*73a0*/  LOP3.LUT R0, R0, 0x3fff, RZ, 0xc0, !PT ;  /* 0x00003fff00007812 */ /* 0x000fca00078ec0ff */
[----:B------:R0:W-:Y:S01]  /*73b0*/  STL [R1+0x84], R0 ;  /* 0x0000840001007387 */ /* 0x0001e20000100800 */
[----:B------:R-:W-:Y:S05]  /*73c0*/  @!P0 BRA `(.L_x_483) ;  /* 0x0000000000408947 */ /* 0x000fea0003800000 */
[----:B0-----:R-:W-:Y:S01]  /*73d0*/  MOV R0, 0x0 ;  /* 0x0000000000007802 */ /* 0x001fe20000000f00 */
[----:B------:R-:W-:Y:S01]  /*73e0*/  ULDC.64 UR4, c[0x4][0xa8] ;  /* 0x01002a0000047ab9 */ /* 0x000fe20000000a00 */
[----:B------:R-:W-:Y:S01]  /*73f0*/  ULDC.64 UR6, c[0x4][0xb0] ;  /* 0x01002c0000067ab9 */ /* 0x000fe20000000a00 */
[----:B------:R-:W-:Y:S01]  /*7400*/  IMAD.U32 R4, RZ, RZ, UR4 ;  /* 0x00000004ff047e24 */ /* 0x000fe2000f8e00ff */
[----:B--2---:R0:W2:Y:S01]  /*7410*/  LDC.64 R14, c[0x4][R0] ;  /* 0x01000000000e7b82 */ /* 0x0040a20000000a00 */
        /* <DEDUP_REMOVED lines=10> */
[----:B-12--5:R-:W-:Y:S05]  /*74c0*/  CALL.ABS.NOINC R14 ;  /* 0x000000000e007343 */ /* 0x026fea0003c00000 */
.L_x_483:
[----:B------:R-:W-:Y:S05]  /*74d0*/  BSYNC B6 ;  /* 0x0000000000067941 */ /* 0x000fea0003800000 */
.L_x_482:
[----:B------:R-:W-:Y:S02]  /*74e0*/  ULDC UR4, c[0x0][0x3f4] ;  /* 0x0000fd0000047ab9 */ /* 0x000fe40000000800 */
[----:B------:R-:W-:-:S13]  /*74f0*/  ISETP.LT.AND P0, PT, RZ, UR4, PT ;  /* 0x00000004ff007c0c */ /* 0x000fda000bf01270 */
[----:B------:R-:W-:Y:S05]  /*7500*/  @P0 BRA `(.L_x_484) ;  /* 0x0000000000400947 */ /* 0x000fea0003800000 */
[----:B------:R-:W0:Y:S02]  /*7510*/  LDL R20, [R1+0xa4] ;  /* 0x0000a40001147983 */ /* 0x000e240000100800 */
[----:B0-----:R-:W-:-:S04]  /*7520*/  LEA.HI R0, R20, R20, RZ, 0x1 ;  /* 0x0000001414007211 */ /* 0x001fc800078f08ff */
[----:B------:R-:W-:-:S05]  /*7530*/  LOP3.LUT R0, R0, 0xfffffffe, RZ, 0xc0, !PT ;  /* 0xfffffffe00007812 */ /* 0x000fca00078ec0ff */
[----:B------:R-:W-:-:S05]  /*7540*/  IMAD.IADD R0, R20, 0x1, -R0 ;  /* 0x0000000114007824 */ /* 0x000fca00078e0a00 */
[----:B------:R-:W-:-:S04]  /*7550*/  SHF.L.U32 R3, R0, 0x1f, RZ ;  /* 0x0000001f00037819 */ /* 0x000fc800000006ff */
[----:B------:R0:W3:Y:S03]  /*7560*/  SYNCS.PHASECHK.TRANS64.TRYWAIT P0, [R16+URZ+0x31c00], R3 ;  /* 0x031c0003100075a7 */ /* 0x0000e6000800017f */
[----:B---3--:R-:W-:Y:S05]  /*7570*/  @!P0 NANOSLEEP.SYNCS 0x989680 ;  /* 0x009896800000895d */ /* 0x008fea0003900000 */
[----:B------:R-:W3:Y:S01]  /*7580*/  @!P0 SYNCS.PHASECHK.TRANS64 P0, [R16+URZ+0x31c00], R3 ;  /* 0x031c0003100085a7 */ /* 0x000ee2000800007f */
[----:B------:R-:W-:Y:S04]  /*7590*/  BSSY B0, `(.L_x_485) ;  /* 0x0000006000007945 */ /* 0x000fe80003800000 */
[----:B---3--:R-:W-:Y:S05]  /*75a0*/  @P0 BRA `(.L_x_486) ;  /* 0x0000000000100947 */ /* 0x008fea0003800000 */
.L_x_487:
[----:B---3--:R3:W4:Y:S02]  /*75b0*/  SYNCS.PHASECHK.TRANS64.TRYWAIT P0, [R16+URZ+0x31c00], R3 ;  /* 0x031c0003100075a7 */ /* 0x008724000800017f */
[----:B----4-:R-:W-:Y:S05]  /*75c0*/  @!P0 NANOSLEEP.SYNCS 0x989680 ;  /* 0x009896800000895d */ /* 0x010fea0003900000 */
[----:B------:R-:W4:Y:S02]  /*75d0*/  @!P0 SYNCS.PHASECHK.TRANS64 P0, [R16+URZ+0x31c00], R3 ;  /* 0x031c0003100085a7 */ /* 0x000f24000800007f */
[----:B----4-:R-:W-:Y:S05]  /*75e0*/  @!P0 BRA `(.L_x_487) ;  /* 0xfffffffc00f08947 */ /* 0x010fea000383ffff */
.L_x_486:
[----:B------:R-:W-:Y:S05]  /*75f0*/  BSYNC B0 ;  /* 0x0000000000007941 */ /* 0x000fea0003800000 */
.L_x_485:
[----:B------:R-:W-:Y:S05]  /*7600*/  BRA `(.L_x_488) ;  /* 0x0000003800dc7947 */ /* 0x000fea0003800000 */
.L_x_484:
[----:B------:R-:W3:Y:S01]  /*7610*/  LDL R3, [R1+0xc8] ;  /* 0x0000c80001037983 */ /* 0x000ee20000100800 */
[----:B0----5:R-:W-:Y:S01]  /*7620*/  SHF.R.S32.HI R0, RZ, 0x1f, R105 ;  /* 0x0000001fff007819 */ /* 0x021fe20000011469 */
[----:B------:R-:W-:Y:S01]  /*7630*/  ULDC.64 UR4, c[0x0][0x3f8] ;  /* 0x0000fe0000047ab9 */ /* 0x000fe20000000a00 */
[----:B------:R-:W-:Y:S01]  /*7640*/  ULDC.64 UR6, c[0x0][0x408] ;  /* 0x0001020000067ab9 */ /* 0x000fe20000000a00 */
[----:B------:R-:W-:-:S04]  /*7650*/  IMAD.WIDE.U32 R4, R105, UR4, RZ ;  /* 0x0000000469047c25 */ /* 0x000fc8000f8e00ff */
[C---:B------:R-:W-:Y:S02]  /*7660*/  IMAD R6, R0.reuse, UR4, RZ ;  /* 0x0000000400067c24 */ /* 0x040fe4000f8e02ff */
[----:B------:R-:W-:Y:S02]  /*7670*/  IMAD R0, R0, UR6, RZ ;  /* 0x0000000600007c24 */ /* 0x000fe4000f8e02ff */
[C---:B------:R-:W-:Y:S01]  /*7680*/  IMAD R23, R105.reuse, UR5, R6 ;  /* 0x0000000569177c24 */ /* 0x040fe2000f8e0206 */
[----:B------:R-:W-:Y:S01]  /*7690*/  ULDC.64 UR4, c[0x0][0x3e8] ;  /* 0x0000fa0000047ab9 */ /* 0x000fe20000000a00 */
[C---:B------:R-:W-:Y:S01]  /*76a0*/  IMAD R25, R105.reuse, UR7, R0 ;  /* 0x0000000769197c24 */ /* 0x040fe2000f8e0200 */
[----:B------:R-:W-:Y:S01]  /*76b0*/  LEA R22, P1, R4, UR4, 0x1 ;  /* 0x0000000404167c11 */ /* 0x000fe2000f8208ff */
[----:B------:R-:W-:Y:S01]  /*76c0*/  IMAD.WIDE.U32 R6, R105, UR6, RZ ;  /* 0x0000000669067c25 */ /* 0x000fe2000f8e00ff */
[----:B------:R-:W-:-:S03]  /*76d0*/  ULDC.64 UR6, c[0x0][0x400] ;  /* 0x0001000000067ab9 */ /* 0x000fc60000000a00 */
[----:B------:R-:W-:Y:S01]  /*76e0*/  IMAD.IADD R23, R23, 0x1, R5 ;  /* 0x0000000117177824 */ /* 0x000fe200078e0205 */
[----:B------:R-:W-:Y:S01]  /*76f0*/  LEA R24, P2, R6, UR6, 0x1 ;  /* 0x0000000606187c11 */ /* 0x000fe2000f8408ff */
[----:B------:R-:W-:-:S03]  /*7700*/  IMAD.IADD R25, R25, 0x1, R7 ;  /* 0x0000000119197824 */ /* 0x000fc600078e0207 */
[----:B------:R-:W-:Y:S02]  /*7710*/  LEA.HI.X R23, R4, UR5, R23, 0x1, P1 ;  /* 0x0000000504177c11 */ /* 0x000fe400088f0c17 */
[----:B------:R-:W-:Y:S02]  /*7720*/  LEA.HI.X R25, R6, UR7, R25, 0x1, P2 ;  /* 0x0000000706197c11 */ /* 0x000fe400090f0c19 */
[----:B---3--:R-:W-:-:S13]  /*7730*/  LOP3.LUT P0, RZ, R3, 0x1bf, RZ, 0xc0, !PT ;  /* 0x000001bf03ff7812 */ /* 0x008fda000780c0ff */
[----:B------:R-:W-:Y:S05]  /*7740*/  @!P0 BRA `(.L_x_489) ;  /* 0x0000000000408947 */ /* 0x000fea0003800000 */
[----:B------:R-:W-:Y:S01]  /*7750*/  MOV R0, 0x0 ;  /* 0x0000000000007802 */ /* 0x000fe20000000f00 */
        /* <DEDUP_REMOVED lines=14> */
[----:B-12---:R-:W-:Y:S05]  /*7840*/  CALL.ABS.NOINC R14 ;  /* 0x000000000e007343 */ /* 0x006fea0003c00000 */
.L_x_489:
[----:B------:R-:W-:Y:S01]  /*7850*/  ULDC.U8 UR4, c[0x0][0x410] ;  /* 0x0001040000047ab9 */ /* 0x000fe20000000000 */
[----:B------:R-:W-:Y:S01]  /*7860*/  BSSY B0, `(.L_x_490) ;  /* 0x0000389000007945 */ /* 0x000fe20003800000 */
[----:B------:R-:W-:Y:S01]  /*7870*/  ISETP.NE.AND P0, PT, RZ, UR4, PT ;  /* 0x00000004ff007c0c */ /* 0x000fe2000bf05270 */
[----:B------:R-:W-:-:S12]  /*7880*/  IMAD R7, R109, 0xc0, R19 ;  /* 0x000000c06d077824 */ /* 0x000fd800078e0213 */
[----:B------:R-:W-:Y:S05]  /*7890*/  @!P0 BRA `(.L_x_491) ;  /* 0x0000001800f48947 */ /* 0x000fea0003800000 */
[----:B------:R-:W-:-:S03]  /*78a0*/  UMOV UR4, 0xffffffff ;  /* 0xffffffff00047882 */ /* 0x000fc60000000000 */
[----:B------:R-:W-:Y:S05]  /*78b0*/  BRA.DIV UR4, `(.L_x_492) ;  /* 0x0000017e04f07947 */ /* 0x000fea000b800000 */
[----:B------:R0:W3:Y:S04]  /*78c0*/  SHFL.IDX PT, R3, R23, RZ, 0x1e1f ;  /* 0x001e1fff17037589 */ /* 0x0000e800000e0000 */
[----:B------:R0:W4:Y:S04]  /*78d0*/  SHFL.IDX PT, R0, R22, RZ, 0x1e1f ;  /* 0x001e1fff16007589 */ /* 0x00012800000e0000 */
[----:B------:R0:W0:Y:S04]  /*78e0*/  SHFL.IDX PT, R5, R25, RZ, 0x1e1f ;  /* 0x001e1fff19057589 */ /* 0x00002800000e0000 */
[----:B------:R0:W0:Y:S02]  /*78f0*/  SHFL.IDX PT, R4, R24, RZ, 0x1e1f ;  /* 0x001e1fff18047589 */ /* 0x00002400000e0000 */
.L_x_734:
[----:B------:R-:W5:Y:S01]  /*7900*/  LDL R51, [R1+0xa4] ;  /* 0x0000a40001337983 */ /* 0x000f620000100800 */
[----:B------:R-:W-:Y:S01]  /*7910*/  ULDC UR4, c[0x0][0x448] ;  /* 0x0001120000047ab9 */ /* 0x000fe20000000800 */
[----:B------:R-:W-:Y:S01]  /*7920*/  BSSY B1, `(.L_x_493) ;  /* 0x000005f000017945 */ /* 0x000fe20003800000 */
[----:B------:R-:W-:Y:S01]  /*7930*/  IMAD R8, R111, UR4, RZ ;  /* 0x000000046f087c24 */ /* 0x000fe2000f8e02ff */
[----:B------:R-:W-:Y:S02]  /*7940*/  CS2R R12, SRZ ;  /* 0x00000000000c7805 */ /* 0x000fe4000001ff00 */
[----:B0-----:R-:W-:Y:S02]  /*7950*/  CS2R R22, SRZ ;  /* 0x0000000000167805 */ /* 0x001fe4000001ff00 */
[----:B------:R-:W-:Y:S01]  /*7960*/  CS2R R26, SRZ ;  /* 0x00000000001a7805 */ /* 0x000fe2000001ff00 */
[----:B------:R-:W-:Y:S01]  /*7970*/  IMAD R6, R109, -0xc0, R8 ;  /* 0xffffff406d067824 */ /* 0x000fe200078e0208 */
[----:B------:R-:W-:-:S02]  /*7980*/  ISETP.GE.AND P1, PT, R7, R8, PT ;  /* 0x000000080700720c */ /* 0x000fc40003f26270 */
[----:B------:R-:W-:Y:S02]  /*7990*/  CS2R R8, SRZ ;  /* 0x0000000000087805 */ /* 0x000fe4000001ff00 */
[----:B------:R-:W-:Y:S02]  /*79a0*/  CS2R R28, SRZ ;  /* 0x00000000001c7805 */ /* 0x000fe4000001ff00 */
[----:B------:R-:W-:Y:S02]  /*79b0*/  CS2R R34, SRZ ;  /* 0x0000000000227805 */ /* 0x000fe4000001ff00 */
[----:B------:R-:W-:Y:S02]  /*79c0*/  VIMNMX R6, R6, 0xc0, PT ;  /* 0x000000c006067848 */ /* 0x000fe40003fe0100 */
[----:B------:R-:W-:Y:S02]  /*79d0*/  CS2R R10, SRZ ;  /* 0x00000000000a7805 */ /* 0x000fe4000001ff00 */
[----:B--2---:R-:W-:-:S02]  /*79e0*/  CS2R R14, SRZ ;  /* 0x00000000000e7805 */ /* 0x004fc4000001ff00 */
[----:B------:R-:W-:Y:S02]  /*79f0*/  CS2R R20, SRZ ;  /* 0x0000000000147805 */ /* 0x000fe4000001ff00 */
[----:B------:R-:W-:Y:S02]  /*7a00*/  ISETP.GE.AND P0, PT, R19, R6, PT ;  /* 0x000000061300720c */ /* 0x000fe40003f06270 */
[----:B------:R-:W-:Y:S02]  /*7a10*/  CS2R R24, SRZ ;  /* 0x0000000000187805 */ /* 0x000fe4000001ff00 */
[----:B------:R-:W-:Y:S02]  /*7a20*/  CS2R R30, SRZ ;  /* 0x00000000001e7805 */ /* 0x000fe4000001ff00 */
[----:B-1----:R-:W-:Y:S02]  /*7a30*/  CS2R R32, SRZ ;  /* 0x0000000000207805 */ /* 0x002fe4000001ff00 */
[----:B-----5:R-:W-:Y:S01]  /*7a40*/  LEA.HI R50, R51, R51, RZ, 0x1 ;  /* 0x0000003333327211 */ /* 0x020fe200078f08ff */
[----:B------:R-:W-:Y:S06]  /*7a50*/  @P1 BRA `(.L_x_494) ;  /* 0x00000004002c1947 */ /* 0x000fec0003800000 */
[----:B------:R-:W2:Y:S01]  /*7a60*/  LDL R41, [R1+0x6c] ;  /* 0x00006c0001297983 */ /* 0x000ea20000100800 */
[----:B------:R-:W-:-:S03]  /*7a70*/  ULDC UR4, c[0x0][0x3f4] ;  /* 0x0000fd0000047ab9 */ /* 0x000fc60000000800 */
[----:B------:R-:W3:Y:S04]  /*7a80*/  LDL R40, [R1+0x68] ;  /* 0x0000680001287983 */ /* 0x000ee80000100800 */
[----:B------:R-:W4:Y:S04]  /*7a90*/  LDL R39, [R1+0x70] ;  /* 0x0000700001277983 */ /* 0x000f280000100800 */
[----:B------:R-:W4:Y:S04]  /*7aa0*/  LDL R38, [R1+0x64] ;  /* 0x0000640001267983 */ /* 0x000f280000100800 */
[----:B------:R-:W4:Y:S01]  /*7ab0*/  LDL R14, [R1+0x74] ;  /* 0x00007400010e7983 */ /* 0x000f220000100800 */
        /* <DEDUP_REMOVED lines=8> */
[C---:B--2---:R-:W-:Y:S01]  /*7b40*/  ISETP.GE.AND P4, PT, R41.reuse, UR4, PT ;  /* 0x0000000429007c0c */ /* 0x044fe2000bf86270 */
[C---:B------:R-:W-:Y:S01]  /*7b50*/  IMAD.SHL.U32 R9, R41.reuse, 0x2, RZ ;  /* 0x0000000229097824 */ /* 0x040fe200078e00ff */
[----:B------:R-:W-:Y:S02]  /*7b60*/  SHF.R.S32.HI R6, RZ, 0x1f, R41 ;  /* 0x0000001fff067819 */ /* 0x000fe40000011429 */
[----:B---3--:R-:W-:Y:S02]  /*7b70*/  ISETP.GE.AND P3, PT, R40, UR4, PT ;  /* 0x0000000428007c0c */ /* 0x008fe4000bf66270 */
[----:B------:R-:W-:-:S07]  /*7b80*/  SHF.L.U64.HI R10, R41, 0x1, R6 ;  /* 0x00000001290a7819 */ /* 0x000fce0000010206 */
[-C--:B------:R-:W-:Y:S02]  /*7b90*/  @!P4 IADD3 R8, P2, R4, R9.reuse, RZ ;  /* 0x000000090408c210 */ /* 0x080fe40007f5e0ff */
[----:B----4-:R-:W-:-:S03]  /*7ba0*/  @!P4 IADD3 R6, P1, R0, R9, RZ ;  /* 0x000000090006c210 */ /* 0x010fc60007f3e0ff */
[--C-:B------:R-:W-:Y:S01]  /*7bb0*/  @!P4 IMAD.X R9, R5, 0x1, R10.reuse, P2 ;  /* 0x000000010509c824 */ /* 0x100fe200010e060a */
[----:B------:R-:W-:Y:S01]  /*7bc0*/  ISETP.GE.AND P2, PT, R39, UR4, PT ;  /* 0x0000000427007c0c */ /* 0x000fe2000bf46270 */
[----:B------:R-:W-:Y:S01]  /*7bd0*/  @!P4 IMAD.X R7, R3, 0x1, R10, P1 ;  /* 0x000000010307c824 */ /* 0x000fe200008e060a */
[----:B------:R-:W-:Y:S01]  /*7be0*/  SHF.R.S32.HI R10, RZ, 0x1f, R40 ;  /* 0x0000001fff0a7819 */ /* 0x000fe20000011428 */
[----:B------:R-:W-:Y:S01]  /*7bf0*/  IMAD.SHL.U32 R47, R40, 0x2, RZ ;  /* 0x00000002282f7824 */ /* 0x000fe200078e00ff */
[----:B------:R-:W5:Y:S01]  /*7c00*/  @!P4 LD.E.64 R30, desc[UR60][R8.64] ;  /* 0x0000003c081ec980 */ /* 0x000f62000c101b00 */
[----:B------:R-:W-:Y:S01]  /*7c10*/  ISETP.GE.AND P1, PT, R38, UR4, PT ;  /* 0x0000000426007c0c */ /* 0x000fe2000bf26270 */
[----:B------:R-:W-:Y:S01]  /*7c20*/  IMAD.SHL.U32 R43, R39, 0x2, RZ ;  /* 0x00000002272b7824 */ /* 0x000fe200078e00ff */
[----:B------:R-:W-:Y:S01]  /*7c30*/  SHF.L.U64.HI R10, R40, 0x1, R10 ;  /* 0x00000001280a7819 */ /* 0x000fe2000001020a */
[----:B------:R0:W5:Y:S01]  /*7c40*/  @!P4 LD.E.64 R28, desc[UR60][R6.64] ;  /* 0x0000003c061cc980 */ /* 0x000162000c101b00 */
[----:B------:R-:W-:-:S02]  /*7c50*/  @!P3 IADD3 R46, P4, R4, R47, RZ ;  /* 0x0000002f042eb210 */ /* 0x000fc40007f9e0ff */
[----:B------:R-:W-:Y:S02]  /*7c60*/  SHF.R.S32.HI R11, RZ, 0x1f, R39 ;  /* 0x0000001fff0b7819 */ /* 0x000fe40000011427 */
[----:B------:R-:W-:Y:S01]  /*7c70*/  @!P3 IADD3 R48, P5, R0, R47, RZ ;  /* 0x0000002f0030b210 */ /* 0x000fe20007fbe0ff */
[----:B------:R-:W-:Y:S01]  /*7c80*/  @!P3 IMAD.X R47, R5, 0x1, R10, P4 ;  /* 0x00000001052fb824 */ /* 0x000fe200020e060a */
[-C--:B------:R-:W-:Y:S02]  /*7c90*/  @!P2 IADD3 R42, P4, R4, R43.reuse, RZ ;  /* 0x0000002b042aa210 */ /* 0x080fe40007f9e0ff */
[----:B0-----:R-:W-:Y:S01]  /*7ca0*/  SHF.L.U64.HI R6, R39, 0x1, R11 ;  /* 0x0000000127067819 */ /* 0x001fe2000001020b */
[----:B------:R-:W-:Y:S01]  /*7cb0*/  IMAD.SHL.U32 R7, R38, 0x2, RZ ;  /* 0x0000000226077824 */ /* 0x000fe200078e00ff */
[----:B------:R-:W-:Y:S01]  /*7cc0*/  SHF.R.S32.HI R12, RZ, 0x1f, R38 ;  /* 0x0000001fff0c7819 */ /* 0x000fe20000011426 */
[----:B------:R-:W-:Y:S01]  /*7cd0*/  @!P3 IMAD.X R49, R3, 0x1, R10, P5 ;  /* 0x000000010331b824 */ /* 0x000fe200028e060a */
[----:B------:R-:W-:Y:S01]  /*7ce0*/  @!P2 IADD3 R44, P5, R0, R43, RZ ;  /* 0x0000002b002ca210 */ /* 0x000fe20007fbe0ff */
[----:B------:R-:W-:Y:S01]  /*7cf0*/  @!P2 IMAD.X R43, R5, 0x1, R6, P4 ;  /* 0x00000001052ba824 */ /* 0x000fe200020e0606 */
[----:B------:R-:W-:Y:S01]  /*7d00*/  SHF.L.U64.HI R12, R38, 0x1, R12 ;  /* 0x00000001260c7819 */ /* 0x000fe2000001020c */
[----:B------:R-:W-:Y:S01]  /*7d10*/  IMAD.SHL.U32 R13, R14, 0x2, RZ ;  /* 0x000000020e0d7824 */ /* 0x000fe200078e00ff */
[-C--:B------:R-:W-:Y:S01]  /*7d20*/  @!P1 IADD3 R40, P4, R0, R7.reuse, RZ ;  /* 0x0000000700289210 */ /* 0x080fe20007f9e0ff */
[C---:B------:R-:W-:Y:S01]  /*7d30*/  @!P2 IMAD.X R45, R3.reuse, 0x1, R6, P5 ;  /* 0x00000001032da824 */ /* 0x040fe200028e0606 */
[----:B------:R-:W-:Y:S01]  /*7d40*/  ISETP.GE.AND P5, PT, R156, UR4, PT ;  /* 0x000000049c007c0c */ /* 0x000fe2000bfa6270 */
[----:B------:R-:W5:Y:S02]  /*7d50*/  @!P3 LD.E.64 R26, desc[UR60][R48.64] ;  /* 0x0000003c301ab980 */ /* 0x000f64000c101b00 */
[--C-:B------:R-:W-:Y:S01]  /*7d60*/  @!P1 IMAD.X R41, R3, 0x1, R12.reuse, P4 ;  /* 0x0000000103299824 */ /* 0x100fe200020e060c */
[----:B------:R-:W-:Y:S01]  /*7d70*/  @!P1 IADD3 R6, P4, R4, R7, RZ ;  /* 0x0000000704069210 */ /* 0x000fe20007f9e0ff */
[----:B------:R-:W5:Y:S04]  /*7d80*/  @!P3 LD.E.64 R24, desc[UR60][R46.64] ;  /* 0x0000003c2e18b980 */ /* 0x000f68000c101b00 */
[----:B------:R-:W-:Y:S01]  /*7d90*/  @!P1 IMAD.X R7, R5, 0x1, R12, P4 ;  /* 0x0000000105079824 */ /* 0x000fe200020e060c */
[----:B------:R-:W-:Y:S01]  /*7da0*/  ISETP.GE.AND P4, PT, R14, UR4, PT ;  /* 0x000000040e007c0c */ /* 0x000fe2000bf86270 */
[----:B------:R-:W5:Y:S02]  /*7db0*/  @!P2 LD.E.64 R22, desc[UR60][R44.64] ;  /* 0x0000003c2c16a980 */ /* 0x000f64000c101b00 */
[----:B------:R-:W-:-:S02]  /*7dc0*/  @!P5 IMAD.MOV.U32 R8, RZ, RZ, R0 ;  /* 0x000000ffff08d224 */ /* 0x000fc400078e0000 */
[----:B------:R-:W-:Y:S01]  /*7dd0*/  @!P5 IMAD.MOV.U32 R9, RZ, RZ, R3 ;  /* 0x000000ffff09d224 */ /* 0x000fe200078e0003 */
[----:B------:R-:W5:Y:S01]  /*7de0*/  @!P2 LD.E.64 R20, desc[UR60][R42.64] ;  /* 0x0000003c2a14a980 */ /* 0x000f62000c101b00 */
[----:B------:R-:W-:Y:S01]  /*7df0*/  @!P5 IMAD.WIDE R10, R156, 0x2, R4 ;  /* 0x000000029c0ad825 */ /* 0x000fe200078e0204 */
[----:B------:R-:W-:-:S03]  /*7e00*/  SHF.R.S32.HI R12, RZ, 0x1f, R14 ;  /* 0x0000001fff0c7819 */ /* 0x000fc6000001140e */
[----:B------:R-:W-:Y:S01]  /*7e10*/  @!P5 IMAD.WIDE R8, R156, 0x2, R8 ;  /* 0x000000029c08d825 */ /* 0x000fe200078e0208 */
[----:B------:R0:W5:Y:S01]  /*7e20*/  @!P5 LD.E.64 R32, desc[UR60][R10.64] ;  /* 0x0000003c0a20d980 */ /* 0x000162000c101b00 */
[----:B------:R-:W-:-:S03]  /*7e30*/  SHF.L.U64.HI R12, R14, 0x1, R12 ;  /* 0x000000010e0c7819 */ /* 0x000fc6000001020c */
[----:B------:R1:W5:Y:S01]  /*7e40*/  @!P5 LD.E.64 R34, desc[UR60][R8.64] ;  /* 0x0000003c0822d980 */ /* 0x000362000c101b00 */
[----:B------:R-:W-:-:S05]  /*7e50*/  @!P4 IADD3 R38, P5, R0, R13, RZ ;  /* 0x0000000d0026c210 */ /* 0x000fca0007fbe0ff */
[--C-:B------:R-:W-:Y:S01]  /*7e60*/  @!P4 IMAD.X R39, R3, 0x1, R12.reuse, P5 ;  /* 0x000000010327c824 */ /* 0x100fe200028e060c */
[----:B------:R-:W-:Y:S02]  /*7e70*/  @!P4 IADD3 R4, P5, R4, R13, RZ ;  /* 0x0000000d0404c210 */ /* 0x000fe40007fbe0ff */
[----:B------:R-:W-:Y:S02]  /*7e80*/  CS2R R14, SRZ ;  /* 0x00000000000e7805 */ /* 0x000fe4000001ff00 */
[----:B0-----:R-:W-:Y:S02]  /*7e90*/  CS2R R10, SRZ ;  /* 0x00000000000a7805 */ /* 0x001fe4000001ff00 */
[----:B-1----:R-:W-:Y:S01]  /*7ea0*/  CS2R R8, SRZ ;  /* 0x0000000000087805 */ /* 0x002fe2000001ff00 */
[----:B------:R-:W-:Y:S01]  /*7eb0*/  @!P4 IMAD.X R5, R5, 0x1, R12, P5 ;  /* 0x000000010505c824 */ /* 0x000fe200028e060c */
[----:B------:R-:W-:Y:S01]  /*7ec0*/  CS2R R12, SRZ ;  /* 0x00000000000c7805 */ /* 0x000fe2000001ff00 */
[----:B------:R0:W5:Y:S04]  /*7ed0*/  @!P1 LD.E.64 R14, desc[UR60][R6.64] ;  /* 0x0000003c060e9980 */ /* 0x000168000c101b00 */
[----:B------:R0:W5:Y:S04]  /*7ee0*/  @!P4 LD.E.64 R8, desc[UR60][R38.64] ;  /* 0x0000003c2608c980 */ /* 0x000168000c101b00 */
[----:B------:R0:W5:Y:S04]  /*7ef0*/  @!P1 LD.E.64 R12, desc[UR60][R40.64] ;  /* 0x0000003c280c9980 */ /* 0x000168000c101b00 */
[----:B------:R0:W5:Y:S02]  /*7f00*/  @!P4 LD.E.64 R10, desc[UR60][R4.64] ;  /* 0x0000003c040ac980 */ /* 0x000164000c101b00 */
.L_x_494:
[----:B------:R-:W-:Y:S05]  /*7f10*/  BSYNC B1 ;  /* 0x0000000000017941 */ /* 0x000fea0003800000 */
.L_x_493:
[----:B----45:R-:W-:Y:S01]  /*7f20*/  IMAD.MOV.U32 R0, RZ, RZ, R8 ;  /* 0x000000ffff007224 */ /* 0x030fe200078e0008 */
[----:B------:R-:W-:Y:S01]  /*7f30*/  LOP3.LUT R50, R50, 0xfffffffe, RZ, 0xc0, !PT ;  /* 0xfffffffe32327812 */ /* 0x000fe200078ec0ff */
[----:B---3--:R-:W-:Y:S01]  /*7f40*/  IMAD.MOV.U32 R3, RZ, RZ, R9 ;  /* 0x000000ffff037224 */ /* 0x008fe200078e0009 */
[----:B------:R-:W-:Y:S01]  /*7f50*/  BSSY B1, `(.L_x_495) ;  /* 0x000002a000017945 */ /* 0x000fe20003800000 */
[----:B0-----:R-:W-:Y:S02]  /*7f60*/  IMAD.MOV.U32 R4, RZ, RZ, R12 ;  /* 0x000000ffff047224 */ /* 0x001fe400078e000c */
[----:B------:R-:W-:Y:S01]  /*7f70*/  IMAD.MOV.U32 R5, RZ, RZ, R23 ;  /* 0x000000ffff057224 */ /* 0x000fe200078e0017 */
[----:B------:R-:W-:Y:S01]  /*7f80*/  PRMT R38, R0, 0x5410, R3 ;  /* 0x0000541000267816 */ /* 0x000fe20000000003 */
[----:B------:R-:W-:Y:S01]  /*7f90*/  IMAD.IADD R3, R51, 0x1, -R50 ;  /* 0x0000000133037824 */ /* 0x000fe200078e0a32 */
[----:B------:R-:W-:Y:S01]  /*7fa0*/  PRMT R40, R4, 0x7610, R40 ;  /* 0x0000761004287816 */ /* 0x000fe20000000028 */
[----:B------:R-:W-:-:S02]  /*7fb0*/  IMAD.MOV.U32 R0, RZ, RZ, R13 ;  /* 0x000000ffff007224 */ /* 0x000fc400078e000d */
[----:B------:R-:W-:Y:S01]  /*7fc0*/  IMAD.MOV.U32 R4, RZ, RZ, R22 ;  /* 0x000000ffff047224 */ /* 0x000fe200078e0016 */
[----:B------:R-:W-:Y:S01]  /*7fd0*/  SHF.L.U32 R3, R3, 0x1f, RZ ;  /* 0x0000001f03037819 */ /* 0x000fe200000006ff */
[----:B------:R-:W-:Y:S01]  /*7fe0*/  IMAD.MOV.U32 R6, RZ, RZ, R29 ;  /* 0x000000ffff067224 */ /* 0x000fe200078e001d */
[----:B------:R-:W-:Y:S01]  /*7ff0*/  PRMT R40, R40, 0x5410, R0 ;  /* 0x0000541028287816 */ /* 0x000fe20000000000 */
[----:B------:R-:W-:Y:S01]  /*8000*/  IMAD.MOV.U32 R0, RZ, RZ, R26 ;  /* 0x000000ffff007224 */ /* 0x000fe200078e001a */
[----:B------:R-:W0:Y:S01]  /*8010*/  SYNCS.PHASECHK.TRANS64.TRYWAIT P1, [R16+URZ+0x31c00], R3 ;  /* 0x031c0003100075a7 */ /* 0x000e22000802017f */
[----:B------:R-:W-:Y:S01]  /*8020*/  PRMT R42, R4, 0x5410, R5 ;  /* 0x00005410042a7816 */ /* 0x000fe20000000005 */
[----:B------:R-:W-:Y:S01]  /*8030*/  IMAD.MOV.U32 R4, RZ, RZ, R27 ;  /* 0x000000ffff047224 */ /* 0x000fe200078e001b */
[----:B------:R-:W-:Y:S01]  /*8040*/  PRMT R54, R6, 0x7610, R54 ;  /* 0x0000761006367816 */ /* 0x000fe20000000036 */
[----:B------:R-:W-:Y:S02]  /*8050*/  IMAD.MOV.U32 R5, RZ, RZ, R28 ;  /* 0x000000ffff057224 */ /* 0x000fe400078e001c */
[----:B------:R-:W-:Y:S01]  /*8060*/  IMAD.MOV.U32 R6, RZ, RZ, R11 ;  /* 0x000000ffff067224 */ /* 0x000fe200078e000b */
[----:B------:R-:W-:Y:S01]  /*8070*/  PRMT R44, R4, 0x7610, R44 ;  /* 0x00007610042c7816 */ /* 0x000fe2000000002c */
[----:B------:R-:W-:Y:S01]  /*8080*/  IMAD.MOV.U32 R4, RZ, RZ, R35 ;  /* 0x000000ffff047224 */ /* 0x000fe200078e0023 */
[----:B------:R-:W-:Y:S01]  /*8090*/  PRMT R45, R0, 0x5410, R5 ;  /* 0x00005410002d7816 */ /* 0x000fe20000000005 */
[----:B------:R-:W-:-:S02]  /*80a0*/  IMAD.MOV.U32 R0, RZ, RZ, R34 ;  /* 0x000000ffff007224 */ /* 0x000fc400078e0022 */
[----:B------:R-:W-:Y:S01]  /*80b0*/  IMAD.MOV.U32 R5, RZ, RZ, R10 ;  /* 0x000000ffff057224 */ /* 0x000fe200078e000a */
[----:B------:R-:W-:Y:S01]  /*80c0*/  PRMT R54, R54, 0x5410, R4 ;  /* 0x0000541036367816 */ /* 0x000fe20000000004 */
[----:B------:R-:W-:Y:S01]  /*80d0*/  IMAD.MOV.U32 R4, RZ, RZ, R15 ;  /* 0x000000ffff047224 */ /* 0x000fe200078e000f */
[----:B------:R-:W-:Y:S01]  /*80e0*/  PRMT R46, R0, 0x7610, R46 ;  /* 0x00007610002e7816 */ /* 0x000fe2000000002e */
[----:B------:R-:W-:Y:S01]  /*80f0*/  IMAD.MOV.U32 R0, RZ, RZ, R14 ;  /* 0x000000ffff007224 */ /* 0x000fe200078e000e */
[----:B------:R-:W-:Y:S01]  /*8100*/  PRMT R39, R5, 0x5410, R6 ;  /* 0x0000541005277816 */ /* 0x000fe20000000006 */
[----:B------:R-:W-:Y:S02]  /*8110*/  IMAD.MOV.U32 R5, RZ, RZ, R20 ;  /* 0x000000ffff057224 */ /* 0x000fe400078e0014 */
[----:B------:R-:W-:Y:S01]  /*8120*/  IMAD.MOV.U32 R6, RZ, RZ, R21 ;  /* 0x000000ffff067224 */ /* 0x000fe200078e0015 */
[----:B------:R-:W-:Y:S01]  /*8130*/  PRMT R41, R0, 0x5410, R4 ;  /* 0x0000541000297816 */ /* 0x000fe20000000004 */
[----:B------:R-:W-:-:S02]  /*8140*/  IMAD.MOV.U32 R0, RZ, RZ, R24 ;  /* 0x000000ffff007224 */ /* 0x000fc400078e0018 */
[----:B------:R-:W-:Y:S01]  /*8150*/  IMAD.MOV.U32 R4, RZ, RZ, R25 ;  /* 0x000000ffff047224 */ /* 0x000fe200078e0019 */
[----:B------:R-:W-:Y:S01]  /*8160*/  PRMT R43, R5, 0x5410, R6 ;  /* 0x00005410052b7816 */ /* 0x000fe20000000006 */
[----:B------:R-:W-:Y:S02]  /*8170*/  IMAD.MOV.U32 R5, RZ, RZ, R30 ;  /* 0x000000ffff057224 */ /* 0x000fe400078e001e */
[----:B------:R-:W-:Y:S01]  /*8180*/  IMAD.MOV.U32 R6, RZ, RZ, R31 ;  /* 0x000000ffff067224 */ /* 0x000fe200078e001f */
[----:B------:R-:W-:Y:S01]  /*8190*/  PRMT R44, R44, 0x5410, R4 ;  /* 0x000054102c2c7816 */ /* 0x000fe20000000004 */
[----:B------:R-:W-:Y:S01]  /*81a0*/  IMAD.MOV.U32 R4, RZ, RZ, R33 ;  /* 0x000000ffff047224 */ /* 0x000fe200078e0021 */
[----:B------:R-:W-:Y:S01]  /*81b0*/  PRMT R55, R0, 0x5410, R5 ;  /* 0x0000541000377816 */ /* 0x000fe20000000005 */
[----:B------:R-:W-:Y:S01]  /*81c0*/  IMAD.MOV.U32 R0, RZ, RZ, R32 ;  /* 0x000000ffff007224 */ /* 0x000fe200078e0020 */
[----:B------:R-:W-:Y:S01]  /*81d0*/  PRMT R56, R6, 0x7610, R56 ;  /* 0x0000761006387816 */ /* 0x000fe20000000038 */
[----:B0-----:R-:W-:Y:S06]  /*81e0*/  @!P1 BRA `(.L_x_496) ;  /* 0x0000017800189947 */ /* 0x001fec0003800000 */
.L_x_735:
[----:B------:R-:W-:Y:S05]  /*81f0*/  BSYNC B1 ;  /* 0x0000000000017941 */ /* 0x000fea0003800000 */
.L_x_495:
[----:B------:R-:W-:Y:S02]  /*8200*/  PRMT R46, R46, 0x5410, R0 ;  /* 0x000054102e2e7816 */ /* 0x000fe40000000000 */
[----:B------:R-:W-:Y:S01]  /*8210*/  PRMT R56, R56, 0x5410, R4 ;  /* 0x0000541038387816 */ /* 0x000fe20000000004 */
[----:B------:R-:W-:Y:S06]  /*8220*/  @P0 BRA `(.L_x_497) ;  /* 0x0000002c00b00947 */ /* 0x000fec0003800000 */
[----:B------:R-:W2:Y:S01]  /*8230*/  LDL R51, [R1+0x88] ;  /* 0x0000880001337983 */ /* 0x000ea20000100800 */
[----:B------:R-:W1:Y:S03]  /*8240*/  LDC R5, c[0x0][0x3f4] ;  /* 0x0000fd00ff057b82 */ /* 0x000e660000000800 */
[----:B------:R-:W3:Y:S04]  /*8250*/  LDL R50, [R1+0x6c] ;  /* 0x00006c0001327983 */ /* 0x000ee80000100800 */
[----:B------:R-:W4:Y:S04]  /*8260*/  LDL R49, [R1+0x68] ;  /* 0x0000680001317983 */ /* 0x000f280000100800 */
[----:B------:R-:W5:Y:S04]  /*8270*/  LDL R48, [R1+0x70] ;  /* 0x0000700001307983 */ /* 0x000f680000100800 */
[----:B------:R-:W5:Y:S04]  /*8280*/  LDL R47, [R1+0x64] ;  /* 0x00006400012f7983 */ /* 0x000f680000100800 */
[----:B------:R-:W5:Y:S01]  /*8290*/  LDL R6, [R1+0x74] ;  /* 0x0000740001067983 */ /* 0x000f620000100800 */
[----:B------:R-:W-:Y:S01]  /*82a0*/  LEA.HI R36, R37, R36, RZ, 0x2 ;  /* 0x0000002425247211 */ /* 0x000fe200078f10ff */
[----:B------:R-:W-:Y:S03]  /*82b0*/  BSSY B1, `(.L_x_498) ;  /* 0x000003a000017945 */ /* 0x000fe60003800000 */
[----:B------:R-:W-:-:S02]  /*82c0*/  SHF.R.S32.HI R0, RZ, 0x2, R36 ;  /* 0x00000002ff007819 */ /* 0x000fc40000011424 */
[----:B0-----:R-:W-:Y:S02]  /*82d0*/  SHF.R.S32.HI R3, RZ, 0x1f, R36 ;  /* 0x0000001fff037819 */ /* 0x001fe40000011424 */
[----:B-1----:R-:W-:Y:S02]  /*82e0*/  ISETP.GE.AND P6, PT, R156, R5, PT ;  /* 0x000000059c00720c */ /* 0x002fe40003fc6270 */
[----:B------:R-:W-:-:S04]  /*82f0*/  LEA.HI R3, R3, R0, RZ, 0x2 ;  /* 0x0000000003037211 */ /* 0x000fc800078f10ff */
[----:B------:R-:W-:-:S05]  /*8300*/  LOP3.LUT R7, R3, 0xfffffffc, RZ, 0xc0, !PT ;  /* 0xfffffffc03077812 */ /* 0x000fca00078ec0ff */
[----:B------:R-:W-:-:S05]  /*8310*/  IMAD.IADD R7, R0, 0x1, -R7 ;  /* 0x0000000100077824 */ /* 0x000fca00078e0a07 */
[----:B------:R-:W-:Y:S01]  /*8320*/  LOP3.LUT P0, RZ, R7, 0x2, RZ, 0xc0, !PT ;  /* 0x0000000207ff7812 */ /* 0x000fe2000780c0ff */
[----:B--2---:R-:W-:-:S04]  /*8330*/  IMAD R3, R51, 0x2, R16 ;  /* 0x0000000233037824 */ /* 0x004fc800078e0210 */
[----:B------:R-:W-:Y:S01]  /*8340*/  VIADD R0, R3, 0x20 ;  /* 0x0000002003007836 */ /* 0x000fe20000000000 */
[-C--:B---3--:R-:W-:Y:S02]  /*8350*/  ISETP.GE.AND P1, PT, R50, R5.reuse, PT ;  /* 0x000000053200720c */ /* 0x088fe40003f26270 */
[-C--:B----4-:R-:W-:Y:S02]  /*8360*/  ISETP.GE.AND P2, PT, R49, R5.reuse, PT ;  /* 0x000000053100720c */ /* 0x090fe40003f46270 */
[-C--:B-----5:R-:W-:Y:S02]  /*8370*/  ISETP.GE.AND P3, PT, R48, R5.reuse, PT ;  /* 0x000000053000720c */ /* 0x0a0fe40003f66270 */
[-C--:B------:R-:W-:Y:S02]  /*8380*/  ISETP.GE.AND P4, PT, R47, R5.reuse, PT ;  /* 0x000000052f00720c */ /* 0x080fe40003f86270 */
[----:B------:R-:W-:Y:S01]  /*8390*/  ISETP.GE.AND P5, PT, R6, R5, PT ;  /* 0x000000050600720c */ /* 0x000fe20003fa6270 */
[----:B------:R-:W-:-:S12]  /*83a0*/  @P6 BRA `(.L_x_499) ;  /* 0x0000000000a86947 */ /* 0x000fd80003800000 */
[----:B------:R-:W0:Y:S01]  /*83b0*/  LDS.128 R4, [R3+0xda00] ;  /* 0x00da000003047984 */ /* 0x000e220000000c00 */
[----:B------:R-:W-:Y:S01]  /*83c0*/  SHF.R.U32.HI R37, RZ, 0x10, R35 ;  /* 0x00000010ff257819 */ /* 0x000fe20000011623 */
[--C-:B------:R-:W-:Y:S01]  /*83d0*/  HADD2.F32 R36, -RZ, R46.reuse.H0_H0 ;  /* 0x2000002eff247230 */ /* 0x100fe20000004100 */
[----:B------:R-:W-:Y:S01]  /*83e0*/  SHF.R.U32.HI R47, RZ, 0x10, R33 ;  /* 0x00000010ff2f7819 */ /* 0x000fe20000011621 */
[----:B------:R-:W-:Y:S01]  /*83f0*/  HADD2.F32 R46, -RZ, R46.H1_H1 ;  /* 0x3000002eff2e7230 */ /* 0x000fe20000004100 */
[----:B------:R-:W-:Y:S01]  /*8400*/  SHF.R.U64 R53, R34, 0x10, R35 ;  /* 0x0000001022357819 */ /* 0x000fe20000001223 */
[----:B------:R-:W-:Y:S01]  /*8410*/  HADD2.F32 R37, -RZ, R37.H0_H0 ;  /* 0x20000025ff257230 */ /* 0x000fe20000004100 */
[----:B------:R-:W-:Y:S01]  /*8420*/  SHF.R.U64 R51, R32, 0x10, R33 ;  /* 0x0000001020337819 */ /* 0x000fe20000001221 */
[----:B------:R-:W-:Y:S02]  /*8430*/  HADD2.F32 R47, -RZ, R47.H0_H0 ;  /* 0x2000002fff2f7230 */ /* 0x000fe40000004100 */
[----:B0-----:R-:W-:-:S02]  /*8440*/  HADD2.F32 R34, -RZ, R7.H0_H0 ;  /* 0x20000007ff227230 */ /* 0x001fc40000004100 */
[----:B------:R-:W-:Y:S02]  /*8450*/  HADD2.F32 R35, -RZ, R7.H1_H1 ;  /* 0x30000007ff237230 */ /* 0x000fe40000004100 */
[--C-:B------:R-:W-:Y:S02]  /*8460*/  HADD2.F32 R7, -RZ, R4.reuse.H0_H0 ;  /* 0x20000004ff077230 */ /* 0x100fe40000004100 */
[----:B------:R-:W-:Y:S02]  /*8470*/  HADD2.F32 R4, -RZ, R4.H1_H1 ;  /* 0x30000004ff047230 */ /* 0x000fe40000004100 */
[C---:B------:R-:W-:Y:S01]  /*8480*/  FMUL.FTZ R50, R35.reuse, R37 ;  /* 0x0000002523327220 */ /* 0x040fe20000410000 */
[-C--:B------:R-:W-:Y:S01]  /*8490*/  FMUL.FTZ R49, R35, R47.reuse ;  /* 0x0000002f23317220 */ /* 0x080fe20000410000 */
[--C-:B------:R-:W-:Y:S02]  /*84a0*/  HADD2.F32 R32, -RZ, R6.reuse.H0_H0 ;  /* 0x20000006ff207230 */ /* 0x100fe40000004100 */
[----:B------:R-:W-:Y:S01]  /*84b0*/  FMUL.FTZ R48, R4, R46 ;  /* 0x0000002e04307220 */ /* 0x000fe20000410000 */
[----:B------:R-:W-:Y:S01]  /*84c0*/  FFMA.FTZ R52, R34, R47, R50 ;  /* 0x0000002f22347223 */ /* 0x000fe20000010032 */
[----:B------:R-:W-:-:S02]  /*84d0*/  HADD2.F32 R33, -RZ, R6.H1_H1 ;  /* 0x30000006ff217230 */ /* 0x000fc40000004100 */
[-C--:B------:R-:W-:Y:S01]  /*84e0*/  FMUL.FTZ R50, R4, R36.reuse ;  /* 0x0000002404327220 */ /* 0x080fe20000410000 */
[C---:B------:R-:W-:Y:S01]  /*84f0*/  FFMA.FTZ R48, R7.reuse, R36, -R48 ;  /* 0x0000002407307223 */ /* 0x040fe20000010830 */
[--C-:B------:R-:W-:Y:S02]  /*8500*/  HADD2.F32 R6, -RZ, R5.reuse.H0_H0 ;  /* 0x20000005ff067230 */ /* 0x100fe40000004100 */
[----:B------:R-:W-:Y:S01]  /*8510*/  FFMA.FTZ R49, R34, R37, -R49 ;  /* 0x0000002522317223 */ /* 0x000fe20000010831 */
[----:B------:R-:W-:Y:S02]  /*8520*/  HADD2.F32 R36, -RZ, R56.H1_H1 ;  /* 0x30000038ff247230 */ /* 0x000fe40000004100 */
[----:B------:R-:W-:Y:S01]  /*8530*/  FFMA.FTZ R37, R7, R46, R50 ;  /* 0x0000002e07257223 */ /* 0x000fe20000010032 */
[----:B------:R-:W-:Y:S02]  /*8540*/  HADD2.F32 R5, -RZ, R5.H1_H1 ;  /* 0x30000005ff057230 */ /* 0x000fe40000004100 */
[----:B------:R-:W-:-:S02]  /*8550*/  HADD2.F32 R34, -RZ, R54.H1_H1 ;  /* 0x30000036ff227230 */ /* 0x000fc40000004100 */
[C---:B------:R-:W-:Y:S01]  /*8560*/  FMUL.FTZ R47, R33.reuse, R36 ;  /* 0x00000024212f7220 */ /* 0x040fe20000410000 */
[----:B------:R-:W-:Y:S02]  /*8570*/  HADD2.F32 R35, -RZ, R51.H0_H0 ;  /* 0x20000033ff237230 */ /* 0x000fe40000004100 */
[----:B------:R-:W-:Y:S02]  /*8580*/  HADD2.F32 R4, -RZ, R53.H0_H0 ;  /* 0x20000035ff047230 */ /* 0x000fe40000004100 */
[-C--:B------:R-:W-:Y:S01]  /*8590*/  FMUL.FTZ R33, R33, R34.reuse ;  /* 0x0000002221217220 */ /* 0x080fe20000410000 */
[C---:B------:R-:W-:Y:S01]  /*85a0*/  FFMA.FTZ R47, R32.reuse, R34, -R47 ;  /* 0x00000022202f7223 */ /* 0x040fe2000001082f */
[C---:B------:R-:W-:Y:S01]  /*85b0*/  FMUL.FTZ R7, R5.reuse, R35 ;  /* 0x0000002305077220 */ /* 0x040fe20000410000 */
[----:B------:R-:W-:Y:S01]  /*85c0*/  FMUL.FTZ R46, R5, R4 ;  /* 0x00000004052e7220 */ /* 0x000fe20000410000 */
[----:B------:R-:W-:Y:S02]  /*85d0*/  FFMA.FTZ R32, R32, R36, R33 ;  /* 0x0000002420207223 */ /* 0x000fe40000010021 */
[----:B------:R-:W-:Y:S01]  /*85e0*/  FFMA.FTZ R5, R6, R4, -R7 ;  /* 0x0000000406057223 */ /* 0x000fe20000010807 */
[----:B------:R-:W-:Y:S01]  /*85f0*/  F2FP.F16.F32.PACK_AB R7, R52, R49 ;  /* 0x000000313407723e */ /* 0x000fe200000000ff */
[----:B------:R-:W-:Y:S01]  /*8600*/  FFMA.FTZ R46, R6, R35, R46 ;  /* 0x00000023062e7223 */ /* 0x000fe2000001002e */
[----:B------:R-:W-:-:S02]  /*8610*/  F2FP.F16.F32.PACK_AB R4, R37, R48 ;  /* 0x000000302504723e */ /* 0x000fc400000000ff */
[----:B------:R-:W-:Y:S02]  /*8620*/  F2FP.F16.F32.PACK_AB R6, R32, R47 ;  /* 0x0000002f2006723e */ /* 0x000fe400000000ff */
[----:B------:R-:W-:-:S05]  /*8630*/  F2FP.F16.F32.PACK_AB R5, R46, R5 ;  /* 0x000000052e05723e */ /* 0x000fca00000000ff */
[----:B------:R0:W-:Y:S02]  /*8640*/  STS.128 [R3+0xda00], R4 ;  /* 0x00da000403007388 */ /* 0x0001e40000000c00 */
.L_x_499:
[----:B------:R-:W-:Y:S05]  /*8650*/  BSYNC B1 ;  /* 0x0000000000017941 */ /* 0x000fea0003800000 */
.L_x_498:
[----:B------:R-:W-:Y:S01]  /*8660*/  BSSY B1, `(.L_x_500) ;  /* 0x000002d000017945 */ /* 0x000fe20003800000 */
[----:B------:R-:W-:-:S03]  /*8670*/  @P0 VIADD R0, R3, 0xffffffe0 ;  /* 0xffffffe003000836 */ /* 0x000fc60000000000 */
[----:B------:R-:W-:Y:S05]  /*8680*/  @P1 BRA `(.L_x_501) ;  /* 0x0000000000a81947 */ /* 0x000fea0003800000 */
[----:B0-----:R-:W0:Y:S01]  /*8690*/  LDS.128 R4, [R0+0xda00] ;  /* 0x00da000000047984 */ /* 0x001e220000000c00 */
[----:B------:R-:W-:Y:S01]  /*86a0*/  SHF.R.U32.HI R33, RZ, 0x10, R29 ;  /* 0x00000010ff217819 */ /* 0x000fe2000001161d */
[----:B------:R-:W-:Y:S01]  /*86b0*/  HADD2.F32 R34, -RZ, R55.H1_H1 ;  /* 0x30000037ff227230 */ /* 0x000fe20000004100 */
[--C-:B------:R-:W-:Y:S01]  /*86c0*/  SHF.R.U32.HI R35, RZ, 0x10, R31.reuse ;  /* 0x00000010ff237819 */ /* 0x100fe2000001161f */
        /* <DEDUP_REMOVED lines=19> */
[----:B------:R-:W-:Y:S02]  /*8800*/  HADD2.F32 R32, -RZ, R56.H0_H0 ;  /* 0x20000038ff207230 */ /* 0x000fe40000004100 */
[----:B------:R-:W-:Y:S01]  /*8810*/  FFMA.FTZ R33, R7, R34, R46 ;  /* 0x0000002207217223 */ /* 0x000fe2000001002e */
[----:B------:R-:W-:Y:S02]  /*8820*/  HADD2.F32 R5, -RZ, R5.H1_H1 ;  /* 0x30000005ff057230 */ /* 0x000fe40000004100 */
[----:B------:R-:W-:-:S02]  /*8830*/  HADD2.F32 R30, -RZ, R54.H0_H0 ;  /* 0x20000036ff1e7230 */ /* 0x000fc40000004100 */
        /* <DEDUP_REMOVED lines=15> */
.L_x_501:
[----:B------:R-:W-:Y:S05]  /*8930*/  BSYNC B1 ;  /* 0x0000000000017941 */ /* 0x000fea0003800000 */
.L_x_500:
[----:B------:R-:W-:Y:S04]  /*8940*/  BSSY B1, `(.L_x_502) ;  /* 0x000002c000017945 */ /* 0x000fe80003800000 */
[----:B------:R-:W-:Y:S05]  /*8950*/  @P2 BRA `(.L_x_503) ;  /* 0x0000000000a82947 */ /* 0x000fea0003800000 */
[----:B01----:R-:W0:Y:S01]  /*8960*/  LDS.128 R4, [R3+0x10a00] ;  /* 0x010a000003047984 */ /* 0x003e220000000c00 */
[----:B------:R-:W-:Y:S01]  /*8970*/  SHF.R.U32.HI R30, RZ, 0x10, R25 ;  /* 0x00000010ff1e7819 */ /* 0x000fe20000011619 */
[----:B------:R-:W-:Y:S01]  /*8980*/  HADD2.F32 R45, -RZ, R45.H0_H0 ;  /* 0x2000002dff2d7230 */ /* 0x000fe20000004100 */
[--C-:B------:R-:W-:Y:S01]  /*8990*/  SHF.R.U32.HI R28, RZ, 0x10, R27.reuse ;  /* 0x00000010ff1c7819 */ /* 0x100fe2000001161b */
[----:B------:R-:W-:Y:S01]  /*89a0*/  HADD2.F32 R29, -RZ, R55.H0_H0 ;  /* 0x20000037ff1d7230 */ /* 0x000fe20000004100 */
[----:B------:R-:W-:Y:S01]  /*89b0*/  SHF.R.U64 R35, R26, 0x10, R27 ;  /* 0x000000101a237819 */ /* 0x000fe2000000121b */
[----:B------:R-:W-:Y:S01]  /*89c0*/  HADD2.F32 R30, -RZ, R30.H0_H0 ;  /* 0x2000001eff1e7230 */ /* 0x000fe20000004100 */
[----:B------:R-:W-:Y:S01]  /*89d0*/  SHF.R.U64 R34, R24, 0x10, R25 ;  /* 0x0000001018227819 */ /* 0x000fe20000001219 */
[----:B------:R-:W-:Y:S02]  /*89e0*/  HADD2.F32 R28, -RZ, R28.H0_H0 ;  /* 0x2000001cff1c7230 */ /* 0x000fe40000004100 */
[----:B0-----:R-:W-:-:S02]  /*89f0*/  HADD2.F32 R27, -RZ, R7.H1_H1 ;  /* 0x30000007ff1b7230 */ /* 0x001fc40000004100 */
[----:B------:R-:W-:Y:S02]  /*8a00*/  HADD2.F32 R26, -RZ, R7.H0_H0 ;  /* 0x20000007ff1a7230 */ /* 0x000fe40000004100 */
[--C-:B------:R-:W-:Y:S02]  /*8a10*/  HADD2.F32 R7, -RZ, R4.reuse.H0_H0 ;  /* 0x20000004ff077230 */ /* 0x100fe40000004100 */
[C---:B------:R-:W-:Y:S01]  /*8a20*/  FMUL.FTZ R31, R27.reuse, R30 ;  /* 0x0000001e1b1f7220 */ /* 0x040fe20000410000 */
[----:B------:R-:W-:Y:S01]  /*8a30*/  FMUL.FTZ R27, R27, R28 ;  /* 0x0000001c1b1b7220 */ /* 0x000fe20000410000 */
[----:B------:R-:W-:Y:S02]  /*8a40*/  HADD2.F32 R4, -RZ, R4.H1_H1 ;  /* 0x30000004ff047230 */ /* 0x000fe40000004100 */
[--C-:B------:R-:W-:Y:S02]  /*8a50*/  HADD2.F32 R24, -RZ, R6.reuse.H0_H0 ;  /* 0x20000006ff187230 */ /* 0x100fe40000004100 */
[----:B------:R-:W-:Y:S01]  /*8a60*/  FFMA.FTZ R30, R26, R30, R27 ;  /* 0x0000001e1a1e7223 */ /* 0x000fe2000001001b */
[----:B------:R-:W-:-:S02]  /*8a70*/  HADD2.F32 R25, -RZ, R6.H1_H1 ;  /* 0x30000006ff197230 */ /* 0x000fc40000004100 */
[----:B------:R-:W-:Y:S01]  /*8a80*/  FFMA.FTZ R33, R26, R28, -R31 ;  /* 0x0000001c1a217223 */ /* 0x000fe2000001081f */
[--C-:B------:R-:W-:Y:S02]  /*8a90*/  HADD2.F32 R27, -RZ, R44.reuse.H1_H1 ;  /* 0x3000002cff1b7230 */ /* 0x100fe40000004100 */
[C---:B------:R-:W-:Y:S01]  /*8aa0*/  FMUL.FTZ R32, R4.reuse, R29 ;  /* 0x0000001d04207220 */ /* 0x040fe20000410000 */
[--C-:B------:R-:W-:Y:S02]  /*8ab0*/  HADD2.F32 R6, -RZ, R5.reuse.H0_H0 ;  /* 0x20000005ff067230 */ /* 0x100fe40000004100 */
[-C--:B------:R-:W-:Y:S01]  /*8ac0*/  FMUL.FTZ R28, R4, R45.reuse ;  /* 0x0000002d041c7220 */ /* 0x080fe20000410000 */
[----:B------:R-:W-:Y:S02]  /*8ad0*/  HADD2.F32 R44, -RZ, R44.H0_H0 ;  /* 0x2000002cff2c7230 */ /* 0x000fe40000004100 */
[----:B------:R-:W-:Y:S01]  /*8ae0*/  FFMA.FTZ R32, R7, R45, -R32 ;  /* 0x0000002d07207223 */ /* 0x000fe20000010820 */
[----:B------:R-:W-:-:S02]  /*8af0*/  HADD2.F32 R5, -RZ, R5.H1_H1 ;  /* 0x30000005ff057230 */ /* 0x000fc40000004100 */
[----:B------:R-:W-:Y:S01]  /*8b00*/  FFMA.FTZ R29, R7, R29, R28 ;  /* 0x0000001d071d7223 */ /* 0x000fe2000001001c */
[----:B------:R-:W-:Y:S02]  /*8b10*/  HADD2.F32 R26, -RZ, R34.H0_H0 ;  /* 0x20000022ff1a7230 */ /* 0x000fe40000004100 */
[CC--:B------:R-:W-:Y:S01]  /*8b20*/  FMUL.FTZ R31, R25.reuse, R27.reuse ;  /* 0x0000001b191f7220 */ /* 0x0c0fe20000410000 */
[----:B------:R-:W-:Y:S02]  /*8b30*/  HADD2.F32 R4, -RZ, R35.H0_H0 ;  /* 0x20000023ff047230 */ /* 0x000fe40000004100 */
[----:B------:R-:W-:Y:S01]  /*8b40*/  FMUL.FTZ R28, R25, R44 ;  /* 0x0000002c191c7220 */ /* 0x000fe20000410000 */
[C---:B------:R-:W-:Y:S01]  /*8b50*/  FMUL.FTZ R7, R5.reuse, R26 ;  /* 0x0000001a05077220 */ /* 0x040fe20000410000 */
[C---:B------:R-:W-:Y:S01]  /*8b60*/  FFMA.FTZ R31, R24.reuse, R44, -R31 ;  /* 0x0000002c181f7223 */ /* 0x040fe2000001081f */
[-C--:B------:R-:W-:Y:S01]  /*8b70*/  FMUL.FTZ R25, R5, R4.reuse ;  /* 0x0000000405197220 */ /* 0x080fe20000410000 */
[----:B------:R-:W-:Y:S01]  /*8b80*/  FFMA.FTZ R28, R24, R27, R28 ;  /* 0x0000001b181c7223 */ /* 0x000fe2000001001c */
[----:B------:R-:W-:Y:S01]  /*8b90*/  FFMA.FTZ R5, R6, R4, -R7 ;  /* 0x0000000406057223 */ /* 0x000fe20000010807 */
[----:B------:R-:W-:Y:S01]  /*8ba0*/  F2FP.F16.F32.PACK_AB R7, R30, R33 ;  /* 0x000000211e07723e */ /* 0x000fe200000000ff */
[----:B------:R-:W-:Y:S01]  /*8bb0*/  FFMA.FTZ R26, R6, R26, R25 ;  /* 0x0000001a061a7223 */ /* 0x000fe20000010019 */
[----:B------:R-:W-:-:S02]  /*8bc0*/  F2FP.F16.F32.PACK_AB R4, R29, R32 ;  /* 0x000000201d04723e */ /* 0x000fc400000000ff */
[----:B------:R-:W-:Y:S02]  /*8bd0*/  F2FP.F16.F32.PACK_AB R6, R28, R31 ;  /* 0x0000001f1c06723e */ /* 0x000fe400000000ff */
[----:B------:R-:W-:-:S05]  /*8be0*/  F2FP.F16.F32.PACK_AB R5, R26, R5 ;  /* 0x000000051a05723e */ /* 0x000fca00000000ff */
[----:B------:R2:W-:Y:S02]  /*8bf0*/  STS.128 [R3+0x10a00], R4 ;  /* 0x010a000403007388 */ /* 0x0005e40000000c00 */
.L_x_503:
[----:B------:R-:W-:Y:S05]  /*8c00*/  BSYNC B1 ;  /* 0x0000000000017941 */ /* 0x000fea0003800000 */
.L_x_502:
[----:B------:R-:W-:Y:S04]  /*8c10*/  BSSY B1, `(.L_x_504) ;  /* 0x000002c000017945 */ /* 0x000fe80003800000 */
[----:B------:R-:W-:Y:S05]  /*8c20*/  @P3 BRA `(.L_x_505) ;  /* 0x0000000000a83947 */ /* 0x000fea0003800000 */
[----:B012---:R-:W0:Y:S01]  /*8c30*/  LDS.128 R4, [R0+0x10a00] ;  /* 0x010a000000047984 */ /* 0x007e220000000c00 */
[----:B------:R-:W-:Y:S01]  /*8c40*/  SHF.R.U32.HI R25, RZ, 0x10, R23 ;  /* 0x00000010ff197819 */ /* 0x000fe20000011617 */
[----:B------:R-:W-:Y:S01]  /*8c50*/  HADD2.F32 R24, -RZ, R42.H0_H0 ;  /* 0x2000002aff187230 */ /* 0x000fe20000004100 */
[----:B------:R-:W-:Y:S01]  /*8c60*/  SHF.R.U32.HI R27, RZ, 0x10, R21 ;  /* 0x00000010ff1b7819 */ /* 0x000fe20000011615 */
[----:B------:R-:W-:Y:S01]  /*8c70*/  HADD2.F32 R26, -RZ, R43.H0_H0 ;  /* 0x2000002bff1a7230 */ /* 0x000fe20000004100 */
[----:B------:R-:W-:Y:S01]  /*8c80*/  SHF.R.U64 R33, R22, 0x10, R23 ;  /* 0x0000001016217819 */ /* 0x000fe20000001217 */
[----:B------:R-:W-:Y:S01]  /*8c90*/  HADD2.F32 R25, -RZ, R25.H0_H0 ;  /* 0x20000019ff197230 */ /* 0x000fe20000004100 */
[----:B------:R-:W-:Y:S01]  /*8ca0*/  SHF.R.U64 R31, R20, 0x10, R21 ;  /* 0x00000010141f7819 */ /* 0x000fe20000001215 */
[----:B------:R-:W-:Y:S02]  /*8cb0*/  HADD2.F32 R27, -RZ, R27.H0_H0 ;  /* 0x2000001bff1b7230 */ /* 0x000fe40000004100 */
[----:B------:R-:W-:-:S02]  /*8cc0*/  HADD2.F32 R43, -RZ, R43.H1_H1 ;  /* 0x3000002bff2b7230 */ /* 0x000fc40000004100 */
[----:B------:R-:W-:Y:S02]  /*8cd0*/  HADD2.F32 R42, -RZ, R42.H1_H1 ;  /* 0x3000002aff2a7230 */ /* 0x000fe40000004100 */
[--C-:B0-----:R-:W-:Y:S02]  /*8ce0*/  HADD2.F32 R23, -RZ, R7.reuse.H1_H1 ;  /* 0x30000007ff177230 */ /* 0x101fe40000004100 */
[----:B------:R-:W-:Y:S02]  /*8cf0*/  HADD2.F32 R22, -RZ, R7.H0_H0 ;  /* 0x20000007ff167230 */ /* 0x000fe40000004100 */
[--C-:B------:R-:W-:Y:S02]  /*8d00*/  HADD2.F32 R7, -RZ, R4.reuse.H0_H0 ;  /* 0x20000004ff077230 */ /* 0x100fe40000004100 */
[C---:B------:R-:W-:Y:S01]  /*8d10*/  FMUL.FTZ R30, R23.reuse, R25 ;  /* 0x00000019171e7220 */ /* 0x040fe20000410000 */
[----:B------:R-:W-:Y:S02]  /*8d20*/  HADD2.F32 R4, -RZ, R4.H1_H1 ;  /* 0x30000004ff047230 */ /* 0x000fe40000004100 */
[----:B------:R-:W-:Y:S01]  /*8d30*/  FMUL.FTZ R29, R23, R27 ;  /* 0x0000001b171d7220 */ /* 0x000fe20000410000 */
[----:B------:R-:W-:-:S02]  /*8d40*/  HADD2.F32 R20, -RZ, R6.H0_H0 ;  /* 0x20000006ff147230 */ /* 0x000fc40000004100 */
[----:B------:R-:W-:Y:S01]  /*8d50*/  FFMA.FTZ R32, R22, R27, R30 ;  /* 0x0000001b16207223 */ /* 0x000fe2000001001e */
[----:B------:R-:W-:Y:S02]  /*8d60*/  HADD2.F32 R21, -RZ, R6.H1_H1 ;  /* 0x30000006ff157230 */ /* 0x000fe40000004100 */
[----:B------:R-:W-:Y:S01]  /*8d70*/  FMUL.FTZ R28, R4, R26 ;  /* 0x0000001a041c7220 */ /* 0x000fe20000410000 */
[--C-:B------:R-:W-:Y:S02]  /*8d80*/  HADD2.F32 R6, -RZ, R5.reuse.H0_H0 ;  /* 0x20000005ff067230 */ /* 0x100fe40000004100 */
[----:B------:R-:W-:Y:S01]  /*8d90*/  FFMA.FTZ R29, R22, R25, -R29 ;  /* 0x00000019161d7223 */ /* 0x000fe2000001081d */
[-C--:B------:R-:W-:Y:S01]  /*8da0*/  FMUL.FTZ R30, R4, R24.reuse ;  /* 0x00000018041e7220 */ /* 0x080fe20000410000 */
[----:B------:R-:W-:Y:S02]  /*8db0*/  HADD2.F32 R5, -RZ, R5.H1_H1 ;  /* 0x30000005ff057230 */ /* 0x000fe40000004100 */
[----:B------:R-:W-:Y:S01]  /*8dc0*/  FFMA.FTZ R28, R7, R24, -R28 ;  /* 0x00000018071c7223 */ /* 0x000fe2000001081c */
[----:B------:R-:W-:-:S02]  /*8dd0*/  HADD2.F32 R22, -RZ, R31.H0_H0 ;  /* 0x2000001fff167230 */ /* 0x000fc40000004100 */
[----:B------:R-:W-:Y:S01]  /*8de0*/  FFMA.FTZ R23, R7, R26, R30 ;  /* 0x0000001a07177223 */ /* 0x000fe2000001001e */
[----:B------:R-:W-:Y:S02]  /*8df0*/  HADD2.F32 R4, -RZ, R33.H0_H0 ;  /* 0x20000021ff047230 */ /* 0x000fe40000004100 */
[CC--:B------:R-:W-:Y:S01]  /*8e00*/  FMUL.FTZ R25, R21.reuse, R43.reuse ;  /* 0x0000002b15197220 */ /* 0x0c0fe20000410000 */
[----:B------:R-:W-:Y:S01]  /*8e10*/  FMUL.FTZ R24, R21, R42 ;  /* 0x0000002a15187220 */ /* 0x000fe20000410000 */
[C---:B------:R-:W-:Y:S01]  /*8e20*/  FMUL.FTZ R7, R5.reuse, R22 ;  /* 0x0000001605077220 */ /* 0x040fe20000410000 */
[----:B------:R-:W-:Y:S01]  /*8e30*/  FMUL.FTZ R21, R5, R4 ;  /* 0x0000000405157220 */ /* 0x000fe20000410000 */
[C---:B------:R-:W-:Y:S01]  /*8e40*/  FFMA.FTZ R25, R20.reuse, R42, -R25 ;  /* 0x0000002a14197223 */ /* 0x040fe20000010819 */
[----:B------:R-:W-:Y:S01]  /*8e50*/  FFMA.FTZ R24, R20, R43, R24 ;  /* 0x0000002b14187223 */ /* 0x000fe20000010018 */
[C---:B------:R-:W-:Y:S01]  /*8e60*/  FFMA.FTZ R5, R6.reuse, R4, -R7 ;  /* 0x0000000406057223 */ /* 0x040fe20000010807 */
[----:B------:R-:W-:Y:S01]  /*8e70*/  FFMA.FTZ R22, R6, R22, R21 ;  /* 0x0000001606167223 */ /* 0x000fe20000010015 */
[----:B------:R-:W-:-:S02]  /*8e80*/  F2FP.F16.F32.PACK_AB R7, R32, R29 ;  /* 0x0000001d2007723e */ /* 0x000fc400000000ff */
[----:B------:R-:W-:Y:S02]  /*8e90*/  F2FP.F16.F32.PACK_AB R6, R24, R25 ;  /* 0x000000191806723e */ /* 0x000fe400000000ff */
[----:B------:R-:W-:Y:S02]  /*8ea0*/  F2FP.F16.F32.PACK_AB R4, R23, R28 ;  /* 0x0000001c1704723e */ /* 0x000fe400000000ff */
[----:B------:R-:W-:-:S05]  /*8eb0*/  F2FP.F16.F32.PACK_AB R5, R22, R5 ;  /* 0x000000051605723e */ /* 0x000fca00000000ff */
[----:B------:R3:W-:Y:S02]  /*8ec0*/  STS.128 [R0+0x10a00], R4 ;  /* 0x010a000400007388 */ /* 0x0007e40000000c00 */
.L_x_505:
[----:B------:R-:W-:Y:S05]  /*8ed0*/  BSYNC B1 ;  /* 0x0000000000017941 */ /* 0x000fea0003800000 */
.L_x_504:
[----:B------:R-:W-:Y:S04]  /*8ee0*/  BSSY B1, `(.L_x_506) ;  /* 0x000002c000017945 */ /* 0x000fe80003800000 */
[----:B------:R-:W-:Y:S05]  /*8ef0*/  @P4 BRA `(.L_x_507) ;  /* 0x0000000000a84947 */ /* 0x000fea0003800000 */
[----:B0123--:R-:W0:Y:S01]  /*8f00*/  LDS.128 R4, [R3+0x13a00] ;  /* 0x013a000003047984 */ /* 0x00fe220000000c00 */
        /* <DEDUP_REMOVED lines=41> */
.L_x_507:
[----:B------:R-:W-:Y:S05]  /*91a0*/  BSYNC B1 ;  /* 0x0000000000017941 */ /* 0x000fea0003800000 */
.L_x_506:
[----:B------:R-:W-:Y:S05]  /*91b0*/  @P5 BRA `(.L_x_497) ;  /* 0x0000001c00cc5947 */ /* 0x000fea0003800000 */
[----:B01234-:R-:W0:Y:S01]  /*91c0*/  LDS.128 R4, [R0+0x13a00] ;  /* 0x013a000000047984 */ /* 0x01fe220000000c00 */
        /* <DEDUP_REMOVED lines=8> */
[----:B------:R-:W-:-:S02]  /*9250*/  HADD2.F32 R11, -RZ, R38.H0_H0 ;  /* 0x20000026ff0b7230 */ /* 0x000fc40000004100 */
[----:B------:R-:W-:Y:S02]  /*9260*/  HADD2.F32 R38, -RZ, R38.H1_H1 ;  /* 0x30000026ff267230 */ /* 0x000fe40000004100 */
[--C-:B0-----:R-:W-:Y:S02]  /*9270*/  HADD2.F32 R10, -RZ, R7.reuse.H1_H1 ;  /* 0x30000007ff0a7230 */ /* 0x101fe40000004100 */
[--C-:B------:R-:W-:Y:S02]  /*9280*/  HADD2.F32 R3, -RZ, R4.reuse.H0_H0 ;  /* 0x20000004ff037230 */ /* 0x100fe40000004100 */
[----:B------:R-:W-:Y:S02]  /*9290*/  HADD2.F32 R9, -RZ, R7.H0_H0 ;  /* 0x20000007ff097230 */ /* 0x000fe40000004100 */
[C---:B------:R-:W-:Y:S01]  /*92a0*/  FMUL.FTZ R20, R10.reuse, R14 ;  /* 0x0000000e0a147220 */ /* 0x040fe20000410000 */
[----:B------:R-:W-:Y:S02]  /*92b0*/  HADD2.F32 R4, -RZ, R4.H1_H1 ;  /* 0x30000004ff047230 */ /* 0x000fe40000004100 */
[----:B------:R-:W-:Y:S01]  /*92c0*/  FMUL.FTZ R15, R10, R12 ;  /* 0x0000000c0a0f7220 */ /* 0x000fe20000410000 */
[----:B------:R-:W-:-:S02]  /*92d0*/  HADD2.F32 R7, -RZ, R6.H0_H0 ;  /* 0x20000006ff077230 */ /* 0x000fc40000004100 */
[C---:B------:R-:W-:Y:S01]  /*92e0*/  FFMA.FTZ R20, R9.reuse, R12, -R20 ;  /* 0x0000000c09147223 */ /* 0x040fe20000010814 */
[----:B------:R-:W-:Y:S02]  /*92f0*/  HADD2.F32 R8, -RZ, R6.H1_H1 ;  /* 0x30000006ff087230 */ /* 0x000fe40000004100 */
[C---:B------:R-:W-:Y:S01]  /*9300*/  FMUL.FTZ R10, R4.reuse, R13 ;  /* 0x0000000d040a7220 */ /* 0x040fe20000410000 */
[--C-:B------:R-:W-:Y:S02]  /*9310*/  HADD2.F32 R6, -RZ, R5.reuse.H0_H0 ;  /* 0x20000005ff067230 */ /* 0x100fe40000004100 */
[----:B------:R-:W-:Y:S01]  /*9320*/  FFMA.FTZ R15, R9, R14, R15 ;  /* 0x0000000e090f7223 */ /* 0x000fe2000001000f */
[-C--:B------:R-:W-:Y:S01]  /*9330*/  FMUL.FTZ R12, R4, R11.reuse ;  /* 0x0000000b040c7220 */ /* 0x080fe20000410000 */
[----:B------:R-:W-:Y:S02]  /*9340*/  HADD2.F32 R5, -RZ, R5.H1_H1 ;  /* 0x30000005ff057230 */ /* 0x000fe40000004100 */
[----:B------:R-:W-:Y:S01]  /*9350*/  FFMA.FTZ R10, R3, R11, -R10 ;  /* 0x0000000b030a7223 */ /* 0x000fe2000001080a */
[----:B------:R-:W-:-:S02]  /*9360*/  HADD2.F32 R9, -RZ, R21.H0_H0 ;  /* 0x20000015ff097230 */ /* 0x000fc40000004100 */
[----:B------:R-:W-:Y:S01]  /*9370*/  FFMA.FTZ R3, R3, R13, R12 ;  /* 0x0000000d03037223 */ /* 0x000fe2000001000c */
[----:B------:R-:W-:Y:S02]  /*9380*/  HADD2.F32 R4, -RZ, R22.H0_H0 ;  /* 0x20000016ff047230 */ /* 0x000fe40000004100 */
[C---:B------:R-:W-:Y:S01]  /*9390*/  FMUL.FTZ R12, R8.reuse, R39 ;  /* 0x00000027080c7220 */ /* 0x040fe20000410000 */
        /* <DEDUP_REMOVED lines=11> */
[----:B------:R0:W-:Y:S01]  /*9450*/  STS.128 [R0+0x13a00], R4 ;  /* 0x013a000400007388 */ /* 0x0001e20000000c00 */
[----:B------:R-:W-:Y:S05]  /*9460*/  BRA `(.L_x_497) ;  /* 0x0000001c00207947 */ /* 0x000fea0003800000 */
.L_x_491:
[----:B------:R-:W-:-:S03]  /*9470*/  UMOV UR4, 0xffffffff ;  /* 0xffffffff00047882 */ /* 0x000fc60000000000 */
[----:B------:R-:W-:Y:S05]  /*9480*/  BRA.DIV UR4, `(.L_x_508) ;  /* 0x0000016604847947 */ /* 0x000fea000b800000 */
[----:B------:R-:W0:Y:S04]  /*9490*/  SHFL.IDX PT, R3, R23, RZ, 0x1e1f ;  /* 0x001e1fff17037589 */ /* 0x000e2800000e0000 */
[----:B------:R-:W1:Y:S04]  /*94a0*/  SHFL.IDX PT, R0, R22, RZ, 0x1e1f ;  /* 0x001e1fff16007589 */ /* 0x000e6800000e0000 */
[----:B------:R3:W4:Y:S04]  /*94b0*/  SHFL.IDX PT, R5, R25, RZ, 0x1e1f ;  /* 0x001e1fff19057589 */ /* 0x00072800000e0000 */
[----:B--2---:R3:W2:Y:S01]  /*94c0*/  SHFL.IDX PT, R14, R24, RZ, 0x1e1f ;  /* 0x001e1fff180e7589 */ /* 0x0046a200000e0000 */
[----:B0-----:R-:W-:-:S02]  /*94d0*/  IMAD.MOV.U32 R33, RZ, RZ, R3 ;  /* 0x000000ffff217224 */ /* 0x001fc400078e0003 */
[----:B-1-3--:R-:W-:-:S07]  /*94e0*/  IMAD.MOV.U32 R32, RZ, RZ, R0 ;  /* 0x000000ffff207224 */ /* 0x00afce00078e0000 */
.L_x_741:
[----:B------:R-:W3:Y:S01]  /*94f0*/  LDL R37, [R1+0xa4] ;  /* 0x0000a40001257983 */ /* 0x000ee20000100800 */
[----:B------:R-:W-:Y:S01]  /*9500*/  ULDC UR4, c[0x0][0x448] ;  /* 0x0001120000047ab9 */ /* 0x000fe20000000800 */
[----:B------:R-:W-:Y:S01]  /*9510*/  BSSY B1, `(.L_x_509) ;  /* 0x0000040000017945 */ /* 0x000fe20003800000 */
[----:B------:R-:W-:Y:S01]  /*9520*/  IMAD R4, R111, UR4, RZ ;  /* 0x000000046f047c24 */ /* 0x000fe2000f8e02ff */
[----:B------:R-:W-:Y:S01]  /*9530*/  CS2R R8, SRZ ;  /* 0x0000000000087805 */ /* 0x000fe2000001ff00 */
[----:B--2---:R-:W-:Y:S01]  /*9540*/  IMAD.MOV.U32 R34, RZ, RZ, R14 ;  /* 0x000000ffff227224 */ /* 0x004fe200078e000e */
[----:B------:R-:W-:Y:S01]  /*9550*/  CS2R R10, SRZ ;  /* 0x00000000000a7805 */ /* 0x000fe2000001ff00 */
[----:B------:R-:W-:Y:S01]  /*9560*/  IMAD R0, R109, -0xc0, R4 ;  /* 0xffffff406d007824 */ /* 0x000fe200078e0204 */
[----:B------:R-:W-:Y:S01]  /*9570*/  ISETP.GE.AND P1, PT, R7, R4, PT ;  /* 0x000000040700720c */ /* 0x000fe20003f26270 */
[----:B----4-:R-:W-:Y:S01]  /*9580*/  IMAD.MOV.U32 R35, RZ, RZ, R5 ;  /* 0x000000ffff237224 */ /* 0x010fe200078e0005 */
[----:B------:R-:W-:-:S02]  /*9590*/  CS2R R4, SRZ ;  /* 0x0000000000047805 */ /* 0x000fc4000001ff00 */
[----:B------:R-:W-:Y:S02]  /*95a0*/  CS2R R6, SRZ ;  /* 0x0000000000067805 */ /* 0x000fe4000001ff00 */
[----:B------:R-:W-:Y:S02]  /*95b0*/  VIMNMX R0, R0, 0xc0, PT ;  /* 0x000000c000007848 */ /* 0x000fe40003fe0100 */
[----:B------:R-:W-:Y:S02]  /*95c0*/  CS2R R12, SRZ ;  /* 0x00000000000c7805 */ /* 0x000fe4000001ff00 */
[----:B------:R-:W-:Y:S02]  /*95d0*/  CS2R R14, SRZ ;  /* 0x00000000000e7805 */ /* 0x000fe4000001ff00 */
[----:B------:R-:W-:Y:S02]  /*95e0*/  CS2R R20, SRZ ;  /* 0x0000000000147805 */ /* 0x000fe4000001ff00 */
[----:B------:R-:W-:-:S02]  /*95f0*/  ISETP.GE.AND P0, PT, R19, R0, PT ;  /* 0x000000001300720c */ /* 0x000fc40003f06270 */
[----:B------:R-:W-:Y:S02]  /*9600*/  CS2R R22, SRZ ;  /* 0x0000000000167805 */ /* 0x000fe4000001ff00 */
[----:B------:R-:W-:Y:S02]  /*9610*/  CS2R R24, SRZ ;  /* 0x0000000000187805 */ /* 0x000fe4000001ff00 */
[----:B------:R-:W-:Y:S02]  /*9620*/  CS2R R26, SRZ ;  /* 0x00000000001a7805 */ /* 0x000fe4000001ff00 */
[----:B------:R-:W-:Y:S02]  /*9630*/  CS2R R28, SRZ ;  /* 0x00000000001c7805 */ /* 0x000fe4000001ff00 */
[----:B------:R-:W-:Y:S02]  /*9640*/  CS2R R30, SRZ ;  /* 0x00000000001e7805 */ /* 0x000fe4000001ff00 */
[----:B---3--:R-:W-:Y:S01]  /*9650*/  LEA.HI R0, R37, R37, RZ, 0x1 ;  /* 0x0000002525007211 */ /* 0x008fe200078f08ff */
[----:B------:R-:W-:Y:S06]  /*9660*/  @P1 BRA `(.L_x_510) ;  /* 0x0000000000a81947 */ /* 0x000fec0003800000 */
[----:B------:R-:W2:Y:S04]  /*9670*/  LDL R39, [R1+0x68] ;  /* 0x0000680001277983 */ /* 0x000ea80000100800 */
[----:B------:R-:W3:Y:S01]  /*9680*/  LDL R38, [R1+0x64] ;  /* 0x0000640001267983 */ /* 0x000ee20000100800 */
[C---:B------:R-:W-:Y:S01]  /*9690*/  VIADD R3, R144.reuse, 0x10 ;  /* 0x0000001090037836 */ /* 0x040fe20000000000 */
[----:B------:R-:W-:Y:S01]  /*96a0*/  ULDC UR4, c[0x0][0x3f4] ;  /* 0x0000fd0000047ab9 */ /* 0x000fe20000000800 */
[C---:B------:R-:W-:Y:S01]  /*96b0*/  VIADD R4, R144.reuse, 0x20 ;  /* 0x0000002090047836 */ /* 0x040fe20000000000 */
[----:B------:R-:W-:Y:S02]  /*96c0*/  ISETP.GE.AND P1, PT, R144, UR4, PT ;  /* 0x0000000490007c0c */ /* 0x000fe4000bf26270 */
[----:B------:R-:W-:-:S02]  /*96d0*/  CS2R R20, SRZ ;  /* 0x0000000000147805 */ /* 0x000fc4000001ff00 */
[----:B------:R-:W-:Y:S02]  /*96e0*/  ISETP.GE.AND P2, PT, R3, UR4, PT ;  /* 0x0000000403007c0c */ /* 0x000fe4000bf46270 */
[----:B------:R-:W-:Y:S02]  /*96f0*/  CS2R R22, SRZ ;  /* 0x0000000000167805 */ /* 0x000fe4000001ff00 */
[----:B------:R-:W-:Y:S02]  /*9700*/  ISETP.GE.AND P3, PT, R4, UR4, PT ;  /* 0x0000000404007c0c */ /* 0x000fe4000bf66270 */
[----:B------:R-:W-:Y:S02]  /*9710*/  CS2R R24, SRZ ;  /* 0x0000000000187805 */ /* 0x000fe4000001ff00 */
[----:B------:R-:W-:Y:S02]  /*9720*/  CS2R R26, SRZ ;  /* 0x00000000001a7805 */ /* 0x000fe4000001ff00 */
[----:B------:R-:W-:Y:S01]  /*9730*/  CS2R R8, SRZ ;  /* 0x0000000000087805 */ /* 0x000fe2000001ff00 */
[----:B------:R-:W-:Y:S01]  /*9740*/  @!P1 IMAD.WIDE R12, R144, 0x2, R32 ;  /* 0x00000002900c9825 */ /* 0x000fe200078e0220 */
[----:B------:R-:W-:-:S02]  /*9750*/  CS2R R10, SRZ ;  /* 0x00000000000a7805 */ /* 0x000fc4000001ff00 */
[----:B------:R-:W-:Y:S02]  /*9760*/  CS2R R28, SRZ ;  /* 0x00000000001c7805 */ /* 0x000fe4000001ff00 */
[----:B------:R-:W-:Y:S02]  /*9770*/  CS2R R30, SRZ ;  /* 0x00000000001e7805 */ /* 0x000fe4000001ff00 */
[----:B------:R-:W-:Y:S01]  /*9780*/  CS2R R14, SRZ ;  /* 0x00000000000e7805 */ /* 0x000fe2000001ff00 */
[----:B------:R0:W5:Y:S02]  /*9790*/  @!P1 LD.E.128 R20, desc[UR60][R12.64] ;  /* 0x0000003c0c149980 */ /* 0x000164000c101d00 */
[----:B0-----:R-:W-:Y:S01]  /*97a0*/  CS2R R12, SRZ ;  /* 0x00000000000c7805 */ /* 0x001fe2000001ff00 */
[C---:B--2---:R-:W-:Y:S02]  /*97b0*/  IMAD.IADD R3, R156.reuse, 0x1, R39 ;  /* 0x000000019c037824 */ /* 0x044fe400078e0227 */
[----:B---3--:R-:W-:-:S03]  /*97c0*/  IMAD.IADD R5, R156, 0x1, R38 ;  /* 0x000000019c057824 */ /* 0x008fc600078e0226 */
[----:B------:R-:W-:Y:S02]  /*97d0*/  SHF.R.S32.HI R4, RZ, 0x1f, R3 ;  /* 0x0000001fff047819 */ /* 0x000fe40000011403 */
[----:B------:R-:W-:Y:S02]  /*97e0*/  SHF.R.S32.HI R6, RZ, 0x1f, R5 ;  /* 0x0000001fff067819 */ /* 0x000fe40000011405 */
[----:B------:R-:W-:Y:S02]  /*97f0*/  LEA.HI R3, R4, R3, RZ, 0x3 ;  /* 0x0000000304037211 */ /* 0x000fe400078f18ff */
[----:B------:R-:W-:Y:S02]  /*9800*/  LEA.HI R6, R6, R5, RZ, 0x3 ;  /* 0x0000000506067211 */ /* 0x000fe400078f18ff */
[----:B------:R-:W-:Y:S02]  /*9810*/  SHF.R.S32.HI R3, RZ, 0x3, R3 ;  /* 0x00000003ff037819 */ /* 0x000fe40000011403 */
[----:B------:R-:W-:-:S03]  /*9820*/  SHF.R.S32.HI R43, RZ, 0x3, R6 ;  /* 0x00000003ff2b7819 */ /* 0x000fc60000011406 */
[----:B------:R-:W-:Y:S02]  /*9830*/  @!P2 IMAD.SHL.U32 R3, R3, 0x8, RZ ;  /* 0x000000080303a824 */ /* 0x000fe400078e00ff */
[----:B------:R-:W-:Y:S01]  /*9840*/  @!P3 IMAD.SHL.U32 R43, R43, 0x8, RZ ;  /* 0x000000082b2bb824 */ /* 0x000fe200078e00ff */
[----:B------:R-:W-:Y:S01]  /*9850*/  CS2R R4, SRZ ;  /* 0x0000000000047805 */ /* 0x000fe2000001ff00 */
[----:B------:R-:W-:Y:S01]  /*9860*/  @!P2 IMAD.WIDE R38, R3, 0x2, R32 ;  /* 0x000000020326a825 */ /* 0x000fe200078e0220 */
[----:B------:R-:W-:-:S03]  /*9870*/  CS2R R6, SRZ ;  /* 0x0000000000067805 */ /* 0x000fc6000001ff00 */
[----:B------:R-:W-:Y:S01]  /*9880*/  @!P3 IMAD.WIDE R40, R43, 0x2, R32 ;  /* 0x000000022b28b825 */ /* 0x000fe200078e0220 */
[----:B------:R0:W5:Y:S03]  /*9890*/  @!P2 LD.E.128 R24, desc[UR60][R38.64] ;  /* 0x0000003c2618a980 */ /* 0x000166000c101d00 */
[--C-:B------:R-:W-:Y:S01]  /*98a0*/  @!P2 IMAD.WIDE R32, R3, 0x2, R34.reuse ;  /* 0x000000020320a825 */ /* 0x100fe200078e0222 */
[----:B------:R0:W5:Y:S03]  /*98b0*/  @!P3 LD.E.128 R28, desc[UR60][R40.64] ;  /* 0x0000003c281cb980 */ /* 0x000166000c101d00 */
[--C-:B------:R-:W-:Y:S01]  /*98c0*/  @!P3 IMAD.WIDE R42, R43, 0x2, R34.reuse ;  /* 0x000000022b2ab825 */ /* 0x100fe200078e0222 */
[----:B------:R0:W5:Y:S03]  /*98d0*/  @!P2 LD.E.128 R8, desc[UR60][R32.64] ;  /* 0x0000003c2008a980 */ /* 0x000166000c101d00 */
[----:B------:R-:W-:Y:S01]  /*98e0*/  @!P1 IMAD.WIDE R34, R144, 0x2, R34 ;  /* 0x0000000290229825 */ /* 0x000fe200078e0222 */
[----:B------:R0:W5:Y:S04]  /*98f0*/  @!P3 LD.E.128 R12, desc[UR60][R42.64] ;  /* 0x0000003c2a0cb980 */ /* 0x000168000c101d00 */
[----:B------:R0:W5:Y:S02]  /*9900*/  @!P1 LD.E.128 R4, desc[UR60][R34.64] ;  /* 0x0000003c22049980 */ /* 0x000164000c101d00 */
.L_x_510:
[----:B------:R-:W-:Y:S05]  /*9910*/  BSYNC B1 ;  /* 0x0000000000017941 */ /* 0x000fea0003800000 */
.L_x_509:
[----:B------:R-:W-:Y:S01]  /*9920*/  LOP3.LUT R0, R0, 0xfffffffe, RZ, 0xc0, !PT ;  /* 0xfffffffe00007812 */ /* 0x000fe200078ec0ff */
[----:B-----5:R-:W-:Y:S01]  /*9930*/  IMAD.MOV.U32 R3, RZ, RZ, R4 ;  /* 0x000000ffff037224 */ /* 0x020fe200078e0004 */
[----:B------:R-:W-:Y:S01]  /*9940*/  BSSY B1, `(.L_x_511) ;  /* 0x000002e000017945 */ /* 0x000fe20003800000 */
[----:B0-----:R-:W-:Y:S02]  /*9950*/  IMAD.MOV.U32 R32, RZ, RZ, R5 ;  /* 0x000000ffff207224 */ /* 0x001fe400078e0005 */
[----:B------:R-:W-:Y:S01]  /*9960*/  IMAD.IADD R0, R37, 0x1, -R0 ;  /* 0x0000000125007824 */ /* 0x000fe200078e0a00 */
[----:B------:R-:W-:Y:S01]  /*9970*/  PRMT R56, R3, 0x7610, R56 ;  /* 0x0000761003387816 */ /* 0x000fe20000000038 */
[----:B------:R-:W-:Y:S01]  /*9980*/  IMAD.MOV.U32 R33, RZ, RZ, R6 ;  /* 0x000000ffff217224 */ /* 0x000fe200078e0006 */
[----:B------:R-:W-:Y:S01]  /*9990*/  PRMT R57, R32, 0x7610, R57 ;  /* 0x0000761020397816 */ /* 0x000fe20000000039 */
[----:B------:R-:W-:Y:S01]  /*99a0*/  IMAD.MOV.U32 R32, RZ, RZ, R7 ;  /* 0x000000ffff207224 */ /* 0x000fe200078e0007 */
[----:B------:R-:W-:Y:S01]  /*99b0*/  SHF.L.U32 R3, R0, 0x1f, RZ ;  /* 0x0000001f00037819 */ /* 0x000fe200000006ff */
[----:B------:R-:W-:Y:S01]  /*99c0*/  IMAD.MOV.U32 R34, RZ, RZ, R9 ;  /* 0x000000ffff227224 */ /* 0x000fe200078e0009 */
[----:B------:R-:W-:Y:S01]  /*99d0*/  PRMT R63, R33, 0x7610, R63 ;  /* 0x00007610213f7816 */ /* 0x000fe2000000003f */
[----:B------:R-:W-:Y:S01]  /*99e0*/  IMAD.MOV.U32 R33, RZ, RZ, R8 ;  /* 0x000000ffff217224 */ /* 0x000fe200078e0008 */
[----:B------:R-:W0:Y:S01]  /*99f0*/  SYNCS.PHASECHK.TRANS64.TRYWAIT P1, [R16+URZ+0x31c00], R3 ;  /* 0x031c0003100075a7 */ /* 0x000e22000802017f */
[----:B------:R-:W-:Y:S01]  /*9a00*/  IMAD.MOV.U32 R0, RZ, RZ, R10 ;  /* 0x000000ffff007224 */ /* 0x000fe200078e000a */
[----:B------:R-:W-:Y:S01]  /*9a10*/  PRMT R63, R63, 0x5410, R32 ;  /* 0x000054103f3f7816 */ /* 0x000fe20000000020 */
        /* <DEDUP_REMOVED lines=31> */
[----:B0-----:R-:W-:Y:S06]  /*9c10*/  @!P1 BRA `(.L_x_512) ;  /* 0x0000016000189947 */ /* 0x001fec0003800000 */
.L_x_742:
[----:B------:R-:W-:Y:S05]  /*9c20*/  BSYNC B1 ;  /* 0x0000000000017941 */ /* 0x000fea0003800000 */
.L_x_511:
[----:B------:R-:W-:Y:S01]  /*9c30*/  PRMT R44, R0, 0x5410, R32 ;  /* 0x00005410002c7816 */ /* 0x000fe20000000020 */
[----:B------:R-:W-:Y:S06]  /*9c40*/  @P0 BRA `(.L_x_497) ;  /* 0x0000001400280947 */ /* 0x000fec0003800000 */
[----:B------:R1:W5:Y:S01]  /*9c50*/  LDL R68, [R1+0x54] ;  /* 0x0000540001447983 */ /* 0x0003620000100800 */
[----:B0-----:R-:W0:Y:S03]  /*9c60*/  LDC R3, c[0x0][0x3f4] ;  /* 0x0000fd00ff037b82 */ /* 0x001e260000000800 */
[----:B------:R1:W5:Y:S04]  /*9c70*/  LDL R67, [R1+0xc8] ;  /* 0x0000c80001437983 */ /* 0x0003680000100800 */
[----:B------:R1:W5:Y:S04]  /*9c80*/  LDL R66, [R1+0x5c] ;  /* 0x00005c0001427983 */ /* 0x0003680000100800 */
[----:B------:R1:W5:Y:S01]  /*9c90*/  LDL R65, [R1+0x58] ;  /* 0x0000580001417983 */ /* 0x0003620000100800 */
[C---:B------:R-:W-:Y:S01]  /*9ca0*/  VIADD R0, R144.reuse, 0x10 ;  /* 0x0000001090007836 */ /* 0x040fe20000000000 */
[----:B------:R-:W-:Y:S01]  /*9cb0*/  BSSY B1, `(.L_x_513) ;  /* 0x000006b000017945 */ /* 0x000fe20003800000 */
[C---:B------:R-:W-:Y:S01]  /*9cc0*/  VIADD R32, R144.reuse, 0x20 ;  /* 0x0000002090207836 */ /* 0x040fe20000000000 */
[----:B0-----:R-:W-:-:S02]  /*9cd0*/  ISETP.GE.AND P0, PT, R144, R3, PT ;  /* 0x000000039000720c */ /* 0x001fc40003f06270 */
[-C--:B------:R-:W-:Y:S02]  /*9ce0*/  ISETP.GE.AND P1, PT, R0, R3.reuse, PT ;  /* 0x000000030000720c */ /* 0x080fe40003f26270 */
[----:B------:R-:W-:-:S09]  /*9cf0*/  ISETP.GE.AND P2, PT, R32, R3, PT ;  /* 0x000000032000720c */ /* 0x000fd20003f46270 */
[----:B-1----:R-:W-:Y:S05]  /*9d00*/  @P0 BRA `(.L_x_514) ;  /* 0x0000000400940947 */ /* 0x002fea0003800000 */
[----:B------:R-:W-:Y:S01]  /*9d10*/  LEA.HI R0, R36, R36, RZ, 0x1 ;  /* 0x0000002424007211 */ /* 0x000fe200078f08ff */
[----:B------:R-:W-:Y:S01]  /*9d20*/  HADD2.F32 R57, -RZ, R57.H0_H0 ;  /* 0x20000039ff397230 */ /* 0x000fe20000004100 */
[----:B-----5:R-:W-:Y:S01]  /*9d30*/  LOP3.LUT R32, R68, 0x18, R144, 0xf8, !PT ;  /* 0x0000001844207812 */ /* 0x020fe200078ef890 */
[----:B------:R-:W-:Y:S01]  /*9d40*/  HADD2.F32 R55, -RZ, R55.H0_H0 ;  /* 0x20000037ff377230 */ /* 0x000fe20000004100 */
[----:B------:R-:W-:Y:S01]  /*9d50*/  LOP3.LUT R33, R0, 0xfffffffe, RZ, 0xc0, !PT ;  /* 0xfffffffe00217812 */ /* 0x000fe200078ec0ff */
[----:B------:R-:W-:Y:S01]  /*9d60*/  HADD2.F32 R56, -RZ, R56.H0_H0 ;  /* 0x20000038ff387230 */ /* 0x000fe20000004100 */
[----:B------:R-:W-:Y:S02]  /*9d70*/  LOP3.LUT R32, R32, R65, RZ, 0x3c, !PT ;  /* 0x0000004120207212 */ /* 0x000fe400078e3cff */
[----:B------:R-:W-:Y:S01]  /*9d80*/  SHF.R.U64 R20, R20, 0x10, R21 ;  /* 0x0000001014147819 */ /* 0x000fe20000001215 */
[----:B------:R-:W-:Y:S01]  /*9d90*/  IMAD.IADD R0, R36, 0x1, -R33 ;  /* 0x0000000124007824 */ /* 0x000fe200078e0a21 */
[----:B------:R-:W-:Y:S01]  /*9da0*/  SHF.R.U32.HI R54, RZ, 0x10, R21 ;  /* 0x00000010ff367819 */ /* 0x000fe20000011615 */
[----:B------:R-:W-:Y:S01]  /*9db0*/  IMAD.IADD R34, R66, 0x1, R32 ;  /* 0x0000000142227824 */ /* 0x000fe200078e0220 */
[----:B------:R-:W-:-:S02]  /*9dc0*/  SHF.R.U64 R21, R4, 0x10, R5 ;  /* 0x0000001004157819 */ /* 0x000fc40000001205 */
[----:B------:R-:W-:Y:S02]  /*9dd0*/  LEA.HI R0, R3, R0, RZ, 0x1d ;  /* 0x0000000003007211 */ /* 0x000fe400078fe8ff */
[----:B------:R-:W-:Y:S01]  /*9de0*/  SHF.R.U32.HI R58, RZ, 0x10, R5 ;  /* 0x00000010ff3a7819 */ /* 0x000fe20000011605 */
[----:B------:R-:W-:Y:S01]  /*9df0*/  HADD2.F32 R21, -RZ, R21.H0_H0 ;  /* 0x20000015ff157230 */ /* 0x000fe20000004100 */
[----:B------:R-:W-:Y:S02]  /*9e00*/  SHF.R.S32.HI R33, RZ, 0x1f, R0 ;  /* 0x0000001fff217819 */ /* 0x000fe40000011400 */
[----:B------:R-:W-:Y:S01]  /*9e10*/  SHF.R.U64 R5, R6, 0x10, R7 ;  /* 0x0000001006057819 */ /* 0x000fe20000001207 */
[----:B------:R-:W-:Y:S01]  /*9e20*/  HADD2.F32 R58, -RZ, R58.H0_H0 ;  /* 0x2000003aff3a7230 */ /* 0x000fe20000004100 */
[----:B------:R-:W-:Y:S01]  /*9e30*/  LEA.HI R33, R33, R0, RZ, 0x2 ;  /* 0x0000000021217211 */ /* 0x000fe200078f10ff */
[----:B------:R-:W-:Y:S01]  /*9e40*/  IMAD.SHL.U32 R0, R0, 0x8, RZ ;  /* 0x0000000800007824 */ /* 0x000fe200078e00ff */
[----:B------:R-:W-:-:S02]  /*9e50*/  SHF.R.U64 R4, R22, 0x10, R23 ;  /* 0x0000001016047819 */ /* 0x000fc40000001217 */
[----:B------:R-:W-:Y:S02]  /*9e60*/  SHF.R.S32.HI R33, RZ, 0x2, R33 ;  /* 0x00000002ff217819 */ /* 0x000fe40000011421 */
[----:B------:R-:W-:Y:S01]  /*9e70*/  LOP3.LUT R32, R68, 0x18, R0, 0xf8, !PT ;  /* 0x0000001844207812 */ /* 0x000fe200078ef800 */
[----:B------:R-:W-:Y:S01]  /*9e80*/  IMAD R0, R34, 0x2, R67 ;  /* 0x0000000222007824 */ /* 0x000fe200078e0243 */
[----:B------:R-:W-:Y:S01]  /*9e90*/  SHF.R.U32.HI R62, RZ, 0x10, R7 ;  /* 0x00000010ff3e7819 */ /* 0x000fe20000011607 */
[----:B------:R-:W-:Y:S01]  /*9ea0*/  IMAD R36, R33, 0x1800, R66 ;  /* 0x0000180021247824 */ /* 0x000fe200078e0242 */
[----:B------:R-:W-:Y:S02]  /*9eb0*/  LOP3.LUT R37, R32, R65, RZ, 0x3c, !PT ;  /* 0x0000004120257212 */ /* 0x000fe400078e3cff */
[----:B------:R-:W0:Y:S01]  /*9ec0*/  LDS.128 R32, [R0] ;  /* 0x0000000000207984 */ /* 0x000e220000000c00 */
[----:B------:R-:W-:Y:S02]  /*9ed0*/  SHF.R.U32.HI R23, RZ, 0x10, R23 ;  /* 0x00000010ff177819 */ /* 0x000fe40000011617 */
[----:B------:R-:W-:-:S04]  /*9ee0*/  IMAD.IADD R37, R36, 0x1, R37 ;  /* 0x0000000124257824 */ /* 0x000fc800078e0225 */
[----:B------:R-:W-:-:S05]  /*9ef0*/  IMAD R40, R37, 0x2, R16 ;  /* 0x0000000225287824 */ /* 0x000fca00078e0210 */
[----:B------:R-:W1:Y:S01]  /*9f00*/  LDS.128 R36, [R40+0xda00] ;  /* 0x00da000028247984 */ /* 0x000e620000000c00 */
[--C-:B0-----:R-:W-:Y:S02]  /*9f10*/  HADD2.F32 R22, -RZ, R33.reuse.H0_H0 ;  /* 0x20000021ff167230 */ /* 0x101fe40000004100 */
[----:B------:R-:W-:Y:S02]  /*9f20*/  HADD2.F32 R50, -RZ, R33.H1_H1 ;  /* 0x30000021ff327230 */ /* 0x000fe40000004100 */
[----:B------:R-:W-:Y:S02]  /*9f30*/  HADD2.F32 R49, -RZ, R32.H0_H0 ;  /* 0x20000020ff317230 */ /* 0x000fe40000004100 */
[----:B------:R-:W-:Y:S02]  /*9f40*/  HADD2.F32 R33, -RZ, R34.H0_H0 ;  /* 0x20000022ff217230 */ /* 0x000fe40000004100 */
[--C-:B------:R-:W-:Y:S02]  /*9f50*/  HADD2.F32 R7, -RZ, R35.reuse.H0_H0 ;  /* 0x20000023ff077230 */ /* 0x100fe40000004100 */
[----:B------:R-:W-:-:S02]  /*9f60*/  HADD2.F32 R35, -RZ, R35.H1_H1 ;  /* 0x30000023ff237230 */ /* 0x000fc40000004100 */
[--C-:B-1----:R-:W-:Y:S02]  /*9f70*/  HADD2.F32 R6, -RZ, R37.reuse.H0_H0 ;  /* 0x20000025ff067230 */ /* 0x102fe40000004100 */
[----:B------:R-:W-:Y:S02]  /*9f80*/  HADD2.F32 R51, -RZ, R37.H1_H1 ;  /* 0x30000025ff337230 */ /* 0x000fe40000004100 */
[----:B------:R-:W-:Y:S02]  /*9f90*/  HADD2.F32 R37, -RZ, R36.H0_H0 ;  /* 0x20000024ff257230 */ /* 0x000fe40000004100 */
[C---:B------:R-:W-:Y:S01]  /*9fa0*/  FMUL.FTZ R59, R6.reuse, R57 ;  /* 0x00000039063b7220 */ /* 0x040fe20000410000 */
[-C--:B------:R-:W-:Y:S01]  /*9fb0*/  FMUL.FTZ R61, R6, R55.reuse ;  /* 0x00000037063d7220 */ /* 0x080fe20000410000 */
[----:B------:R-:W-:Y:S02]  /*9fc0*/  HADD2.F32 R52, -RZ, R38.H0_H0 ;  /* 0x20000026ff347230 */ /* 0x000fe40000004100 */
[----:B------:R-:W-:Y:S01]  /*9fd0*/  FFMA.FTZ R6, R22, R55, -R59 ;  /* 0x0000003716067223 */ /* 0x000fe2000001083b */
[----:B------:R-:W-:-:S02]  /*9fe0*/  HADD2.F32 R55, -RZ, R54.H0_H0 ;  /* 0x20000036ff377230 */ /* 0x000fc40000004100 */
[----:B------:R-:W-:Y:S01]  /*9ff0*/  FMUL.FTZ R59, R51, R58 ;  /* 0x0000003a333b7220 */ /* 0x000fe20000410000 */
[----:B------:R-:W-:Y:S02]  /*a000*/  HADD2.F32 R54, -RZ, R60.H0_H0 ;  /* 0x2000003cff367230 */ /* 0x000fe40000004100 */
[----:B------:R-:W-:Y:S01]  /*a010*/  FFMA.FTZ R22, R22, R57, R61 ;  /* 0x0000003916167223 */ /* 0x000fe2000001003d */
[----:B------:R-:W-:Y:S01]  /*a020*/  FMUL.FTZ R60, R37, R56 ;  /* 0x00000038253c7220 */ /* 0x000fe20000410000 */
[-C--:B------:R-:W-:Y:S01]  /*a030*/  FMUL.FTZ R57, R51, R55.reuse ;  /* 0x0000003733397220 */ /* 0x080fe20000410000 */
[----:B------:R-:W-:Y:S01]  /*a040*/  FFMA.FTZ R59, R50, R55, -R59 ;  /* 0x00000037323b7223 */ /* 0x000fe2000001083b */
[----:B------:R-:W-:Y:S02]  /*a050*/  HADD2.F32 R51, -RZ, R63.H0_H0 ;  /* 0x2000003fff337230 */ /* 0x000fe40000004100 */
[----:B------:R-:W-:Y:S01]  /*a060*/  FMUL.FTZ R55, R37, R54 ;  /* 0x0000003625377220 */ /* 0x000fe20000410000 */
[----:B------:R-:W-:-:S02]  /*a070*/  HADD2.F32 R37, -RZ, R64.H0_H0 ;  /* 0x20000040ff257230 */ /* 0x000fc40000004100 */
[C---:B------:R-:W-:Y:S01]  /*a080*/  FFMA.FTZ R60, R49.reuse, R54, -R60 ;  /* 0x00000036313c7223 */ /* 0x040fe2000001083c */
[----:B------:R-:W-:Y:S02]  /*a090*/  HADD2.F32 R53, -RZ, R39.H0_H0 ;  /* 0x20000027ff357230 */ /* 0x000fe40000004100 */
[----:B------:R-:W-:Y:S01]  /*a0a0*/  FFMA.FTZ R55, R49, R56, R55 ;  /* 0x0000003831377223 */ /* 0x000fe20000010037 */
[----:B------:R-:W-:Y:S01]  /*a0b0*/  FMUL.FTZ R56, R52, R51 ;  /* 0x0000003334387220 */ /* 0x000fe20000410000 */
[----:B------:R-:W-:Y:S01]  /*a0c0*/  FFMA.FTZ R57, R50, R58, R57 ;  /* 0x0000003a32397223 */ /* 0x000fe20000010039 */
[----:B------:R-:W-:Y:S02]  /*a0d0*/  HADD2.F32 R54, -RZ, R63.H1_H1 ;  /* 0x3000003fff367230 */ /* 0x000fe40000004100 */
[-C--:B------:R-:W-:Y:S01]  /*a0e0*/  FMUL.FTZ R58, R52, R37.reuse ;  /* 0x00000025343a7220 */ /* 0x080fe20000410000 */
[----:B------:R-:W-:Y:S02]  /*a0f0*/  HADD2.F32 R50, -RZ, R64.H1_H1 ;  /* 0x30000040ff327230 */ /* 0x000fe40000004100 */
[----:B------:R-:W-:Y:S01]  /*a100*/  FFMA.FTZ R37, R33, R37, -R56 ;  /* 0x0000002521257223 */ /* 0x000fe20000010838 */
[----:B------:R-:W-:-:S02]  /*a110*/  HADD2.F32 R56, -RZ, R62.H0_H0 ;  /* 0x2000003eff387230 */ /* 0x000fc40000004100 */
[C---:B------:R-:W-:Y:S01]  /*a120*/  FMUL.FTZ R62, R53.reuse, R54 ;  /* 0x00000036353e7220 */ /* 0x040fe20000410000 */
[----:B------:R-:W-:Y:S02]  /*a130*/  HADD2.F32 R39, -RZ, R39.H1_H1 ;  /* 0x30000027ff277230 */ /* 0x000fe40000004100 */
[-C--:B------:R-:W-:Y:S01]  /*a140*/  FMUL.FTZ R53, R53, R50.reuse ;  /* 0x0000003235357220 */ /* 0x080fe20000410000 */
[----:B------:R-:W-:Y:S02]  /*a150*/  HADD2.F32 R52, -RZ, R23.H0_H0 ;  /* 0x20000017ff347230 */ /* 0x000fe40000004100 */
[C---:B------:R-:W-:Y:S01]  /*a160*/  FFMA.FTZ R62, R7.reuse, R50, -R62 ;  /* 0x00000032073e7223 */ /* 0x040fe2000001083e */
[----:B------:R-:W-:Y:S02]  /*a170*/  HADD2.F32 R36, -RZ, R36.H1_H1 ;  /* 0x30000024ff247230 */ /* 0x000fe40000004100 */
[----:B------:R-:W-:Y:S01]  /*a180*/  FFMA.FTZ R53, R7, R54, R53 ;  /* 0x0000003607357223 */ /* 0x000fe20000010035 */
[----:B------:R-:W-:-:S02]  /*a190*/  HADD2.F32 R7, -RZ, R20.H0_H0 ;  /* 0x20000014ff077230 */ /* 0x000fc40000004100 */
[C---:B------:R-:W-:Y:S01]  /*a1a0*/  FMUL.FTZ R64, R39.reuse, R56 ;  /* 0x0000003827407220 */ /* 0x040fe20000410000 */
[----:B------:R-:W-:Y:S02]  /*a1b0*/  HADD2.F32 R38, -RZ, R38.H1_H1 ;  /* 0x30000026ff267230 */ /* 0x000fe40000004100 */
[----:B------:R-:W-:Y:S01]  /*a1c0*/  FMUL.FTZ R50, R39, R52 ;  /* 0x0000003427327220 */ /* 0x000fe20000410000 */
[----:B------:R-:W-:Y:S02]  /*a1d0*/  HADD2.F32 R23, -RZ, R5.H0_H0 ;  /* 0x20000005ff177230 */ /* 0x000fe40000004100 */
[----:B------:R-:W-:Y:S01]  /*a1e0*/  FFMA.FTZ R58, R33, R51, R58 ;  /* 0x00000033213a7223 */ /* 0x000fe2000001003a */
[----:B------:R-:W-:Y:S02]  /*a1f0*/  HADD2.F32 R5, -RZ, R4.H0_H0 ;  /* 0x20000004ff057230 */ /* 0x000fe40000004100 */
[----:B------:R-:W-:Y:S01]  /*a200*/  FMUL.FTZ R33, R36, R21 ;  /* 0x0000001524217220 */ /* 0x000fe20000410000 */
[----:B------:R-:W-:-:S02]  /*a210*/  HADD2.F32 R32, -RZ, R32.H1_H1 ;  /* 0x30000020ff207230 */ /* 0x000fc40000004100 */
[C---:B------:R-:W-:Y:S01]  /*a220*/  FFMA.FTZ R39, R35.reuse, R52, -R64 ;  /* 0x0000003423277223 */ /* 0x040fe20000010840 */
[----:B------:R-:W-:Y:S02]  /*a230*/  HADD2.F32 R34, -RZ, R34.H1_H1 ;  /* 0x30000022ff227230 */ /* 0x000fe40000004100 */
[----:B------:R-:W-:Y:S01]  /*a240*/  FFMA.FTZ R50, R35, R56, R50 ;  /* 0x0000003823327223 */ /* 0x000fe20000010032 */
        /* <DEDUP_REMOVED lines=10> */
[----:B------:R-:W-:Y:S02]  /*a2f0*/  F2FP.F16.F32.PACK_AB R4, R33, R60 ;  /* 0x0000003c2104723e */ /* 0x000fe400000000ff */
[----:B------:R-:W-:Y:S02]  /*a300*/  F2FP.F16.F32.PACK_AB R6, R32, R37 ;  /* 0x000000252006723e */ /* 0x000fe400000000ff */
[----:B------:R-:W-:Y:S02]  /*a310*/  F2FP.F16.F32.PACK_AB R23, R50, R53 ;  /* 0x000000353217723e */ /* 0x000fe400000000ff */
[----:B------:R-:W-:Y:S01]  /*a320*/  F2FP.F16.F32.PACK_AB R20, R20, R55 ;  /* 0x000000371414723e */ /* 0x000fe200000000ff */
[----:B------:R0:W-:Y:S01]  /*a330*/  STS.128 [R0], R4 ;  /* 0x0000000400007388 */ /* 0x0001e20000000c00 */
[----:B------:R-:W-:-:S05]  /*a340*/  F2FP.F16.F32.PACK_AB R22, R35, R58 ;  /* 0x0000003a2316723e */ /* 0x000fca00000000ff */
[----:B------:R0:W-:Y:S02]  /*a350*/  STS.128 [R40+0xda00], R20 ;  /* 0x00da001428007388 */ /* 0x0001e40000000c00 */
.L_x_514:
[----:B------:R-:W-:Y:S05]  /*a360*/  BSYNC B1 ;  /* 0x0000000000017941 */ /* 0x000fea0003800000 */
.L_x_513:
[----:B------:R-:W-:Y:S04]  /*a370*/  BSSY B1, `(.L_x_515) ;  /* 0x000006c000017945 */ /* 0x000fe80003800000 */
[----:B------:R-:W-:Y:S05]  /*a380*/  @P1 BRA `(.L_x_516) ;  /* 0x0000000400a81947 */ /* 0x000fea0003800000 */
[----:B0-----:R-:W2:Y:S01]  /*a390*/  LDL R0, [R1+0x68] ;  /* 0x0000680001007983 */ /* 0x001ea20000100800 */
[--C-:B------:R-:W-:Y:S01]  /*a3a0*/  SHF.R.U64 R24, R24, 0x10, R25.reuse ;  /* 0x0000001018187819 */ /* 0x100fe20000001219 */
[--C-:B------:R-:W-:Y:S01]  /*a3b0*/  HADD2.F32 R35, -RZ, R46.reuse.H0_H0 ;  /* 0x2000002eff237230 */ /* 0x100fe20000004100 */
[----:B------:R-:W-:Y:S01]  /*a3c0*/  SHF.R.U32.HI R38, RZ, 0x10, R25 ;  /* 0x00000010ff267819 */ /* 0x000fe20000011619 */
[--C-:B------:R-:W-:Y:S01]  /*a3d0*/  HADD2.F32 R34, -RZ, R47.reuse.H1_H1 ;  /* 0x3000002fff227230 */ /* 0x100fe20000004100 */
[--C-:B------:R-:W-:Y:S01]  /*a3e0*/  SHF.R.U32.HI R36, RZ, 0x10, R9.reuse ;  /* 0x00000010ff247819 */ /* 0x100fe20000011609 */
[----:B------:R-:W-:Y:S01]  /*a3f0*/  HADD2.F32 R47, -RZ, R47.H0_H0 ;  /* 0x2000002fff2f7230 */ /* 0x000fe20000004100 */
[----:B------:R-:W-:Y:S01]  /*a400*/  SHF.R.U64 R51, R8, 0x10, R9 ;  /* 0x0000001008337819 */ /* 0x000fe20000001209 */
[----:B------:R-:W-:Y:S01]  /*a410*/  HADD2.F32 R46, -RZ, R46.H1_H1 ;  /* 0x3000002eff2e7230 */ /* 0x000fe20000004100 */
[--C-:B------:R-:W-:Y:S01]  /*a420*/  SHF.R.U64 R53, R26, 0x10, R27.reuse ;  /* 0x000000101a357819 */ /* 0x100fe2000000121b */
[----:B------:R-:W-:Y:S01]  /*a430*/  HADD2.F32 R36, -RZ, R36.H0_H0 ;  /* 0x20000024ff247230 */ /* 0x000fe20000004100 */
[----:B------:R-:W-:-:S02]  /*a440*/  SHF.R.U32.HI R50, RZ, 0x10, R27 ;  /* 0x00000010ff327819 */ /* 0x000fc4000001161b */
[--C-:B------:R-:W-:Y:S02]  /*a450*/  SHF.R.U32.HI R40, RZ, 0x10, R11.reuse ;  /* 0x00000010ff287819 */ /* 0x100fe4000001160b */
[----:B------:R-:W-:Y:S01]  /*a460*/  SHF.R.U64 R49, R10, 0x10, R11 ;  /* 0x000000100a317819 */ /* 0x000fe2000000120b */
[----:B--2---:R-:W-:-:S05]  /*a470*/  IMAD.IADD R0, R156, 0x1, R0 ;  /* 0x000000019c007824 */ /* 0x004fca00078e0200 */
[----:B------:R-:W-:-:S04]  /*a480*/  SHF.R.S32.HI R5, RZ, 0x1f, R0 ;  /* 0x0000001fff057819 */ /* 0x000fc80000011400 */
[CC--:B------:R-:W-:Y:S02]  /*a490*/  LEA.HI R4, R5.reuse, R0.reuse, RZ, 0x3 ;  /* 0x0000000005047211 */ /* 0x0c0fe400078f18ff */
[----:B------:R-:W-:Y:S02]  /*a4a0*/  LEA.HI R5, R5, R0, RZ, 0x5 ;  /* 0x0000000005057211 */ /* 0x000fe400078f28ff */
[--C-:B------:R-:W-:Y:S02]  /*a4b0*/  SHF.R.S32.HI R6, RZ, 0x3, R4.reuse ;  /* 0x00000003ff067819 */ /* 0x100fe40000011404 */
[----:B-----5:R-:W-:Y:S02]  /*a4c0*/  LOP3.LUT R4, R68, 0x18, R4, 0xf8, !PT ;  /* 0x0000001844047812 */ /* 0x020fe400078ef804 */
[----:B------:R-:W-:Y:S02]  /*a4d0*/  LEA.HI R0, R3, R6, RZ, 0x1d ;  /* 0x0000000603007211 */ /* 0x000fe400078fe8ff */
[----:B------:R-:W-:-:S02]  /*a4e0*/  SHF.R.S32.HI R6, RZ, 0x5, R5 ;  /* 0x00000005ff067819 */ /* 0x000fc40000011405 */
[----:B------:R-:W-:Y:S02]  /*a4f0*/  SHF.R.S32.HI R5, RZ, 0x1f, R0 ;  /* 0x0000001fff057819 */ /* 0x000fe40000011400 */
[----:B------:R-:W-:Y:S01]  /*a500*/  LOP3.LUT R7, R4, R65, RZ, 0x3c, !PT ;  /* 0x0000004104077212 */ /* 0x000fe200078e3cff */
[----:B------:R-:W-:Y:S01]  /*a510*/  IMAD R6, R6, 0x1800, R66 ;  /* 0x0000180006067824 */ /* 0x000fe200078e0242 */
[----:B------:R-:W-:Y:S01]  /*a520*/  LEA.HI R5, R5, R0, RZ, 0x2 ;  /* 0x0000000005057211 */ /* 0x000fe200078f10ff */
[----:B------:R-:W-:Y:S02]  /*a530*/  IMAD.SHL.U32 R0, R0, 0x8, RZ ;  /* 0x0000000800007824 */ /* 0x000fe400078e00ff */
[----:B------:R-:W-:Y:S01]  /*a540*/  IMAD.IADD R6, R6, 0x1, R7 ;  /* 0x0000000106067824 */ /* 0x000fe200078e0207 */
[----:B------:R-:W-:Y:S02]  /*a550*/  SHF.R.S32.HI R5, RZ, 0x2, R5 ;  /* 0x00000002ff057819 */ /* 0x000fe40000011405 */
[----:B------:R-:W-:Y:S01]  /*a560*/  LOP3.LUT R4, R68, 0x18, R0, 0xf8, !PT ;  /* 0x0000001844047812 */ /* 0x000fe200078ef800 */
[----:B------:R-:W-:-:S02]  /*a570*/  IMAD R0, R6, 0x2, R67 ;  /* 0x0000000206007824 */ /* 0x000fc400078e0243 */
[----:B------:R-:W-:Y:S01]  /*a580*/  IMAD R20, R5, 0x1800, R66 ;  /* 0x0000180005147824 */ /* 0x000fe200078e0242 */
[----:B------:R-:W-:Y:S02]  /*a590*/  LOP3.LUT R21, R4, R65, RZ, 0x3c, !PT ;  /* 0x0000004104157212 */ /* 0x000fe400078e3cff */
[----:B------:R-:W0:Y:S03]  /*a5a0*/  LDS.128 R4, [R0] ;  /* 0x0000000000047984 */ /* 0x000e260000000c00 */
[----:B------:R-:W-:-:S04]  /*a5b0*/  IMAD.IADD R21, R20, 0x1, R21 ;  /* 0x0000000114157824 */ /* 0x000fc800078e0215 */
[----:B------:R-:W-:-:S05]  /*a5c0*/  IMAD R32, R21, 0x2, R16 ;  /* 0x0000000215207824 */ /* 0x000fca00078e0210 */
[----:B------:R-:W1:Y:S01]  /*a5d0*/  LDS.128 R20, [R32+0xda00] ;  /* 0x00da000020147984 */ /* 0x000e620000000c00 */
[--C-:B0-----:R-:W-:Y:S02]  /*a5e0*/  HADD2.F32 R8, -RZ, R5.reuse.H0_H0 ;  /* 0x20000005ff087230 */ /* 0x101fe40000004100 */
[----:B------:R-:W-:Y:S02]  /*a5f0*/  HADD2.F32 R9, -RZ, R5.H1_H1 ;  /* 0x30000005ff097230 */ /* 0x000fe40000004100 */
[--C-:B------:R-:W-:Y:S02]  /*a600*/  HADD2.F32 R10, -RZ, R7.reuse.H0_H0 ;  /* 0x20000007ff0a7230 */ /* 0x100fe40000004100 */
[----:B------:R-:W-:Y:S02]  /*a610*/  HADD2.F32 R11, -RZ, R7.H1_H1 ;  /* 0x30000007ff0b7230 */ /* 0x000fe40000004100 */
[----:B------:R-:W-:Y:S02]  /*a620*/  HADD2.F32 R5, -RZ, R4.H0_H0 ;  /* 0x20000004ff057230 */ /* 0x000fe40000004100 */
[----:B------:R-:W-:-:S02]  /*a630*/  HADD2.F32 R7, -RZ, R6.H0_H0 ;  /* 0x20000006ff077230 */ /* 0x000fc40000004100 */
[--C-:B-1----:R-:W-:Y:S02]  /*a640*/  HADD2.F32 R25, -RZ, R21.reuse.H0_H0 ;  /* 0x20000015ff197230 */ /* 0x102fe40000004100 */
[----:B------:R-:W-:Y:S02]  /*a650*/  HADD2.F32 R26, -RZ, R21.H1_H1 ;  /* 0x30000015ff1a7230 */ /* 0x000fe40000004100 */
[----:B------:R-:W-:Y:S02]  /*a660*/  HADD2.F32 R27, -RZ, R23.H0_H0 ;  /* 0x20000017ff1b7230 */ /* 0x000fe40000004100 */
[C---:B------:R-:W-:Y:S01]  /*a670*/  FMUL.FTZ R37, R25.reuse, R35 ;  /* 0x0000002319257220 */ /* 0x040fe20000410000 */
[----:B------:R-:W-:Y:S01]  /*a680*/  FMUL.FTZ R39, R25, R34 ;  /* 0x0000002219277220 */ /* 0x000fe20000410000 */
[----:B------:R-:W-:Y:S02]  /*a690*/  HADD2.F32 R25, -RZ, R38.H0_H0 ;  /* 0x20000026ff197230 */ /* 0x000fe40000004100 */
[----:B------:R-:W-:Y:S01]  /*a6a0*/  FMUL.FTZ R38, R26, R36 ;  /* 0x000000241a267220 */ /* 0x000fe20000410000 */
[----:B------:R-:W-:Y:S01]  /*a6b0*/  FFMA.FTZ R37, R8, R34, -R37 ;  /* 0x0000002208257223 */ /* 0x000fe20000010825 */
[----:B------:R-:W-:-:S02]  /*a6c0*/  HADD2.F32 R34, -RZ, R48.H1_H1 ;  /* 0x30000030ff227230 */ /* 0x000fc40000004100 */
[----:B------:R-:W-:Y:S01]  /*a6d0*/  FFMA.FTZ R39, R8, R35, R39 ;  /* 0x0000002308277223 */ /* 0x000fe20000010027 */
[-C--:B------:R-:W-:Y:S01]  /*a6e0*/  FMUL.FTZ R8, R26, R25.reuse ;  /* 0x000000191a087220 */ /* 0x080fe20000410000 */
[----:B------:R-:W-:Y:S01]  /*a6f0*/  FFMA.FTZ R38, R9, R25, -R38 ;  /* 0x0000001909267223 */ /* 0x000fe20000010826 */
[----:B------:R-:W-:Y:S02]  /*a700*/  HADD2.F32 R33, -RZ, R23.H1_H1 ;  /* 0x30000017ff217230 */ /* 0x000fe40000004100 */
[C---:B------:R-:W-:Y:S01]  /*a710*/  FMUL.FTZ R25, R27.reuse, R34 ;  /* 0x000000221b197220 */ /* 0x040fe20000410000 */
[----:B------:R-:W-:Y:S02]  /*a720*/  HADD2.F32 R26, -RZ, R40.H0_H0 ;  /* 0x20000028ff1a7230 */ /* 0x000fe40000004100 */
[-C--:B------:R-:W-:Y:S01]  /*a730*/  FMUL.FTZ R27, R27, R47.reuse ;  /* 0x0000002f1b1b7220 */ /* 0x080fe20000410000 */
[----:B------:R-:W-:Y:S01]  /*a740*/  FFMA.FTZ R36, R9, R36, R8 ;  /* 0x0000002409247223 */ /* 0x000fe20000010008 */
[----:B------:R-:W-:Y:S01]  /*a750*/  FFMA.FTZ R47, R10, R47, -R25 ;  /* 0x0000002f0a2f7223 */ /* 0x000fe20000010819 */
[----:B------:R-:W-:-:S02]  /*a760*/  HADD2.F32 R8, -RZ, R50.H0_H0 ;  /* 0x20000032ff087230 */ /* 0x000fc40000004100 */
[----:B------:R-:W-:Y:S01]  /*a770*/  FFMA.FTZ R35, R10, R34, R27 ;  /* 0x000000220a237223 */ /* 0x000fe2000001001b */
[----:B------:R-:W-:Y:S02]  /*a780*/  HADD2.F32 R21, -RZ, R20.H0_H0 ;  /* 0x20000014ff157230 */ /* 0x000fe40000004100 */
[C---:B------:R-:W-:Y:S01]  /*a790*/  FMUL.FTZ R34, R33.reuse, R26 ;  /* 0x0000001a21227220 */ /* 0x040fe20000410000 */
[--C-:B------:R-:W-:Y:S02]  /*a7a0*/  HADD2.F32 R10, -RZ, R45.reuse.H1_H1 ;  /* 0x3000002dff0a7230 */ /* 0x100fe40000004100 */
[-C--:B------:R-:W-:Y:S01]  /*a7b0*/  FMUL.FTZ R40, R33, R8.reuse ;  /* 0x0000000821287220 */ /* 0x080fe20000410000 */
[----:B------:R-:W-:Y:S02]  /*a7c0*/  HADD2.F32 R23, -RZ, R22.H0_H0 ;  /* 0x20000016ff177230 */ /* 0x000fe40000004100 */
[----:B------:R-:W-:Y:S01]  /*a7d0*/  FFMA.FTZ R50, R11, R8, -R34 ;  /* 0x000000080b327223 */ /* 0x000fe20000010822 */
[----:B------:R-:W-:-:S02]  /*a7e0*/  HADD2.F32 R8, -RZ, R45.H0_H0 ;  /* 0x2000002dff087230 */ /* 0x000fc40000004100 */
[C---:B------:R-:W-:Y:S01]  /*a7f0*/  FMUL.FTZ R34, R21.reuse, R10 ;  /* 0x0000000a15227220 */ /* 0x040fe20000410000 */
[----:B------:R-:W-:Y:S02]  /*a800*/  HADD2.F32 R48, -RZ, R48.H0_H0 ;  /* 0x20000030ff307230 */ /* 0x000fe40000004100 */
[----:B------:R-:W-:Y:S01]  /*a810*/  FMUL.FTZ R21, R21, R46 ;  /* 0x0000002e15157220 */ /* 0x000fe20000410000 */
[----:B------:R-:W-:Y:S01]  /*a820*/  FFMA.FTZ R52, R11, R26, R40 ;  /* 0x0000001a0b347223 */ /* 0x000fe20000010028 */
[----:B------:R-:W-:Y:S02]  /*a830*/  HADD2.F32 R20, -RZ, R20.H1_H1 ;  /* 0x30000014ff147230 */ /* 0x000fe40000004100 */
[----:B------:R-:W-:Y:S01]  /*a840*/  FMUL.FTZ R26, R23, R8 ;  /* 0x00000008171a7220 */ /* 0x000fe20000410000 */
[C---:B------:R-:W-:Y:S01]  /*a850*/  FFMA.FTZ R34, R5.reuse, R46, -R34 ;  /* 0x0000002e05227223 */ /* 0x040fe20000010822 */
[----:B------:R-:W-:Y:S01]  /*a860*/  FFMA.FTZ R10, R5, R10, R21 ;  /* 0x0000000a050a7223 */ /* 0x000fe20000010015 */
[----:B------:R-:W-:Y:S01]  /*a870*/  FMUL.FTZ R40, R23, R48 ;  /* 0x0000003017287220 */ /* 0x000fe20000410000 */
[----:B------:R-:W-:-:S02]  /*a880*/  HADD2.F32 R11, -RZ, R51.H0_H0 ;  /* 0x20000033ff0b7230 */ /* 0x000fc40000004100 */
[C---:B------:R-:W-:Y:S01]  /*a890*/  FFMA.FTZ R26, R7.reuse, R48, -R26 ;  /* 0x00000030071a7223 */ /* 0x040fe2000001081a */
[----:B------:R-:W-:Y:S02]  /*a8a0*/  HADD2.F32 R22, -RZ, R22.H1_H1 ;  /* 0x30000016ff167230 */ /* 0x000fe40000004100 */
[----:B------:R-:W-:Y:S01]  /*a8b0*/  FFMA.FTZ R40, R7, R8, R40 ;  /* 0x0000000807287223 */ /* 0x000fe20000010028 */
[----:B------:R-:W-:Y:S02]  /*a8c0*/  HADD2.F32 R5, -RZ, R24.H0_H0 ;  /* 0x20000018ff057230 */ /* 0x000fe40000004100 */
[C---:B------:R-:W-:Y:S01]  /*a8d0*/  FMUL.FTZ R7, R20.reuse, R11 ;  /* 0x0000000b14077220 */ /* 0x040fe20000410000 */
[----:B------:R-:W-:Y:S02]  /*a8e0*/  HADD2.F32 R21, -RZ, R49.H0_H0 ;  /* 0x20000031ff157230 */ /* 0x000fe40000004100 */
[----:B------:R-:W-:Y:S02]  /*a8f0*/  HADD2.F32 R9, -RZ, R53.H0_H0 ;  /* 0x20000035ff097230 */ /* 0x000fe40000004100 */
[----:B------:R-:W-:Y:S01]  /*a900*/  FMUL.FTZ R20, R20, R5 ;  /* 0x0000000514147220 */ /* 0x000fe20000410000 */
[----:B------:R-:W-:-:S02]  /*a910*/  HADD2.F32 R4, -RZ, R4.H1_H1 ;  /* 0x30000004ff047230 */ /* 0x000fc40000004100 */
[C---:B------:R-:W-:Y:S01]  /*a920*/  FMUL.FTZ R27, R22.reuse, R21 ;  /* 0x00000015161b7220 */ /* 0x040fe20000410000 */
[----:B------:R-:W-:Y:S02]  /*a930*/  HADD2.F32 R6, -RZ, R6.H1_H1 ;  /* 0x30000006ff067230 */ /* 0x000fe40000004100 */
[----:B------:R-:W-:Y:S01]  /*a940*/  FMUL.FTZ R22, R22, R9 ;  /* 0x0000000916167220 */ /* 0x000fe20000410000 */
[C---:B------:R-:W-:Y:S01]  /*a950*/  FFMA.FTZ R23, R4.reuse, R5, -R7 ;  /* 0x0000000504177223 */ /* 0x040fe20000010807 */
[----:B------:R-:W-:Y:S01]  /*a960*/  FFMA.FTZ R25, R4, R11, R20 ;  /* 0x0000000b04197223 */ /* 0x000fe20000010014 */
[C---:B------:R-:W-:Y:S01]  /*a970*/  FFMA.FTZ R27, R6.reuse, R9, -R27 ;  /* 0x00000009061b7223 */ /* 0x040fe2000001081b */
[----:B------:R-:W-:Y:S01]  /*a980*/  FFMA.FTZ R21, R6, R21, R22 ;  /* 0x0000001506157223 */ /* 0x000fe20000010016 */
[----:B------:R-:W-:Y:S02]  /*a990*/  F2FP.F16.F32.PACK_AB R5, R38, R37 ;  /* 0x000000252605723e */ /* 0x000fe400000000ff */
[----:B------:R-:W-:-:S02]  /*a9a0*/  F2FP.F16.F32.PACK_AB R7, R50, R47 ;  /* 0x0000002f3207723e */ /* 0x000fc400000000ff */
        /* <DEDUP_REMOVED lines=8> */
.L_x_516:
[----:B------:R-:W-:Y:S05]  /*aa30*/  BSYNC B1 ;  /* 0x0000000000017941 */ /* 0x000fea0003800000 */
.L_x_515:
[----:B------:R-:W-:Y:S05]  /*aa40*/  @P2 BRA `(.L_x_497) ;  /* 0x0000000400a82947 */ /* 0x000fea0003800000 */
[----:B01----:R-:W2:Y:S01]  /*aa50*/  LDL R0, [R1+0x64] ;  /* 0x0000640001007983 */ /* 0x003ea20000100800 */
[----:B------:R-:W-:Y:S01]  /*aa60*/  HADD2.F32 R27, -RZ, R41.H1_H1 ;  /* 0x30000029ff1b7230 */ /* 0x000fe20000004100 */
[--C-:B------:R-:W-:Y:S01]  /*aa70*/  SHF.R.U32.HI R24, RZ, 0x10, R13.reuse ;  /* 0x00000010ff187819 */ /* 0x100fe2000001160d */
[----:B------:R-:W-:Y:S01]  /*aa80*/  HADD2.F32 R25, -RZ, R43.H1_H1 ;  /* 0x3000002bff197230 */ /* 0x000fe20000004100 */
[----:B------:R-:W-:Y:S02]  /*aa90*/  SHF.R.U64 R34, R12, 0x10, R13 ;  /* 0x000000100c227819 */ /* 0x000fe4000000120d */
[--C-:B------:R-:W-:Y:S01]  /*aaa0*/  SHF.R.U64 R36, R28, 0x10, R29.reuse ;  /* 0x000000101c247819 */ /* 0x100fe2000000121d */
[----:B------:R-:W-:Y:S01]  /*aab0*/  HADD2.F32 R24, -RZ, R24.H0_H0 ;  /* 0x20000018ff187230 */ /* 0x000fe20000004100 */
[----:B------:R-:W-:Y:S02]  /*aac0*/  SHF.R.U32.HI R26, RZ, 0x10, R29 ;  /* 0x00000010ff1a7819 */ /* 0x000fe4000001161d */
[----:B------:R-:W-:-:S02]  /*aad0*/  SHF.R.U64 R35, R30, 0x10, R31 ;  /* 0x000000101e237819 */ /* 0x000fc4000000121f */
[----:B------:R-:W-:Y:S02]  /*aae0*/  SHF.R.U32.HI R32, RZ, 0x10, R31 ;  /* 0x00000010ff207819 */ /* 0x000fe4000001161f */
[--C-:B------:R-:W-:Y:S02]  /*aaf0*/  SHF.R.U32.HI R30, RZ, 0x10, R15.reuse ;  /* 0x00000010ff1e7819 */ /* 0x100fe4000001160f */
[----:B------:R-:W-:Y:S01]  /*ab00*/  SHF.R.U64 R33, R14, 0x10, R15 ;  /* 0x000000100e217819 */ /* 0x000fe2000000120f */
[----:B--2---:R-:W-:-:S05]  /*ab10*/  IMAD.IADD R0, R156, 0x1, R0 ;  /* 0x000000019c007824 */ /* 0x004fca00078e0200 */
[----:B------:R-:W-:-:S04]  /*ab20*/  SHF.R.S32.HI R5, RZ, 0x1f, R0 ;  /* 0x0000001fff057819 */ /* 0x000fc80000011400 */
[CC--:B------:R-:W-:Y:S02]  /*ab30*/  LEA.HI R4, R5.reuse, R0.reuse, RZ, 0x3 ;  /* 0x0000000005047211 */ /* 0x0c0fe400078f18ff */
[----:B------:R-:W-:Y:S02]  /*ab40*/  LEA.HI R0, R5, R0, RZ, 0x5 ;  /* 0x0000000005007211 */ /* 0x000fe400078f28ff */
[----:B------:R-:W-:Y:S02]  /*ab50*/  SHF.R.S32.HI R6, RZ, 0x3, R4 ;  /* 0x00000003ff067819 */ /* 0x000fe40000011404 */
[----:B------:R-:W-:Y:S02]  /*ab60*/  SHF.R.S32.HI R5, RZ, 0x5, R0 ;  /* 0x00000005ff057819 */ /* 0x000fe40000011400 */
[----:B------:R-:W-:Y:S02]  /*ab70*/  LEA.HI R3, R3, R6, RZ, 0x1d ;  /* 0x0000000603037211 */ /* 0x000fe400078fe8ff */
[----:B-----5:R-:W-:Y:S01]  /*ab80*/  LOP3.LUT R4, R68, 0x18, R4, 0xf8, !PT ;  /* 0x0000001844047812 */ /* 0x020fe200078ef804 */
[----:B------:R-:W-:Y:S01]  /*ab90*/  IMAD R5, R5, 0x1800, R66 ;  /* 0x0000180005057824 */ /* 0x000fe200078e0242 */
[----:B------:R-:W-:-:S02]  /*aba0*/  SHF.R.S32.HI R0, RZ, 0x1f, R3 ;  /* 0x0000001fff007819 */ /* 0x000fc40000011403 */
[----:B------:R-:W-:Y:S02]  /*abb0*/  LOP3.LUT R4, R4, R65, RZ, 0x3c, !PT ;  /* 0x0000004104047212 */ /* 0x000fe400078e3cff */
[----:B------:R-:W-:Y:S01]  /*abc0*/  LEA.HI R0, R0, R3, RZ, 0x2 ;  /* 0x0000000300007211 */ /* 0x000fe200078f10ff */
[----:B------:R-:W-:Y:S02]  /*abd0*/  IMAD.SHL.U32 R3, R3, 0x8, RZ ;  /* 0x0000000803037824 */ /* 0x000fe400078e00ff */
[----:B------:R-:W-:Y:S01]  /*abe0*/  IMAD.IADD R5, R5, 0x1, R4 ;  /* 0x0000000105057824 */ /* 0x000fe200078e0204 */
[----:B------:R-:W-:Y:S02]  /*abf0*/  SHF.R.S32.HI R4, RZ, 0x2, R0 ;  /* 0x00000002ff047819 */ /* 0x000fe40000011400 */
[----:B------:R-:W-:Y:S01]  /*ac00*/  LOP3.LUT R3, R68, 0x18, R3, 0xf8, !PT ;  /* 0x0000001844037812 */ /* 0x000fe200078ef803 */
[----:B------:R-:W-:Y:S02]  /*ac10*/  IMAD R0, R5, 0x2, R67 ;  /* 0x0000000205007824 */ /* 0x000fe400078e0243 */
[----:B------:R-:W-:Y:S01]  /*ac20*/  IMAD R8, R4, 0x1800, R66 ;  /* 0x0000180004087824 */ /* 0x000fe200078e0242 */
[----:B------:R-:W-:-:S02]  /*ac30*/  LOP3.LUT R3, R3, R65, RZ, 0x3c, !PT ;  /* 0x0000004103037212 */ /* 0x000fc400078e3cff */
        /* <DEDUP_REMOVED lines=14> */
[-C--:B------:R-:W-:Y:S01]  /*ad20*/  FMUL.FTZ R31, R20, R25.reuse ;  /* 0x00000019141f7220 */ /* 0x080fe20000410000 */
[----:B------:R-:W-:Y:S02]  /*ad30*/  HADD2.F32 R20, -RZ, R26.H0_H0 ;  /* 0x2000001aff147230 */ /* 0x000fe40000004100 */
[----:B------:R-:W-:Y:S01]  /*ad40*/  FMUL.FTZ R26, R21, R24 ;  /* 0x00000018151a7220 */ /* 0x000fe20000410000 */
[----:B------:R-:W-:Y:S01]  /*ad50*/  FFMA.FTZ R28, R12, R25, -R29 ;  /* 0x000000190c1c7223 */ /* 0x000fe2000001081d */
[----:B------:R-:W-:-:S02]  /*ad60*/  HADD2.F32 R29, -RZ, R42.H1_H1 ;  /* 0x3000002aff1d7230 */ /* 0x000fc40000004100 */
[----:B------:R-:W-:Y:S01]  /*ad70*/  FFMA.FTZ R31, R12, R27, R31 ;  /* 0x0000001b0c1f7223 */ /* 0x000fe2000001001f */
[----:B------:R-:W-:Y:S02]  /*ad80*/  HADD2.F32 R25, -RZ, R44.H1_H1 ;  /* 0x3000002cff197230 */ /* 0x000fe40000004100 */
[-C--:B------:R-:W-:Y:S01]  /*ad90*/  FMUL.FTZ R12, R21, R20.reuse ;  /* 0x00000014150c7220 */ /* 0x080fe20000410000 */
[----:B------:R-:W-:Y:S01]  /*ada0*/  FFMA.FTZ R27, R13, R20, -R26 ;  /* 0x000000140d1b7223 */ /* 0x000fe2000001081a */
[C---:B------:R-:W-:Y:S01]  /*adb0*/  FMUL.FTZ R21, R22.reuse, R29 ;  /* 0x0000001d16157220 */ /* 0x040fe20000410000 */
[----:B------:R-:W-:Y:S02]  /*adc0*/  HADD2.F32 R23, -RZ, R11.H1_H1 ;  /* 0x3000000bff177230 */ /* 0x000fe40000004100 */
[-C--:B------:R-:W-:Y:S01]  /*add0*/  FMUL.FTZ R22, R22, R25.reuse ;  /* 0x0000001916167220 */ /* 0x080fe20000410000 */
[----:B------:R-:W-:Y:S02]  /*ade0*/  HADD2.F32 R26, -RZ, R30.H0_H0 ;  /* 0x2000001eff1a7230 */ /* 0x000fe40000004100 */
[----:B------:R-:W-:Y:S01]  /*adf0*/  FFMA.FTZ R25, R14, R25, -R21 ;  /* 0x000000190e197223 */ /* 0x000fe20000010815 */
[----:B------:R-:W-:-:S02]  /*ae00*/  HADD2.F32 R20, -RZ, R32.H0_H0 ;  /* 0x20000020ff147230 */ /* 0x000fc40000004100 */
[----:B------:R-:W-:Y:S01]  /*ae10*/  FFMA.FTZ R29, R14, R29, R22 ;  /* 0x0000001d0e1d7223 */ /* 0x000fe20000010016 */
[----:B------:R-:W-:Y:S02]  /*ae20*/  HADD2.F32 R9, -RZ, R8.H0_H0 ;  /* 0x20000008ff097230 */ /* 0x000fe40000004100 */
[----:B------:R-:W-:Y:S01]  /*ae30*/  FMUL.FTZ R22, R23, R26 ;  /* 0x0000001a17167220 */ /* 0x000fe20000410000 */
[----:B------:R-:W-:Y:S02]  /*ae40*/  HADD2.F32 R14, -RZ, R41.H0_H0 ;  /* 0x20000029ff0e7230 */ /* 0x000fe40000004100 */
[----:B------:R-:W-:Y:S01]  /*ae50*/  FFMA.FTZ R24, R13, R24, R12 ;  /* 0x000000180d187223 */ /* 0x000fe2000001000c */
[----:B------:R-:W-:Y:S02]  /*ae60*/  HADD2.F32 R12, -RZ, R43.H0_H0 ;  /* 0x2000002bff0c7230 */ /* 0x000fe40000004100 */
[-C--:B------:R-:W-:Y:S01]  /*ae70*/  FMUL.FTZ R32, R23, R20.reuse ;  /* 0x0000001417207220 */ /* 0x080fe20000410000 */
[----:B------:R-:W-:Y:S01]  /*ae80*/  FFMA.FTZ R30, R15, R20, -R22 ;  /* 0x000000140f1e7223 */ /* 0x000fe20000010816 */
[----:B------:R-:W-:-:S02]  /*ae90*/  HADD2.F32 R11, -RZ, R10.H0_H0 ;  /* 0x2000000aff0b7230 */ /* 0x000fc40000004100 */
[C---:B------:R-:W-:Y:S01]  /*aea0*/  FMUL.FTZ R20, R9.reuse, R14 ;  /* 0x0000000e09147220 */ /* 0x040fe20000410000 */
[----:B------:R-:W-:Y:S02]  /*aeb0*/  HADD2.F32 R42, -RZ, R42.H0_H0 ;  /* 0x2000002aff2a7230 */ /* 0x000fe40000004100 */
[-C--:B------:R-:W-:Y:S01]  /*aec0*/  FMUL.FTZ R9, R9, R12.reuse ;  /* 0x0000000c09097220 */ /* 0x080fe20000410000 */
[----:B------:R-:W-:Y:S02]  /*aed0*/  HADD2.F32 R44, -RZ, R44.H0_H0 ;  /* 0x2000002cff2c7230 */ /* 0x000fe40000004100 */
[----:B------:R-:W-:Y:S01]  /*aee0*/  FFMA.FTZ R20, R5, R12, -R20 ;  /* 0x0000000c05147223 */ /* 0x000fe20000010814 */
[----:B------:R-:W-:Y:S02]  /*aef0*/  HADD2.F32 R8, -RZ, R8.H1_H1 ;  /* 0x30000008ff087230 */ /* 0x000fe40000004100 */
[----:B------:R-:W-:Y:S01]  /*af00*/  FMUL.FTZ R22, R11, R42 ;  /* 0x0000002a0b167220 */ /* 0x000fe20000410000 */
[----:B------:R-:W-:-:S02]  /*af10*/  HADD2.F32 R10, -RZ, R10.H1_H1 ;  /* 0x3000000aff0a7230 */ /* 0x000fc40000004100 */
[----:B------:R-:W-:Y:S01]  /*af20*/  FMUL.FTZ R12, R11, R44 ;  /* 0x0000002c0b0c7220 */ /* 0x000fe20000410000 */
[----:B------:R-:W-:Y:S01]  /*af30*/  FFMA.FTZ R14, R5, R14, R9 ;  /* 0x0000000e050e7223 */ /* 0x000fe20000010009 */
[----:B------:R-:W-:Y:S02]  /*af40*/  HADD2.F32 R11, -RZ, R34.H0_H0 ;  /* 0x20000022ff0b7230 */ /* 0x000fe40000004100 */
[C---:B------:R-:W-:Y:S01]  /*af50*/  FFMA.FTZ R22, R7.reuse, R44, -R22 ;  /* 0x0000002c07167223 */ /* 0x040fe20000010816 */
[----:B------:R-:W-:Y:S02]  /*af60*/  HADD2.F32 R13, -RZ, R33.H0_H0 ;  /* 0x20000021ff0d7230 */ /* 0x000fe40000004100 */
[----:B------:R-:W-:Y:S01]  /*af70*/  FFMA.FTZ R12, R7, R42, R12 ;  /* 0x0000002a070c7223 */ /* 0x000fe2000001000c */
[----:B------:R-:W-:Y:S02]  /*af80*/  HADD2.F32 R5, -RZ, R36.H0_H0 ;  /* 0x20000024ff057230 */ /* 0x000fe40000004100 */
[----:B------:R-:W-:Y:S01]  /*af90*/  FMUL.FTZ R7, R8, R11 ;  /* 0x0000000b08077220 */ /* 0x000fe20000410000 */
[----:B------:R-:W-:-:S02]  /*afa0*/  HADD2.F32 R9, -RZ, R35.H0_H0 ;  /* 0x20000023ff097230 */ /* 0x000fc40000004100 */
[----:B------:R-:W-:Y:S01]  /*afb0*/  FMUL.FTZ R23, R10, R13 ;  /* 0x0000000d0a177220 */ /* 0x000fe20000410000 */
[----:B------:R-:W-:Y:S02]  /*afc0*/  HADD2.F32 R4, -RZ, R4.H1_H1 ;  /* 0x30000004ff047230 */ /* 0x000fe40000004100 */
[----:B------:R-:W-:Y:S01]  /*afd0*/  FMUL.FTZ R8, R8, R5 ;  /* 0x0000000508087220 */ /* 0x000fe20000410000 */
[----:B------:R-:W-:Y:S02]  /*afe0*/  HADD2.F32 R6, -RZ, R6.H1_H1 ;  /* 0x30000006ff067230 */ /* 0x000fe40000004100 */
[----:B------:R-:W-:Y:S01]  /*aff0*/  FMUL.FTZ R10, R10, R9 ;  /* 0x000000090a0a7220 */ /* 0x000fe20000410000 */
[----:B------:R-:W-:Y:S01]  /*b000*/  FFMA.FTZ R32, R15, R26, R32 ;  /* 0x0000001a0f207223 */ /* 0x000fe20000010020 */
        /* <DEDUP_REMOVED lines=9> */
[----:B------:R-:W-:Y:S01]  /*b0a0*/  F2FP.F16.F32.PACK_AB R11, R32, R29 ;  /* 0x0000001d200b723e */ /* 0x000fe200000000ff */
[----:B------:R0:W-:Y:S01]  /*b0b0*/  STS.128 [R0], R4 ;  /* 0x0000000400007388 */ /* 0x0001e20000000c00 */
[----:B------:R-:W-:-:S02]  /*b0c0*/  F2FP.F16.F32.PACK_AB R8, R21, R14 ;  /* 0x0000000e1508723e */ /* 0x000fc400000000ff */
[----:B------:R-:W-:-:S05]  /*b0d0*/  F2FP.F16.F32.PACK_AB R10, R13, R12 ;  /* 0x0000000c0d0a723e */ /* 0x000fca00000000ff */
[----:B------:R0:W-:Y:S02]  /*b0e0*/  STS.128 [R3+0xda00], R8 ;  /* 0x00da000803007388 */ /* 0x0001e40000000c00 */
.L_x_497:
[----:B------:R-:W-:Y:S05]  /*b0f0*/  BSYNC B0 ;  /* 0x0000000000007941 */ /* 0x000fea0003800000 */
.L_x_490:
[----:B------:R-:W-:Y:S01]  /*b100*/  @!PT LDS RZ, [RZ] ;  /* 0x00000000fffff984 */ /* 0x000fe20000000800 */
[----:B------:R-:W-:Y:S01]  /*b110*/  @!PT LDS RZ, [RZ] ;  /* 0x00000000fffff984 */ /* 0x000fe20000000800 */
[----:B------:R-:W-:Y:S01]  /*b120*/  @!PT LDS RZ, [RZ] ;  /* 0x00000000fffff984 */ /* 0x000fe20000000800 */
[----:B------:R-:W-:Y:S01]  /*b130*/  @!PT LDS RZ, [RZ] ;  /* 0x00000000fffff984 */ /* 0x000fe20000000800 */
[----:B------:R1:W-:Y:S06]  /*b140*/  MEMBAR.ALL.CTA ;  /* 0x0000000000007992 */ /* 0x0003ec0000008000 */
[----:B-1----:R-:W1:Y:S01]  /*b150*/  FENCE.VIEW.ASYNC.S ;  /* 0x00000000000073c6 */ /* 0x002e620000000000 */
[----:B------:R-:W-:Y:S05]  /*b160*/  WARPSYNC.ALL ;  /* 0x0000000000007948 */ /* 0x000fea0003800000 */
[----:B-1----:R-:W-:Y:S06]  /*b170*/  BAR.SYNC.DEFER_BLOCKING 0xd, 0x180 ;  /* 0x0346000000007b1d */ /* 0x002fec0000010000 */
.L_x_488:
[----:B0--3--:R-:W3:Y:S02]  /*b180*/  LDL R0, [R1+0x4c] ;  /* 0x00004c0001007983 */ /* 0x009ee40000100800 */
[----:B---3--:R-:W-:-:S13]  /*b190*/  ISETP.NE.AND P0, PT, R0, 0x3, PT ;  /* 0x000000030000780c */ /* 0x008fda0003f05270 */
[----:B------:R-:W-:Y:S05]  /*b1a0*/  @!P0 BRA `(.L_x_517) ;  /* 0x0000000000048947 */ /* 0x000fea0003800000 */
[----:B------:R-:W-:Y:S01]  /*b1b0*/  BPT.TRAP 0x1 ;  /* 0x000000040000795c */ /* 0x000fe20000300000 */
.L_x_517:
[----:B--2-4-:R-:W2:Y:S01]  /*b1c0*/  LDL R3, [R1+0x60] ;  /* 0x0000600001037983 */ /* 0x014ea20000100800 */
[----:B------:R-:W-:Y:S01]  /*b1d0*/  IMAD R0, R154, 0x8, R16 ;  /* 0x000000089a007824 */ /* 0x000fe200078e0210 */
[----:B--2---:R-:W-:-:S04]  /*b1e0*/  SHF.L.U32 R5, R3, 0x1f, RZ ;  /* 0x0000001f03057819 */ /* 0x004fc800000006ff */
[----:B------:R0:W2:Y:S01]  /*b1f0*/  SYNCS.PHASECHK.TRANS64.TRYWAIT P1, [R0+URZ+0x31c30], R5 ;  /* 0x031c3005000075a7 */ /* 0x0000a2000802017f */
[----:B------:R-:W-:Y:S05]  /*b200*/  @!P0 BRA `(.L_x_518) ;  /* 0x0000000000048947 */ /* 0x000fea0003800000 */
[----:B------:R-:W-:Y:S01]  /*b210*/  BPT.TRAP 0x1 ;  /* 0x000000040000795c */ /* 0x000fe20000300000 */
.L_x_518:
[----:B------:R-:W-:Y:S02]  /*b220*/  IMAD R2, R2, 0x1000, R16 ;  /* 0x0000100002027824 */ /* 0x000fe400078e0210 */
[----:B------:R-:W-:Y:S02]  /*b230*/  VIADD R4, R16, 0x16a00 ;  /* 0x00016a0010047836 */ /* 0x000fe40000000000 */
[----:B------:R-:W-:-:S03]  /*b240*/  VIADD R3, R2, 0xda00 ;  /* 0x0000da0002037836 */ /* 0x000fc60000000000 */
[----:B------:R-:W-:Y:S02]  /*b250*/  SHF.R.U32.HI R2, RZ, 0x4, R4 ;  /* 0x00000004ff027819 */ /* 0x000fe40000011604 */
[----:B------:R-:W-:Y:S02]  /*b260*/  SHF.R.U32.HI R3, RZ, 0x4, R3 ;  /* 0x00000004ff037819 */ /* 0x000fe40000011603 */
[----:B------:R-:W-:Y:S02]  /*b270*/  LOP3.LUT R2, R2, 0x3fff, RZ, 0xc0, !PT ;  /* 0x00003fff02027812 */ /* 0x000fe400078ec0ff */
[----:B------:R-:W-:Y:S02]  /*b280*/  LOP3.LUT R3, R3, 0x3fff, RZ, 0xc0, !PT ;  /* 0x00003fff03037812 */ /* 0x000fe400078ec0ff */
[----:B------:R-:W-:-:S05]  /*b290*/  LOP3.LUT R2, R2, 0x10000, RZ, 0xfc, !PT ;  /* 0x0001000002027812 */ /* 0x000fca00078efcff */
[----:B------:R3:W-:Y:S01]  /*b2a0*/  STL [R1+0x80], R2 ;  /* 0x0000800201007387 */ /* 0x0007e20000100800 */
[----:B--2---:R-:W-:Y:S05]  /*b2b0*/  @P1 BRA `(.L_x_519) ;  /* 0x0000000000081947 */ /* 0x004fea0003800000 */
[----:B------:R-:W2:Y:S02]  /*b2c0*/  SYNCS.PHASECHK.TRANS64.TRYWAIT P1, [R0+URZ+0x31c30], R5 ;  /* 0x031c3005000075a7 */ /* 0x000ea4000802017f */
[----:B--2---:R-:W-:Y:S05]  /*b2d0*/  @!P1 BRA `(.L_x_520) ;  /* 0x00000148007c9947 */ /* 0x004fea0003800000 */
.L_x_519:
[----:B------:R-:W4:Y:S01]  /*b2e0*/  LDL R4, [R1+0x80] ;  /* 0x0000800001047983 */ /* 0x000f220000100800 */
[----:B---3--:R-:W-:Y:S01]  /*b2f0*/  LOP3.LUT R2, R3, 0x10000, RZ, 0xfc, !PT ;  /* 0x0001000003027812 */ /* 0x008fe200078efcff */
[----:B------:R-:W-:Y:S01]  /*b300*/  IMAD.MOV.U32 R15, RZ, RZ, -0x7fffffe0 ;  /* 0x80000020ff0f7424 */ /* 0x000fe200078e00ff */
[----:B------:R-:W-:Y:S01]  /*b310*/  P2R R96, PR, RZ, 0x1 ;  /* 0x00000001ff607803 */ /* 0x000fe20000000000 */
[----:B------:R-:W-:Y:S01]  /*b320*/  IMAD.MOV.U32 R3, RZ, RZ, -0x7fffffe0 ;  /* 0x80000020ff037424 */ /* 0x000fe200078e00ff */
[----:B------:R-:W-:Y:S05]  /*b330*/  WARPSYNC.ALL ;  /* 0x0000000000007948 */ /* 0x000fea0003800000 */
[----:B------:R-:W-:Y:S01]  /*b340*/  R2UR UR7, R15 ;  /* 0x000000000f0772ca */ /* 0x000fe200000e0000 */
[----:B------:R-:W3:Y:S01]  /*b350*/  LDL R97, [R1+0x8c] ;  /* 0x00008c0001617983 */ /* 0x000ee20000100800 */
[----:B------:R-:W-:-:S02]  /*b360*/  R2UR UR4, R2 ;  /* 0x00000000020472ca */ /* 0x000fc400000e0000 */
[C---:B------:R-:W-:Y:S01]  /*b370*/  R2UR UR5, R3.reuse ;  /* 0x00000000030572ca */ /* 0x040fe200000e0000 */
[----:B------:R-:W-:Y:S01]  /*b380*/  WARPGROUP.ARRIVE ;  /* 0x00000000000079c5 */ /* 0x000fe20000000000 */
[----:B0-2---:R-:W-:Y:S02]  /*b390*/  IMAD.MOV.U32 R5, RZ, RZ, -0x7fffffe0 ;  /* 0x80000020ff057424 */ /* 0x005fe400078e00ff */
[----:B------:R-:W-:Y:S01]  /*b3a0*/  IMAD.MOV.U32 R7, RZ, RZ, -0x7fffffe0 ;  /* 0x80000020ff077424 */ /* 0x000fe200078e00ff */
[C---:B------:R-:W-:Y:S02]  /*b3b0*/  R2UR UR8, R2.reuse ;  /* 0x00000000020872ca */ /* 0x040fe400000e0000 */
[----:B------:R-:W-:Y:S02]  /*b3c0*/  R2UR UR9, R3 ;  /* 0x00000000030972ca */ /* 0x000fe400000e0000 */
[----:B------:R-:W-:Y:S02]  /*b3d0*/  R2UR UR11, R7 ;  /* 0x00000000070b72ca */ /* 0x000fe400000e0000 */
[----:B------:R-:W-:-:S02]  /*b3e0*/  R2UR UR12, R2 ;  /* 0x00000000020c72ca */ /* 0x000fc400000e0000 */
[C---:B------:R-:W-:Y:S01]  /*b3f0*/  R2UR UR13, R3.reuse ;  /* 0x00000000030d72ca */ /* 0x040fe200000e0000 */
[----:B------:R-:W-:Y:S01]  /*b400*/  IMAD.MOV.U32 R9, RZ, RZ, -0x7fffffe0 ;  /* 0x80000020ff097424 */ /* 0x000fe200078e00ff */
[----:B------:R-:W-:Y:S02]  /*b410*/  R2UR UR16, R2 ;  /* 0x00000000021072ca */ /* 0x000fe400000e0000 */
[----:B------:R-:W-:Y:S02]  /*b420*/  R2UR UR17, R3 ;  /* 0x00000000031172ca */ /* 0x000fe400000e0000 */
[----:B------:R-:W-:Y:S01]  /*b430*/  R2UR UR19, R9 ;  /* 0x00000000091372ca */ /* 0x000fe200000e0000 */
[----:B----4-:R-:W-:-:S05]  /*b440*/  IMAD R14, R154, 0x6c0, R4 ;  /* 0x000006c09a0e7824 */ /* 0x010fca00078e0204 */
[----:B------:R-:W-:-:S13]  /*b450*/  R2UR UR6, R14 ;  /* 0x000000000e0672ca */ /* 0x000fda00000e0000 */
[----:B------:R-:W-:Y:S01]  /*b460*/  HGMMA.64x16x16.F32 R88, gdesc[UR4], RZ, !UPT, gsb0 ;  /* 0x00200000045879f0 */ /* 0x000fe2000c0008ff */
[----:B------:R-:W-:Y:S01]  /*b470*/  VIADD R4, R14, 0x40 ;  /* 0x000000400e047836 */ /* 0x000fe20000000000 */
[----:B------:R-:W-:Y:S02]  /*b480*/  R2UR UR7, R5 ;  /* 0x00000000050772ca */ /* 0x000fe400000e0000 */
[----:B------:R-:W-:Y:S02]  /*b490*/  R2UR UR4, R2 ;  /* 0x00000000020472ca */ /* 0x000fe400000e0000 */
[----:B------:R-:W-:Y:S02]  /*b4a0*/  R2UR UR6, R4 ;  /* 0x00000000040672ca */ /* 0x000fe400000e0000 */
[----:B------:R-:W-:Y:S01]  /*b4b0*/  R2UR UR5, R3 ;  /* 0x00000000030572ca */ /* 0x000fe200000e0000 */
[----:B------:R-:W-:Y:S02]  /*b4c0*/  WARPGROUP.DEPBAR.LE gsb0, 0x0 ;  /* 0x00008000000079c5 */ /* 0x000fe40000010000 */
[----:B------:R-:W-:-:S10]  /*b4d0*/  WARPGROUP.ARRIVE ;  /* 0x00000000000079c5 */ /* 0x000fd40000000000 */
[----:B------:R-:W-:Y:S01]  /*b4e0*/  HGMMA.64x16x16.F32 R80, gdesc[UR4], RZ, !UPT, gsb0 ;  /* 0x00200000045079f0 */ /* 0x000fe2000c0008ff */
[----:B------:R-:W-:-:S05]  /*b4f0*/  VIADD R6, R14, 0x80 ;  /* 0x000000800e067836 */ /* 0x000fca0000000000 */
[----:B------:R-:W-:Y:S01]  /*b500*/  R2UR UR10, R6 ;  /* 0x00000000060a72ca */ /* 0x000fe200000e0000 */
[----:B------:R-:W-:Y:S02]  /*b510*/  WARPGROUP.DEPBAR.LE gsb0, 0x0 ;  /* 0x00008000000079c5 */ /* 0x000fe40000010000 */
[----:B------:R-:W-:-:S10]  /*b520*/  WARPGROUP.ARRIVE ;  /* 0x00000000000079c5 */ /* 0x000fd40000000000 */
[----:B------:R-:W-:Y:S01]  /*b530*/  HGMMA.64x16x16.F32 R72, gdesc[UR8], RZ, !UPT, gsb0 ;  /* 0x00200000084879f0 */ /* 0x000fe2000c0008ff */
[----:B------:R-:W-:Y:S02]  /*b540*/  VIADD R4, R14, 0xc0 ;  /* 0x000000c00e047836 */ /* 0x000fe40000000000 */
[----:B------:R-:W-:-:S03]  /*b550*/  IMAD.MOV.U32 R5, RZ, RZ, -0x7fffffe0 ;  /* 0x80000020ff057424 */ /* 0x000fc600078e00ff */
[----:B------:R-:W-:Y:S02]  /*b560*/  R2UR UR14, R4 ;  /* 0x00000000040e72ca */ /* 0x000fe400000e0000 */
[----:B------:R-:W-:Y:S01]  /*b570*/  R2UR UR15, R5 ;  /* 0x00000000050f72ca */ /* 0x000fe200000e0000 */
[----:B------:R-:W-:Y:S02]  /*b580*/  WARPGROUP.DEPBAR.LE gsb0, 0x0 ;  /* 0x00008000000079c5 */ /* 0x000fe40000010000 */
[----:B-----5:R-:W-:-:S10]  /*b590*/  WARPGROUP.ARRIVE ;  /* 0x00000000000079c5 */ /* 0x020fd40000000000 */
[----:B------:R-:W-:Y:S01]  /*b5a0*/  HGMMA.64x16x16.F32 R64, gdesc[UR12], RZ, !UPT, gsb0 ;  /* 0x002000000c4079f0 */ /* 0x000fe2000c0008ff */
[----:B------:R-:W-:-:S05]  /*b5b0*/  VIADD R8, R14, 0x100 ;  /* 0x000001000e087836 */ /* 0x000fca0000000000 */
[----:B------:R-:W-:Y:S01]  /*b5c0*/  R2UR UR18, R8 ;  /* 0x00000000081272ca */ /* 0x000fe200000e0000 */
[----:B------:R-:W-:Y:S02]  /*b5d0*/  WARPGROUP.DEPBAR.LE gsb0, 0x0 ;  /* 0x00008000000079c5 */ /* 0x000fe40000010000 */
[----:B------:R-:W-:-:S10]  /*b5e0*/  WARPGROUP.ARRIVE ;  /* 0x00000000000079c5 */ /* 0x000fd40000000000 */
[----:B------:R-:W-:Y:S01]  /*b5f0*/  HGMMA.64x16x16.F32 R56, gdesc[UR16], RZ, !UPT, gsb0 ;  /* 0x00200000103879f0 */ /* 0x000fe2000c0008ff */
[----:B------:R-:W-:Y:S02]  /*b600*/  VIADD R6, R14, 0x140 ;  /* 0x000001400e067836 */ /* 0x000fe40000000000 */
[----:B------:R-:W-:Y:S01]  /*b610*/  IMAD.MOV.U32 R7, RZ, RZ, -0x7fffffe0 ;  /* 0x80000020ff077424 */ /* 0x000fe200078e00ff */
[----:B------:R-:W-:Y:S02]  /*b620*/  R2UR UR20, R2 ;  /* 0x00000000021472ca */ /* 0x000fe400000e0000 */
[----:B------:R-:W-:Y:S02]  /*b630*/  R2UR UR22, R6 ;  /* 0x00000000061672ca */ /* 0x000fe400000e0000 */
[----:B------:R-:W-:Y:S02]  /*b640*/  R2UR UR23, R7 ;  /* 0x00000000071772ca */ /* 0x000fe400000e0000 */
[----:B------:R-:W-:Y:S01]  /*b650*/  R2UR UR21, R3 ;  /* 0x00000000031572ca */ /* 0x000fe200000e0000 */
[----:B------:R-:W-:-:S02]  /*b660*/  WARPGROUP.DEPBAR.LE gsb0, 0x0 ;  /* 0x00008000000079c5 */ /* 0x000fc40000010000 */
        /* <DEDUP_REMOVED lines=18> */
[----:B-1----:R-:W-:-:S10]  /*b790*/  WARPGROUP.ARRIVE ;  /* 0x00000000000079c5 */ /* 0x002fd40000000000 */
        /* <DEDUP_REMOVED lines=11> */
[----:B------:R-:W-:Y:S02]  /*b850*/  VIADD R8, R2, 0x2 ;  /* 0x0000000202087836 */ /* 0x000fe40000000000 */
[----:B------:R-:W-:Y:S02]  /*b860*/  IMAD.MOV.U32 R5, RZ, RZ, -0x7fffffe0 ;  /* 0x80000020ff057424 */ /* 0x000fe400078e00ff */
[----:B------:R-:W-:Y:S01]  /*b870*/  IMAD.MOV.U32 R9, RZ, RZ, -0x7fffffe0 ;  /* 0x80000020ff097424 */ /* 0x000fe200078e00ff */
[----:B------:R-:W-:Y:S02]  /*b880*/  R2UR UR34, R4 ;  /* 0x00000000042272ca */ /* 0x000fe400000e0000 */
[----:B------:R-:W-:-:S02]  /*b890*/  R2UR UR35, R5 ;  /* 0x00000000052372ca */ /* 0x000fc400000e0000 */
[----:B------:R-:W-:Y:S02]  /*b8a0*/  R2UR UR32, R8 ;  /* 0x00000000082072ca */ /* 0x000fe400000e0000 */
[----:B------:R-:W-:Y:S01]  /*b8b0*/  R2UR UR33, R9 ;  /* 0x00000000092172ca */ /* 0x000fe200000e0000 */
[----:B------:R-:W-:Y:S02]  /*b8c0*/  WARPGROUP.DEPBAR.LE gsb0, 0x0 ;  /* 0x00008000000079c5 */ /* 0x000fe40000010000 */
[----:B------:R-:W-:-:S10]  /*b8d0*/  WARPGROUP.ARRIVE ;  /* 0x00000000000079c5 */ /* 0x000fd40000000000 */
[----:B------:R-:W-:Y:S01]  /*b8e0*/  HGMMA.64x16x16.F32 R88, gdesc[UR32], R88, gsb0 ;  /* 0x00200000205879f0 */ /* 0x000fe20008000858 */
        /* <DEDUP_REMOVED lines=382> */
[----:B------:R-:W-:-:S02]  /*d0d0*/  R2UR UR9, R5 ;  /* 0x00000000050972ca */ /* 0x000fc400000e0000 */
[----:B---3--:R-:W-:-:S05]  /*d0e0*/  IADD3 R97, R114, 0x90, -R97 ;  /* 0x0000009072617810 */ /* 0x008fca0007ffe861 */
[----:B------:R-:W-:Y:S01]  /*d0f0*/  IMAD R97, R108, -0x90, R97 ;  /* 0xffffff706c617824 */ /* 0x000fe200078e0261 */
[----:B------:R-:W-:Y:S02]  /*d100*/  WARPGROUP.DEPBAR.LE gsb0, 0x0 ;  /* 0x00008000000079c5 */ /* 0x000fe40000010000 */
[----:B------:R-:W-:-:S06]  /*d110*/  WARPGROUP.ARRIVE ;  /* 0x00000000000079c5 */ /* 0x000fcc0000000000 */
[----:B------:R-:W-:Y:S01]  /*d120*/  HGMMA.64x16x16.F32 R40, gdesc[UR8], R40, gsb0 ;  /* 0x00200000082879f0 */ /* 0x000fe20008000828 */
[C---:B------:R-:W-:Y:S02]  /*d130*/  ISETP.GT.AND P1, PT, R97.reuse, RZ, PT ;  /* 0x000000ff6100720c */ /* 0x040fe40003f24270 */
[C---:B------:R-:W-:Y:S02]  /*d140*/  ISETP.GT.AND P2, PT, R97.reuse, 0x1, PT ;  /* 0x000000016100780c */ /* 0x040fe40003f44270 */
[----:B------:R-:W-:Y:S02]  /*d150*/  ISETP.GT.AND P3, PT, R97, 0x8, PT ;  /* 0x000000086100780c */ /* 0x000fe40003f64270 */
[----:B------:R-:W-:Y:S02]  /*d160*/  FSEL R88, R88, -INF , P1 ;  /* 0xff80000058587808 */ /* 0x000fe40000800000 */
[----:B------:R-:W-:Y:S02]  /*d170*/  FSEL R89, R89, -INF , P2 ;  /* 0xff80000059597808 */ /* 0x000fe40001000000 */
[----:B------:R-:W-:-:S02]  /*d180*/  ISETP.GT.AND P4, PT, R97, 0x9, PT ;  /* 0x000000096100780c */ /* 0x000fc40003f84270 */
[----:B------:R-:W-:Y:S02]  /*d190*/  FSEL R92, R92, -INF , P3 ;  /* 0xff8000005c5c7808 */ /* 0x000fe40001800000 */
[----:B------:R-:W-:Y:S02]  /*d1a0*/  FMNMX.FTZ R15, R88, R89, !PT ;  /* 0x00000059580f7209 */ /* 0x000fe40007810000 */
[----:B------:R-:W-:Y:S02]  /*d1b0*/  FSEL R93, R93, -INF , P4 ;  /* 0xff8000005d5d7808 */ /* 0x000fe40002000000 */
[----:B------:R-:W-:Y:S01]  /*d1c0*/  FMNMX.FTZ R20, R92, R15, !PT ;  /* 0x0000000f5c147209 */ /* 0x000fe20007810000 */
[----:B------:R-:W-:-:S03]  /*d1d0*/  IMAD.MOV.U32 R21, RZ, RZ, -0x7fffffe0 ;  /* 0x80000020ff157424 */ /* 0x000fc600078e00ff */
[----:B------:R-:W-:Y:S01]  /*d1e0*/  FMNMX.FTZ R15, R93, R20, !PT ;  /* 0x000000145d0f7209 */ /* 0x000fe20007810000 */
[----:B------:R-:W-:Y:S01]  /*d1f0*/  VIADD R20, R14, 0x642 ;  /* 0x000006420e147836 */ /* 0x000fe20000000000 */
[----:B------:R-:W-:Y:S02]  /*d200*/  R2UR UR7, R21 ;  /* 0x00000000150772ca */ /* 0x000fe400000e0000 */
[----:B------:R-:W-:Y:S02]  /*d210*/  R2UR UR4, R4 ;  /* 0x00000000040472ca */ /* 0x000fe400000e0000 */
[----:B------:R-:W-:Y:S02]  /*d220*/  R2UR UR6, R20 ;  /* 0x00000000140672ca */ /* 0x000fe400000e0000 */
[----:B------:R-:W-:Y:S02]  /*d230*/  R2UR UR5, R5 ;  /* 0x00000000050572ca */ /* 0x000fe400000e0000 */
[----:B------:R-:W-:-:S02]  /*d240*/  FSEL R90, R90, -INF , P1 ;  /* 0xff8000005a5a7808 */ /* 0x000fc40000800000 */
[----:B------:R-:W-:Y:S02]  /*d250*/  ISETP.GT.AND P1, PT, R97, 0x10, PT ;  /* 0x000000106100780c */ /* 0x000fe40003f24270 */
[----:B------:R-:W-:Y:S02]  /*d260*/  FSEL R91, R91, -INF , P2 ;  /* 0xff8000005b5b7808 */ /* 0x000fe40001000000 */
[----:B------:R-:W-:Y:S02]  /*d270*/  ISETP.GT.AND P2, PT, R97, 0x11, PT ;  /* 0x000000116100780c */ /* 0x000fe40003f44270 */
[----:B------:R-:W-:Y:S01]  /*d280*/  FSEL R80, R80, -INF , P1 ;  /* 0xff80000050507808 */ /* 0x000fe20000800000 */
[----:B------:R-:W-:Y:S02]  /*d290*/  WARPGROUP.DEPBAR.LE gsb0, 0x0 ;  /* 0x00008000000079c5 */ /* 0x000fe40000010000 */
[----:B------:R-:W-:Y:S01]  /*d2a0*/  WARPGROUP.ARRIVE ;  /* 0x00000000000079c5 */ /* 0x000fe20000000000 */
[----:B------:R-:W-:-:S05]  /*d2b0*/  FSEL R94, R94, -INF , P3 ;  /* 0xff8000005e5e7808 */ /* 0x000fca0001800000 */
[----:B------:R-:W-:Y:S01]  /*d2c0*/  HGMMA.64x16x16.F32 R32, gdesc[UR4], R32, gsb0 ;  /* 0x00200000042079f0 */ /* 0x000fe20008000820 */
[----:B------:R-:W-:Y:S02]  /*d2d0*/  ISETP.GT.AND P3, PT, R97, 0x18, PT ;  /* 0x000000186100780c */ /* 0x000fe40003f64270 */
[----:B------:R-:W-:Y:S01]  /*d2e0*/  FSEL R95, R95, -INF , P4 ;  /* 0xff8000005f5f7808 */ /* 0x000fe20002000000 */
[----:B------:R-:W-:Y:S01]  /*d2f0*/  VIADD R14, R14, 0x682 ;  /* 0x000006820e0e7836 */ /* 0x000fe20000000000 */
[----:B------:R-:W-:Y:S01]  /*d300*/  FSEL R81, R81, -INF , P2 ;  /* 0xff80000051517808 */ /* 0x000fe20001000000 */
[----:B------:R-:W-:Y:S01]  /*d310*/  ULDC UR4, c[0x0][0x988] ;  /* 0x0002620000047ab9 */ /* 0x000fe20000000800 */
[----:B------:R-:W-:Y:S02]  /*d320*/  FMNMX.FTZ R22, R80, R15, !PT ;  /* 0x0000000f50167209 */ /* 0x000fe40007810000 */
[----:B------:R-:W-:Y:S02]  /*d330*/  ISETP.GT.AND P4, PT, R97, 0x19, PT ;  /* 0x000000196100780c */ /* 0x000fe40003f84270 */
[----:B------:R-:W-:-:S02]  /*d340*/  FSEL R84, R84, -INF , P3 ;  /* 0xff80000054547808 */ /* 0x000fc40001800000 */
[----:B------:R-:W-:Y:S02]  /*d350*/  FMNMX.FTZ R15, R81, R22, !PT ;  /* 0x00000016510f7209 */ /* 0x000fe40007810000 */
[----:B------:R-:W-:Y:S02]  /*d360*/  FSEL R82, R82, -INF , P1 ;  /* 0xff80000052527808 */ /* 0x000fe40000800000 */
[----:B------:R-:W-:Y:S02]  /*d370*/  FSEL R85, R85, -INF , P4 ;  /* 0xff80000055557808 */ /* 0x000fe40002000000 */
[----:B------:R-:W-:Y:S02]  /*d380*/  ISETP.GT.AND P1, PT, R97, 0x20, PT ;  /* 0x000000206100780c */ /* 0x000fe40003f24270 */
[----:B------:R-:W-:Y:S02]  /*d390*/  FMNMX.FTZ R22, R84, R15, !PT ;  /* 0x0000000f54167209 */ /* 0x000fe40007810000 */
[----:B------:R-:W-:-:S02]  /*d3a0*/  FSEL R83, R83, -INF , P2 ;  /* 0xff80000053537808 */ /* 0x000fc40001000000 */
[----:B------:R-:W-:Y:S02]  /*d3b0*/  ISETP.GT.AND P2, PT, R97, 0x21, PT ;  /* 0x000000216100780c */ /* 0x000fe40003f44270 */
[----:B------:R-:W-:Y:S02]  /*d3c0*/  FSEL R72, R72, -INF , P1 ;  /* 0xff80000048487808 */ /* 0x000fe40000800000 */
[----:B------:R-:W-:Y:S02]  /*d3d0*/  FMNMX.FTZ R15, R85, R22, !PT ;  /* 0x00000016550f7209 */ /* 0x000fe40007810000 */
[----:B------:R-:W-:Y:S02]  /*d3e0*/  FSEL R86, R86, -INF , P3 ;  /* 0xff80000056567808 */ /* 0x000fe40001800000 */
[----:B------:R-:W-:Y:S02]  /*d3f0*/  ISETP.GT.AND P3, PT, R97, 0x28, PT ;  /* 0x000000286100780c */ /* 0x000fe40003f64270 */
[----:B------:R-:W-:-:S02]  /*d400*/  FSEL R73, R73, -INF , P2 ;  /* 0xff80000049497808 */ /* 0x000fc40001000000 */
[----:B------:R-:W-:Y:S02]  /*d410*/  FMNMX.FTZ R22, R72, R15, !PT ;  /* 0x0000000f48167209 */ /* 0x000fe40007810000 */
[----:B------:R-:W-:Y:S02]  /*d420*/  FSEL R87, R87, -INF , P4 ;  /* 0xff80000057577808 */ /* 0x000fe40002000000 */
[----:B------:R-:W-:Y:S02]  /*d430*/  ISETP.GT.AND P4, PT, R97, 0x29, PT ;  /* 0x000000296100780c */ /* 0x000fe40003f84270 */
[----:B------:R-:W-:Y:S02]  /*d440*/  FSEL R76, R76, -INF , P3 ;  /* 0xff8000004c4c7808 */ /* 0x000fe40001800000 */
[----:B------:R-:W-:Y:S01]  /*d450*/  FMNMX.FTZ R21, R73, R22, !PT ;  /* 0x0000001649157209 */ /* 0x000fe20007810000 */
[----:B------:R-:W-:Y:S01]  /*d460*/  IMAD.MOV.U32 R15, RZ, RZ, -0x7fffffe0 ;  /* 0x80000020ff0f7424 */ /* 0x000fe200078e00ff */
[----:B------:R-:W-:-:S02]  /*d470*/  R2UR UR14, R14 ;  /* 0x000000000e0e72ca */ /* 0x000fc400000e0000 */
[----:B------:R-:W-:Y:S02]  /*d480*/  FSEL R77, R77, -INF , P4 ;  /* 0xff8000004d4d7808 */ /* 0x000fe40002000000 */
[----:B------:R-:W-:Y:S02]  /*d490*/  ISETP.GT.AND P5, PT, R97, 0x30, PT ;  /* 0x000000306100780c */ /* 0x000fe40003fa4270 */
[----:B------:R-:W-:Y:S02]  /*d4a0*/  FMNMX.FTZ R14, R76, R21, !PT ;  /* 0x000000154c0e7209 */ /* 0x000fe40007810000 */
[----:B------:R-:W-:Y:S02]  /*d4b0*/  FSEL R79, R79, -INF , P4 ;  /* 0xff8000004f4f7808 */ /* 0x000fe40002000000 */
[----:B------:R-:W-:Y:S02]  /*d4c0*/  R2UR UR15, R15 ;  /* 0x000000000f0f72ca */ /* 0x000fe400000e0000 */
[----:B------:R-:W-:-:S02]  /*d4d0*/  ISETP.GT.AND P4, PT, R97, 0x31, PT ;  /* 0x000000316100780c */ /* 0x000fc40003f84270 */
[----:B------:R-:W-:Y:S02]  /*d4e0*/  FSEL R64, R64, -INF , P5 ;  /* 0xff80000040407808 */ /* 0x000fe40002800000 */
[----:B------:R-:W-:Y:S02]  /*d4f0*/  FMNMX.FTZ R15, R77, R14, !PT ;  /* 0x0000000e4d0f7209 */ /* 0x000fe40007810000 */
[----:B------:R-:W-:Y:S02]  /*d500*/  FSEL R74, R74, -INF , P1 ;  /* 0xff8000004a4a7808 */ /* 0x000fe40000800000 */
[----:B------:R-:W-:Y:S02]  /*d510*/  ISETP.GT.AND P1, PT, R97, 0x38, PT ;  /* 0x000000386100780c */ /* 0x000fe40003f24270 */
[----:B------:R-:W-:Y:S02]  /*d520*/  FSEL R65, R65, -INF , P4 ;  /* 0xff80000041417808 */ /* 0x000fe40002000000 */
[----:B------:R-:W-:-:S02]  /*d530*/  FMNMX.FTZ R14, R64, R15, !PT ;  /* 0x0000000f400e7209 */ /* 0x000fc40007810000 */
[----:B------:R-:W-:Y:S02]  /*d540*/  FSEL R78, R78, -INF , P3 ;  /* 0xff8000004e4e7808 */ /* 0x000fe40001800000 */
[----:B------:R-:W-:Y:S02]  /*d550*/  ISETP.GT.AND P3, PT, R97, 0x39, PT ;  /* 0x000000396100780c */ /* 0x000fe40003f64270 */
[----:B------:R-:W-:Y:S02]  /*d560*/  FSEL R68, R68, -INF , P1 ;  /* 0xff80000044447808 */ /* 0x000fe40000800000 */
[----:B------:R-:W-:Y:S02]  /*d570*/  FMNMX.FTZ R15, R65, R14, !PT ;  /* 0x0000000e410f7209 */ /* 0x000fe40007810000 */
[----:B------:R-:W-:Y:S02]  /*d580*/  FSEL R75, R75, -INF , P2 ;  /* 0xff8000004b4b7808 */ /* 0x000fe40001000000 */
[----:B------:R-:W-:-:S02]  /*d590*/  ISETP.GT.AND P2, PT, R97, 0x40, PT ;  /* 0x000000406100780c */ /* 0x000fc40003f44270 */
[----:B------:R-:W-:Y:S02]  /*d5a0*/  FSEL R69, R69, -INF , P3 ;  /* 0xff80000045457808 */ /* 0x000fe40001800000 */
[----:B------:R-:W-:Y:S02]  /*d5b0*/  FMNMX.FTZ R14, R68, R15, !PT ;  /* 0x0000000f440e7209 */ /* 0x000fe40007810000 */
[----:B------:R-:W-:Y:S02]  /*d5c0*/  R2UR UR12, R4 ;  /* 0x00000000040c72ca */ /* 0x000fe400000e0000 */
[----:B------:R-:W-:Y:S02]  /*d5d0*/  R2UR UR13, R5 ;  /* 0x00000000050d72ca */ /* 0x000fe400000e0000 */
[----:B------:R-:W-:Y:S02]  /*d5e0*/  FSEL R66, R66, -INF , P5 ;  /* 0xff80000042427808 */ /* 0x000fe40002800000 */
[----:B------:R-:W-:-:S02]  /*d5f0*/  ISETP.GT.AND P5, PT, R97, 0x41, PT ;  /* 0x000000416100780c */ /* 0x000fc40003fa4270 */
[----:B------:R-:W-:Y:S02]  /*d600*/  FSEL R56, R56, -INF , P2 ;  /* 0xff80000038387808 */ /* 0x000fe40001000000 */
[----:B------:R-:W-:Y:S01]  /*d610*/  FMNMX.FTZ R15, R69, R14, !PT ;  /* 0x0000000e450f7209 */ /* 0x000fe20007810000 */
[----:B------:R-:W-:Y:S02]  /*d620*/  WARPGROUP.DEPBAR.LE gsb0, 0x0 ;  /* 0x00008000000079c5 */ /* 0x000fe40000010000 */
[----:B------:R-:W-:Y:S01]  /*d630*/  FSEL R67, R67, -INF , P4 ;  /* 0xff80000043437808 */ /* 0x000fe20002000000 */
[----:B------:R-:W-:Y:S01]  /*d640*/  WARPGROUP.ARRIVE ;  /* 0x00000000000079c5 */ /* 0x000fe20000000000 */
[----:B------:R-:W-:Y:S02]  /*d650*/  ISETP.GT.AND P4, PT, R97, 0x48, PT ;  /* 0x000000486100780c */ /* 0x000fe40003f84270 */
[----:B------:R-:W-:Y:S02]  /*d660*/  FSEL R57, R57, -INF , P5 ;  /* 0xff80000039397808 */ /* 0x000fe40002800000 */
[----:B------:R-:W-:Y:S01]  /*d670*/  FMNMX.FTZ R14, R56, R15, !PT ;  /* 0x0000000f380e7209 */ /* 0x000fe20007810000 */
[----:B------:R-:W-:Y:S01]  /*d680*/  HGMMA.64x16x16.F32 R24, gdesc[UR12], R24, gsb0 ;  /* 0x002000000c1879f0 */ /* 0x000fe20008000818 */
        /* <DEDUP_REMOVED lines=32> */
[----:B------:R-:W-:Y:S02]  /*d890*/  ISETP.GT.AND P0, PT, R97, 0x69, PT ;  /* 0x000000696100780c */ /* 0x000fe40003f04270 */
[----:B------:R-:W-:Y:S02]  /*d8a0*/  FSEL R44, R44, -INF , P2 ;  /* 0xff8000002c2c7808 */ /* 0x000fe40001000000 */
[----:B------:R-:W-:Y:S02]  /*d8b0*/  FMNMX.FTZ R15, R41, R14, !PT ;  /* 0x0000000e290f7209 */ /* 0x000fe40007810000 */
[----:B------:R-:W-:Y:S02]  /*d8c0*/  ISETP.GT.AND P6, PT, R97, 0x70, PT ;  /* 0x000000706100780c */ /* 0x000fe40003fc4270 */
[----:B------:R-:W-:-:S02]  /*d8d0*/  FSEL R45, R45, -INF , P0 ;  /* 0xff8000002d2d7808 */ /* 0x000fc40000000000 */
[----:B------:R-:W-:Y:S02]  /*d8e0*/  FMNMX.FTZ R14, R44, R15, !PT ;  /* 0x0000000f2c0e7209 */ /* 0x000fe40007810000 */
[----:B------:R-:W-:Y:S02]  /*d8f0*/  ISETP.GT.AND P0, PT, R97, 0x71, PT ;  /* 0x000000716100780c */ /* 0x000fe40003f04270 */
[----:B------:R-:W-:Y:S02]  /*d900*/  FSEL R32, R32, -INF , P6 ;  /* 0xff80000020207808 */ /* 0x000fe40003000000 */
[----:B------:R-:W-:Y:S02]  /*d910*/  FMNMX.FTZ R15, R45, R14, !PT ;  /* 0x0000000e2d0f7209 */ /* 0x000fe40007810000 */
[----:B------:R-:W-:Y:S02]  /*d920*/  FSEL R43, R43, -INF , P1 ;  /* 0xff8000002b2b7808 */ /* 0x000fe40000800000 */
        /* <DEDUP_REMOVED lines=8> */
[----:B------:R-:W-:Y:S02]  /*d9b0*/  FSEL R37, R37, -INF , P2 ;  /* 0xff80000025257808 */ /* 0x000fe40001000000 */
[----:B------:R-:W-:Y:S02]  /*d9c0*/  FMNMX.FTZ R14, R36, R15, !PT ;  /* 0x0000000f240e7209 */ /* 0x000fe40007810000 */
[----:B------:R-:W-:Y:S01]  /*d9d0*/  ISETP.GT.AND P3, PT, R97, 0x80, PT ;  /* 0x000000806100780c */ /* 0x000fe20003f64270 */
[----:B------:R-:W-:Y:S02]  /*d9e0*/  WARPGROUP.DEPBAR.LE gsb0, 0x0 ;  /* 0x00008000000079c5 */ /* 0x000fe40000010000 */
[----:B------:R-:W-:Y:S02]  /*d9f0*/  FSEL R55, R55, -INF , P4 ;  /* 0xff80000037377808 */ /* 0x000fe40002000000 */
[----:B------:R-:W-:-:S02]  /*da00*/  FSEL R24, R24, -INF , P3 ;  /* 0xff80000018187808 */ /* 0x000fc40001800000 */
[----:B------:R-:W-:Y:S02]  /*da10*/  FMNMX.FTZ R15, R37, R14, !PT ;  /* 0x0000000e250f7209 */ /* 0x000fe40007810000 */
[----:B------:R-:W-:Y:S02]  /*da20*/  ISETP.GT.AND P4, PT, R97, 0x81, PT ;  /* 0x000000816100780c */ /* 0x000fe40003f84270 */
[----:B------:R-:W-:Y:S02]  /*da30*/  FSEL R54, R54, -INF , P5 ;  /* 0xff80000036367808 */ /* 0x000fe40002800000 */
[----:B------:R-:W-:Y:S02]  /*da40*/  FSEL R25, R25, -INF , P4 ;  /* 0xff80000019197808 */ /* 0x000fe40002000000 */
[----:B------:R-:W-:Y:S02]  /*da50*/  FMNMX.FTZ R14, R24, R15, !PT ;  /* 0x0000000f180e7209 */ /* 0x000fe40007810000 */
[----:B------:R-:W-:-:S02]  /*da60*/  ISETP.GT.AND P5, PT, R97, 0x88, PT ;  /* 0x000000886100780c */ /* 0x000fc40003fa4270 */
[----:B------:R-:W-:Y:S02]  /*da70*/  FMNMX.FTZ R15, R25, R14, !PT ;  /* 0x0000000e190f7209 */ /* 0x000fe40007810000 */
[----:B------:R-:W-:Y:S02]  /*da80*/  FSEL R28, R28, -INF , P5 ;  /* 0xff8000001c1c7808 */ /* 0x000fe40002800000 */
[----:B------:R-:W-:Y:S02]  /*da90*/  ISETP.GT.AND P6, PT, R97, 0x89, PT ;  /* 0x000000896100780c */ /* 0x000fe40003fc4270 */
[----:B------:R-:W-:Y:S02]  /*daa0*/  FMNMX.FTZ R14, R28, R15, !PT ;  /* 0x0000000f1c0e7209 */ /* 0x000fe40007810000 */
[----:B------:R-:W-:-:S04]  /*dab0*/  FSEL R29, R29, -INF , P6 ;  /* 0xff8000001d1d7808 */ /* 0x000fc80003000000 */
[----:B------:R-:W-:-:S05]  /*dac0*/  FMNMX.FTZ R98, R29, R14, !PT ;  /* 0x0000000e1d627209 */ /* 0x000fca0007810000 */
[----:B------:R-:W0:Y:S02]  /*dad0*/  SHFL.BFLY PT, R15, R98, 0x2, 0x1f ;  /* 0x0c401f00620f7f89 */ /* 0x000e2400000e0000 */
[----:B0-----:R-:W-:-:S05]  /*dae0*/  FMNMX.FTZ R99, R98, R15, !PT ;  /* 0x0000000f62637209 */ /* 0x001fca0007810000 */
[----:B------:R-:W0:Y:S01]  /*daf0*/  SHFL.BFLY PT, R14, R99, 0x1, 0x1f ;  /* 0x0c201f00630e7f89 */ /* 0x000e2200000e0000 */
[----:B------:R-:W-:Y:S01]  /*db00*/  IMAD.U32 R15, RZ, RZ, UR4 ;  /* 0x00000004ff0f7e24 */ /* 0x000fe2000f8e00ff */
[----:B------:R-:W-:Y:S02]  /*db10*/  P2R R23, PR, RZ, 0x4 ;  /* 0x00000004ff177803 */ /* 0x000fe40000000000 */
[----:B------:R-:W-:Y:S02]  /*db20*/  P2R R21, PR, RZ, 0x1 ;  /* 0x00000001ff157803 */ /* 0x000fe40000000000 */
[C---:B------:R-:W-:Y:S02]  /*db30*/  ISETP.GT.AND P0, PT, R97.reuse, 0x70, PT ;  /* 0x000000706100780c */ /* 0x040fe40003f04270 */
[----:B------:R-:W-:Y:S02]  /*db40*/  P2R R22, PR, RZ, 0x2 ;  /* 0x00000002ff167803 */ /* 0x000fe40000000000 */
[----:B------:R-:W-:-:S02]  /*db50*/  ISETP.GT.AND P1, PT, R97, 0x69, PT ;  /* 0x000000696100780c */ /* 0x000fc40003f24270 */
[----:B0-----:R-:W-:-:S04]  /*db60*/  FMNMX.FTZ R14, R99, R14, !PT ;  /* 0x0000000e630e7209 */ /* 0x001fc80007810000 */
[C---:B------:R-:W-:Y:S01]  /*db70*/  FSETP.NEU.FTZ.AND P2, PT, R14.reuse, -INF , PT ;  /* 0xff8000000e00780b */ /* 0x040fe20003f5d000 */
[----:B------:R-:W-:Y:S01]  /*db80*/  FMUL.FTZ R20, R14, R15 ;  /* 0x0000000f0e147220 */ /* 0x000fe20000410000 */
[----:B------:R-:W-:-:S04]  /*db90*/  FSEL R34, R34, -INF , P0 ;  /* 0xff80000022227808 */ /* 0x000fc80000000000 */
[----:B------:R-:W-:Y:S02]  /*dba0*/  FSEL R20, R20, RZ, P2 ;  /* 0x000000ff14147208 */ /* 0x000fe40001000000 */
[----:B------:R-:W-:-:S03]  /*dbb0*/  ISETP.NE.AND P0, PT, R21, RZ, PT ;  /* 0x000000ff1500720c */ /* 0x000fc60003f05270 */
[-CC-:B------:R-:W-:Y:S01]  /*dbc0*/  FFMA.FTZ R21, R88, R15.reuse, -R20.reuse ;  /* 0x0000000f58157223 */ /* 0x180fe20000010814 */
[--C-:B------:R-:W-:Y:S01]  /*dbd0*/  FFMA.FTZ R88, R93, R15, -R20.reuse ;  /* 0x0000000f5d587223 */ /* 0x100fe20000010814 */
[----:B------:R-:W-:Y:S02]  /*dbe0*/  FSEL R47, R47, -INF , P1 ;  /* 0xff8000002f2f7808 */ /* 0x000fe40000800000 */
[----:B------:R-:W-:Y:S02]  /*dbf0*/  FMNMX.FTZ R93, R90, R91, !PT ;  /* 0x0000005b5a5d7209 */ /* 0x000fe40007810000 */
[----:B------:R-:W-:Y:S01]  /*dc00*/  ISETP.NE.AND P1, PT, R22, RZ, PT ;  /* 0x000000ff1600720c */ /* 0x000fe20003f25270 */
[-CC-:B------:R-:W-:Y:S01]  /*dc10*/  FFMA.FTZ R22, R89, R15.reuse, -R20.reuse ;  /* 0x0000000f59167223 */ /* 0x180fe20000010814 */
[----:B------:R-:W-:Y:S01]  /*dc20*/  FFMA.FTZ R89, R80, R15, -R20 ;  /* 0x0000000f50597223 */ /* 0x000fe20000010814 */
[----:B------:R-:W-:-:S04]  /*dc30*/  FMNMX.FTZ R80, R94, R93, !PT ;  /* 0x0000005d5e507209 */ /* 0x000fc80007810000 */
[----:B------:R-:W-:-:S04]  /*dc40*/  FMNMX.FTZ R93, R95, R80, !PT ;  /* 0x000000505f5d7209 */ /* 0x000fc80007810000 */
[----:B------:R-:W-:-:S04]  /*dc50*/  FMNMX.FTZ R80, R82, R93, !PT ;  /* 0x0000005d52507209 */ /* 0x000fc80007810000 */
[----:B------:R-:W-:-:S04]  /*dc60*/  FMNMX.FTZ R93, R83, R80, !PT ;  /* 0x00000050535d7209 */ /* 0x000fc80007810000 */
[----:B------:R-:W-:Y:S02]  /*dc70*/  FMNMX.FTZ R80, R86, R93, !PT ;  /* 0x0000005d56507209 */ /* 0x000fe40007810000 */
[----:B------:R-:W-:Y:S02]  /*dc80*/  ISETP.NE.AND P2, PT, R23, RZ, PT ;  /* 0x000000ff1700720c */ /* 0x000fe40003f45270 */
[----:B------:R-:W-:Y:S01]  /*dc90*/  FMNMX.FTZ R93, R87, R80, !PT ;  /* 0x00000050575d7209 */ /* 0x000fe20007810000 */
[-CC-:B------:R-:W-:Y:S01]  /*dca0*/  FFMA.FTZ R23, R92, R15.reuse, -R20.reuse ;  /* 0x0000000f5c177223 */ /* 0x180fe20000010814 */
[----:B------:R-:W-:Y:S02]  /*dcb0*/  FFMA.FTZ R92, R72, R15, -R20 ;  /* 0x0000000f485c7223 */ /* 0x000fe40000010814 */
        /* <DEDUP_REMOVED lines=19> */
[----:B------:R-:W-:Y:S02]  /*ddf0*/  FMNMX.FTZ R93, R47, R72, !PT ;  /* 0x000000482f5d7209 */ /* 0x000fe40007810000 */
[----:B------:R-:W-:Y:S02]  /*de00*/  FSEL R35, R35, -INF , P0 ;  /* 0xff80000023237808 */ /* 0x000fe40000000000 */
[----:B------:R-:W-:Y:S01]  /*de10*/  FMNMX.FTZ R72, R34, R93, !PT ;  /* 0x0000005d22487209 */ /* 0x000fe20007810000 */
[----:B------:R0:W-:Y:S01]  /*de20*/  MUFU.EX2 R80, R92 ;  /* 0x0000005c00507308 */ /* 0x0001e20000000800 */
[----:B------:R-:W-:Y:S02]  /*de30*/  FSEL R38, R38, -INF , P1 ;  /* 0xff80000026267808 */ /* 0x000fe40000800000 */
[----:B------:R-:W-:Y:S01]  /*de40*/  FSEL R98, R39, -INF , P2 ;  /* 0xff80000027627808 */ /* 0x000fe20001000000 */
[----:B0-----:R-:W-:Y:S01]  /*de50*/  FFMA.FTZ R92, R61, R15, -R20 ;  /* 0x0000000f3d5c7223 */ /* 0x001fe20000010814 */
[----:B------:R-:W-:-:S04]  /*de60*/  FMNMX.FTZ R61, R35, R72, !PT ;  /* 0x00000048233d7209 */ /* 0x000fc80007810000 */
[----:B------:R-:W-:Y:S02]  /*de70*/  FMNMX.FTZ R61, R38, R61, !PT ;  /* 0x0000003d263d7209 */ /* 0x000fe40007810000 */
[----:B------:R-:W-:Y:S02]  /*de80*/  FSEL R99, R26, -INF , P3 ;  /* 0xff8000001a637808 */ /* 0x000fe40001800000 */
[----:B------:R-:W-:Y:S02]  /*de90*/  FMNMX.FTZ R26, R98, R61, !PT ;  /* 0x0000003d621a7209 */ /* 0x000fe40007810000 */
[----:B------:R-:W-:Y:S02]  /*dea0*/  FSEL R100, R27, -INF , P4 ;  /* 0xff8000001b647808 */ /* 0x000fe40002000000 */
[----:B------:R-:W-:Y:S02]  /*deb0*/  FMNMX.FTZ R27, R99, R26, !PT ;  /* 0x0000001a631b7209 */ /* 0x000fe40007810000 */
[----:B------:R-:W-:-:S02]  /*dec0*/  FSEL R30, R30, -INF , P5 ;  /* 0xff8000001e1e7808 */ /* 0x000fc40002800000 */
[----:B------:R-:W-:Y:S02]  /*ded0*/  FMNMX.FTZ R27, R100, R27, !PT ;  /* 0x0000001b641b7209 */ /* 0x000fe40007810000 */
[----:B------:R-:W-:Y:S02]  /*dee0*/  FSEL R101, R31, -INF , P6 ;  /* 0xff8000001f657808 */ /* 0x000fe40003000000 */
[----:B------:R-:W-:-:S04]  /*def0*/  FMNMX.FTZ R26, R30, R27, !PT ;  /* 0x0000001b1e1a7209 */ /* 0x000fc80007810000 */
[----:B------:R-:W-:-:S05]  /*df00*/  FMNMX.FTZ R26, R101, R26, !PT ;  /* 0x0000001a651a7209 */ /* 0x000fca0007810000 */
[----:B------:R-:W0:Y:S02]  /*df10*/  SHFL.BFLY PT, R27, R26, 0x2, 0x1f ;  /* 0x0c401f001a1b7f89 */ /* 0x000e2400000e0000 */
[----:B0-----:R-:W-:-:S05]  /*df20*/  FMNMX.FTZ R27, R26, R27, !PT ;  /* 0x0000001b1a1b7209 */ /* 0x001fca0007810000 */
[----:B------:R-:W0:Y:S01]  /*df30*/  SHFL.BFLY PT, R72, R27, 0x1, 0x1f ;  /* 0x0c201f001b487f89 */ /* 0x000e2200000e0000 */
[-CC-:B------:R-:W-:Y:S01]  /*df40*/  FFMA.FTZ R97, R37, R15.reuse, -R20.reuse ;  /* 0x0000000f25617223 */ /* 0x180fe20000010814 */
[----:B------:R-:W-:Y:S01]  /*df50*/  FFMA.FTZ R37, R28, R15, -R20 ;  /* 0x0000000f1c257223 */ /* 0x000fe20000010814 */
[----:B0-----:R-:W-:-:S04]  /*df60*/  FMNMX.FTZ R72, R27, R72, !PT ;  /* 0x000000481b487209 */ /* 0x001fc80007810000 */
[C---:B------:R-:W-:Y:S01]  /*df70*/  FSETP.NEU.FTZ.AND P1, PT, R72.reuse, -INF , PT ;  /* 0xff8000004800780b */ /* 0x040fe20003f3d000 */
[----:B------:R-:W-:-:S05]  /*df80*/  FMUL.FTZ R28, R72, R15 ;  /* 0x0000000f481c7220 */ /* 0x000fca0000410000 */
[----:B------:R-:W-:-:S05]  /*df90*/  FSEL R28, R28, RZ, P1 ;  /* 0x000000ff1c1c7208 */ /* 0x000fca0000800000 */
[-C--:B------:R-:W-:Y:S02]  /*dfa0*/  FFMA.FTZ R27, R91, R15.reuse, -R28 ;  /* 0x0000000f5b1b7223 */ /* 0x080fe4000001081c */
[----:B------:R-:W2:Y:S01]  /*dfb0*/  LDL R91, [R1+0x78] ;  /* 0x00007800015b7983 */ /* 0x000ea20000100800 */
[----:B------:R-:W0:Y:S01]  /*dfc0*/  S2R R102, SR_TID.X ;  /* 0x0000000000667919 */ /* 0x000e220000002100 */
[----:B------:R1:W-:Y:S01]  /*dfd0*/  MUFU.EX2 R39, R92 ;  /* 0x0000005c00277308 */ /* 0x0003e20000000800 */
[----:B------:R-:W-:Y:S01]  /*dfe0*/  ISETP.NE.AND P0, PT, R96, RZ, PT ;  /* 0x000000ff6000720c */ /* 0x000fe20003f05270 */
[-CC-:B------:R-:W-:Y:S01]  /*dff0*/  FFMA.FTZ R96, R53, R15.reuse, -R20.reuse ;  /* 0x0000000f35607223 */ /* 0x180fe20000010814 */
[-CC-:B------:R-:W-:Y:S01]  /*e000*/  FFMA.FTZ R53, R32, R15.reuse, -R20.reuse ;  /* 0x0000000f20357223 */ /* 0x180fe20000010814 */
[-CC-:B-1----:R-:W-:Y:S01]  /*e010*/  FFMA.FTZ R92, R36, R15.reuse, -R20.reuse ;  /* 0x0000000f245c7223 */ /* 0x182fe20000010814 */
[----:B------:R-:W-:-:S03]  /*e020*/  FFMA.FTZ R36, R25, R15, -R20 ;  /* 0x0000000f19247223 */ /* 0x000fc60000010814 */
[----:B------:R-:W-:Y:S01]  /*e030*/  MUFU.EX2 R21, R21 ;  /* 0x0000001500157308 */ /* 0x000fe20000000800 */
[-CC-:B------:R-:W-:Y:S01]  /*e040*/  FFMA.FTZ R25, R90, R15.reuse, -R28.reuse ;  /* 0x0000000f5a197223 */ /* 0x180fe2000001081c */
[----:B------:R-:W-:-:S06]  /*e050*/  FFMA.FTZ R32, R94, R15, -R28 ;  /* 0x0000000f5e207223 */ /* 0x000fcc000001081c */
[----:B------:R-:W1:Y:S01]  /*e060*/  MUFU.EX2 R22, R22 ;  /* 0x0000001600167308 */ /* 0x000e620000000800 */
[-C--:B------:R-:W-:Y:S01]  /*e070*/  FFMA.FTZ R90, R95, R15.reuse, -R28 ;  /* 0x0000000f5f5a7223 */ /* 0x080fe2000001081c */
[----:B------:R-:W-:-:S06]  /*e080*/  FFMA.FTZ R81, R81, R15, -R20 ;  /* 0x0000000f51517223 */ /* 0x000fcc0000010814 */
[----:B------:R-:W3:Y:S01]  /*e090*/  MUFU.EX2 R23, R23 ;  /* 0x0000001700177308 */ /* 0x000ee20000000800 */
[----:B0-----:R-:W-:-:S07]  /*e0a0*/  LOP3.LUT R102, R102, 0x7f, RZ, 0xc0, !PT ;  /* 0x0000007f66667812 */ /* 0x001fce00078ec0ff */
[----:B------:R-:W-:Y:S01]  /*e0b0*/  MUFU.EX2 R25, R25 ;  /* 0x0000001900197308 */ /* 0x000fe20000000800 */
[----:B------:R-:W-:Y:S01]  /*e0c0*/  ISETP.NE.AND P1, PT, R102, RZ, PT ;  /* 0x000000ff6600720c */ /* 0x000fe20003f25270 */
[----:B------:R-:W-:-:S06]  /*e0d0*/  FFMA.FTZ R61, R49, R15, -R20 ;  /* 0x0000000f313d7223 */ /* 0x000fcc0000010814 */
[----:B------:R-:W0:Y:S01]  /*e0e0*/  MUFU.EX2 R27, R27 ;  /* 0x0000001b001b7308 */ /* 0x000e220000000800 */
[-C--:B------:R-:W-:Y:S01]  /*e0f0*/  FFMA.FTZ R82, R82, R15.reuse, -R28 ;  /* 0x0000000f52527223 */ /* 0x080fe2000001081c */
[----:B------:R-:W-:-:S06]  /*e100*/  FFMA.FTZ R84, R84, R15, -R20 ;  /* 0x0000000f54547223 */ /* 0x000fcc0000010814 */
[----:B------:R-:W4:Y:S01]  /*e110*/  MUFU.EX2 R88, R88 ;  /* 0x0000005800587308 */ /* 0x000f220000000800 */
[----:B------:R-:W-:-:S07]  /*e120*/  FFMA.FTZ R83, R83, R15, -R28 ;  /* 0x0000000f53537223 */ /* 0x000fce000001081c */
[----:B------:R-:W4:Y:S01]  /*e130*/  MUFU.EX2 R32, R32 ;  /* 0x0000002000207308 */ /* 0x000f220000000800 */
[----:B-1----:R-:W-:Y:S01]  /*e140*/  FADD.FTZ R26, R21, R22 ;  /* 0x00000016151a7221 */ /* 0x002fe20000010000 */
[----:B------:R-:W-:-:S06]  /*e150*/  FFMA.FTZ R85, R85, R15, -R20 ;  /* 0x0000000f55557223 */ /* 0x000fcc0000010814 */
[----:B------:R-:W1:Y:S01]  /*e160*/  MUFU.EX2 R89, R89 ;  /* 0x0000005900597308 */ /* 0x000e620000000800 */
[-CC-:B------:R-:W-:Y:S01]  /*e170*/  FFMA.FTZ R93, R52, R15.reuse, -R20.reuse ;  /* 0x0000000f345d7223 */ /* 0x180fe20000010814 */
[----:B------:R-:W-:-:S06]  /*e180*/  FFMA.FTZ R52, R41, R15, -R20 ;  /* 0x0000000f29347223 */ /* 0x000fcc0000010814 */
[----:B------:R-:W1:Y:S01]  /*e190*/  MUFU.EX2 R90, R90 ;  /* 0x0000005a005a7308 */ /* 0x000e620000000800 */
[-CC-:B------:R-:W-:Y:S01]  /*e1a0*/  FFMA.FTZ R49, R40, R15.reuse, -R20.reuse ;  /* 0x0000000f28317223 */ /* 0x180fe20000010814 */
[-C--:B------:R-:W-:Y:S01]  /*e1b0*/  FFMA.FTZ R41, R24, R15.reuse, -R20 ;  /* 0x0000000f18297223 */ /* 0x080fe20000010814 */
[----:B------:R-:W-:-:S05]  /*e1c0*/  FFMA.FTZ R86, R86, R15, -R28 ;  /* 0x0000000f56567223 */ /* 0x000fca000001081c */
[----:B------:R3:W-:Y:S01]  /*e1d0*/  MUFU.EX2 R31, R61 ;  /* 0x0000003d001f7308 */ /* 0x0007e20000000800 */
[-CC-:B------:R-:W-:Y:S01]  /*e1e0*/  FFMA.FTZ R73, R73, R15.reuse, -R20.reuse ;  /* 0x0000000f49497223 */ /* 0x180fe20000010814 */
[-CC-:B------:R-:W-:Y:S01]  /*e1f0*/  FFMA.FTZ R76, R76, R15.reuse, -R20.reuse ;  /* 0x0000000f4c4c7223 */ /* 0x180fe20000010814 */
[----:B------:R-:W-:-:S05]  /*e200*/  FFMA.FTZ R77, R77, R15, -R20 ;  /* 0x0000000f4d4d7223 */ /* 0x000fca0000010814 */
[----:B------:R-:W1:Y:S01]  /*e210*/  MUFU.EX2 R81, R81 ;  /* 0x0000005100517308 */ /* 0x000e620000000800 */
[-C--:B---3--:R-:W-:Y:S01]  /*e220*/  FFMA.FTZ R61, R33, R15.reuse, -R20 ;  /* 0x0000000f213d7223 */ /* 0x088fe20000010814 */
[-CC-:B------:R-:W-:Y:S01]  /*e230*/  FFMA.FTZ R33, R58, R15.reuse, -R28.reuse ;  /* 0x0000000f3a217223 */ /* 0x180fe2000001081c */
[-CC-:B------:R-:W-:Y:S01]  /*e240*/  FFMA.FTZ R58, R59, R15.reuse, -R28.reuse ;  /* 0x0000000f3b3a7223 */ /* 0x180fe2000001081c */
[-CC-:B------:R-:W-:Y:S01]  /*e250*/  FFMA.FTZ R59, R62, R15.reuse, -R28.reuse ;  /* 0x0000000f3e3b7223 */ /* 0x180fe2000001081c */
[----:B------:R-:W-:-:S03]  /*e260*/  FFMA.FTZ R62, R63, R15, -R28 ;  /* 0x0000000f3f3e7223 */ /* 0x000fc6000001081c */
[----:B------:R-:W3:Y:S01]  /*e270*/  MUFU.EX2 R82, R82 ;  /* 0x0000005200527308 */ /* 0x000ee20000000800 */
[-CC-:B------:R-:W-:Y:S01]  /*e280*/  FFMA.FTZ R64, R64, R15.reuse, -R20.reuse ;  /* 0x0000000f40407223 */ /* 0x180fe20000010814 */
[-CC-:B------:R-:W-:Y:S01]  /*e290*/  FFMA.FTZ R65, R65, R15.reuse, -R20.reuse ;  /* 0x0000000f41417223 */ /* 0x180fe20000010814 */
[-CC-:B------:R-:W-:Y:S01]  /*e2a0*/  FFMA.FTZ R68, R68, R15.reuse, -R20.reuse ;  /* 0x0000000f44447223 */ /* 0x180fe20000010814 */
[-CC-:B------:R-:W-:Y:S01]  /*e2b0*/  FFMA.FTZ R69, R69, R15.reuse, -R20.reuse ;  /* 0x0000000f45457223 */ /* 0x180fe20000010814 */
[-CC-:B------:R-:W-:Y:S01]  /*e2c0*/  FFMA.FTZ R56, R56, R15.reuse, -R20.reuse ;  /* 0x0000000f38387223 */ /* 0x180fe20000010814 */
[-CC-:B------:R-:W-:Y:S01]  /*e2d0*/  FFMA.FTZ R57, R57, R15.reuse, -R20.reuse ;  /* 0x0000000f39397223 */ /* 0x180fe20000010814 */
[-CC-:B------:R-:W-:Y:S01]  /*e2e0*/  FFMA.FTZ R60, R60, R15.reuse, -R20.reuse ;  /* 0x0000000f3c3c7223 */ /* 0x180fe20000010814 */
[----:B------:R-:W3:Y:S01]  /*e2f0*/  MUFU.EX2 R84, R84 ;  /* 0x0000005400547308 */ /* 0x000ee20000000800 */
[-CC-:B------:R-:W-:Y:S01]  /*e300*/  FFMA.FTZ R48, R48, R15.reuse, -R20.reuse ;  /* 0x0000000f30307223 */ /* 0x180fe20000010814 */
[-CC-:B------:R-:W-:Y:S01]  /*e310*/  FFMA.FTZ R44, R44, R15.reuse, -R20.reuse ;  /* 0x0000000f2c2c7223 */ /* 0x180fe20000010814 */
[-CC-:B------:R-:W-:Y:S01]  /*e320*/  FFMA.FTZ R45, R45, R15.reuse, -R20.reuse ;  /* 0x0000000f2d2d7223 */ /* 0x180fe20000010814 */
[-C--:B------:R-:W-:Y:S01]  /*e330*/  FFMA.FTZ R40, R29, R15.reuse, -R20 ;  /* 0x0000000f1d287223 */ /* 0x080fe20000010814 */
[-C--:B------:R-:W-:Y:S01]  /*e340*/  FFMA.FTZ R24, R50, R15.reuse, -R28 ;  /* 0x0000000f32187223 */ /* 0x080fe2000001081c */
[----:B------:R-:W-:Y:S01]  /*e350*/  FADD.FTZ R63, R23, R26 ;  /* 0x0000001a173f7221 */ /* 0x000fe20000010000 */
[----:B------:R-:W-:Y:S01]  /*e360*/  @!P1 VIADD R20, R0, 0x31c40 ;  /* 0x00031c4000149836 */ /* 0x000fe20000000000 */
[----:B------:R-:W3:Y:S01]  /*e370*/  MUFU.EX2 R83, R83 ;  /* 0x0000005300537308 */ /* 0x000ee20000000800 */
[-CC-:B------:R-:W-:Y:S01]  /*e380*/  FFMA.FTZ R50, R51, R15.reuse, -R28.reuse ;  /* 0x0000000f33327223 */ /* 0x180fe2000001081c */
[----:B0-----:R-:W-:Y:S01]  /*e390*/  FADD.FTZ R51, R25, R27 ;  /* 0x0000001b19337221 */ /* 0x001fe20000010000 */
[----:B------:R-:W-:Y:S01]  /*e3a0*/  FFMA.FTZ R87, R87, R15, -R28 ;  /* 0x0000000f57577223 */ /* 0x000fe2000001081c */
[----:B----4-:R-:W-:Y:S01]  /*e3b0*/  FADD.FTZ R26, R88, R63 ;  /* 0x0000003f581a7221 */ /* 0x010fe20000010000 */
[----:B------:R-:W-:-:S03]  /*e3c0*/  @!P1 PRMT R20, RZ, 0x654, R20 ;  /* 0x00000654ff149816 */ /* 0x000fc60000000014 */
[----:B------:R-:W0:Y:S01]  /*e3d0*/  MUFU.EX2 R85, R85 ;  /* 0x0000005500557308 */ /* 0x000e220000000800 */
[----:B------:R-:W-:Y:S01]  /*e3e0*/  FADD.FTZ R63, R32, R51 ;  /* 0x00000033203f7221 */ /* 0x000fe20000010000 */
[-C--:B------:R-:W-:Y:S01]  /*e3f0*/  FFMA.FTZ R29, R74, R15.reuse, -R28 ;  /* 0x0000000f4a1d7223 */ /* 0x080fe2000001081c */
[----:B-1----:R-:W-:Y:S01]  /*e400*/  FADD.FTZ R26, R89, R26 ;  /* 0x0000001a591a7221 */ /* 0x002fe20000010000 */
[----:B------:R1:W-:Y:S04]  /*e410*/  @!P1 SYNCS.ARRIVE.TRANS64.RED.A1T0 RZ, [R20+URZ], RZ ;  /* 0x000000ff14ff99a7 */ /* 0x0003e8000810043f */
[----:B------:R-:W4:Y:S01]  /*e420*/  MUFU.EX2 R86, R86 ;  /* 0x0000005600567308 */ /* 0x000f220000000800 */
[----:B------:R-:W-:Y:S01]  /*e430*/  FADD.FTZ R63, R90, R63 ;  /* 0x0000003f5a3f7221 */ /* 0x000fe20000010000 */
[----:B------:R-:W-:Y:S01]  /*e440*/  FFMA.FTZ R74, R75, R15, -R28 ;  /* 0x0000000f4b4a7223 */ /* 0x000fe2000001081c */
[----:B-1----:R-:W-:Y:S01]  /*e450*/  F2FP.F16.F32.PACK_AB R20, R22, R21 ;  /* 0x000000151614723e */ /* 0x002fe200000000ff */
[----:B------:R-:W-:-:S04]  /*e460*/  FADD.FTZ R21, R81, R26 ;  /* 0x0000001a51157221 */ /* 0x000fc80000010000 */
[----:B------:R-:W1:Y:S01]  /*e470*/  MUFU.EX2 R87, R87 ;  /* 0x0000005700577308 */ /* 0x000e620000000800 */
[----:B---3--:R-:W-:Y:S01]  /*e480*/  FADD.FTZ R26, R82, R63 ;  /* 0x0000003f521a7221 */ /* 0x008fe20000010000 */
[----:B------:R-:W-:Y:S01]  /*e490*/  FFMA.FTZ R75, R78, R15, -R28 ;  /* 0x0000000f4e4b7223 */ /* 0x000fe2000001081c */
[----:B------:R-:W-:-:S05]  /*e4a0*/  F2FP.F16.F32.PACK_AB R22, R88, R23 ;  /* 0x000000175816723e */ /* 0x000fca00000000ff */
[----:B------:R-:W3:Y:S01]  /*e4b0*/  MUFU.EX2 R73, R73 ;  /* 0x0000004900497308 */ /* 0x000ee20000000800 */
[----:B------:R-:W-:Y:S01]  /*e4c0*/  FADD.FTZ R88, R84, R21 ;  /* 0x0000001554587221 */ /* 0x000fe20000010000 */
[----:B------:R-:W-:Y:S01]  /*e4d0*/  FFMA.FTZ R51, R54, R15, -R28 ;  /* 0x0000000f36337223 */ /* 0x000fe2000001081c */
[----:B------:R-:W-:-:S05]  /*e4e0*/  FADD.FTZ R23, R83, R26 ;  /* 0x0000001a53177221 */ /* 0x000fca0000010000 */
[----:B------:R-:W3:Y:S01]  /*e4f0*/  MUFU.EX2 R29, R29 ;  /* 0x0000001d001d7308 */ /* 0x000ee20000000800 */
[-CC-:B------:R-:W-:Y:S01]  /*e500*/  FFMA.FTZ R78, R79, R15.reuse, -R28.reuse ;  /* 0x0000000f4f4e7223 */ /* 0x180fe2000001081c */
[----:B------:R-:W-:Y:S01]  /*e510*/  FFMA.FTZ R54, R55, R15, -R28 ;  /* 0x0000000f37367223 */ /* 0x000fe2000001081c */
[----:B0-----:R-:W-:-:S05]  /*e520*/  FADD.FTZ R55, R85, R88 ;  /* 0x0000005855377221 */ /* 0x001fca0000010000 */
[----:B------:R-:W0:Y:S01]  /*e530*/  MUFU.EX2 R76, R76 ;  /* 0x0000004c004c7308 */ /* 0x000e220000000800 */
[----:B------:R-:W-:Y:S01]  /*e540*/  F2FP.F16.F32.PACK_AB R26, R85, R84 ;  /* 0x00000054551a723e */ /* 0x000fe200000000ff */
[----:B----4-:R-:W-:-:S06]  /*e550*/  FADD.FTZ R84, R86, R23 ;  /* 0x0000001756547221 */ /* 0x010fcc0000010000 */
[----:B------:R-:W4:Y:S01]  /*e560*/  MUFU.EX2 R74, R74 ;  /* 0x0000004a004a7308 */ /* 0x000f220000000800 */
[----:B------:R-:W-:Y:S01]  /*e570*/  FFMA.FTZ R66, R66, R15, -R28 ;  /* 0x0000000f42427223 */ /* 0x000fe2000001081c */
[----:B------:R-:W-:Y:S01]  /*e580*/  F2FP.F16.F32.PACK_AB R23, R90, R32 ;  /* 0x000000205a17723e */ /* 0x000fe200000000ff */
[----:B------:R-:W-:-:S05]  /*e590*/  FADD.FTZ R32, R80, R55 ;  /* 0x0000003750207221 */ /* 0x000fca0000010000 */
[----:B------:R-:W4:Y:S01]  /*e5a0*/  MUFU.EX2 R77, R77 ;  /* 0x0000004d004d7308 */ /* 0x000f220000000800 */
[----:B-1----:R-:W-:Y:S01]  /*e5b0*/  FADD.FTZ R84, R87, R84 ;  /* 0x0000005457547221 */ /* 0x002fe20000010000 */
[----:B------:R-:W-:-:S06]  /*e5c0*/  FFMA.FTZ R67, R67, R15, -R28 ;  /* 0x0000000f43437223 */ /* 0x000fcc000001081c */
[----:B------:R-:W1:Y:S01]  /*e5d0*/  MUFU.EX2 R75, R75 ;  /* 0x0000004b004b7308 */ /* 0x000e620000000800 */
[----:B---3--:R-:W-:-:S07]  /*e5e0*/  FADD.FTZ R79, R73, R32 ;  /* 0x00000020494f7221 */ /* 0x008fce0000010000 */
[----:B------:R-:W3:Y:S01]  /*e5f0*/  MUFU.EX2 R64, R64 ;  /* 0x0000004000407308 */ /* 0x000ee20000000800 */
[----:B------:R-:W-:Y:S01]  /*e600*/  F2FP.F16.F32.PACK_AB R21, R27, R25 ;  /* 0x000000191b15723e */ /* 0x000fe200000000ff */
[----:B------:R-:W-:-:S06]  /*e610*/  FADD.FTZ R63, R29, R84 ;  /* 0x000000541d3f7221 */ /* 0x000fcc0000010000 */
[----:B------:R-:W3:Y:S01]  /*e620*/  MUFU.EX2 R78, R78 ;  /* 0x0000004e004e7308 */ /* 0x000ee20000000800 */
[----:B------:R-:W-:Y:S01]  /*e630*/  FFMA.FTZ R70, R70, R15, -R28 ;  /* 0x0000000f46467223 */ /* 0x000fe2000001081c */
[----:B------:R-:W-:Y:S01]  /*e640*/  F2FP.F16.F32.PACK_AB R25, R83, R82 ;  /* 0x000000525319723e */ /* 0x000fe200000000ff */
[----:B0-----:R-:W-:-:S05]  /*e650*/  FADD.FTZ R82, R76, R79 ;  /* 0x0000004f4c527221 */ /* 0x001fca0000010000 */
[----:B------:R-:W0:Y:S01]  /*e660*/  MUFU.EX2 R65, R65 ;  /* 0x0000004100417308 */ /* 0x000e220000000800 */
[----:B------:R-:W-:Y:S01]  /*e670*/  FFMA.FTZ R55, R46, R15, -R28 ;  /* 0x0000000f2e377223 */ /* 0x000fe2000001081c */
[----:B----4-:R-:W-:-:S06]  /*e680*/  FADD.FTZ R46, R74, R63 ;  /* 0x0000003f4a2e7221 */ /* 0x010fcc0000010000 */
[----:B------:R-:W4:Y:S01]  /*e690*/  MUFU.EX2 R66, R66 ;  /* 0x0000004200427308 */ /* 0x000f220000000800 */
[----:B------:R-:W-:Y:S01]  /*e6a0*/  FFMA.FTZ R71, R71, R15, -R28 ;  /* 0x0000000f47477223 */ /* 0x000fe2000001081c */
[----:B------:R-:W-:Y:S01]  /*e6b0*/  FADD.FTZ R79, R77, R82 ;  /* 0x000000524d4f7221 */ /* 0x000fe20000010000 */
[----:B-1----:R-:W-:-:S05]  /*e6c0*/  FADD.FTZ R63, R75, R46 ;  /* 0x0000002e4b3f7221 */ /* 0x002fca0000010000 */
[----:B------:R-:W-:Y:S01]  /*e6d0*/  MUFU.EX2 R67, R67 ;  /* 0x0000004300437308 */ /* 0x000fe20000000800 */
[----:B---3--:R-:W-:Y:S01]  /*e6e0*/  FADD.FTZ R46, R64, R79 ;  /* 0x0000004f402e7221 */ /* 0x008fe20000010000 */
[----:B------:R-:W-:-:S06]  /*e6f0*/  FADD.FTZ R63, R78, R63 ;  /* 0x0000003f4e3f7221 */ /* 0x000fcc0000010000 */
[----:B------:R-:W1:Y:S01]  /*e700*/  MUFU.EX2 R68, R68 ;  /* 0x0000004400447308 */ /* 0x000e620000000800 */
[----:B0-----:R-:W-:-:S07]  /*e710*/  FADD.FTZ R79, R65, R46 ;  /* 0x0000002e414f7221 */ /* 0x001fce0000010000 */
[----:B------:R-:W-:Y:S01]  /*e720*/  MUFU.EX2 R70, R70 ;  /* 0x0000004600467308 */ /* 0x000fe20000000800 */
[----:B------:R-:W-:Y:S01]  /*e730*/  FFMA.FTZ R46, R30, R15, -R28 ;  /* 0x0000000f1e2e7223 */ /* 0x000fe2000001081c */
[----:B----4-:R-:W-:-:S06]  /*e740*/  FADD.FTZ R30, R66, R63 ;  /* 0x0000003f421e7221 */ /* 0x010fcc0000010000 */
[----:B------:R-:W0:Y:S01]  /*e750*/  MUFU.EX2 R69, R69 ;  /* 0x0000004500457308 */ /* 0x000e220000000800 */
[----:B------:R-:W-:-:S07]  /*e760*/  FFMA.FTZ R32, R38, R15, -R28 ;  /* 0x0000000f26207223 */ /* 0x000fce000001081c */
[----:B------:R-:W3:Y:S08]  /*e770*/  MUFU.EX2 R71, R71 ;  /* 0x0000004700477308 */ /* 0x000ef00000000800 */
[----:B------:R-:W4:Y:S08]  /*e780*/  MUFU.EX2 R56, R56 ;  /* 0x0000003800387308 */ /* 0x000f300000000800 */
[----:B------:R-:W-:Y:S01]  /*e790*/  MUFU.EX2 R33, R33 ;  /* 0x0000002100217308 */ /* 0x000fe20000000800 */
[-CC-:B------:R-:W-:Y:S01]  /*e7a0*/  FFMA.FTZ R42, R42, R15.reuse, -R28.reuse ;  /* 0x0000000f2a2a7223 */ /* 0x180fe2000001081c */
[-CC-:B------:R-:W-:Y:S01]  /*e7b0*/  FFMA.FTZ R43, R43, R15.reuse, -R28.reuse ;  /* 0x0000000f2b2b7223 */ /* 0x180fe2000001081c */
[----:B------:R-:W-:-:S05]  /*e7c0*/  FFMA.FTZ R47, R47, R15, -R28 ;  /* 0x0000000f2f2f7223 */ /* 0x000fca000001081c */
[----:B------:R-:W2:Y:S01]  /*e7d0*/  MUFU.EX2 R57, R57 ;  /* 0x0000003900397308 */ /* 0x000ea20000000800 */
[-CC-:B------:R-:W-:Y:S01]  /*e7e0*/  FFMA.FTZ R34, R34, R15.reuse, -R28.reuse ;  /* 0x0000000f22227223 */ /* 0x180fe2000001081c */
[-CC-:B------:R-:W-:Y:S01]  /*e7f0*/  FFMA.FTZ R35, R35, R15.reuse, -R28.reuse ;  /* 0x0000000f23237223 */ /* 0x180fe2000001081c */
[-CC-:B------:R-:W-:Y:S01]  /*e800*/  FFMA.FTZ R98, R98, R15.reuse, -R28.reuse ;  /* 0x0000000f62627223 */ /* 0x180fe2000001081c */
[----:B------:R-:W-:-:S04]  /*e810*/  FFMA.FTZ R99, R99, R15, -R28 ;  /* 0x0000000f63637223 */ /* 0x000fc8000001081c */
[----:B------:R-:W2:Y:S01]  /*e820*/  MUFU.EX2 R58, R58 ;  /* 0x0000003a003a7308 */ /* 0x000ea20000000800 */
[-CC-:B------:R-:W-:Y:S01]  /*e830*/  FFMA.FTZ R100, R100, R15.reuse, -R28.reuse ;  /* 0x0000000f64647223 */ /* 0x180fe2000001081c */
[----:B-1----:R-:W-:Y:S01]  /*e840*/  FADD.FTZ R82, R68, R79 ;  /* 0x0000004f44527221 */ /* 0x002fe20000010000 */
[----:B------:R-:W-:-:S05]  /*e850*/  FFMA.FTZ R101, R101, R15, -R28 ;  /* 0x0000000f65657223 */ /* 0x000fca000001081c */
[----:B------:R1:W-:Y:S01]  /*e860*/  MUFU.EX2 R38, R55 ;  /* 0x0000003700267308 */ /* 0x0003e20000000800 */
[----:B0-----:R-:W-:Y:S01]  /*e870*/  FADD.FTZ R63, R69, R82 ;  /* 0x00000052453f7221 */ /* 0x001fe20000010000 */
[----:B-1----:R-:W-:-:S06]  /*e880*/  FADD.FTZ R55, R67, R30 ;  /* 0x0000001e43377221 */ /* 0x002fcc0000010000 */
[----:B------:R-:W0:Y:S01]  /*e890*/  MUFU.EX2 R60, R60 ;  /* 0x0000003c003c7308 */ /* 0x000e220000000800 */
[----:B------:R-:W-:-:S07]  /*e8a0*/  FADD.FTZ R28, R70, R55 ;  /* 0x00000037461c7221 */ /* 0x000fce0000010000 */
[----:B------:R-:W1:Y:S01]  /*e8b0*/  MUFU.EX2 R59, R59 ;  /* 0x0000003b003b7308 */ /* 0x000e620000000800 */
[----:B---3--:R-:W-:Y:S01]  /*e8c0*/  FADD.FTZ R28, R71, R28 ;  /* 0x0000001c471c7221 */ /* 0x008fe20000010000 */
[----:B------:R3:W-:Y:S01]  /*e8d0*/  STSM.16.M88.4 [R18+0x24300], R20 ;  /* 0x0243001412007844 */ /* 0x0007e20000000200 */
[----:B----4-:R-:W-:-:S05]  /*e8e0*/  FADD.FTZ R30, R56, R63 ;  /* 0x0000003f381e7221 */ /* 0x010fca0000010000 */
[----:B------:R-:W4:Y:S01]  /*e8f0*/  MUFU.EX2 R62, R62 ;  /* 0x0000003e003e7308 */ /* 0x000f220000000800 */
[----:B------:R-:W-:Y:S01]  /*e900*/  F2FP.F16.F32.PACK_AB R27, R87, R86 ;  /* 0x00000056571b723e */ /* 0x000fe200000000ff */
[----:B--2---:R-:W-:-:S06]  /*e910*/  FADD.FTZ R63, R57, R30 ;  /* 0x0000001e393f7221 */ /* 0x004fcc0000010000 */
[----:B------:R-:W2:Y:S01]  /*e920*/  MUFU.EX2 R48, R48 ;  /* 0x0000003000307308 */ /* 0x000ea20000000800 */
[----:B---3--:R-:W-:-:S07]  /*e930*/  FADD.FTZ R21, R33, R28 ;  /* 0x0000001c21157221 */ /* 0x008fce0000010000 */
[----:B------:R3:W2:Y:S01]  /*e940*/  MUFU.EX2 R0, R24 ;  /* 0x0000001800007308 */ /* 0x0006a20000000800 */
[----:B------:R-:W-:Y:S01]  /*e950*/  FADD.FTZ R28, R58, R21 ;  /* 0x000000153a1c7221 */ /* 0x000fe20000010000 */
[----:B0-----:R-:W-:-:S06]  /*e960*/  FADD.FTZ R30, R60, R63 ;  /* 0x0000003f3c1e7221 */ /* 0x001fcc0000010000 */
[----:B------:R-:W0:Y:S01]  /*e970*/  MUFU.EX2 R50, R50 ;  /* 0x0000003200327308 */ /* 0x000e220000000800 */
[----:B---3--:R-:W-:-:S05]  /*e980*/  F2FP.F16.F32.PACK_AB R24, R81, R89 ;  /* 0x000000595118723e */ /* 0x008fca00000000ff */
[----:B------:R1:W-:Y:S02]  /*e990*/  STSM.16.M88.4 [R18+0x25b00], R24 ;  /* 0x025b001812007844 */ /* 0x0003e40000000200 */
[----:B------:R-:W-:Y:S01]  /*e9a0*/  MUFU.EX2 R93, R93 ;  /* 0x0000005d005d7308 */ /* 0x000fe20000000800 */
[----:B------:R-:W-:-:S07]  /*e9b0*/  F2FP.F16.F32.PACK_AB R21, R74, R29 ;  /* 0x0000001d4a15723e */ /* 0x000fce00000000ff */
[----:B------:R-:W3:Y:S01]  /*e9c0*/  MUFU.EX2 R51, R51 ;  /* 0x0000003300337308 */ /* 0x000ee20000000800 */
[----:B-1----:R-:W-:Y:S01]  /*e9d0*/  FADD.FTZ R27, R59, R28 ;  /* 0x0000001c3b1b7221 */ /* 0x002fe20000010000 */
[----:B------:R-:W-:-:S06]  /*e9e0*/  FADD.FTZ R25, R39, R30 ;  /* 0x0000001e27197221 */ /* 0x000fcc0000010000 */
[----:B------:R-:W-:Y:S01]  /*e9f0*/  MUFU.EX2 R96, R96 ;  /* 0x0000006000607308 */ /* 0x000fe20000000800 */
[----:B----4-:R-:W-:Y:S01]  /*ea00*/  FADD.FTZ R29, R62, R27 ;  /* 0x0000001b3e1d7221 */ /* 0x010fe20000010000 */
[----:B--2---:R-:W-:-:S06]  /*ea10*/  FADD.FTZ R28, R48, R25 ;  /* 0x00000019301c7221 */ /* 0x004fcc0000010000 */
[----:B------:R-:W1:Y:S01]  /*ea20*/  MUFU.EX2 R54, R54 ;  /* 0x0000003600367308 */ /* 0x000e620000000800 */
[----:B------:R-:W-:Y:S01]  /*ea30*/  FADD.FTZ R29, R0, R29 ;  /* 0x0000001d001d7221 */ /* 0x000fe20000010000 */
[----:B------:R-:W-:-:S06]  /*ea40*/  FADD.FTZ R28, R31, R28 ;  /* 0x0000001c1f1c7221 */ /* 0x000fcc0000010000 */
[----:B------:R-:W-:Y:S01]  /*ea50*/  MUFU.EX2 R49, R49 ;  /* 0x0000003100317308 */ /* 0x000fe20000000800 */
[----:B------:R-:W-:-:S07]  /*ea60*/  F2FP.F16.F32.PACK_AB R24, R65, R64 ;  /* 0x000000404118723e */ /* 0x000fce00000000ff */
[----:B------:R-:W2:Y:S01]  /*ea70*/  MUFU.EX2 R42, R42 ;  /* 0x0000002a002a7308 */ /* 0x000ea20000000800 */
[----:B------:R-:W-:Y:S02]  /*ea80*/  F2FP.F16.F32.PACK_AB R20, R73, R80 ;  /* 0x000000504914723e */ /* 0x000fe400000000ff */
[----:B------:R-:W-:-:S05]  /*ea90*/  F2FP.F16.F32.PACK_AB R22, R77, R76 ;  /* 0x0000004c4d16723e */ /* 0x000fca00000000ff */
[----:B------:R-:W4:Y:S01]  /*eaa0*/  MUFU.EX2 R52, R52 ;  /* 0x0000003400347308 */ /* 0x000f220000000800 */
[----:B------:R-:W-:-:S07]  /*eab0*/  F2FP.F16.F32.PACK_AB R23, R78, R75 ;  /* 0x0000004b4e17723e */ /* 0x000fce00000000ff */
[----:B------:R-:W4:Y:S08]  /*eac0*/  MUFU.EX2 R43, R43 ;  /* 0x0000002b002b7308 */ /* 0x000f300000000800 */
[----:B------:R0:W-:Y:S01]  /*ead0*/  MUFU.EX2 R63, R32 ;  /* 0x00000020003f7308 */ /* 0x0001e20000000800 */
[----:B------:R1:W-:Y:S01]  /*eae0*/  STSM.16.M88.4 [R18+0x27300], R20 ;  /* 0x0273001412007844 */ /* 0x0003e20000000200 */
[----:B0-----:R-:W-:-:S06]  /*eaf0*/  FADD.FTZ R32, R50, R29 ;  /* 0x0000001d32207221 */ /* 0x001fcc0000010000 */
[----:B------:R-:W0:Y:S01]  /*eb00*/  MUFU.EX2 R44, R44 ;  /* 0x0000002c002c7308 */ /* 0x000e220000000800 */
[----:B---3--:R-:W-:-:S07]  /*eb10*/  FADD.FTZ R29, R51, R32 ;  /* 0x00000020331d7221 */ /* 0x008fce0000010000 */
[----:B------:R3:W-:Y:S01]  /*eb20*/  MUFU.EX2 R64, R35 ;  /* 0x0000002300407308 */ /* 0x0007e20000000800 */
[----:B-1----:R-:W-:Y:S01]  /*eb30*/  FADD.FTZ R21, R54, R29 ;  /* 0x0000001d36157221 */ /* 0x002fe20000010000 */
[----:B---3--:R-:W-:-:S06]  /*eb40*/  FADD.FTZ R35, R93, R28 ;  /* 0x0000001c5d237221 */ /* 0x008fcc0000010000 */
[----:B------:R-:W1:Y:S01]  /*eb50*/  MUFU.EX2 R45, R45 ;  /* 0x0000002d002d7308 */ /* 0x000e620000000800 */
[----:B--2---:R-:W-:-:S07]  /*eb60*/  FADD.FTZ R20, R42, R21 ;  /* 0x000000152a147221 */ /* 0x004fce0000010000 */
[----:B------:R2:W-:Y:S08]  /*eb70*/  MUFU.EX2 R55, R34 ;  /* 0x0000002200377308 */ /* 0x0005f00000000800 */
[----:B------:R-:W3:Y:S01]  /*eb80*/  MUFU.EX2 R47, R47 ;  /* 0x0000002f002f7308 */ /* 0x000ee20000000800 */
[----:B--2---:R-:W-:-:S04]  /*eb90*/  FADD.FTZ R34, R96, R35 ;  /* 0x0000002360227221 */ /* 0x004fc80000010000 */
[----:B------:R-:W-:-:S03]  /*eba0*/  FADD.FTZ R23, R49, R34 ;  /* 0x0000002231177221 */ /* 0x000fc60000010000 */
[----:B------:R-:W2:Y:S01]  /*ebb0*/  MUFU.EX2 R53, R53 ;  /* 0x0000003500357308 */ /* 0x000ea20000000800 */
[----:B----4-:R-:W-:Y:S01]  /*ebc0*/  FADD.FTZ R23, R52, R23 ;  /* 0x0000001734177221 */ /* 0x010fe20000010000 */
[----:B------:R-:W-:Y:S01]  /*ebd0*/  FADD.FTZ R21, R43, R20 ;  /* 0x000000142b157221 */ /* 0x000fe20000010000 */
[----:B------:R-:W-:-:S05]  /*ebe0*/  F2FP.F16.F32.PACK_AB R29, R58, R33 ;  /* 0x000000213a1d723e */ /* 0x000fca00000000ff */
[----:B------:R-:W4:Y:S01]  /*ebf0*/  MUFU.EX2 R61, R61 ;  /* 0x0000003d003d7308 */ /* 0x000f220000000800 */
[----:B0-----:R-:W-:Y:S01]  /*ec00*/  FADD.FTZ R22, R44, R23 ;  /* 0x000000172c167221 */ /* 0x001fe20000010000 */
[----:B------:R-:W-:Y:S01]  /*ec10*/  F2FP.F16.F32.PACK_AB R33, R50, R0 ;  /* 0x000000003221723e */ /* 0x000fe200000000ff */
[----:B------:R-:W-:-:S05]  /*ec20*/  FADD.FTZ R0, R38, R21 ;  /* 0x0000001526007221 */ /* 0x000fca0000010000 */
[----:B------:R-:W0:Y:S01]  /*ec30*/  MUFU.EX2 R92, R92 ;  /* 0x0000005c005c7308 */ /* 0x000e220000000800 */
[----:B-1----:R-:W-:Y:S01]  /*ec40*/  FADD.FTZ R22, R45, R22 ;  /* 0x000000162d167221 */ /* 0x002fe20000010000 */
[----:B---3--:R-:W-:-:S06]  /*ec50*/  FADD.FTZ R0, R47, R0 ;  /* 0x000000002f007221 */ /* 0x008fcc0000010000 */
[----:B------:R-:W-:Y:S01]  /*ec60*/  MUFU.EX2 R97, R97 ;  /* 0x0000006100617308 */ /* 0x000fe20000000800 */
[----:B--2---:R-:W-:Y:S01]  /*ec70*/  FADD.FTZ R22, R53, R22 ;  /* 0x0000001635167221 */ /* 0x004fe20000010000 */
[----:B------:R-:W-:-:S06]  /*ec80*/  FADD.FTZ R21, R55, R0 ;  /* 0x0000000037157221 */ /* 0x000fcc0000010000 */
[----:B------:R-:W1:Y:S01]  /*ec90*/  MUFU.EX2 R98, R98 ;  /* 0x0000006200627308 */ /* 0x000e620000000800 */
[----:B------:R-:W-:Y:S02]  /*eca0*/  F2FP.F16.F32.PACK_AB R26, R69, R68 ;  /* 0x00000044451a723e */ /* 0x000fe400000000ff */
[----:B------:R-:W-:Y:S02]  /*ecb0*/  F2FP.F16.F32.PACK_AB R25, R67, R66 ;  /* 0x000000424319723e */ /* 0x000fe400000000ff */
[----:B------:R-:W-:-:S03]  /*ecc0*/  F2FP.F16.F32.PACK_AB R27, R71, R70 ;  /* 0x00000046471b723e */ /* 0x000fc600000000ff */
[----:B------:R-:W2:Y:S01]  /*ecd0*/  MUFU.EX2 R41, R41 ;  /* 0x0000002900297308 */ /* 0x000ea20000000800 */
[----:B----4-:R-:W-:Y:S01]  /*ece0*/  FADD.FTZ R23, R61, R22 ;  /* 0x000000163d177221 */ /* 0x010fe20000010000 */
[----:B------:R-:W-:Y:S01]  /*ecf0*/  F2FP.F16.F32.PACK_AB R32, R31, R48 ;  /* 0x000000301f20723e */ /* 0x000fe200000000ff */
[----:B------:R-:W-:-:S05]  /*ed00*/  FADD.FTZ R0, R64, R21 ;  /* 0x0000001540007221 */ /* 0x000fca0000010000 */
[----:B------:R-:W3:Y:S01]  /*ed10*/  MUFU.EX2 R99, R99 ;  /* 0x0000006300637308 */ /* 0x000ee20000000800 */
[----:B------:R-:W-:Y:S01]  /*ed20*/  F2FP.F16.F32.PACK_AB R28, R57, R56 ;  /* 0x00000038391c723e */ /* 0x000fe200000000ff */
[----:B------:R0:W-:Y:S01]  /*ed30*/  STSM.16.M88.4 [R18+0x28b00], R24 ;  /* 0x028b001812007844 */ /* 0x0001e20000000200 */
[----:B------:R-:W-:-:S05]  /*ed40*/  F2FP.F16.F32.PACK_AB R30, R39, R60 ;  /* 0x0000003c271e723e */ /* 0x000fca00000000ff */
[----:B------:R-:W4:Y:S01]  /*ed50*/  MUFU.EX2 R36, R36 ;  /* 0x0000002400247308 */ /* 0x000f220000000800 */
[----:B------:R-:W-:-:S07]  /*ed60*/  F2FP.F16.F32.PACK_AB R31, R62, R59 ;  /* 0x0000003b3e1f723e */ /* 0x000fce00000000ff */
[----:B------:R-:W-:Y:S01]  /*ed70*/  MUFU.EX2 R37, R37 ;  /* 0x0000002500257308 */ /* 0x000fe20000000800 */
[----:B0-----:R-:W-:Y:S01]  /*ed80*/  FADD.FTZ R26, R92, R23 ;  /* 0x000000175c1a7221 */ /* 0x001fe20000010000 */
[----:B------:R-:W-:-:S06]  /*ed90*/  FADD.FTZ R27, R63, R0 ;  /* 0x000000003f1b7221 */ /* 0x000fcc0000010000 */
[----:B------:R-:W-:Y:S01]  /*eda0*/  MUFU.EX2 R40, R40 ;  /* 0x0000002800287308 */ /* 0x000fe20000000800 */
[----:B------:R-:W-:-:S07]  /*edb0*/  F2FP.F16.F32.PACK_AB R34, R96, R93 ;  /* 0x0000005d6022723e */ /* 0x000fce00000000ff */
[----:B------:R-:W0:Y:S01]  /*edc0*/  MUFU.EX2 R100, R100 ;  /* 0x0000006400647308 */ /* 0x000e220000000800 */
[----:B------:R-:W-:-:S07]  /*edd0*/  F2FP.F16.F32.PACK_AB R35, R54, R51 ;  /* 0x000000333623723e */ /* 0x000fce00000000ff */
[----:B------:R-:W-:Y:S01]  /*ede0*/  MUFU.EX2 R46, R46 ;  /* 0x0000002e002e7308 */ /* 0x000fe20000000800 */
[----:B------:R2:W-:Y:S07]  /*edf0*/  STSM.16.M88.4 [R18+0x2a300], R28 ;  /* 0x02a3001c12007844 */ /* 0x0005ee0000000200 */
[----:B------:R-:W0:Y:S01]  /*ee00*/  MUFU.EX2 R101, R101 ;  /* 0x0000006500657308 */ /* 0x000e220000000800 */
[----:B-1----:R-:W-:Y:S01]  /*ee10*/  FADD.FTZ R0, R98, R27 ;  /* 0x0000001b62007221 */ /* 0x002fe20000010000 */
[----:B------:R1:W-:Y:S01]  /*ee20*/  STSM.16.M88.4 [R18+0x2bb00], R32 ;  /* 0x02bb002012007844 */ /* 0x0003e20000000200 */
[----:B--2---:R-:W-:Y:S01]  /*ee30*/  FADD.FTZ R28, R97, R26 ;  /* 0x0000001a611c7221 */ /* 0x004fe20000010000 */
[----:B------:R-:W-:-:S02]  /*ee40*/  F2FP.F16.F32.PACK_AB R20, R52, R49 ;  /* 0x000000313414723e */ /* 0x000fc400000000ff */
[----:B------:R-:W-:Y:S02]  /*ee50*/  F2FP.F16.F32.PACK_AB R22, R45, R44 ;  /* 0x0000002c2d16723e */ /* 0x000fe400000000ff */
[----:B------:R-:W-:Y:S01]  /*ee60*/  F2FP.F16.F32.PACK_AB R21, R43, R42 ;  /* 0x0000002a2b15723e */ /* 0x000fe200000000ff */
[----:B-1----:R-:W-:Y:S01]  /*ee70*/  FADD.FTZ R33, R41, R28 ;  /* 0x0000001c29217221 */ /* 0x002fe20000010000 */
[----:B---3--:R-:W-:Y:S01]  /*ee80*/  FADD.FTZ R35, R99, R0 ;  /* 0x0000000063237221 */ /* 0x008fe20000010000 */
[----:B------:R-:W-:Y:S02]  /*ee90*/  F2FP.F16.F32.PACK_AB R23, R47, R38 ;  /* 0x000000262f17723e */ /* 0x000fe400000000ff */
[C---:B----4-:R-:W-:Y:S01]  /*eea0*/  F2FP.F16.F32.PACK_AB R28, R36.reuse, R41 ;  /* 0x00000029241c723e */ /* 0x050fe200000000ff */
[----:B------:R-:W-:Y:S01]  /*eeb0*/  FADD.FTZ R36, R36, R33 ;  /* 0x0000002124247221 */ /* 0x000fe20000010000 */
[----:B------:R-:W-:Y:S01]  /*eec0*/  F2FP.F16.F32.PACK_AB R24, R61, R53 ;  /* 0x000000353d18723e */ /* 0x000fe200000000ff */
[----:B0-----:R-:W-:Y:S01]  /*eed0*/  FADD.FTZ R35, R100, R35 ;  /* 0x0000002364237221 */ /* 0x001fe20000010000 */
[----:B------:R-:W-:-:S02]  /*eee0*/  F2FP.F16.F32.PACK_AB R26, R97, R92 ;  /* 0x0000005c611a723e */ /* 0x000fc400000000ff */
[----:B------:R-:W-:Y:S02]  /*eef0*/  F2FP.F16.F32.PACK_AB R25, R64, R55 ;  /* 0x000000374019723e */ /* 0x000fe400000000ff */
[----:B------:R-:W-:Y:S02]  /*ef00*/  F2FP.F16.F32.PACK_AB R27, R98, R63 ;  /* 0x0000003f621b723e */ /* 0x000fe400000000ff */
[----:B------:R-:W-:Y:S02]  /*ef10*/  F2FP.F16.F32.PACK_AB R29, R100, R99 ;  /* 0x00000063641d723e */ /* 0x000fe400000000ff */
[----:B------:R-:W-:Y:S02]  /*ef20*/  F2FP.F16.F32.PACK_AB R30, R40, R37 ;  /* 0x00000025281e723e */ /* 0x000fe400000000ff */
[----:B------:R-:W-:Y:S01]  /*ef30*/  F2FP.F16.F32.PACK_AB R31, R101, R46 ;  /* 0x0000002e651f723e */ /* 0x000fe200000000ff */
[----:B------:R0:W-:Y:S01]  /*ef40*/  STSM.16.M88.4 [R18+0x2d300], R20 ;  /* 0x02d3001412007844 */ /* 0x0001e20000000200 */
[----:B------:R-:W-:Y:S01]  /*ef50*/  FADD.FTZ R37, R37, R36 ;  /* 0x0000002425257221 */ /* 0x000fe20000010000 */
[----:B------:R-:W-:-:S02]  /*ef60*/  FADD.FTZ R46, R46, R35 ;  /* 0x000000232e2e7221 */ /* 0x000fc40000010000 */
[----:B------:R-:W-:Y:S04]  /*ef70*/  STSM.16.M88.4 [R18+0x2eb00], R24 ;  /* 0x02eb001812007844 */ /* 0x000fe80000000200 */
[----:B------:R1:W-:Y:S01]  /*ef80*/  STSM.16.M88.4 [R18+0x30300], R28 ;  /* 0x0303001c12007844 */ /* 0x0003e20000000200 */
[----:B------:R-:W-:Y:S01]  /*ef90*/  FADD.FTZ R0, R101, R46 ;  /* 0x0000002e65007221 */ /* 0x000fe20000010000 */
[----:B------:R2:W-:Y:S06]  /*efa0*/  MEMBAR.ALL.CTA ;  /* 0x0000000000007992 */ /* 0x0005ec0000008000 */
[----:B--2---:R-:W2:Y:S01]  /*efb0*/  FENCE.VIEW.ASYNC.S ;  /* 0x00000000000073c6 */ /* 0x004ea20000000000 */
[----:B0-----:R-:W-:Y:S01]  /*efc0*/  FADD.FTZ R20, R40, R37 ;  /* 0x0000002528147221 */ /* 0x001fe20000010000 */
[----:B------:R-:W-:-:S04]  /*efd0*/  VIADD R108, R108, 0xfffffffe ;  /* 0xfffffffe6c6c7836 */ /* 0x000fc80000000000 */
[----:B------:R0:W-:Y:S04]  /*efe0*/  STL [R1+0x40], R20 ;  /* 0x0000401401007387 */ /* 0x0001e80000100800 */
[----:B------:R0:W-:Y:S01]  /*eff0*/  STL [R1+0x48], R0 ;  /* 0x0000480001007387 */ /* 0x0001e20000100800 */
[----:B------:R-:W-:Y:S01]  /*f000*/  ISETP.GE.AND P2, PT, R108, R91, PT ;  /* 0x0000005b6c00720c */ /* 0x000fe20003f46270 */
[----:B------:R-:W-:-:S04]  /*f010*/  IMAD.MOV.U32 R71, RZ, RZ, RZ ;  /* 0x000000ffff477224 */ /* 0x000fc800078e00ff */
[--C-:B------:R-:W-:Y:S02]  /*f020*/  IMAD.MOV.U32 R70, RZ, RZ, R71.reuse ;  /* 0x000000ffff467224 */ /* 0x100fe400078e0047 */
[--C-:B------:R-:W-:Y:S02]  /*f030*/  IMAD.MOV.U32 R69, RZ, RZ, R71.reuse ;  /* 0x000000ffff457224 */ /* 0x100fe400078e0047 */
[--C-:B------:R-:W-:Y:S02]  /*f040*/  IMAD.MOV.U32 R68, RZ, RZ, R71.reuse ;  /* 0x000000ffff447224 */ /* 0x100fe400078e0047 */
[--C-:B------:R-:W-:Y:S02]  /*f050*/  IMAD.MOV.U32 R67, RZ, RZ, R71.reuse ;  /* 0x000000ffff437224 */ /* 0x100fe400078e0047 */
[--C-:B------:R-:W-:Y:S02]  /*f060*/  IMAD.MOV.U32 R66, RZ, RZ, R71.reuse ;  /* 0x000000ffff427224 */ /* 0x100fe400078e0047 */
[----:B------:R-:W-:-:S02]  /*f070*/  IMAD.MOV.U32 R65, RZ, RZ, R71 ;  /* 0x000000ffff417224 */ /* 0x000fc400078e0047 */
        /* <DEDUP_REMOVED lines=33> */
[--C-:B-1----:R-:W-:Y:S02]  /*f290*/  IMAD.MOV.U32 R31, RZ, RZ, R71.reuse ;  /* 0x000000ffff1f7224 */ /* 0x102fe400078e0047 */
[--C-:B------:R-:W-:Y:S02]  /*f2a0*/  IMAD.MOV.U32 R30, RZ, RZ, R71.reuse ;  /* 0x000000ffff1e7224 */ /* 0x100fe400078e0047 */
[----:B------:R-:W-:-:S02]  /*f2b0*/  IMAD.MOV.U32 R29, RZ, RZ, R71 ;  /* 0x000000ffff1d7224 */ /* 0x000fc400078e0047 */
[--C-:B------:R-:W-:Y:S02]  /*f2c0*/  IMAD.MOV.U32 R28, RZ, RZ, R71.reuse ;  /* 0x000000ffff1c7224 */ /* 0x100fe400078e0047 */
[--C-:B------:R-:W-:Y:S02]  /*f2d0*/  IMAD.MOV.U32 R27, RZ, RZ, R71.reuse ;  /* 0x000000ffff1b7224 */ /* 0x100fe400078e0047 */
[--C-:B------:R-:W-:Y:S02]  /*f2e0*/  IMAD.MOV.U32 R26, RZ, RZ, R71.reuse ;  /* 0x000000ffff1a7224 */ /* 0x100fe400078e0047 */
[--C-:B------:R-:W-:Y:S02]  /*f2f0*/  IMAD.MOV.U32 R25, RZ, RZ, R71.reuse ;  /* 0x000000ffff197224 */ /* 0x100fe400078e0047 */
[----:B------:R-:W-:Y:S01]  /*f300*/  IMAD.MOV.U32 R24, RZ, RZ, R71 ;  /* 0x000000ffff187224 */ /* 0x000fe200078e0047 */
[----:B--2---:R-:W-:Y:S01]  /*f310*/  NOP ;  /* 0x0000000000007918 */ /* 0x004fe20000000000 */
[----:B0-----:R-:W-:Y:S05]  /*f320*/  @!P2 BRA `(.L_x_521) ;  /* 0x0000004800c8a947 */ /* 0x001fea0003800000 */
[----:B------:R-:W-:Y:S04]  /*f330*/  STL [R1+0x44], R108 ;  /* 0x0000446c01007387 */ /* 0x000fe80000100800 */
[----:B------:R-:W-:Y:S04]  /*f340*/  STL [R1+0x4], R72 ;  /* 0x0000044801007387 */ /* 0x000fe80000100800 */
[----:B------:R0:W-:Y:S04]  /*f350*/  STL [R1], R14 ;  /* 0x0000000e01007387 */ /* 0x0001e80000100800 */
[----:B0-----:R-:W2:Y:S01]  /*f360*/  LDL.LU R14, [R1+0x60] ;  /* 0x00006000010e7983 */ /* 0x001ea20000300800 */
[----:B------:R-:W-:Y:S01]  /*f370*/  IMAD.MOV.U32 R0, RZ, RZ, R154 ;  /* 0x000000ffff007224 */ /* 0x000fe200078e009a */
        /* <DEDUP_REMOVED lines=23> */
[----:B------:R-:W-:Y:S01]  /*f4f0*/  CS2R R24, SRZ ;  /* 0x0000000000187805 */ /* 0x000fe2000001ff00 */
[----:B--2---:R0:W-:Y:S06]  /*f500*/  STL [R1+0x8], R14 ;  /* 0x0000080e01007387 */ /* 0x0041ec0000100800 */
.L_x_532:
[----:B------:R-:W2:Y:S04]  /*f510*/  LDL R15, [R1+0x8] ;  /* 0x00000800010f7983 */ /* 0x000ea80000100800 */
[----:B-1----:R-:W3:Y:S01]  /*f520*/  LDL R20, [R1+0x7c] ;  /* 0x00007c0001147983 */ /* 0x002ee20000100800 */
[----:B------:R-:W-:-:S05]  /*f530*/  VIADD R154, R0, 0x1 ;  /* 0x00000001009a7836 */ /* 0x000fca0000000000 */
[----:B------:R-:W-:-:S04]  /*f540*/  ISETP.NE.AND P3, PT, R154, 0x2, PT ;  /* 0x000000029a00780c */ /* 0x000fc80003f65270 */
[----:B0-----:R-:W-:Y:S01]  /*f550*/  SEL R14, RZ, 0x1, P3 ;  /* 0x00000001ff0e7807 */ /* 0x001fe20001800000 */
[----:B------:R-:W-:Y:S05]  /*f560*/  YIELD ;  /* 0x0000000000007946 */ /* 0x000fea0003800000 */
[----:B------:R-:W-:Y:S02]  /*f570*/  SEL R154, R154, RZ, P3 ;  /* 0x000000ff9a9a7207 */ /* 0x000fe40001800000 */
[----:B--2---:R-:W-:-:S05]  /*f580*/  LOP3.LUT R15, R15, R14, RZ, 0x3c, !PT ;  /* 0x0000000e0f0f7212 */ /* 0x004fca00078e3cff */
[----:B------:R0:W-:Y:S01]  /*f590*/  STL [R1+0x60], R15 ;  /* 0x0000600f01007387 */ /* 0x0001e20000100800 */
[----:B---3--:R-:W-:-:S13]  /*f5a0*/  ISETP.NE.AND P2, PT, R20, RZ, PT ;  /* 0x000000ff1400720c */ /* 0x008fda0003f45270 */
[----:B0-----:R-:W-:Y:S05]  /*f5b0*/  @P2 BRA `(.L_x_522) ;  /* 0x0000000000302947 */ /* 0x001fea0003800000 */
[----:B------:R-:W-:Y:S05]  /*f5c0*/  @!P0 BRA `(.L_x_523) ;  /* 0x0000000000048947 */ /* 0x000fea0003800000 */
[----:B------:R-:W-:Y:S01]  /*f5d0*/  BPT.TRAP 0x1 ;  /* 0x000000040000795c */ /* 0x000fe20000300000 */
.L_x_523:
[----:B------:R-:W-:Y:S01]  /*f5e0*/  IMAD R14, R154, 0x8, R16 ;  /* 0x000000089a0e7824 */ /* 0x000fe200078e0210 */
[----:B------:R-:W-:-:S04]  /*f5f0*/  SHF.L.U32 R15, R15, 0x1f, RZ ;  /* 0x0000001f0f0f7819 */ /* 0x000fc800000006ff */
[----:B------:R0:W1:Y:S01]  /*f600*/  SYNCS.PHASECHK.TRANS64.TRYWAIT P3, [R14+URZ+0x31c30], R15 ;  /* 0x031c300f0e0075a7 */ /* 0x000062000806017f */
[----:B------:R-:W-:Y:S05]  /*f610*/  @!P0 BRA `(.L_x_524) ;  /* 0x0000000000048947 */ /* 0x000fea0003800000 */
[----:B------:R-:W-:Y:S01]  /*f620*/  BPT.TRAP 0x1 ;  /* 0x000000040000795c */ /* 0x000fe20000300000 */
.L_x_524:
[----:B------:R-:W-:Y:S04]  /*f630*/  BSSY B0, `(.L_x_522) ;  /* 0x0000004000007945 */ /* 0x000fe80003800000 */
[----:B-1----:R-:W-:Y:S05]  /*f640*/  @P3 BRA `(.L_x_525) ;  /* 0x0000000000083947 */ /* 0x002fea0003800000 */
[----:B------:R-:W1:Y:S02]  /*f650*/  SYNCS.PHASECHK.TRANS64.TRYWAIT P3, [R14+URZ+0x31c30], R15 ;  /* 0x031c300f0e0075a7 */ /* 0x000e64000806017f */
[----:B-1----:R-:W-:Y:S05]  /*f660*/  @!P3 BRA `(.L_x_526) ;  /* 0x0000010400acb947 */ /* 0x002fea0003800000 */
.L_x_525:
[----:B------:R-:W-:Y:S05]  /*f670*/  BSYNC B0 ;  /* 0x0000000000007941 */ /* 0x000fea0003800000 */
.L_x_522:
[----:B01----:R-:W2:Y:S01]  /*f680*/  LDL R14, [R1+0x80] ;  /* 0x00008000010e7983 */ /* 0x003ea20000100800 */
[----:B------:R-:W-:Y:S05]  /*f690*/  WARPSYNC.ALL ;  /* 0x0000000000007948 */ /* 0x000fea0003800000 */
[----:B------:R-:W0:Y:S01]  /*f6a0*/  S2R R20, SR_TID.X ;  /* 0x0000000000147919 */ /* 0x000e220000002100 */
[----:B------:R-:W-:Y:S01]  /*f6b0*/  IMAD.MOV.U32 R21, RZ, RZ, -0x7fffffe0 ;  /* 0x80000020ff157424 */ /* 0x000fe200078e00ff */
[----:B------:R-:W-:Y:S01]  /*f6c0*/  R2UR UR52, R2 ;  /* 0x00000000023472ca */ /* 0x000fe200000e0000 */
[----:B------:R-:W-:Y:S01]  /*f6d0*/  IMAD.MOV.U32 R23, RZ, RZ, -0x7fffffe0 ;  /* 0x80000020ff177424 */ /* 0x000fe200078e00ff */
[----:B------:R-:W-:Y:S01]  /*f6e0*/  R2UR UR53, R3 ;  /* 0x00000000033572ca */ /* 0x000fe200000e0000 */
[----:B------:R-:W-:Y:S01]  /*f6f0*/  IMAD.MOV.U32 R149, RZ, RZ, -0x7fffffe0 ;  /* 0x80000020ff957424 */ /* 0x000fe200078e00ff */
[C---:B------:R-:W-:Y:S01]  /*f700*/  R2UR UR7, R21.reuse ;  /* 0x00000000150772ca */ /* 0x040fe200000e0000 */
[----:B------:R-:W-:Y:S01]  /*f710*/  IMAD.MOV.U32 R15, RZ, RZ, -0x7fffffe0 ;  /* 0x80000020ff0f7424 */ /* 0x000fe200078e00ff */
[----:B------:R-:W-:Y:S01]  /*f720*/  R2UR UR11, R21 ;  /* 0x00000000150b72ca */ /* 0x000fe200000e0000 */
[----:B------:R-:W-:Y:S01]  /*f730*/  IMAD.MOV.U32 R81, RZ, RZ, -0x7fffffe0 ;  /* 0x80000020ff517424 */ /* 0x000fe200078e00ff */
[----:B------:R-:W-:Y:S01]  /*f740*/  R2UR UR55, R23 ;  /* 0x00000000173772ca */ /* 0x000fe200000e0000 */
[----:B------:R-:W-:Y:S01]  /*f750*/  STL [R1+0x118], R30 ;  /* 0x0001181e01007387 */ /* 0x000fe20000100800 */
[----:B------:R-:W-:Y:S01]  /*f760*/  R2UR UR5, R21 ;  /* 0x00000000150572ca */ /* 0x000fe200000e0000 */
[----:B------:R-:W-:Y:S01]  /*f770*/  IMAD.MOV.U32 R151, RZ, RZ, -0x7fffffe0 ;  /* 0x80000020ff977424 */ /* 0x000fe200078e00ff */
[C---:B------:R-:W-:Y:S01]  /*f780*/  R2UR UR59, R15.reuse ;  /* 0x000000000f3b72ca */ /* 0x040fe200000e0000 */
[----:B------:R-:W-:Y:S01]  /*f790*/  STL [R1+0x114], R29 ;  /* 0x0001141d01007387 */ /* 0x000fe20000100800 */
[----:B------:R-:W-:-:S02]  /*f7a0*/  R2UR UR9, R15 ;  /* 0x000000000f0972ca */ /* 0x000fc400000e0000 */
[----:B------:R-:W-:Y:S01]  /*f7b0*/  R2UR UR56, R2 ;  /* 0x00000000023872ca */ /* 0x000fe200000e0000 */
[----:B------:R-:W-:Y:S01]  /*f7c0*/  STL [R1+0x110], R28 ;  /* 0x0001101c01007387 */ /* 0x000fe20000100800 */
[----:B------:R-:W-:Y:S01]  /*f7d0*/  MOV R74, UR7 ;  /* 0x00000007004a7c02 */ /* 0x000fe20008000f00 */
[----:B------:R-:W-:Y:S01]  /*f7e0*/  UMOV UR7, UR11 ;  /* 0x0000000b00077c82 */ /* 0x000fe20008000000 */
[----:B------:R-:W-:Y:S01]  /*f7f0*/  R2UR UR57, R3 ;  /* 0x00000000033972ca */ /* 0x000fe200000e0000 */
[----:B------:R-:W-:Y:S01]  /*f800*/  STL [R1+0x10c], R27 ;  /* 0x00010c1b01007387 */ /* 0x000fe20000100800 */
[----:B------:R-:W-:Y:S01]  /*f810*/  MOV R76, UR55 ;  /* 0x00000037004c7c02 */ /* 0x000fe20008000f00 */
[----:B------:R-:W-:Y:S01]  /*f820*/  UMOV UR55, UR5 ;  /* 0x0000000500377c82 */ /* 0x000fe20008000000 */
[----:B------:R-:W-:Y:S01]  /*f830*/  MOV R21, UR7 ;  /* 0x0000000700157c02 */ /* 0x000fe20008000f00 */
[----:B------:R-:W-:Y:S01]  /*f840*/  STL [R1+0x108], R26 ;  /* 0x0001081a01007387 */ /* 0x000fe20000100800 */
[----:B------:R-:W-:-:S02]  /*f850*/  R2UR UR7, R149 ;  /* 0x00000000950772ca */ /* 0x000fc400000e0000 */
[----:B------:R-:W-:Y:S01]  /*f860*/  R2UR UR5, R3 ;  /* 0x00000000030572ca */ /* 0x000fe200000e0000 */
[----:B------:R-:W-:Y:S01]  /*f870*/  STL [R1+0x104], R25 ;  /* 0x0001041901007387 */ /* 0x000fe20000100800 */
[----:B0-----:R-:W-:Y:S02]  /*f880*/  SHF.R.U32.HI R20, RZ, 0x7, R20 ;  /* 0x00000007ff147819 */ /* 0x001fe40000011614 */
[C---:B------:R-:W-:Y:S01]  /*f890*/  R2UR UR11, R15.reuse ;  /* 0x000000000f0b72ca */ /* 0x040fe200000e0000 */
[----:B------:R-:W-:Y:S01]  /*f8a0*/  STL [R1+0x100], R24 ;  /* 0x0001001801007387 */ /* 0x000fe20000100800 */
[C---:B------:R-:W-:Y:S01]  /*f8b0*/  R2UR UR23, R15.reuse ;  /* 0x000000000f1772ca */ /* 0x040fe200000e0000 */
[----:B------:R-:W-:Y:S01]  /*f8c0*/  VIADD R72, R20, 0x8 ;  /* 0x0000000814487836 */ /* 0x000fe20000000000 */
[C---:B------:R-:W-:Y:S01]  /*f8d0*/  R2UR UR35, R15.reuse ;  /* 0x000000000f2372ca */ /* 0x040fe200000e0000 */
[----:B------:R-:W-:Y:S01]  /*f8e0*/  STL [R1+0xfc], R19 ;  /* 0x0000fc1301007387 */ /* 0x000fe20000100800 */
[----:B------:R-:W-:-:S02]  /*f8f0*/  R2UR UR47, R15 ;  /* 0x000000000f2f72ca */ /* 0x000fc400000e0000 */
[C---:B------:R-:W-:Y:S01]  /*f900*/  R2UR UR33, R15.reuse ;  /* 0x000000000f2172ca */ /* 0x040fe200000e0000 */
[----:B------:R0:W-:Y:S01]  /*f910*/  BAR.SYNC.DEFER_BLOCKING R72, 0x100 ;  /* 0x000400480000751d */ /* 0x0001e20000010000 */
[----:B------:R-:W-:Y:S02]  /*f920*/  R2UR UR29, R15 ;  /* 0x000000000f1d72ca */ /* 0x000fe400000e0000 */
[C---:B------:R-:W-:Y:S02]  /*f930*/  R2UR UR15, R81.reuse ;  /* 0x00000000510f72ca */ /* 0x040fe400000e0000 */
[C---:B------:R-:W-:Y:S02]  /*f940*/  R2UR UR31, R81.reuse ;  /* 0x00000000511f72ca */ /* 0x040fe400000e0000 */
[----:B------:R-:W-:Y:S01]  /*f950*/  R2UR UR39, R81 ;  /* 0x00000000512772ca */ /* 0x000fe200000e0000 */
[----:B------:R-:W-:Y:S01]  /*f960*/  STL [R1+0xf8], R18 ;  /* 0x0000f81201007387 */ /* 0x000fe20000100800 */
[----:B0-----:R-:W-:Y:S01]  /*f970*/  MOV R72, UR59 ;  /* 0x0000003b00487c02 */ /* 0x001fe20008000f00 */
[----:B------:R-:W-:Y:S01]  /*f980*/  UMOV UR59, UR9 ;  /* 0x00000009003b7c82 */ /* 0x000fe20008000000 */
[----:B------:R-:W-:Y:S01]  /*f990*/  R2UR UR9, R23 ;  /* 0x00000000170972ca */ /* 0x000fe200000e0000 */
[----:B------:R-:W-:Y:S01]  /*f9a0*/  STL [R1+0xf4], R17 ;  /* 0x0000f41101007387 */ /* 0x000fe20000100800 */
[----:B------:R-:W-:-:S02]  /*f9b0*/  R2UR UR51, R81 ;  /* 0x00000000513372ca */ /* 0x000fc400000e0000 */
[----:B------:R-:W-:Y:S01]  /*f9c0*/  R2UR UR25, R81 ;  /* 0x00000000511972ca */ /* 0x000fe200000e0000 */
[----:B------:R-:W-:Y:S01]  /*f9d0*/  STL [R1+0xf0], R16 ;  /* 0x0000f01001007387 */ /* 0x000fe20000100800 */
[C---:B------:R-:W-:Y:S02]  /*f9e0*/  R2UR UR19, R23.reuse ;  /* 0x00000000171372ca */ /* 0x040fe400000e0000 */
[C---:B------:R-:W-:Y:S01]  /*f9f0*/  R2UR UR27, R23.reuse ;  /* 0x00000000171b72ca */ /* 0x040fe200000e0000 */
[----:B------:R0:W-:Y:S01]  /*fa00*/  STL [R1+0xec], R0 ;  /* 0x0000ec0001007387 */ /* 0x0001e20000100800 */
[C---:B------:R-:W-:Y:S02]  /*fa10*/  R2UR UR43, R23.reuse ;  /* 0x00000000172b72ca */ /* 0x040fe400000e0000 */
[----:B------:R-:W-:Y:S01]  /*fa20*/  R2UR UR21, R23 ;  /* 0x00000000171572ca */ /* 0x000fe200000e0000 */
[----:B------:R-:W-:Y:S01]  /*fa30*/  WARPGROUP.ARRIVE ;  /* 0x00000000000079c5 */ /* 0x000fe20000000000 */
[----:B------:R-:W-:Y:S01]  /*fa40*/  IMAD.U32 R153, RZ, RZ, UR9 ;  /* 0x00000009ff997e24 */ /* 0x000fe2000f8e00ff */
[----:B------:R-:W-:-:S02]  /*fa50*/  R2UR UR9, R15 ;  /* 0x000000000f0972ca */ /* 0x000fc400000e0000 */
[----:B------:R-:W-:Y:S01]  /*fa60*/  R2UR UR17, R23 ;  /* 0x00000000171172ca */ /* 0x000fe200000e0000 */
[----:B------:R-:W-:Y:S01]  /*fa70*/  IMAD.MOV.U32 R23, RZ, RZ, -0x7fffffe0 ;  /* 0x80000020ff177424 */ /* 0x000fe200078e00ff */
[----:B0-----:R-:W-:Y:S02]  /*fa80*/  MOV R0, UR61 ;  /* 0x0000003d00007c02 */ /* 0x001fe40008000f00 */
[----:B------:R-:W-:Y:S02]  /*fa90*/  MOV R30, UR60 ;  /* 0x0000003c001e7c02 */ /* 0x000fe40008000f00 */
[----:B------:R-:W-:Y:S02]  /*faa0*/  R2UR UR13, R23 ;  /* 0x00000000170d72ca */ /* 0x000fe400000e0000 */
[C---:B------:R-:W-:Y:S02]  /*fab0*/  R2UR UR40, R8.reuse ;  /* 0x00000000082872ca */ /* 0x040fe400000e0000 */
[----:B------:R-:W-:Y:S01]  /*fac0*/  R2UR UR41, R9 ;  /* 0x00000000092972ca */ /* 0x000fe200000e0000 */
[----:B------:R-:W-:Y:S01]  /*fad0*/  IMAD.U32 R15, RZ, RZ, UR9 ;  /* 0x00000009ff0f7e24 */ /* 0x000fe2000f8e00ff */
[----:B------:R-:W-:-:S02]  /*fae0*/  R2UR UR44, R8 ;  /* 0x00000000082c72ca */ /* 0x000fc400000e0000 */
[C---:B------:R-:W-:Y:S02]  /*faf0*/  R2UR UR45, R9.reuse ;  /* 0x00000000092d72ca */ /* 0x040fe400000e0000 */
[----:B------:R-:W-:Y:S02]  /*fb00*/  R2UR UR48, R8 ;  /* 0x00000000083072ca */ /* 0x000fe400000e0000 */
[----:B------:R-:W-:Y:S01]  /*fb10*/  R2UR UR49, R9 ;  /* 0x00000000093172ca */ /* 0x000fe200000e0000 */
[----:B--2---:R-:W-:-:S04]  /*fb20*/  IMAD R148, R154, 0x6c0, R14 ;  /* 0x000006c09a947824 */ /* 0x004fc800078e020e */
[C---:B------:R-:W-:Y:S02]  /*fb30*/  VIADD R20, R148.reuse, 0x40 ;  /* 0x0000004094147836 */ /* 0x040fe40000000000 */
[C---:B------:R-:W-:Y:S02]  /*fb40*/  VIADD R22, R148.reuse, 0x100 ;  /* 0x0000010094167836 */ /* 0x040fe40000000000 */
[----:B------:R-:W-:Y:S01]  /*fb50*/  VIADD R14, R148, 0x80 ;  /* 0x00000080940e7836 */ /* 0x000fe20000000000 */
[----:B------:R-:W-:Y:S01]  /*fb60*/  R2UR UR4, R20 ;  /* 0x00000000140472ca */ /* 0x000fe200000e0000 */
        /* <DEDUP_REMOVED lines=15> */
[----:B------:R-:W-:Y:S01]  /*fc60*/  MOV R77, UR54 ;  /* 0x00000036004d7c02 */ /* 0x000fe20008000f00 */
[----:B------:R-:W-:Y:S01]  /*fc70*/  UMOV UR54, UR4 ;  /* 0x0000000400367c82 */ /* 0x000fe20008000000 */
        /* <DEDUP_REMOVED lines=8> */
[----:B------:R-:W-:Y:S01]  /*fd00*/  MOV R73, UR6 ;  /* 0x0000000600497c02 */ /* 0x000fe20008000f00 */
[----:B------:R-:W-:Y:S01]  /*fd10*/  UMOV UR6, UR10 ;  /* 0x0000000a00067c82 */ /* 0x000fe20008000000 */
[----:B------:R-:W-:Y:S01]  /*fd20*/  R2UR UR10, R14 ;  /* 0x000000000e0a72ca */ /* 0x000fe200000e0000 */
[C---:B------:R-:W-:Y:S01]  /*fd30*/  VIADD R14, R148.reuse, 0x42 ;  /* 0x00000042940e7836 */ /* 0x040fe20000000000 */
[----:B------:R-:W-:Y:S01]  /*fd40*/  MOV R78, UR6 ;  /* 0x00000006004e7c02 */ /* 0x000fe20008000f00 */
[C---:B------:R-:W-:Y:S01]  /*fd50*/  VIADD R150, R148.reuse, 0x402 ;  /* 0x0000040294967836 */ /* 0x040fe20000000000 */
[----:B------:R-:W-:-:S02]  /*fd60*/  R2UR UR6, R148 ;  /* 0x00000000940672ca */ /* 0x000fc400000e0000 */
        /* <DEDUP_REMOVED lines=11> */
[----:B------:R-:W-:Y:S01]  /*fe20*/  HGMMA.64x16x16.F32 R136, gdesc[UR4], RZ, !UPT, gsb0 ;  /* 0x00200000048879f0 */ /* 0x000fe2000c0008ff */
[----:B------:R-:W-:Y:S01]  /*fe30*/  R2UR UR7, R21 ;  /* 0x00000000150772ca */ /* 0x000fe200000e0000 */
[----:B------:R-:W-:Y:S01]  /*fe40*/  IMAD.MOV.U32 R21, RZ, RZ, -0x7fffffe0 ;  /* 0x80000020ff157424 */ /* 0x000fe200078e00ff */
[----:B------:R-:W-:Y:S01]  /*fe50*/  R2UR UR6, R78 ;  /* 0x000000004e0672ca */ /* 0x000fe200000e0000 */
[----:B------:R-:W-:Y:S01]  /*fe60*/  VIADD R80, R148, 0x202 ;  /* 0x0000020294507836 */ /* 0x000fe20000000000 */
[----:B------:R-:W-:-:S02]  /*fe70*/  R2UR UR4, R2 ;  /* 0x00000000020472ca */ /* 0x000fc400000e0000 */
[----:B------:R-:W-:Y:S02]  /*fe80*/  R2UR UR5, R3 ;  /* 0x00000000030572ca */ /* 0x000fe400000e0000 */
[----:B------:R-:W-:Y:S01]  /*fe90*/  R2UR UR46, R14 ;  /* 0x000000000e2e72ca */ /* 0x000fe200000e0000 */
[----:B------:R-:W-:Y:S01]  /*fea0*/  VIADD R14, R148, 0x240 ;  /* 0x00000240940e7836 */ /* 0x000fe20000000000 */
[----:B------:R-:W-:Y:S01]  /*feb0*/  R2UR UR9, R21 ;  /* 0x00000000150972ca */ /* 0x000fe200000e0000 */
[----:B------:R-:W-:Y:S01]  /*fec0*/  IMAD.U32 R152, RZ, RZ, UR8 ;  /* 0x00000008ff987e24 */ /* 0x000fe2000f8e00ff */
[----:B------:R-:W-:Y:S01]  /*fed0*/  R2UR UR50, R80 ;  /* 0x00000000503272ca */ /* 0x000fe200000e0000 */
[----:B------:R-:W-:Y:S01]  /*fee0*/  VIADD R80, R148, 0x280 ;  /* 0x0000028094507836 */ /* 0x000fe20000000000 */
[----:B------:R-:W-:Y:S01]  /*fef0*/  R2UR UR32, R14 ;  /* 0x000000000e2072ca */ /* 0x000fe200000e0000 */
[----:B------:R-:W-:Y:S01]  /*ff00*/  VIADD R14, R148, 0x300 ;  /* 0x00000300940e7836 */ /* 0x000fe20000000000 */
[----:B------:R-:W-:Y:S01]  /*ff10*/  R2UR UR16, R22 ;  /* 0x00000000161072ca */ /* 0x000fe200000e0000 */
[----:B------:R-:W-:Y:S01]  /*ff20*/  IMAD.MOV.U32 R21, RZ, RZ, -0x7fffffe0 ;  /* 0x80000020ff157424 */ /* 0x000fe200078e00ff */
[----:B------:R-:W-:Y:S01]  /*ff30*/  R2UR UR24, R80 ;  /* 0x00000000501872ca */ /* 0x000fe200000e0000 */
[----:B------:R-:W-:Y:S01]  /*ff40*/  VIADD R22, R148, 0x440 ;  /* 0x0000044094167836 */ /* 0x000fe20000000000 */
[----:B------:R-:W-:Y:S01]  /*ff50*/  R2UR UR28, R14 ;  /* 0x000000000e1c72ca */ /* 0x000fe200000e0000 */
[----:B------:R-:W-:Y:S01]  /*ff60*/  VIADD R14, R148, 0x380 ;  /* 0x00000380940e7836 */ /* 0x000fe20000000000 */
[----:B------:R-:W-:Y:S01]  /*ff70*/  R2UR UR37, R21 ;  /* 0x00000000152572ca */ /* 0x000fe200000e0000 */
[----:B------:R-:W-:Y:S01]  /*ff80*/  IMAD.MOV.U32 R21, RZ, RZ, -0x7fffffe0 ;  /* 0x80000020ff157424 */ /* 0x000fe200078e00ff */
[----:B------:R-:W-:-:S02]  /*ff90*/  R2UR UR12, R22 ;  /* 0x00000000160c72ca */ /* 0x000fc400000e0000 */
[----:B------:R-:W-:-:S09]  /*ffa0*/  R2UR UR8, R14 ;  /* 0x000000000e0872ca */ /* 0x000fd200000e0000 */
[----:B------:R-:W-:Y:S01]  /*ffb0*/  IMAD.U32 R23, RZ, RZ, UR37 ;  /* 0x00000025ff177e24 */ /* 0x000fe2000f8e00ff */
[----:B------:R-:W-:Y:S01]  /*ffc0*/  R2UR UR37, R21 ;  /* 0x00000000152572ca */ /* 0x000fe200000e0000 */
[----:B------:R-:W-:Y:S02]  /*ffd0*/  IMAD.MOV.U32 R21, RZ, RZ, -0x7fffffe0 ;  /* 0x80000020ff157424 */ /* 0x000fe400078e00ff */
[----:B------:R-:W-:Y:S01]  /*ffe0*/  IMAD.U32 R14, RZ, RZ, UR8 ;  /* 0x00000008ff0e7e24 */ /* 0x000fe2000f8e00ff */
[----:B------:R-:W-:Y:S01]  /*fff0*/  R2UR UR8, R20 ;  /* 0x00000000140872ca */ /* 0x000fe200000e0000 */
[----:B------:R-:W-:-:S05]  /*10000*/  VIADD R20, R148, 0x242 ;  /* 0x0000024294147836 */ /* 0x000fca0000000000 */
[----:B------:R-:W-:Y:S01]  /*10010*/  R2UR UR36, R20 ;  /* 0x00000000142472ca */ /* 0x000fe200000e0000 */
[----:B------:R-:W-:Y:S02]  /*10020*/  VIADD R20, R148, 0x282 ;  /* 0x0000028294147836 */ /* 0x000fe40000000000 */
[----:B------:R-:W-:Y:S01]  /*10030*/  IMAD.U32 R147, RZ, RZ, UR37 ;  /* 0x00000025ff937e24 */ /* 0x000fe2000f8e00ff */
[----:B------:R-:W-:Y:S01]  /*10040*/  R2UR UR37, R9 ;  /* 0x00000000092572ca */ /* 0x000fe200000e0000 */
[----:B------:R-:W-:Y:S02]  /*10050*/  WARPGROUP.DEPBAR.LE gsb0, 0x0 ;  /* 0x00008000000079c5 */ /* 0x000fe40000010000 */
[----:B------:R-:W-:-:S06]  /*10060*/  WARPGROUP.ARRIVE ;  /* 0x00000000000079c5 */ /* 0x000fcc0000000000 */
[----:B------:R-:W-:Y:S01]  /*10070*/  HGMMA.64x16x16.F32 R128, gdesc[UR52], RZ, !UPT, gsb0 ;  /* 0x00200000348079f0 */ /* 0x000fe2000c0008ff */
[----:B------:R-:W-:Y:S01]  /*10080*/  R2UR UR55, R76 ;  /* 0x000000004c3772ca */ /* 0x000fe200000e0000 */
[----:B------:R-:W-:Y:S01]  /*10090*/  IMAD.U32 R22, RZ, RZ, UR36 ;  /* 0x00000024ff167e24 */ /* 0x000fe2000f8e00ff */
[----:B------:R-:W-:Y:S02]  /*100a0*/  R2UR UR54, R77 ;  /* 0x000000004d3672ca */ /* 0x000fe400000e0000 */
[----:B------:R-:W-:Y:S02]  /*100b0*/  R2UR UR52, R2 ;  /* 0x00000000023472ca */ /* 0x000fe400000e0000 */
[----:B------:R-:W-:Y:S02]  /*100c0*/  R2UR UR53, R3 ;  /* 0x00000000033572ca */ /* 0x000fe400000e0000 */
[----:B------:R-:W-:Y:S01]  /*100d0*/  R2UR UR36, R20 ;  /* 0x00000000142472ca */ /* 0x000fe200000e0000 */
[----:B------:R-:W-:-:S12]  /*100e0*/  VIADD R20, R148, 0x302 ;  /* 0x0000030294147836 */ /* 0x000fd80000000000 */
[----:B------:R-:W-:Y:S01]  /*100f0*/  IMAD.U32 R146, RZ, RZ, UR36 ;  /* 0x00000024ff927e24 */ /* 0x000fe2000f8e00ff */
[----:B------:R-:W-:Y:S01]  /*10100*/  R2UR UR36, R8 ;  /* 0x00000000082472ca */ /* 0x000fe200000e0000 */
[----:B------:R-:W-:Y:S02]  /*10110*/  WARPGROUP.DEPBAR.LE gsb0, 0x0 ;  /* 0x00008000000079c5 */ /* 0x000fe40000010000 */
[----:B------:R-:W-:-:S06]  /*10120*/  WARPGROUP.ARRIVE ;  /* 0x00000000000079c5 */ /* 0x000fcc0000000000 */
[----:B------:R-:W-:Y:S01]  /*10130*/  HGMMA.64x16x16.F32 R120, gdesc[UR56], RZ, !UPT, gsb0 ;  /* 0x00200000387879f0 */ /* 0x000fe2000c0008ff */
[----:B------:R-:W-:Y:S01]  /*10140*/  R2UR UR59, R72 ;  /* 0x00000000483b72ca */ /* 0x000fe200000e0000 */
[----:B------:R-:W-:Y:S01]  /*10150*/  VIADD R72, R148, 0x2c2 ;  /* 0x000002c294487836 */ /* 0x000fe20000000000 */
[----:B------:R-:W-:Y:S01]  /*10160*/  R2UR UR58, R75 ;  /* 0x000000004b3a72ca */ /* 0x000fe200000e0000 */
[----:B------:R-:W-:Y:S01]  /*10170*/  IMAD.MOV.U32 R75, RZ, RZ, -0x7fffffe0 ;  /* 0x80000020ff4b7424 */ /* 0x000fe200078e00ff */
[----:B------:R-:W-:Y:S02]  /*10180*/  R2UR UR56, R2 ;  /* 0x00000000023872ca */ /* 0x000fe400000e0000 */
[----:B------:R-:W-:Y:S02]  /*10190*/  R2UR UR57, R3 ;  /* 0x00000000033972ca */ /* 0x000fe400000e0000 */
[----:B------:R-:W-:Y:S01]  /*101a0*/  R2UR UR60, R72 ;  /* 0x00000000483c72ca */ /* 0x000fe200000e0000 */
[----:B------:R-:W-:Y:S01]  /*101b0*/  VIADD R72, R148, 0x342 ;  /* 0x0000034294487836 */ /* 0x000fe20000000000 */
[----:B------:R-:W-:-:S02]  /*101c0*/  WARPGROUP.DEPBAR.LE gsb0, 0x0 ;  /* 0x00008000000079c5 */ /* 0x000fc40000010000 */
        /* <DEDUP_REMOVED lines=9> */
[----:B------:R-:W-:Y:S01]  /*10260*/  IMAD.MOV.U32 R73, RZ, RZ, -0x7fffffe0 ;  /* 0x80000020ff497424 */ /* 0x000fe200078e00ff */
[----:B------:R-:W-:-:S02]  /*10270*/  WARPGROUP.DEPBAR.LE gsb0, 0x0 ;  /* 0x00008000000079c5 */ /* 0x000fc40000010000 */
[----:B------:R-:W-:-:S06]  /*10280*/  WARPGROUP.ARRIVE ;  /* 0x00000000000079c5 */ /* 0x000fcc0000000000 */
[----:B------:R-:W-:Y:S01]  /*10290*/  HGMMA.64x16x16.F32 R104, gdesc[UR52], RZ, !UPT, gsb0 ;  /* 0x00200000346879f0 */ /* 0x000fe2000c0008ff */
[----:B------:R-:W-:Y:S01]  /*102a0*/  UMOV UR54, UR12 ;  /* 0x0000000c00367c82 */ /* 0x000fe20008000000 */
[----:B------:R-:W-:Y:S01]  /*102b0*/  UMOV UR55, UR13 ;  /* 0x0000000d00377c82 */ /* 0x000fe20008000000 */
[----:B------:R-:W-:Y:S01]  /*102c0*/  R2UR UR12, R20 ;  /* 0x00000000140c72ca */ /* 0x000fe200000e0000 */
[----:B------:R-:W-:Y:S01]  /*102d0*/  UMOV UR52, UR16 ;  /* 0x0000001000347c82 */ /* 0x000fe20008000000 */
[----:B------:R-:W-:Y:S01]  /*102e0*/  R2UR UR13, R21 ;  /* 0x00000000150d72ca */ /* 0x000fe200000e0000 */
[----:B------:R-:W-:Y:S01]  /*102f0*/  UMOV UR53, UR17 ;  /* 0x0000001100357c82 */ /* 0x000fe20008000000 */
[C---:B------:R-:W-:Y:S02]  /*10300*/  R2UR UR16, R8.reuse ;  /* 0x00000000081072ca */ /* 0x040fe400000e0000 */
[----:B------:R-:W-:Y:S02]  /*10310*/  R2UR UR17, R9 ;  /* 0x00000000091172ca */ /* 0x000fe400000e0000 */
[----:B------:R-:W-:Y:S01]  /*10320*/  MOV R29, UR55 ;  /* 0x00000037001d7c02 */ /* 0x000fe20008000f00 */
[----:B------:R-:W-:Y:S01]  /*10330*/  UMOV UR55, UR25 ;  /* 0x0000001900377c82 */ /* 0x000fe20008000000 */
[----:B------:R-:W-:Y:S01]  /*10340*/  MOV R28, UR54 ;  /* 0x00000036001c7c02 */ /* 0x000fe20008000f00 */
[----:B------:R-:W-:Y:S01]  /*10350*/  UMOV UR54, UR24 ;  /* 0x0000001800367c82 */ /* 0x000fe20008000000 */
[----:B------:R-:W-:Y:S01]  /*10360*/  R2UR UR24, R8 ;  /* 0x00000000081872ca */ /* 0x000fe200000e0000 */
[----:B------:R-:W-:Y:S01]  /*10370*/  IMAD.U32 R20, RZ, RZ, UR12 ;  /* 0x0000000cff147e24 */ /* 0x000fe2000f8e00ff */
[----:B------:R-:W-:Y:S01]  /*10380*/  R2UR UR12, R2 ;  /* 0x00000000020c72ca */ /* 0x000fe200000e0000 */
[----:B------:R-:W-:Y:S01]  /*10390*/  IMAD.U32 R21, RZ, RZ, UR13 ;  /* 0x0000000dff157e24 */ /* 0x000fe2000f8e00ff */
[----:B------:R-:W-:-:S02]  /*103a0*/  R2UR UR13, R3 ;  /* 0x00000000030d72ca */ /* 0x000fc400000e0000 */
[----:B------:R-:W-:Y:S01]  /*103b0*/  R2UR UR25, R9 ;  /* 0x00000000091972ca */ /* 0x000fe200000e0000 */
[----:B------:R-:W-:Y:S02]  /*103c0*/  WARPGROUP.DEPBAR.LE gsb0, 0x0 ;  /* 0x00008000000079c5 */ /* 0x000fe40000010000 */
[----:B------:R-:W-:-:S06]  /*103d0*/  WARPGROUP.ARRIVE ;  /* 0x00000000000079c5 */ /* 0x000fcc0000000000 */
[----:B------:R-:W-:Y:S01]  /*103e0*/  HGMMA.64x16x16.F32 R96, gdesc[UR56], RZ, !UPT, gsb0 ;  /* 0x00200000386079f0 */ /* 0x000fe2000c0008ff */
[----:B------:R-:W-:Y:S01]  /*103f0*/  UMOV UR58, UR8 ;  /* 0x00000008003a7c82 */ /* 0x000fe20008000000 */
[----:B------:R-:W-:Y:S01]  /*10400*/  UMOV UR59, UR9 ;  /* 0x00000009003b7c82 */ /* 0x000fe20008000000 */
[----:B------:R-:W-:Y:S02]  /*10410*/  R2UR UR8, R2 ;  /* 0x00000000020872ca */ /* 0x000fe400000e0000 */
[----:B------:R-:W-:Y:S02]  /*10420*/  R2UR UR9, R3 ;  /* 0x00000000030972ca */ /* 0x000fe400000e0000 */
[----:B------:R-:W-:Y:S01]  /*10430*/  R2UR UR56, R72 ;  /* 0x00000000483872ca */ /* 0x000fe200000e0000 */
[----:B------:R-:W-:Y:S01]  /*10440*/  VIADD R72, R148, 0x3c2 ;  /* 0x000003c294487836 */ /* 0x000fe20000000000 */
[----:B------:R-:W-:Y:S01]  /*10450*/  R2UR UR57, R73 ;  /* 0x00000000493972ca */ /* 0x000fe200000e0000 */
[----:B------:R-:W-:Y:S01]  /*10460*/  IMAD.MOV.U32 R73, RZ, RZ, -0x7fffffe0 ;  /* 0x80000020ff497424 */ /* 0x000fe200078e00ff */
[----:B------:R-:W-:-:S02]  /*10470*/  WARPGROUP.DEPBAR.LE gsb0, 0x0 ;  /* 0x00008000000079c5 */ /* 0x000fc40000010000 */
[----:B------:R-:W-:-:S06]  /*10480*/  WARPGROUP.ARRIVE ;  /* 0x00000000000079c5 */ /* 0x000fcc0000000000 */
[----:B------:R-:W-:Y:S01]  /*10490*/  HGMMA.64x16x16.F32 R88, gdesc[UR4], RZ, !UPT, gsb0 ;  /* 0x00200000045879f0 */ /* 0x000fe2000c0008ff */
[----:B------:R-:W-:Y:S01]  /*104a0*/  R2UR UR6, R74 ;  /* 0x000000004a0672ca */ /* 0x000fe200000e0000 */
[----:B------:R-:W-:Y:S01]  /*104b0*/  UMOV UR4, UR20 ;  /* 0x0000001400047c82 */ /* 0x000fe20008000000 */
[----:B------:R-:W-:Y:S01]  /*104c0*/  R2UR UR7, R75 ;  /* 0x000000004b0772ca */ /* 0x000fe200000e0000 */
[----:B------:R-:W-:Y:S01]  /*104d0*/  UMOV UR5, UR21 ;  /* 0x0000001500057c82 */ /* 0x000fe20008000000 */
[----:B------:R-:W-:Y:S02]  /*104e0*/  R2UR UR20, R8 ;  /* 0x00000000081472ca */ /* 0x000fe400000e0000 */
[----:B------:R-:W-:-:S07]  /*104f0*/  R2UR UR21, R9 ;  /* 0x00000000091572ca */ /* 0x000fce00000e0000 */
[----:B------:R-:W-:Y:S01]  /*10500*/  MOV R24, UR6 ;  /* 0x0000000600187c02 */ /* 0x000fe20008000f00 */
[----:B------:R-:W-:Y:S01]  /*10510*/  UMOV UR6, UR32 ;  /* 0x0000002000067c82 */ /* 0x000fe20008000000 */
[----:B------:R-:W-:Y:S01]  /*10520*/  MOV R25, UR7 ;  /* 0x0000000700197c02 */ /* 0x000fe20008000f00 */
[----:B------:R-:W-:Y:S01]  /*10530*/  UMOV UR7, UR33 ;  /* 0x0000002100077c82 */ /* 0x000fe20008000000 */
[----:B------:R-:W-:Y:S02]  /*10540*/  R2UR UR32, R8 ;  /* 0x00000000082072ca */ /* 0x000fe400000e0000 */
[----:B------:R-:W-:Y:S01]  /*10550*/  R2UR UR33, R9 ;  /* 0x00000000092172ca */ /* 0x000fe200000e0000 */
[----:B------:R-:W-:Y:S02]  /*10560*/  WARPGROUP.DEPBAR.LE gsb0, 0x0 ;  /* 0x00008000000079c5 */ /* 0x000fe40000010000 */
[----:B------:R-:W-:-:S06]  /*10570*/  WARPGROUP.ARRIVE ;  /* 0x00000000000079c5 */ /* 0x000fcc0000000000 */
[----:B------:R-:W-:Y:S01]  /*10580*/  HGMMA.64x16x16.F32 R80, gdesc[UR8], RZ, !UPT, gsb0 ;  /* 0x00200000085079f0 */ /* 0x000fe2000c0008ff */
[----:B------:R-:W-:Y:S02]  /*10590*/  R2UR UR10, R72 ;  /* 0x00000000480a72ca */ /* 0x000fe400000e0000 */
[----:B------:R-:W-:Y:S02]  /*105a0*/  R2UR UR11, R73 ;  /* 0x00000000490b72ca */ /* 0x000fe400000e0000 */
        /* <DEDUP_REMOVED lines=15> */
[----:B------:R-:W-:Y:S02]  /*106a0*/  WARPGROUP.DEPBAR.LE gsb0, 0x0 ;  /* 0x00008000000079c5 */ /* 0x000fe40000010000 */
[----:B------:R-:W-:-:S06]  /*106b0*/  WARPGROUP.ARRIVE ;  /* 0x00000000000079c5 */ /* 0x000fcc0000000000 */
[----:B------:R-:W-:Y:S01]  /*106c0*/  HGMMA.64x16x16.F32 R136, gdesc[UR16], R136, gsb0 ;  /* 0x00200000108879f0 */ /* 0x000fe20008000888 */
        /* <DEDUP_REMOVED lines=8> */
[----:B------:R-:W-:Y:S01]  /*10750*/  IMAD.MOV.U32 R150, RZ, RZ, R0 ;  /* 0x000000ffff967224 */ /* 0x000fe200078e0000 */
        /* <DEDUP_REMOVED lines=24> */
[----:B------:R-:W-:Y:S01]  /*108e0*/  R2UR UR40, R12 ;  /* 0x000000000c2872ca */ /* 0x000fe200000e0000 */
[----:B------:R-:W-:Y:S01]  /*108f0*/  UMOV UR42, UR4 ;  /* 0x00000004002a7c82 */ /* 0x000fe20008000000 */
[----:B------:R-:W-:Y:S01]  /*10900*/  R2UR UR41, R13 ;  /* 0x000000000d2972ca */ /* 0x000fe200000e0000 */
[----:B------:R-:W-:Y:S01]  /*10910*/  UMOV UR43, UR5 ;  /* 0x00000005002b7c82 */ /* 0x000fe20008000000 */
[----:B------:R-:W-:Y:S02]  /*10920*/  WARPGROUP.DEPBAR.LE gsb0, 0x0 ;  /* 0x00008000000079c5 */ /* 0x000fe40000010000 */
[----:B------:R-:W-:-:S06]  /*10930*/  WARPGROUP.ARRIVE ;  /* 0x00000000000079c5 */ /* 0x000fcc0000000000 */
[----:B------:R-:W-:Y:S01]  /*10940*/  HGMMA.64x16x16.F32 R80, gdesc[UR44], R80, gsb0 ;  /* 0x002000002c5079f0 */ /* 0x000fe20008000850 */
[----:B------:R-:W-:Y:S01]  /*10950*/  UMOV UR46, UR52 ;  /* 0x00000034002e7c82 */ /* 0x000fe20008000000 */
[----:B------:R-:W-:Y:S01]  /*10960*/  UMOV UR47, UR53 ;  /* 0x00000035002f7c82 */ /* 0x000fe20008000000 */
[----:B------:R-:W-:Y:S02]  /*10970*/  R2UR UR52, R12 ;  /* 0x000000000c3472ca */ /* 0x000fe400000e0000 */
[----:B------:R-:W-:Y:S01]  /*10980*/  R2UR UR53, R13 ;  /* 0x000000000d3572ca */ /* 0x000fe200000e0000 */
[----:B------:R-:W-:Y:S02]  /*10990*/  WARPGROUP.DEPBAR.LE gsb0, 0x0 ;  /* 0x00008000000079c5 */ /* 0x000fe40000010000 */
[----:B------:R-:W-:-:S06]  /*109a0*/  WARPGROUP.ARRIVE ;  /* 0x00000000000079c5 */ /* 0x000fcc0000000000 */
[----:B------:R-:W-:Y:S01]  /*109b0*/  HGMMA.64x16x16.F32 R72, gdesc[UR48], R72, gsb0 ;  /* 0x00200000304879f0 */ /* 0x000fe20008000848 */
[----:B------:R-:W-:Y:S02]  /*109c0*/  R2UR UR4, R12 ;  /* 0x000000000c0472ca */ /* 0x000fe400000e0000 */
[----:B------:R-:W-:Y:S02]  /*109d0*/  R2UR UR5, R13 ;  /* 0x000000000d0572ca */ /* 0x000fe400000e0000 */
[----:B------:R-:W-:Y:S01]  /*109e0*/  R2UR UR50, R14 ;  /* 0x000000000e3272ca */ /* 0x000fe200000e0000 */
[----:B------:R-:W-:Y:S01]  /*109f0*/  VIADD R14, R148, 0x4c0 ;  /* 0x000004c0940e7836 */ /* 0x000fe20000000000 */
[----:B------:R-:W-:Y:S01]  /*10a00*/  R2UR UR51, R15 ;  /* 0x000000000f3372ca */ /* 0x000fe200000e0000 */
[----:B------:R-:W-:Y:S01]  /*10a10*/  IMAD.MOV.U32 R15, RZ, RZ, -0x7fffffe0 ;  /* 0x80000020ff0f7424 */ /* 0x000fe200078e00ff */
[----:B------:R-:W-:Y:S02]  /*10a20*/  R2UR UR48, R12 ;  /* 0x000000000c3072ca */ /* 0x000fe400000e0000 */
[----:B------:R-:W-:-:S02]  /*10a30*/  R2UR UR49, R13 ;  /* 0x000000000d3172ca */ /* 0x000fc400000e0000 */
[----:B------:R-:W-:Y:S02]  /*10a40*/  R2UR UR44, R12 ;  /* 0x000000000c2c72ca */ /* 0x000fe400000e0000 */
[----:B------:R-:W-:Y:S02]  /*10a50*/  R2UR UR45, R13 ;  /* 0x000000000d2d72ca */ /* 0x000fe400000e0000 */
[----:B------:R-:W-:Y:S01]  /*10a60*/  R2UR UR26, R14 ;  /* 0x000000000e1a72ca */ /* 0x000fe200000e0000 */
[----:B------:R-:W-:Y:S01]  /*10a70*/  VIADD R14, R148, 0x500 ;  /* 0x00000500940e7836 */ /* 0x000fe20000000000 */
[----:B------:R-:W-:Y:S01]  /*10a80*/  R2UR UR27, R15 ;  /* 0x000000000f1b72ca */ /* 0x000fe200000e0000 */
[----:B------:R-:W-:-:S03]  /*10a90*/  IMAD.MOV.U32 R15, RZ, RZ, -0x7fffffe0 ;  /* 0x80000020ff0f7424 */ /* 0x000fc600078e00ff */
[----:B------:R-:W-:Y:S01]  /*10aa0*/  R2UR UR30, R14 ;  /* 0x000000000e1e72ca */ /* 0x000fe200000e0000 */
[----:B------:R-:W-:Y:S01]  /*10ab0*/  VIADD R14, R148, 0x540 ;  /* 0x00000540940e7836 */ /* 0x000fe20000000000 */
[----:B------:R-:W-:Y:S01]  /*10ac0*/  R2UR UR31, R15 ;  /* 0x000000000f1f72ca */ /* 0x000fe200000e0000 */
[----:B------:R-:W-:-:S03]  /*10ad0*/  IMAD.MOV.U32 R15, RZ, RZ, -0x7fffffe0 ;  /* 0x80000020ff0f7424 */ /* 0x000fc600078e00ff */
[----:B------:R-:W-:Y:S01]  /*10ae0*/  R2UR UR34, R14 ;  /* 0x000000000e2272ca */ /* 0x000fe200000e0000 */
[----:B------:R-:W-:Y:S01]  /*10af0*/  VIADD R14, R148, 0x580 ;  /* 0x00000580940e7836 */ /* 0x000fe20000000000 */
[----:B------:R-:W-:Y:S01]  /*10b00*/  R2UR UR35, R15 ;  /* 0x000000000f2372ca */ /* 0x000fe200000e0000 */
[----:B------:R-:W-:Y:S01]  /*10b10*/  IMAD.MOV.U32 R15, RZ, RZ, -0x7fffffe0 ;  /* 0x80000020ff0f7424 */ /* 0x000fe200078e00ff */
[----:B------:R-:W-:Y:S02]  /*10b20*/  R2UR UR36, R10 ;  /* 0x000000000a2472ca */ /* 0x000fe400000e0000 */
[----:B------:R-:W-:Y:S01]  /*10b30*/  R2UR UR38, R14 ;  /* 0x000000000e2672ca */ /* 0x000fe200000e0000 */
[----:B------:R-:W-:Y:S01]  /*10b40*/  IMAD.MOV.U32 R14, RZ, RZ, R150 ;  /* 0x000000ffff0e7224 */ /* 0x000fe200078e0096 */
[----:B------:R-:W-:Y:S02]  /*10b50*/  R2UR UR39, R15 ;  /* 0x000000000f2772ca */ /* 0x000fe400000e0000 */
[----:B------:R-:W-:-:S02]  /*10b60*/  R2UR UR37, R11 ;  /* 0x000000000b2572ca */ /* 0x000fc400000e0000 */
[----:B------:R-:W-:Y:S02]  /*10b70*/  R2UR UR32, R10 ;  /* 0x000000000a2072ca */ /* 0x000fe400000e0000 */
[----:B------:R-:W-:Y:S02]  /*10b80*/  MOV R151, UR34 ;  /* 0x0000002200977c02 */ /* 0x000fe40008000f00 */
[----:B------:R-:W-:Y:S02]  /*10b90*/  MOV R152, UR35 ;  /* 0x0000002300987c02 */ /* 0x000fe40008000f00 */
[----:B------:R-:W-:Y:S02]  /*10ba0*/  R2UR UR34, R146 ;  /* 0x00000000922272ca */ /* 0x000fe400000e0000 */
[----:B------:R-:W-:Y:S02]  /*10bb0*/  MOV R149, UR38 ;  /* 0x0000002600957c02 */ /* 0x000fe40008000f00 */
[----:B------:R-:W-:Y:S01]  /*10bc0*/  MOV R150, UR39 ;  /* 0x0000002700967c02 */ /* 0x000fe20008000f00 */
[----:B------:R-:W-:-:S02]  /*10bd0*/  WARPGROUP.DEPBAR.LE gsb0, 0x0 ;  /* 0x00008000000079c5 */ /* 0x000fc40000010000 */
[----:B------:R-:W-:Y:S01]  /*10be0*/  WARPGROUP.ARRIVE ;  /* 0x00000000000079c5 */ /* 0x000fe20000000000 */
[----:B------:R-:W-:Y:S02]  /*10bf0*/  R2UR UR38, R22 ;  /* 0x00000000162672ca */ /* 0x000fe400000e0000 */
[----:B------:R-:W-:Y:S02]  /*10c00*/  R2UR UR39, R23 ;  /* 0x00000000172772ca */ /* 0x000fe400000e0000 */
[----:B------:R-:W-:Y:S01]  /*10c10*/  R2UR UR35, R147 ;  /* 0x00000000932372ca */ /* 0x000fe200000e0000 */
[----:B------:R-:W-:Y:S01]  /*10c20*/  HGMMA.64x16x16.F32 R136, gdesc[UR20], R136, gsb0 ;  /* 0x00200000148879f0 */ /* 0x000fe20008000888 */
[----:B------:R-:W-:Y:S01]  /*10c30*/  UMOV UR22, UR56 ;  /* 0x0000003800167c82 */ /* 0x000fe20008000000 */
[----:B------:R-:W-:Y:S01]  /*10c40*/  UMOV UR23, UR57 ;  /* 0x0000003900177c82 */ /* 0x000fe20008000000 */
[----:B------:R-:W-:Y:S02]  /*10c50*/  R2UR UR33, R11 ;  /* 0x000000000b2172ca */ /* 0x000fe400000e0000 */
[----:B------:R-:W-:-:S02]  /*10c60*/  R2UR UR28, R10 ;  /* 0x000000000a1c72ca */ /* 0x000fc400000e0000 */
[----:B------:R-:W-:Y:S02]  /*10c70*/  R2UR UR29, R11 ;  /* 0x000000000b1d72ca */ /* 0x000fe400000e0000 */
[----:B------:R-:W-:Y:S01]  /*10c80*/  MOV R19, UR31 ;  /* 0x0000001f00137c02 */ /* 0x000fe20008000f00 */
[----:B------:R-:W-:Y:S01]  /*10c90*/  UMOV UR31, UR61 ;  /* 0x0000003d001f7c82 */ /* 0x000fe20008000000 */
[----:B------:R-:W-:Y:S01]  /*10ca0*/  MOV R153, UR30 ;  /* 0x0000001e00997c02 */ /* 0x000fe20008000f00 */
[----:B------:R-:W-:Y:S01]  /*10cb0*/  UMOV UR30, UR60 ;  /* 0x0000003c001e7c82 */ /* 0x000fe20008000000 */
[----:B------:R-:W-:Y:S02]  /*10cc0*/  MOV R18, UR27 ;  /* 0x0000001b00127c02 */ /* 0x000fe40008000f00 */
[----:B------:R-:W-:Y:S01]  /*10cd0*/  MOV R17, UR26 ;  /* 0x0000001a00117c02 */ /* 0x000fe20008000f00 */
[----:B------:R-:W-:Y:S02]  /*10ce0*/  WARPGROUP.DEPBAR.LE gsb0, 0x0 ;  /* 0x00008000000079c5 */ /* 0x000fe40000010000 */
[----:B------:R-:W-:Y:S01]  /*10cf0*/  WARPGROUP.ARRIVE ;  /* 0x00000000000079c5 */ /* 0x000fe20000000000 */
[----:B------:R-:W-:-:S02]  /*10d00*/  R2UR UR56, R12 ;  /* 0x000000000c3872ca */ /* 0x000fc400000e0000 */
[----:B------:R-:W-:Y:S02]  /*10d10*/  R2UR UR57, R13 ;  /* 0x000000000d3972ca */ /* 0x000fe400000e0000 */
[----:B------:R-:W-:Y:S01]  /*10d20*/  R2UR UR26, R20 ;  /* 0x00000000141a72ca */ /* 0x000fe200000e0000 */
[----:B------:R-:W-:Y:S01]  /*10d30*/  HGMMA.64x16x16.F32 R128, gdesc[UR52], R128, gsb0 ;  /* 0x00200000348079f0 */ /* 0x000fe20008000880 */
[----:B------:R-:W-:Y:S02]  /*10d40*/  R2UR UR27, R21 ;  /* 0x00000000151b72ca */ /* 0x000fe400000e0000 */
[C---:B------:R-:W-:Y:S02]  /*10d50*/  R2UR UR24, R10.reuse ;  /* 0x000000000a1872ca */ /* 0x040fe400000e0000 */
[----:B------:R-:W-:Y:S02]  /*10d60*/  R2UR UR25, R11 ;  /* 0x000000000b1972ca */ /* 0x000fe400000e0000 */
[----:B------:R-:W-:-:S02]  /*10d70*/  R2UR UR20, R10 ;  /* 0x000000000a1472ca */ /* 0x000fc400000e0000 */
[C---:B------:R-:W-:Y:S02]  /*10d80*/  R2UR UR21, R11.reuse ;  /* 0x000000000b1572ca */ /* 0x040fe400000e0000 */
[C---:B------:R-:W-:Y:S02]  /*10d90*/  R2UR UR12, R10.reuse ;  /* 0x000000000a0c72ca */ /* 0x040fe400000e0000 */
[C---:B------:R-:W-:Y:S02]  /*10da0*/  R2UR UR13, R11.reuse ;  /* 0x000000000b0d72ca */ /* 0x040fe400000e0000 */
[----:B------:R-:W-:Y:S02]  /*10db0*/  R2UR UR16, R10 ;  /* 0x000000000a1072ca */ /* 0x000fe400000e0000 */
[----:B------:R-:W-:Y:S01]  /*10dc0*/  R2UR UR17, R11 ;  /* 0x000000000b1172ca */ /* 0x000fe200000e0000 */
[----:B------:R-:W-:Y:S01]  /*10dd0*/  IMAD.MOV.U32 R15, RZ, RZ, -0x7fffffe0 ;  /* 0x80000020ff0f7424 */ /* 0x000fe200078e00ff */
[----:B------:R-:W-:-:S02]  /*10de0*/  R2UR UR61, R14 ;  /* 0x000000000e3d72ca */ /* 0x000fc400000e0000 */
[----:B------:R-:W-:Y:S01]  /*10df0*/  R2UR UR60, R30 ;  /* 0x000000001e3c72ca */ /* 0x000fe200000e0000 */
[----:B------:R-:W-:Y:S02]  /*10e00*/  WARPGROUP.DEPBAR.LE gsb0, 0x0 ;  /* 0x00008000000079c5 */ /* 0x000fe40000010000 */
[----:B------:R-:W-:Y:S01]  /*10e10*/  WARPGROUP.ARRIVE ;  /* 0x00000000000079c5 */ /* 0x000fe20000000000 */
[----:B------:R-:W-:Y:S02]  /*10e20*/  R2UR UR55, R29 ;  /* 0x000000001d3772ca */ /* 0x000fe400000e0000 */
[----:B------:R-:W-:Y:S02]  /*10e30*/  R2UR UR54, R28 ;  /* 0x000000001c3672ca */ /* 0x000fe400000e0000 */
[----:B------:R-:W-:Y:S01]  /*10e40*/  R2UR UR52, R12 ;  /* 0x000000000c3472ca */ /* 0x000fe200000e0000 */
[----:B------:R-:W-:Y:S01]  /*10e50*/  HGMMA.64x16x16.F32 R120, gdesc[UR40], R120, gsb0 ;  /* 0x00200000287879f0 */ /* 0x000fe20008000878 */
[----:B------:R-:W-:Y:S01]  /*10e60*/  R2UR UR53, R13 ;  /* 0x000000000d3572ca */ /* 0x000fe200000e0000 */
[----:B------:R-:W-:Y:S01]  /*10e70*/  VIADD R14, R148, 0x5c0 ;  /* 0x000005c0940e7836 */ /* 0x000fe20000000000 */
[----:B------:R0:W5:Y:S01]  /*10e80*/  LDL.LU R30, [R1+0x118] ;  /* 0x00011800011e7983 */ /* 0x0001620000300800 */
[----:B------:R-:W-:-:S02]  /*10e90*/  WARPGROUP.DEPBAR.LE gsb0, 0x0 ;  /* 0x00008000000079c5 */ /* 0x000fc40000010000 */
[----:B------:R-:W-:Y:S01]  /*10ea0*/  WARPGROUP.ARRIVE ;  /* 0x00000000000079c5 */ /* 0x000fe20000000000 */
[----:B------:R-:W-:Y:S01]  /*10eb0*/  R2UR UR42, R14 ;  /* 0x000000000e2a72ca */ /* 0x000fe200000e0000 */
[----:B------:R0:W5:Y:S04]  /*10ec0*/  LDL.LU R29, [R1+0x114] ;  /* 0x00011400011d7983 */ /* 0x0001680000300800 */
[----:B------:R-:W-:Y:S01]  /*10ed0*/  HGMMA.64x16x16.F32 R112, gdesc[UR8], R112, gsb0 ;  /* 0x00200000087079f0 */ /* 0x000fe20008000870 */
[----:B------:R-:W-:Y:S02]  /*10ee0*/  R2UR UR43, R15 ;  /* 0x000000000f2b72ca */ /* 0x000fe400000e0000 */
[----:B------:R-:W-:Y:S02]  /*10ef0*/  R2UR UR40, R6 ;  /* 0x00000000062872ca */ /* 0x000fe400000e0000 */
[----:B------:R-:W-:Y:S01]  /*10f00*/  R2UR UR41, R7 ;  /* 0x00000000072972ca */ /* 0x000fe200000e0000 */
[----:B------:R-:W-:Y:S01]  /*10f10*/  VIADD R14, R148, 0x600 ;  /* 0x00000600940e7836 */ /* 0x000fe20000000000 */
[----:B------:R0:W5:Y:S01]  /*10f20*/  LDL.LU R28, [R1+0x110] ;  /* 0x00011000011c7983 */ /* 0x0001620000300800 */
[----:B------:R-:W-:Y:S01]  /*10f30*/  R2UR UR11, R27 ;  /* 0x000000001b0b72ca */ /* 0x000fe200000e0000 */
[----:B------:R-:W-:-:S02]  /*10f40*/  WARPGROUP.DEPBAR.LE gsb0, 0x0 ;  /* 0x00008000000079c5 */ /* 0x000fc40000010000 */
[----:B------:R-:W-:Y:S01]  /*10f50*/  WARPGROUP.ARRIVE ;  /* 0x00000000000079c5 */ /* 0x000fe20000000000 */
[----:B------:R-:W-:Y:S02]  /*10f60*/  R2UR UR10, R26 ;  /* 0x000000001a0a72ca */ /* 0x000fe400000e0000 */
[----:B------:R-:W-:Y:S02]  /*10f70*/  R2UR UR8, R10 ;  /* 0x000000000a0872ca */ /* 0x000fe400000e0000 */
[----:B------:R-:W-:Y:S01]  /*10f80*/  R2UR UR9, R11 ;  /* 0x000000000b0972ca */ /* 0x000fe200000e0000 */
[----:B------:R-:W-:Y:S01]  /*10f90*/  HGMMA.64x16x16.F32 R104, gdesc[UR4], R104, gsb0 ;  /* 0x00200000046879f0 */ /* 0x000fe20008000868 */
[----:B------:R-:W-:Y:S01]  /*10fa0*/  IMAD.MOV.U32 R15, RZ, RZ, -0x7fffffe0 ;  /* 0x80000020ff0f7424 */ /* 0x000fe200078e00ff */
[----:B------:R0:W5:Y:S01]  /*10fb0*/  LDL.LU R27, [R1+0x10c] ;  /* 0x00010c00011b7983 */ /* 0x0001620000300800 */
[----:B------:R-:W-:Y:S02]  /*10fc0*/  R2UR UR7, R25 ;  /* 0x00000000190772ca */ /* 0x000fe400000e0000 */
[----:B------:R-:W-:Y:S01]  /*10fd0*/  R2UR UR6, R24 ;  /* 0x00000000180672ca */ /* 0x000fe200000e0000 */
[----:B------:R0:W5:Y:S01]  /*10fe0*/  LDL.LU R26, [R1+0x108] ;  /* 0x00010800011a7983 */ /* 0x0001620000300800 */
[----:B------:R-:W-:-:S02]  /*10ff0*/  R2UR UR4, R10 ;  /* 0x000000000a0472ca */ /* 0x000fc400000e0000 */
[----:B------:R-:W-:Y:S01]  /*11000*/  R2UR UR5, R11 ;  /* 0x000000000b0572ca */ /* 0x000fe200000e0000 */
[----:B------:R0:W5:Y:S04]  /*11010*/  LDL.LU R25, [R1+0x104] ;  /* 0x0001040001197983 */ /* 0x0001680000300800 */
[----:B------:R0:W5:Y:S01]  /*11020*/  LDL.LU R24, [R1+0x100] ;  /* 0x0001000001187983 */ /* 0x0001620000300800 */
        /* <DEDUP_REMOVED lines=39> */
[----:B------:R-:W-:Y:S02]  /*112a0*/  R2UR UR23, R16 ;  /* 0x00000000101772ca */ /* 0x000fe400000e0000 */
[----:B------:R-:W-:Y:S02]  /*112b0*/  R2UR UR22, R0 ;  /* 0x00000000001672ca */ /* 0x000fe400000e0000 */
[----:B------:R-:W-:Y:S02]  /*112c0*/  R2UR UR20, R6 ;  /* 0x00000000061472ca */ /* 0x000fe400000e0000 */
[----:B------:R-:W-:Y:S01]  /*112d0*/  R2UR UR21, R7 ;  /* 0x00000000071572ca */ /* 0x000fe200000e0000 */
[----:B------:R-:W-:Y:S02]  /*112e0*/  WARPGROUP.DEPBAR.LE gsb0, 0x0 ;  /* 0x00008000000079c5 */ /* 0x000fe40000010000 */
[----:B------:R-:W-:-:S10]  /*112f0*/  WARPGROUP.ARRIVE ;  /* 0x00000000000079c5 */ /* 0x000fd40000000000 */
        /* <DEDUP_REMOVED lines=9> */
[----:B------:R-:W-:Y:S01]  /*11390*/  R2UR UR30, R153 ;  /* 0x00000000991e72ca */ /* 0x000fe200000e0000 */
[----:B------:R0:W5:Y:S01]  /*113a0*/  LDL.LU R19, [R1+0xfc] ;  /* 0x0000fc0001137983 */ /* 0x0001620000300800 */
[----:B------:R-:W-:Y:S02]  /*113b0*/  R2UR UR28, R6 ;  /* 0x00000000061c72ca */ /* 0x000fe400000e0000 */
[----:B------:R-:W-:Y:S01]  /*113c0*/  R2UR UR29, R7 ;  /* 0x00000000071d72ca */ /* 0x000fe200000e0000 */
[----:B------:R0:W5:Y:S01]  /*113d0*/  LDL.LU R18, [R1+0xf8] ;  /* 0x0000f80001127983 */ /* 0x0001620000300800 */
[----:B------:R-:W-:Y:S02]  /*113e0*/  R2UR UR35, R152 ;  /* 0x00000000982372ca */ /* 0x000fe400000e0000 */
[----:B------:R-:W-:Y:S01]  /*113f0*/  R2UR UR34, R151 ;  /* 0x00000000972272ca */ /* 0x000fe200000e0000 */
[----:B------:R0:W5:Y:S01]  /*11400*/  LDL.LU R17, [R1+0xf4] ;  /* 0x0000f40001117983 */ /* 0x0001620000300800 */
[----:B------:R-:W-:-:S02]  /*11410*/  R2UR UR32, R6 ;  /* 0x00000000062072ca */ /* 0x000fc400000e0000 */
[----:B------:R-:W-:Y:S01]  /*11420*/  R2UR UR33, R7 ;  /* 0x00000000072172ca */ /* 0x000fe200000e0000 */
[----:B------:R0:W5:Y:S01]  /*11430*/  LDL.LU R16, [R1+0xf0] ;  /* 0x0000f00001107983 */ /* 0x0001620000300800 */
[----:B------:R-:W-:Y:S02]  /*11440*/  R2UR UR39, R150 ;  /* 0x00000000962772ca */ /* 0x000fe400000e0000 */
[----:B------:R-:W-:Y:S01]  /*11450*/  R2UR UR38, R149 ;  /* 0x00000000952672ca */ /* 0x000fe200000e0000 */
[----:B------:R0:W5:Y:S01]  /*11460*/  LDL.LU R0, [R1+0xec] ;  /* 0x0000ec0001007983 */ /* 0x0001620000300800 */
[----:B------:R-:W-:Y:S02]  /*11470*/  WARPGROUP.DEPBAR.LE gsb0, 0x0 ;  /* 0x00008000000079c5 */ /* 0x000fe40000010000 */
[----:B------:R-:W-:-:S06]  /*11480*/  WARPGROUP.ARRIVE ;  /* 0x00000000000079c5 */ /* 0x000fcc0000000000 */
[----:B------:R-:W-:Y:S03]  /*11490*/  HGMMA.64x16x16.F32 R120, gdesc[UR28], R120, gsb0 ;  /* 0x002000001c7879f0 */ /* 0x000fe60008000878 */
[----:B------:R-:W-:Y:S02]  /*114a0*/  WARPGROUP.DEPBAR.LE gsb0, 0x0 ;  /* 0x00008000000079c5 */ /* 0x000fe40000010000 */
[----:B------:R-:W-:-:S06]  /*114b0*/  WARPGROUP.ARRIVE ;  /* 0x00000000000079c5 */ /* 0x000fcc0000000000 */
[----:B------:R-:W-:Y:S01]  /*114c0*/  HGMMA.64x16x16.F32 R112, gdesc[UR32], R112, gsb0 ;  /* 0x00200000207079f0 */ /* 0x000fe20008000870 */
[----:B------:R-:W-:Y:S02]  /*114d0*/  R2UR UR36, R6 ;  /* 0x00000000062472ca */ /* 0x000fe400000e0000 */
[----:B------:R-:W-:Y:S01]  /*114e0*/  R2UR UR37, R7 ;  /* 0x00000000072572ca */ /* 0x000fe200000e0000 */
[----:B------:R-:W-:Y:S02]  /*114f0*/  WARPGROUP.DEPBAR.LE gsb0, 0x0 ;  /* 0x00008000000079c5 */ /* 0x000fe40000010000 */
[----:B------:R-:W-:-:S10]  /*11500*/  WARPGROUP.ARRIVE ;  /* 0x00000000000079c5 */ /* 0x000fd40000000000 */
        /* <DEDUP_REMOVED lines=109> */
[----:B------:R-:W-:Y:S03]  /*11be0*/  HGMMA.64x16x16.F32 R72, gdesc[UR32], R72, gsb0 ;  /* 0x00200000204879f0 */ /* 0x000fe60008000848 */
[----:B------:R-:W-:Y:S02]  /*11bf0*/  WARPGROUP.DEPBAR.LE gsb0, 0x0 ;  /* 0x00008000000079c5 */ /* 0x000fe40000010000 */
[----:B0-----:R-:W-:Y:S05]  /*11c00*/  @P2 BRA `(.L_x_527) ;  /* 0x0000000000342947 */ /* 0x001fea0003800000 */
[----:B------:R-:W-:Y:S05]  /*11c10*/  @!P0 BRA `(.L_x_528) ;  /* 0x0000000000048947 */ /* 0x000fea0003800000 */
[----:B------:R-:W-:Y:S01]  /*11c20*/  BPT.TRAP 0x1 ;  /* 0x000000040000795c */ /* 0x000fe20000300000 */
.L_x_528:
[----:B------:R-:W2:Y:S01]  /*11c30*/  LDL.LU R14, [R1+0x8] ;  /* 0x00000800010e7983 */ /* 0x000ea20000300800 */
[----:B-----5:R-:W-:Y:S01]  /*11c40*/  IMAD R15, R0, 0x8, R16 ;  /* 0x00000008000f7824 */ /* 0x020fe200078e0210 */
[----:B--2---:R-:W-:-:S04]  /*11c50*/  SHF.L.U32 R14, R14, 0x1f, RZ ;  /* 0x0000001f0e0e7819 */ /* 0x004fc800000006ff */
[----:B------:R0:W1:Y:S01]  /*11c60*/  SYNCS.PHASECHK.TRANS64.TRYWAIT P2, [R15+URZ+0x31c50], R14 ;  /* 0x031c500e0f0075a7 */ /* 0x000062000804017f */
[----:B------:R-:W-:Y:S05]  /*11c70*/  @!P0 BRA `(.L_x_529) ;  /* 0x0000000000048947 */ /* 0x000fea0003800000 */
[----:B------:R-:W-:Y:S01]  /*11c80*/  BPT.TRAP 0x1 ;  /* 0x000000040000795c */ /* 0x000fe20000300000 */
.L_x_529:
[----:B------:R-:W-:Y:S04]  /*11c90*/  BSSY B0, `(.L_x_527) ;  /* 0x0000004000007945 */ /* 0x000fe80003800000 */
[----:B-1----:R-:W-:Y:S05]  /*11ca0*/  @P2 BRA `(.L_x_530) ;  /* 0x0000000000082947 */ /* 0x002fea0003800000 */
[----:B------:R-:W1:Y:S02]  /*11cb0*/  SYNCS.PHASECHK.TRANS64.TRYWAIT P2, [R15+URZ+0x31c50], R14 ;  /* 0x031c500e0f0075a7 */ /* 0x000e64000804017f */
[----:B-1----:R-:W-:Y:S05]  /*11cc0*/  @!P2 BRA `(.L_x_531) ;  /* 0x000000e00028a947 */ /* 0x002fea0003800000 */
.L_x_530:
[----:B------:R-:W-:Y:S05]  /*11cd0*/  BSYNC B0 ;  /* 0x0000000000007941 */ /* 0x000fea0003800000 */
.L_x_527:
[----:B------:R-:W0:Y:S01]  /*11ce0*/  LDL.LU R21, [R1] ;  /* 0x0000000001157983 */ /* 0x000e220000300800 */
[----:B------:R-:W-:Y:S05]  /*11cf0*/  WARPSYNC.ALL ;  /* 0x0000000000007948 */ /* 0x000fea0003800000 */
[----:B------:R-:W2:Y:S01]  /*11d00*/  LDL.LU R22, [R1+0x40] ;  /* 0x0000400001167983 */ /* 0x000ea20000300800 */
[----:B------:R-:W-:-:S03]  /*11d10*/  ULDC UR4, c[0x0][0x988] ;  /* 0x0002620000047ab9 */ /* 0x000fc60000000800 */
[----:B------:R-:W3:Y:S01]  /*11d20*/  LDL.LU R152, [R1+0x4] ;  /* 0x0000040001987983 */ /* 0x000ee20000300800 */
[----:B01----:R-:W-:-:S04]  /*11d30*/  FMNMX.FTZ R14, R136, R21, !PT ;  /* 0x00000015880e7209 */ /* 0x003fc80007810000 */
        /* <DEDUP_REMOVED lines=34> */
[----:B------:R-:W-:-:S05]  /*11f60*/  FMNMX.FTZ R14, R77, R14, !PT ;  /* 0x0000000e4d0e7209 */ /* 0x000fca0007810000 */
[----:B------:R-:W0:Y:S02]  /*11f70*/  SHFL.BFLY PT, R15, R14, 0x2, 0x1f ;  /* 0x0c401f000e0f7f89 */ /* 0x000e2400000e0000 */
[----:B0-----:R-:W-:-:S05]  /*11f80*/  FMNMX.FTZ R14, R14, R15, !PT ;  /* 0x0000000f0e0e7209 */ /* 0x001fca0007810000 */
[----:B------:R-:W0:Y:S02]  /*11f90*/  SHFL.BFLY PT, R15, R14, 0x1, 0x1f ;  /* 0x0c201f000e0f7f89 */ /* 0x000e2400000e0000 */
[----:B0-----:R-:W-:Y:S01]  /*11fa0*/  FMNMX.FTZ R14, R14, R15, !PT ;  /* 0x0000000f0e0e7209 */ /* 0x001fe20007810000 */
[----:B------:R-:W-:-:S04]  /*11fb0*/  IMAD.U32 R15, RZ, RZ, UR4 ;  /* 0x00000004ff0f7e24 */ /* 0x000fc8000f8e00ff */
[C---:B------:R-:W-:Y:S01]  /*11fc0*/  FMUL.FTZ R20, R14.reuse, R15 ;  /* 0x0000000f0e147220 */ /* 0x040fe20000410000 */
[----:B------:R-:W-:-:S03]  /*11fd0*/  FADD.FTZ R21, -R14, R21 ;  /* 0x000000150e157221 */ /* 0x000fc60000010100 */
        /* <DEDUP_REMOVED lines=35> */
[----:B------:R-:W-:-:S02]  /*12210*/  FFMA.FTZ R84, R77, R15, -R20 ;  /* 0x0000000f4d547223 */ /* 0x000fc40000010814 */
[----:B------:R0:W-:Y:S01]  /*12220*/  MUFU.EX2 R20, R136 ;  /* 0x0000008800147308 */ /* 0x0001e20000000800 */
[----:B------:R-:W-:Y:S01]  /*12230*/  FMUL.FTZ R21, R21, R15 ;  /* 0x0000000f15157220 */ /* 0x000fe20000410000 */
[----:B0-----:R-:W4:Y:S06]  /*12240*/  LDL R136, [R1+0x84] ;  /* 0x0000840001887983 */ /* 0x001f2c0000100800 */
[----:B------:R-:W2:Y:S08]  /*12250*/  MUFU.EX2 R80, R21 ;  /* 0x0000001500507308 */ /* 0x000eb00000000800 */
[----:B------:R-:W0:Y:S01]  /*12260*/  MUFU.EX2 R137, R137 ;  /* 0x0000008900897308 */ /* 0x000e220000000800 */
[----:B--2---:R-:W-:-:S07]  /*12270*/  FFMA.FTZ R21, R80, R22, R20 ;  /* 0x0000001650157223 */ /* 0x004fce0000010014 */
[----:B------:R1:W2:Y:S08]  /*12280*/  MUFU.EX2 R22, R140 ;  /* 0x0000008c00167308 */ /* 0x0002b00000000800 */
[----:B------:R-:W3:Y:S01]  /*12290*/  MUFU.EX2 R141, R141 ;  /* 0x0000008d008d7308 */ /* 0x000ee20000000800 */
[C---:B0-----:R-:W-:Y:S01]  /*122a0*/  FADD.FTZ R21, R137.reuse, R21 ;  /* 0x0000001589157221 */ /* 0x041fe20000010000 */
[----:B------:R-:W-:Y:S01]  /*122b0*/  F2FP.F16.F32.PACK_AB R20, R137, R20 ;  /* 0x000000148914723e */ /* 0x000fe200000000ff */
[----:B------:R-:W-:Y:S01]  /*122c0*/  IMAD.MOV.U32 R77, RZ, RZ, -0x7fffffe0 ;  /* 0x80000020ff4d7424 */ /* 0x000fe200078e00ff */
[----:B-----5:R-:W-:Y:S01]  /*122d0*/  WARPGROUP.ARRIVE ;  /* 0x00000000000079c5 */ /* 0x020fe20000000000 */
[----:B-1----:R-:W4:Y:S01]  /*122e0*/  LDL.LU R140, [R1+0x48] ;  /* 0x00004800018c7983 */ /* 0x002f220000300800 */
[----:B--2---:R-:W-:-:S04]  /*122f0*/  FADD.FTZ R21, R22, R21 ;  /* 0x0000001516157221 */ /* 0x004fc80000010000 */
[----:B---3--:R-:W-:Y:S01]  /*12300*/  FADD.FTZ R137, R141, R21 ;  /* 0x000000158d897221 */ /* 0x008fe20000010000 */
        /* <DEDUP_REMOVED lines=38> */
[----:B------:R-:W0:Y:S01]  /*12570*/  SHFL.BFLY PT, R72, R23, 0x1, 0x1f ;  /* 0x0c201f0017487f89 */ /* 0x000e2200000e0000 */
[----:B------:R-:W-:-:S05]  /*12580*/  VIADD R21, R16, 0x200 ;  /* 0x0000020010157836 */ /* 0x000fca0000000000 */
[----:B------:R-:W-:-:S04]  /*12590*/  SHF.R.U32.HI R21, RZ, 0x4, R21 ;  /* 0x00000004ff157819 */ /* 0x000fc80000011615 */
[----:B------:R-:W-:-:S04]  /*125a0*/  LOP3.LUT R21, R21, 0x3fff, RZ, 0xc0, !PT ;  /* 0x00003fff15157812 */ /* 0x000fc800078ec0ff */
[----:B------:R-:W-:Y:S02]  /*125b0*/  LOP3.LUT R21, R21, 0x2400000, RZ, 0xfc, !PT ;  /* 0x0240000015157812 */ /* 0x000fe400078efcff */
[----:B0-----:R-:W-:-:S05]  /*125c0*/  FMNMX.FTZ R72, R23, R72, !PT ;  /* 0x0000004817487209 */ /* 0x001fca0007810000 */
[----:B------:R-:W-:-:S04]  /*125d0*/  FMUL.FTZ R76, R72, R15 ;  /* 0x0000000f484c7220 */ /* 0x000fc80000410000 */
        /* <DEDUP_REMOVED lines=35> */
[----:B------:R-:W-:Y:S01]  /*12810*/  FFMA.FTZ R81, R79, R15, -R76 ;  /* 0x0000000f4f517223 */ /* 0x000fe2000001084c */
[----:B------:R-:W-:-:S04]  /*12820*/  IMAD R76, R0, 0x6c0, R21 ;  /* 0x000006c0004c7824 */ /* 0x000fc800078e0215 */
[----:B------:R-:W-:-:S05]  /*12830*/  VIADD R78, R76, 0x40 ;  /* 0x000000404c4e7836 */ /* 0x000fca0000000000 */
[----:B------:R-:W-:Y:S01]  /*12840*/  R2UR UR10, R78 ;  /* 0x000000004e0a72ca */ /* 0x000fe200000e0000 */
        /* <DEDUP_REMOVED lines=8> */
[C---:B------:R-:W-:Y:S01]  /*128d0*/  VIADD R78, R76.reuse, 0x180 ;  /* 0x000001804c4e7836 */ /* 0x040fe20000000000 */
[----:B------:R-:W-:-:S04]  /*128e0*/  R2UR UR6, R76 ;  /* 0x000000004c0672ca */ /* 0x000fc800000e0000 */
[----:B------:R-:W-:Y:S01]  /*128f0*/  R2UR UR30, R78 ;  /* 0x000000004e1e72ca */ /* 0x000fe200000e0000 */
[C---:B------:R-:W-:Y:S02]  /*12900*/  VIADD R78, R76.reuse, 0x1c0 ;  /* 0x000001c04c4e7836 */ /* 0x040fe40000000000 */
[----:B------:R-:W-:Y:S01]  /*12910*/  VIADD R76, R76, 0x200 ;  /* 0x000002004c4c7836 */ /* 0x000fe20000000000 */
[C---:B------:R-:W-:Y:S02]  /*12920*/  R2UR UR7, R77.reuse ;  /* 0x000000004d0772ca */ /* 0x040fe400000e0000 */
[----:B------:R-:W-:Y:S01]  /*12930*/  R2UR UR39, R77 ;  /* 0x000000004d2772ca */ /* 0x000fe200000e0000 */
[----:B------:R-:W-:Y:S01]  /*12940*/  IMAD.MOV.U32 R77, RZ, RZ, -0x3ffffff0 ;  /* 0xc0000010ff4d7424 */ /* 0x000fe200078e00ff */
[----:B------:R-:W-:Y:S02]  /*12950*/  R2UR UR38, R76 ;  /* 0x000000004c2672ca */ /* 0x000fe400000e0000 */
[----:B----4-:R-:W-:-:S02]  /*12960*/  LOP3.LUT R76, R136, 0x10000, RZ, 0xfc, !PT ;  /* 0x00010000884c7812 */ /* 0x010fc400078efcff */
[----:B------:R-:W-:Y:S02]  /*12970*/  R2UR UR5, R77 ;  /* 0x000000004d0572ca */ /* 0x000fe400000e0000 */
[----:B------:R-:W-:-:S13]  /*12980*/  R2UR UR4, R76 ;  /* 0x000000004c0472ca */ /* 0x000fda00000e0000 */
[----:B------:R-:W-:Y:S01]  /*12990*/  HGMMA.64x96x16.F32 R24, gdesc[UR4].tnspB, R24, gsb0 ;  /* 0x41600000041879f0 */ /* 0x000fe20008000818 */
[----:B------:R-:W-:Y:S01]  /*129a0*/  IMAD.MOV.U32 R79, RZ, RZ, -0x7fffffe0 ;  /* 0x80000020ff4f7424 */ /* 0x000fe200078e00ff */
[----:B------:R-:W-:Y:S01]  /*129b0*/  R2UR UR34, R78 ;  /* 0x000000004e2272ca */ /* 0x000fe200000e0000 */
[----:B------:R-:W-:-:S03]  /*129c0*/  VIADD R78, R76, 0x180 ;  /* 0x000001804c4e7836 */ /* 0x000fc60000000000 */
[C---:B------:R-:W-:Y:S02]  /*129d0*/  R2UR UR11, R79.reuse ;  /* 0x000000004f0b72ca */ /* 0x040fe400000e0000 */
[C---:B------:R-:W-:Y:S02]  /*129e0*/  R2UR UR15, R79.reuse ;  /* 0x000000004f0f72ca */ /* 0x040fe400000e0000 */
[C---:B------:R-:W-:Y:S02]  /*129f0*/  R2UR UR19, R79.reuse ;  /* 0x000000004f1372ca */ /* 0x040fe400000e0000 */
[C---:B------:R-:W-:Y:S02]  /*12a00*/  R2UR UR23, R79.reuse ;  /* 0x000000004f1772ca */ /* 0x040fe400000e0000 */
[C---:B------:R-:W-:Y:S02]  /*12a10*/  R2UR UR27, R79.reuse ;  /* 0x000000004f1b72ca */ /* 0x040fe400000e0000 */
[----:B------:R-:W-:-:S02]  /*12a20*/  R2UR UR31, R79 ;  /* 0x000000004f1f72ca */ /* 0x000fc400000e0000 */
[----:B------:R-:W-:Y:S01]  /*12a30*/  R2UR UR35, R79 ;  /* 0x000000004f2372ca */ /* 0x000fe200000e0000 */
[----:B------:R-:W-:Y:S01]  /*12a40*/  IMAD.MOV.U32 R79, RZ, RZ, -0x3ffffff0 ;  /* 0xc0000010ff4f7424 */ /* 0x000fe200078e00ff */
[----:B------:R-:W-:-:S04]  /*12a50*/  R2UR UR8, R78 ;  /* 0x000000004e0872ca */ /* 0x000fc800000e0000 */
[----:B------:R-:W-:Y:S01]  /*12a60*/  R2UR UR9, R79 ;  /* 0x000000004f0972ca */ /* 0x000fe200000e0000 */
[----:B------:R-:W-:Y:S02]  /*12a70*/  WARPGROUP.DEPBAR.LE gsb0, 0x0 ;  /* 0x00008000000079c5 */ /* 0x000fe40000010000 */
[----:B------:R-:W-:-:S10]  /*12a80*/  WARPGROUP.ARRIVE ;  /* 0x00000000000079c5 */ /* 0x000fd40000000000 */
[----:B------:R-:W-:Y:S01]  /*12a90*/  HGMMA.64x96x16.F32 R24, gdesc[UR8].tnspB, R24, gsb0 ;  /* 0x41600000081879f0 */ /* 0x000fe20008000818 */
[----:B------:R-:W-:Y:S02]  /*12aa0*/  VIADD R78, R76, 0x300 ;  /* 0x000003004c4e7836 */ /* 0x000fe40000000000 */
[----:B------:R-:W-:-:S03]  /*12ab0*/  IMAD.MOV.U32 R79, RZ, RZ, -0x3ffffff0 ;  /* 0xc0000010ff4f7424 */ /* 0x000fc600078e00ff */
[----:B------:R-:W-:Y:S02]  /*12ac0*/  R2UR UR12, R78 ;  /* 0x000000004e0c72ca */ /* 0x000fe400000e0000 */
[----:B------:R-:W-:Y:S01]  /*12ad0*/  R2UR UR13, R79 ;  /* 0x000000004f0d72ca */ /* 0x000fe200000e0000 */
[----:B------:R-:W-:Y:S02]  /*12ae0*/  VIADD R78, R76, 0x480 ;  /* 0x000004804c4e7836 */ /* 0x000fe40000000000 */
[----:B------:R-:W-:Y:S01]  /*12af0*/  IMAD.MOV.U32 R79, RZ, RZ, -0x3ffffff0 ;  /* 0xc0000010ff4f7424 */ /* 0x000fe200078e00ff */
[----:B------:R-:W-:Y:S02]  /*12b00*/  WARPGROUP.DEPBAR.LE gsb0, 0x0 ;  /* 0x00008000000079c5 */ /* 0x000fe40000010000 */
[----:B------:R-:W-:-:S07]  /*12b10*/  WARPGROUP.ARRIVE ;  /* 0x00000000000079c5 */ /* 0x000fce0000000000 */
[----:B------:R-:W-:Y:S01]  /*12b20*/  HGMMA.64x96x16.F32 R24, gdesc[UR12].tnspB, R24, gsb0 ;  /* 0x416000000c1879f0 */ /* 0x000fe20008000818 */
[----:B------:R-:W-:Y:S02]  /*12b30*/  R2UR UR16, R78 ;  /* 0x000000004e1072ca */ /* 0x000fe400000e0000 */
[----:B------:R-:W-:Y:S01]  /*12b40*/  R2UR UR17, R79 ;  /* 0x000000004f1172ca */ /* 0x000fe200000e0000 */
[----:B------:R-:W-:Y:S02]  /*12b50*/  VIADD R78, R76, 0x600 ;  /* 0x000006004c4e7836 */ /* 0x000fe40000000000 */
[----:B------:R-:W-:-:S03]  /*12b60*/  IMAD.MOV.U32 R79, RZ, RZ, -0x3ffffff0 ;  /* 0xc0000010ff4f7424 */ /* 0x000fc600078e00ff */
[----:B------:R-:W-:Y:S01]  /*12b70*/  R2UR UR20, R78 ;  /* 0x000000004e1472ca */ /* 0x000fe200000e0000 */
[----:B------:R-:W-:Y:S02]  /*12b80*/  WARPGROUP.DEPBAR.LE gsb0, 0x0 ;  /* 0x00008000000079c5 */ /* 0x000fe40000010000 */
[----:B------:R-:W-:-:S06]  /*12b90*/  WARPGROUP.ARRIVE ;  /* 0x00000000000079c5 */ /* 0x000fcc0000000000 */
[----:B------:R-:W-:Y:S01]  /*12ba0*/  HGMMA.64x96x16.F32 R24, gdesc[UR16].tnspB, R24, gsb0 ;  /* 0x41600000101879f0 */ /* 0x000fe20008000818 */
[----:B------:R-:W-:Y:S01]  /*12bb0*/  R2UR UR21, R79 ;  /* 0x000000004f1572ca */ /* 0x000fe200000e0000 */
[----:B------:R-:W-:Y:S02]  /*12bc0*/  VIADD R78, R76, 0x780 ;  /* 0x000007804c4e7836 */ /* 0x000fe40000000000 */
[----:B------:R-:W-:-:S03]  /*12bd0*/  IMAD.MOV.U32 R79, RZ, RZ, -0x3ffffff0 ;  /* 0xc0000010ff4f7424 */ /* 0x000fc600078e00ff */
[----:B------:R-:W-:Y:S02]  /*12be0*/  R2UR UR24, R78 ;  /* 0x000000004e1872ca */ /* 0x000fe400000e0000 */
[----:B------:R-:W-:Y:S01]  /*12bf0*/  R2UR UR25, R79 ;  /* 0x000000004f1972ca */ /* 0x000fe200000e0000 */
[----:B------:R-:W-:Y:S02]  /*12c00*/  WARPGROUP.DEPBAR.LE gsb0, 0x0 ;  /* 0x00008000000079c5 */ /* 0x000fe40000010000 */
[----:B------:R-:W-:-:S06]  /*12c10*/  WARPGROUP.ARRIVE ;  /* 0x00000000000079c5 */ /* 0x000fcc0000000000 */
[----:B------:R-:W-:Y:S01]  /*12c20*/  HGMMA.64x96x16.F32 R24, gdesc[UR20].tnspB, R24, gsb0 ;  /* 0x41600000141879f0 */ /* 0x000fe20008000818 */
        /* <DEDUP_REMOVED lines=21> */
[----:B------:R-:W-:Y:S02]  /*12d80*/  FADD.FTZ R21, -R72, R152 ;  /* 0x0000009848157221 */ /* 0x000fe40000010100 */
[----:B------:R-:W0:Y:S02]  /*12d90*/  S2R R152, SR_TID.X ;  /* 0x0000000000987919 */ /* 0x000e240000002100 */
[----:B------:R-:W-:-:S04]  /*12da0*/  FMUL.FTZ R21, R21, R15 ;  /* 0x0000000f15157220 */ /* 0x000fc80000410000 */
[----:B------:R-:W-:Y:S01]  /*12db0*/  MUFU.EX2 R136, R21 ;  /* 0x0000001500887308 */ /* 0x000fe20000000800 */
[----:B------:R-:W-:-:S07]  /*12dc0*/  F2FP.F16.F32.PACK_AB R22, R141, R22 ;  /* 0x000000168d16723e */ /* 0x000fce00000000ff */
[----:B------:R-:W1:Y:S01]  /*12dd0*/  MUFU.EX2 R21, R138 ;  /* 0x0000008a00157308 */ /* 0x000e620000000800 */
[----:B------:R-:W-:Y:S02]  /*12de0*/  WARPGROUP.DEPBAR.LE gsb0, 0x0 ;  /* 0x00008000000079c5 */ /* 0x000fe40000010000 */
[----:B------:R-:W-:-:S06]  /*12df0*/  WARPGROUP.ARRIVE ;  /* 0x00000000000079c5 */ /* 0x000fcc0000000000 */
[----:B------:R-:W-:Y:S01]  /*12e00*/  HGMMA.64x96x16.F32 R24, gdesc[UR36].tnspB, R24, gsb0 ;  /* 0x41600000241879f0 */ /* 0x000fe20008000818 */
[----:B------:R-:W2:Y:S01]  /*12e10*/  MUFU.EX2 R139, R139 ;  /* 0x0000008b008b7308 */ /* 0x000ea20000000800 */
[----:B0-----:R-:W-:Y:S02]  /*12e20*/  SHF.R.U32.HI R141, RZ, 0x7, R152 ;  /* 0x00000007ff8d7819 */ /* 0x001fe40000011698 */
[----:B------:R-:W-:-:S03]  /*12e30*/  ISETP.GE.U32.AND P2, PT, R152, 0x180, PT ;  /* 0x000001809800780c */ /* 0x000fc60003f46070 */
[----:B------:R-:W-:Y:S02]  /*12e40*/  VIADD R76, R141, 0x9 ;  /* 0x000000098d4c7836 */ /* 0x000fe40000000000 */
[----:B------:R-:W-:Y:S01]  /*12e50*/  MUFU.EX2 R23, R142 ;  /* 0x0000008e00177308 */ /* 0x000fe20000000800 */
[----:B-1----:R-:W-:Y:S02]  /*12e60*/  FFMA.FTZ R77, R136, R140, R21 ;  /* 0x0000008c884d7223 */ /* 0x002fe40000010015 */
[----:B------:R-:W-:-:S05]  /*12e70*/  SEL R76, R76, 0x9, !P2 ;  /* 0x000000094c4c7807 */ /* 0x000fca0005000000 */
[----:B------:R-:W-:Y:S01]  /*12e80*/  MUFU.EX2 R143, R143 ;  /* 0x0000008f008f7308 */ /* 0x000fe20000000800 */
[----:B------:R-:W-:-:S04]  /*12e90*/  @!P1 IMAD R78, R154, 0x8, R16 ;  /* 0x000000089a4e9824 */ /* 0x000fc800078e0210 */
[----:B------:R-:W-:Y:S01]  /*12ea0*/  @!P1 VIADD R78, R78, 0x31c40 ;  /* 0x00031c404e4e9836 */ /* 0x000fe20000000000 */
[----:B--2---:R-:W-:-:S04]  /*12eb0*/  F2FP.F16.F32.PACK_AB R21, R139, R21 ;  /* 0x000000158b15723e */ /* 0x004fc800000000ff */
[----:B------:R-:W-:Y:S01]  /*12ec0*/  @!P1 PRMT R78, RZ, 0x654, R78 ;  /* 0x00000654ff4e9816 */ /* 0x000fe2000000004e */
[----:B------:R-:W0:Y:S08]  /*12ed0*/  MUFU.EX2 R151, R151 ;  /* 0x0000009700977308 */ /* 0x000e300000000800 */
[----:B------:R-:W-:Y:S08]  /*12ee0*/  MUFU.EX2 R149, R149 ;  /* 0x0000009500957308 */ /* 0x000ff00000000800 */
[----:B------:R-:W-:Y:S01]  /*12ef0*/  MUFU.EX2 R131, R131 ;  /* 0x0000008300837308 */ /* 0x000fe20000000800 */
[----:B0-----:R-:W-:-:S07]  /*12f00*/  FADD.FTZ R137, R151, R137 ;  /* 0x0000008997897221 */ /* 0x001fce0000010000 */
[----:B------:R-:W-:Y:S08]  /*12f10*/  MUFU.EX2 R147, R147 ;  /* 0x0000009300937308 */ /* 0x000ff00000000800 */
[----:B------:R-:W-:Y:S01]  /*12f20*/  MUFU.EX2 R135, R135 ;  /* 0x0000008700877308 */ /* 0x000fe20000000800 */
[----:B------:R-:W-:Y:S02]  /*12f30*/  WARPGROUP.DEPBAR.LE gsb0, 0x0 ;  /* 0x00008000000079c5 */ /* 0x000fe40000010000 */
[----:B------:R0:W-:Y:S06]  /*12f40*/  BAR.ARV R76, 0x100 ;  /* 0x0004004c0000751d */ /* 0x0001ec0000002000 */
[----:B------:R-:W-:Y:S01]  /*12f50*/  @!P1 SYNCS.ARRIVE.TRANS64.RED.A1T0 RZ, [R78+URZ], RZ ;  /* 0x000000ff4eff99a7 */ /* 0x000fe2000810043f */
[----:B0-----:R-:W-:Y:S01]  /*12f60*/  FADD.FTZ R76, R139, R77 ;  /* 0x0000004d8b4c7221 */ /* 0x001fe20000010000 */
[----:B------:R-:W-:-:S04]  /*12f70*/  @!P1 IMAD R77, R0, 0x8, R16 ;  /* 0x00000008004d9824 */ /* 0x000fc800078e0210 */
[----:B------:R-:W-:Y:S02]  /*12f80*/  @!P1 VIADD R77, R77, 0x31c60 ;  /* 0x00031c604d4d9836 */ /* 0x000fe40000000000 */
[----:B------:R-:W-:Y:S01]  /*12f90*/  FADD.FTZ R0, R23, R76 ;  /* 0x0000004c17007221 */ /* 0x000fe20000010000 */
[----:B------:R-:W-:Y:S02]  /*12fa0*/  F2FP.F16.F32.PACK_AB R23, R143, R23 ;  /* 0x000000178f17723e */ /* 0x000fe400000000ff */
[----:B------:R-:W-:-:S04]  /*12fb0*/  @!P1 PRMT R77, RZ, 0x654, R77 ;  /* 0x00000654ff4d9816 */ /* 0x000fc8000000004d */
[----:B------:R0:W-:Y:S01]  /*12fc0*/  @!P1 SYNCS.ARRIVE.TRANS64.RED.A1T0 RZ, [R77+URZ], RZ ;  /* 0x000000ff4dff99a7 */ /* 0x0001e2000810043f */
[----:B------:R1:W-:Y:S01]  /*12fd0*/  STSM.16.M88.4 [R18+0x24300], R20 ;  /* 0x0243001412007844 */ /* 0x0003e20000000200 */
[----:B------:R-:W-:Y:S01]  /*12fe0*/  FADD.FTZ R0, R143, R0 ;  /* 0x000000008f007221 */ /* 0x000fe20000010000 */
[----:B-1----:R-:W1:Y:S08]  /*12ff0*/  MUFU.EX2 R20, R150 ;  /* 0x0000009600147308 */ /* 0x002e700000000800 */
[----:B------:R-:W2:Y:S08]  /*13000*/  MUFU.EX2 R21, R130 ;  /* 0x0000008200157308 */ /* 0x000eb00000000800 */
[----:B------:R-:W3:Y:S08]  /*13010*/  MUFU.EX2 R22, R148 ;  /* 0x0000009400167308 */ /* 0x000ef00000000800 */
[----:B------:R-:W4:Y:S01]  /*13020*/  MUFU.EX2 R23, R134 ;  /* 0x0000008600177308 */ /* 0x000f220000000800 */
[----:B-1----:R-:W-:Y:S01]  /*13030*/  FADD.FTZ R137, R20, R137 ;  /* 0x0000008914897221 */ /* 0x002fe20000010000 */
[----:B--2---:R-:W-:-:S06]  /*13040*/  FADD.FTZ R0, R21, R0 ;  /* 0x0000000015007221 */ /* 0x004fcc0000010000 */
[----:B------:R-:W1:Y:S01]  /*13050*/  MUFU.EX2 R76, R146 ;  /* 0x00000092004c7308 */ /* 0x000e620000000800 */
[----:B------:R-:W-:Y:S01]  /*13060*/  FADD.FTZ R137, R149, R137 ;  /* 0x0000008995897221 */ /* 0x000fe20000010000 */
[----:B------:R-:W-:-:S06]  /*13070*/  FADD.FTZ R0, R131, R0 ;  /* 0x0000000083007221 */ /* 0x000fcc0000010000 */
[----:B0-----:R-:W0:Y:S01]  /*13080*/  MUFU.EX2 R77, R122 ;  /* 0x0000007a004d7308 */ /* 0x001e220000000800 */
[----:B---3--:R-:W-:Y:S01]  /*13090*/  FADD.FTZ R137, R22, R137 ;  /* 0x0000008916897221 */ /* 0x008fe20000010000 */
[----:B----4-:R-:W-:-:S06]  /*130a0*/  FADD.FTZ R0, R23, R0 ;  /* 0x0000000017007221 */ /* 0x010fcc0000010000 */
[----:B------:R-:W2:Y:S08]  /*130b0*/  MUFU.EX2 R79, R133 ;  /* 0x00000085004f7308 */ /* 0x000eb00000000800 */
[----:B------:R-:W3:Y:S01]  /*130c0*/  MUFU.EX2 R123, R123 ;  /* 0x0000007b007b7308 */ /* 0x000ee20000000800 */
[----:B------:R-:W-:-:S07]  /*130d0*/  FADD.FTZ R137, R147, R137 ;  /* 0x0000008993897221 */ /* 0x000fce0000010000 */
[----:B------:R-:W4:Y:S08]  /*130e0*/  MUFU.EX2 R78, R132 ;  /* 0x00000084004e7308 */ /* 0x000f300000000800 */
[----:B------:R-:W-:Y:S08]  /*130f0*/  MUFU.EX2 R132, R125 ;  /* 0x0000007d00847308 */ /* 0x000ff00000000800 */
[----:B------:R-:W4:Y:S01]  /*13100*/  MUFU.EX2 R126, R126 ;  /* 0x0000007e007e7308 */ /* 0x000f220000000800 */
[----:B-1----:R-:W-:-:S07]  /*13110*/  FADD.FTZ R137, R76, R137 ;  /* 0x000000894c897221 */ /* 0x002fce0000010000 */
[----:B------:R-:W-:Y:S08]  /*13120*/  MUFU.EX2 R125, R113 ;  /* 0x00000071007d7308 */ /* 0x000ff00000000800 */
[----:B------:R-:W-:Y:S08]  /*13130*/  MUFU.EX2 R113, R112 ;  /* 0x0000007000717308 */ /* 0x000ff00000000800 */
[----:B------:R-:W-:Y:S08]  /*13140*/  MUFU.EX2 R133, R129 ;  /* 0x0000008100857308 */ /* 0x000ff00000000800 */
[----:B------:R-:W-:Y:S08]  /*13150*/  MUFU.EX2 R112, R104 ;  /* 0x0000006800707308 */ /* 0x000ff00000000800 */
[----:B------:R-:W-:Y:S08]  /*13160*/  MUFU.EX2 R129, R117 ;  /* 0x0000007500817308 */ /* 0x000ff00000000800 */
[----:B------:R1:W-:Y:S08]  /*13170*/  MUFU.EX2 R104, R88 ;  /* 0x0000005800687308 */ /* 0x0003f00000000800 */
[----:B------:R-:W4:Y:S01]  /*13180*/  MUFU.EX2 R127, R127 ;  /* 0x0000007f007f7308 */ /* 0x000f220000000800 */
[----:B-1----:R-:W-:-:S07]  /*13190*/  FADD.FTZ R88, R135, R0 ;  /* 0x0000000087587221 */ /* 0x002fce0000010000 */
[----:B------:R-:W-:Y:S01]  /*131a0*/  MUFU.EX2 R117, R109 ;  /* 0x0000006d00757308 */ /* 0x000fe20000000800 */
[----:B0-----:R-:W-:Y:S01]  /*131b0*/  FADD.FTZ R88, R77, R88 ;  /* 0x000000584d587221 */ /* 0x001fe20000010000 */
[----:B--2---:R-:W-:-:S06]  /*131c0*/  FADD.FTZ R137, R79, R137 ;  /* 0x000000894f897221 */ /* 0x004fcc0000010000 */
[----:B------:R-:W-:Y:S01]  /*131d0*/  MUFU.EX2 R109, R92 ;  /* 0x0000005c006d7308 */ /* 0x000fe20000000800 */
[----:B---3--:R-:W-:-:S07]  /*131e0*/  FADD.FTZ R88, R123, R88 ;  /* 0x000000587b587221 */ /* 0x008fce0000010000 */
[----:B------:R-:W-:Y:S08]  /*131f0*/  MUFU.EX2 R128, R128 ;  /* 0x0000008000807308 */ /* 0x000ff00000000800 */
[----:B------:R-:W-:Y:S08]  /*13200*/  MUFU.EX2 R92, R89 ;  /* 0x00000059005c7308 */ /* 0x000ff00000000800 */
[----:B------:R-:W0:Y:S01]  /*13210*/  MUFU.EX2 R89, R114 ;  /* 0x0000007200597308 */ /* 0x000e220000000800 */
[----:B----4-:R-:W-:Y:S01]  /*13220*/  FADD.FTZ R137, R78, R137 ;  /* 0x000000894e897221 */ /* 0x010fe20000010000 */
[----:B------:R-:W-:-:S06]  /*13230*/  FADD.FTZ R88, R126, R88 ;  /* 0x000000587e587221 */ /* 0x000fcc0000010000 */
[----:B------:R-:W1:Y:S01]  /*13240*/  MUFU.EX2 R115, R115 ;  /* 0x0000007300737308 */ /* 0x000e620000000800 */
[----:B------:R-:W-:-:S07]  /*13250*/  FADD.FTZ R88, R127, R88 ;  /* 0x000000587f587221 */ /* 0x000fce0000010000 */
[----:B------:R-:W2:Y:S08]  /*13260*/  MUFU.EX2 R124, R124 ;  /* 0x0000007c007c7308 */ /* 0x000eb00000000800 */
[----:B------:R-:W3:Y:S01]  /*13270*/  MUFU.EX2 R118, R118 ;  /* 0x0000007600767308 */ /* 0x000ee20000000800 */
[----:B0-----:R-:W-:-:S07]  /*13280*/  FADD.FTZ R88, R89, R88 ;  /* 0x0000005859587221 */ /* 0x001fce0000010000 */
[----:B------:R-:W0:Y:S08]  /*13290*/  MUFU.EX2 R121, R121 ;  /* 0x0000007900797308 */ /* 0x000e300000000800 */
[----:B------:R4:W-:Y:S08]  /*132a0*/  MUFU.EX2 R0, R90 ;  /* 0x0000005a00007308 */ /* 0x0009f00000000800 */
[----:B------:R-:W0:Y:S01]  /*132b0*/  MUFU.EX2 R119, R119 ;  /* 0x0000007700777308 */ /* 0x000e220000000800 */
[----:B----4-:R-:W-:-:S04]  /*132c0*/  FADD.FTZ R90, R133, R137 ;  /* 0x00000089855a7221 */ /* 0x010fc80000010000 */
[----:B------:R-:W-:-:S03]  /*132d0*/  FADD.FTZ R90, R128, R90 ;  /* 0x0000005a805a7221 */ /* 0x000fc60000010000 */
[----:B------:R-:W4:Y:S01]  /*132e0*/  MUFU.EX2 R120, R120 ;  /* 0x0000007800787308 */ /* 0x000f220000000800 */
[----:B------:R-:W-:Y:S01]  /*132f0*/  FADD.FTZ R90, R132, R90 ;  /* 0x0000005a845a7221 */ /* 0x000fe20000010000 */
[----:B-1----:R-:W-:-:S06]  /*13300*/  FADD.FTZ R88, R115, R88 ;  /* 0x0000005873587221 */ /* 0x002fcc0000010000 */
[----:B------:R-:W1:Y:S01]  /*13310*/  MUFU.EX2 R106, R106 ;  /* 0x0000006a006a7308 */ /* 0x000e620000000800 */
[----:B--2---:R-:W-:Y:S01]  /*13320*/  FADD.FTZ R90, R124, R90 ;  /* 0x0000005a7c5a7221 */ /* 0x004fe20000010000 */
[----:B---3--:R-:W-:-:S06]  /*13330*/  FADD.FTZ R88, R118, R88 ;  /* 0x0000005876587221 */ /* 0x008fcc0000010000 */
[----:B------:R-:W2:Y:S08]  /*13340*/  MUFU.EX2 R107, R107 ;  /* 0x0000006b006b7308 */ /* 0x000eb00000000800 */
[----:B------:R-:W3:Y:S08]  /*13350*/  MUFU.EX2 R116, R116 ;  /* 0x0000007400747308 */ /* 0x000ef00000000800 */
[----:B------:R-:W3:Y:S08]  /*13360*/  MUFU.EX2 R110, R110 ;  /* 0x0000006e006e7308 */ /* 0x000ef00000000800 */
[----:B------:R0:W-:Y:S08]  /*13370*/  MUFU.EX2 R114, R91 ;  /* 0x0000005b00727308 */ /* 0x0001f00000000800 */
[----:B------:R-:W3:Y:S01]  /*13380*/  MUFU.EX2 R111, R111 ;  /* 0x0000006f006f7308 */ /* 0x000ee20000000800 */
[----:B0-----:R-:W-:Y:S01]  /*13390*/  FADD.FTZ R91, R121, R90 ;  /* 0x0000005a795b7221 */ /* 0x001fe20000010000 */
[----:B------:R-:W-:-:S03]  /*133a0*/  FADD.FTZ R90, R119, R88 ;  /* 0x00000058775a7221 */ /* 0x000fc60000010000 */
[----:B----4-:R-:W-:Y:S01]  /*133b0*/  FADD.FTZ R88, R120, R91 ;  /* 0x0000005b78587221 */ /* 0x010fe20000010000 */
[----:B-1----:R-:W-:Y:S02]  /*133c0*/  FADD.FTZ R90, R106, R90 ;  /* 0x0000005a6a5a7221 */ /* 0x002fe40000010000 */
[----:B------:R-:W0:Y:S01]  /*133d0*/  MUFU.EX2 R98, R98 ;  /* 0x0000006200627308 */ /* 0x000e220000000800 */
[----:B------:R-:W-:Y:S01]  /*133e0*/  FADD.FTZ R88, R129, R88 ;  /* 0x0000005881587221 */ /* 0x000fe20000010000 */
[----:B--2---:R-:W-:Y:S01]  /*133f0*/  FADD.FTZ R90, R107, R90 ;  /* 0x0000005a6b5a7221 */ /* 0x004fe20000010000 */
[----:B------:R-:W-:Y:S02]  /*13400*/  F2FP.F16.F32.PACK_AB R20, R20, R151 ;  /* 0x000000971414723e */ /* 0x000fe400000000ff */
[----:B------:R-:W-:-:S03]  /*13410*/  F2FP.F16.F32.PACK_AB R21, R131, R21 ;  /* 0x000000158315723e */ /* 0x000fc600000000ff */
[----:B------:R-:W1:Y:S01]  /*13420*/  MUFU.EX2 R99, R99 ;  /* 0x0000006300637308 */ /* 0x000e620000000800 */
[----:B------:R-:W-:Y:S02]  /*13430*/  F2FP.F16.F32.PACK_AB R22, R22, R149 ;  /* 0x000000951616723e */ /* 0x000fe400000000ff */
[----:B------:R-:W-:Y:S01]  /*13440*/  F2FP.F16.F32.PACK_AB R23, R135, R23 ;  /* 0x000000178717723e */ /* 0x000fe200000000ff */
[----:B---3--:R-:W-:Y:S01]  /*13450*/  FADD.FTZ R88, R116, R88 ;  /* 0x0000005874587221 */ /* 0x008fe20000010000 */
[----:B------:R-:W-:-:S03]  /*13460*/  FADD.FTZ R90, R110, R90 ;  /* 0x0000005a6e5a7221 */ /* 0x000fc60000010000 */
[----:B------:R-:W2:Y:S01]  /*13470*/  MUFU.EX2 R108, R108 ;  /* 0x0000006c006c7308 */ /* 0x000ea20000000800 */
[----:B------:R3:W-:Y:S01]  /*13480*/  STSM.16.M88.4 [R18+0x25b00], R20 ;  /* 0x025b001412007844 */ /* 0x0007e20000000200 */
[----:B------:R-:W-:-:S06]  /*13490*/  FADD.FTZ R90, R111, R90 ;  /* 0x0000005a6f5a7221 */ /* 0x000fcc0000010000 */
[----:B------:R-:W4:Y:S08]  /*134a0*/  MUFU.EX2 R102, R102 ;  /* 0x0000006600667308 */ /* 0x000f300000000800 */
[----:B------:R-:W4:Y:S01]  /*134b0*/  MUFU.EX2 R105, R105 ;  /* 0x0000006900697308 */ /* 0x000f220000000800 */
[----:B---3--:R-:W-:Y:S01]  /*134c0*/  FADD.FTZ R20, R125, R88 ;  /* 0x000000587d147221 */ /* 0x008fe20000010000 */
[----:B0-----:R-:W-:-:S06]  /*134d0*/  FADD.FTZ R21, R98, R90 ;  /* 0x0000005a62157221 */ /* 0x001fcc0000010000 */
[----:B------:R-:W0:Y:S01]  /*134e0*/  MUFU.EX2 R103, R103 ;  /* 0x0000006700677308 */ /* 0x000e220000000800 */
[----:B------:R-:W-:Y:S01]  /*134f0*/  FADD.FTZ R20, R113, R20 ;  /* 0x0000001471147221 */ /* 0x000fe20000010000 */
[----:B-1----:R-:W-:-:S03]  /*13500*/  FADD.FTZ R21, R99, R21 ;  /* 0x0000001563157221 */ /* 0x002fc60000010000 */
[----:B------:R-:W-:-:S03]  /*13510*/  FADD.FTZ R20, R117, R20 ;  /* 0x0000001475147221 */ /* 0x000fc60000010000 */
[----:B------:R-:W1:Y:S01]  /*13520*/  MUFU.EX2 R101, R101 ;  /* 0x0000006500657308 */ /* 0x000e620000000800 */
[----:B--2---:R-:W-:Y:S01]  /*13530*/  FADD.FTZ R20, R108, R20 ;  /* 0x000000146c147221 */ /* 0x004fe20000010000 */
[----:B----4-:R-:W-:-:S06]  /*13540*/  FADD.FTZ R21, R102, R21 ;  /* 0x0000001566157221 */ /* 0x010fcc0000010000 */
[----:B------:R-:W2:Y:S01]  /*13550*/  MUFU.EX2 R100, R100 ;  /* 0x0000006400647308 */ /* 0x000ea20000000800 */
[----:B------:R-:W-:Y:S01]  /*13560*/  FADD.FTZ R20, R105, R20 ;  /* 0x0000001469147221 */ /* 0x000fe20000010000 */
[----:B0-----:R-:W-:-:S06]  /*13570*/  FADD.FTZ R21, R103, R21 ;  /* 0x0000001567157221 */ /* 0x001fcc0000010000 */
[----:B------:R-:W0:Y:S01]  /*13580*/  MUFU.EX2 R94, R94 ;  /* 0x0000005e005e7308 */ /* 0x000e220000000800 */
[----:B------:R-:W-:Y:S01]  /*13590*/  FADD.FTZ R20, R112, R20 ;  /* 0x0000001470147221 */ /* 0x000fe20000010000 */
[----:B------:R-:W-:-:S06]  /*135a0*/  FADD.FTZ R21, R0, R21 ;  /* 0x0000001500157221 */ /* 0x000fcc0000010000 */
[----:B------:R-:W3:Y:S01]  /*135b0*/  MUFU.EX2 R97, R97 ;  /* 0x0000006100617308 */ /* 0x000ee20000000800 */
[----:B------:R-:W-:-:S07]  /*135c0*/  F2FP.F16.F32.PACK_AB R78, R78, R79 ;  /* 0x0000004f4e4e723e */ /* 0x000fce00000000ff */
[----:B------:R-:W4:Y:S01]  /*135d0*/  MUFU.EX2 R95, R95 ;  /* 0x0000005f005f7308 */ /* 0x000f220000000800 */
[----:B------:R-:W-:Y:S01]  /*135e0*/  F2FP.F16.F32.PACK_AB R76, R76, R147 ;  /* 0x000000934c4c723e */ /* 0x000fe200000000ff */
[----:B-1----:R-:W-:Y:S01]  /*135f0*/  FADD.FTZ R22, R101, R20 ;  /* 0x0000001465167221 */ /* 0x002fe20000010000 */
[----:B------:R-:W-:-:S05]  /*13600*/  F2FP.F16.F32.PACK_AB R77, R123, R77 ;  /* 0x0000004d7b4d723e */ /* 0x000fca00000000ff */
[----:B------:R-:W-:Y:S01]  /*13610*/  MUFU.EX2 R96, R96 ;  /* 0x0000006000607308 */ /* 0x000fe20000000800 */
[----:B------:R-:W-:Y:S01]  /*13620*/  F2FP.F16.F32.PACK_AB R79, R127, R126 ;  /* 0x0000007e7f4f723e */ /* 0x000fe200000000ff */
[----:B------:R-:W-:-:S06]  /*13630*/  FADD.FTZ R21, R114, R21 ;  /* 0x0000001572157221 */ /* 0x000fcc0000010000 */
[----:B------:R-:W1:Y:S01]  /*13640*/  MUFU.EX2 R82, R82 ;  /* 0x0000005200527308 */ /* 0x000e620000000800 */
[----:B------:R0:W-:Y:S01]  /*13650*/  STSM.16.M88.4 [R18+0x27300], R76 ;  /* 0x0273004c12007844 */ /* 0x0001e20000000200 */
[----:B--2---:R-:W-:-:S06]  /*13660*/  FADD.FTZ R22, R100, R22 ;  /* 0x0000001664167221 */ /* 0x004fcc0000010000 */
[----:B------:R-:W-:Y:S01]  /*13670*/  MUFU.EX2 R93, R93 ;  /* 0x0000005d005d7308 */ /* 0x000fe20000000800 */
[----:B------:R-:W-:-:S07]  /*13680*/  F2FP.F16.F32.PACK_AB R88, R128, R133 ;  /* 0x000000858058723e */ /* 0x000fce00000000ff */
[----:B------:R-:W2:Y:S01]  /*13690*/  MUFU.EX2 R83, R83 ;  /* 0x0000005300537308 */ /* 0x000ea20000000800 */
[----:B0-----:R-:W-:Y:S01]  /*136a0*/  FADD.FTZ R76, R94, R21 ;  /* 0x000000155e4c7221 */ /* 0x001fe20000010000 */
[----:B------:R-:W-:Y:S02]  /*136b0*/  F2FP.F16.F32.PACK_AB R89, R115, R89 ;  /* 0x000000597359723e */ /* 0x000fe400000000ff */
[----:B------:R-:W-:Y:S02]  /*136c0*/  F2FP.F16.F32.PACK_AB R90, R124, R132 ;  /* 0x000000847c5a723e */ /* 0x000fe400000000ff */
[----:B------:R-:W-:Y:S02]  /*136d0*/  F2FP.F16.F32.PACK_AB R91, R119, R118 ;  /* 0x00000076775b723e */ /* 0x000fe400000000ff */
[----:B------:R-:W0:Y:S01]  /*136e0*/  MUFU.EX2 R86, R86 ;  /* 0x0000005600567308 */ /* 0x000e220000000800 */
[----:B---3--:R-:W-:Y:S01]  /*136f0*/  FADD.FTZ R79, R97, R22 ;  /* 0x00000016614f7221 */ /* 0x008fe20000010000 */
[----:B----4-:R-:W-:Y:S01]  /*13700*/  FADD.FTZ R77, R95, R76 ;  /* 0x0000004c5f4d7221 */ /* 0x010fe20000010000 */
[----:B------:R3:W-:Y:S05]  /*13710*/  STSM.16.M88.4 [R18+0x28b00], R88 ;  /* 0x028b005812007844 */ /* 0x0007ea0000000200 */
[----:B------:R-:W4:Y:S01]  /*13720*/  MUFU.EX2 R87, R87 ;  /* 0x0000005700577308 */ /* 0x000f220000000800 */
[----:B-1----:R-:W-:Y:S01]  /*13730*/  FADD.FTZ R78, R82, R77 ;  /* 0x0000004d524e7221 */ /* 0x002fe20000010000 */
[----:B------:R-:W-:-:S06]  /*13740*/  F2FP.F16.F32.PACK_AB R77, R114, R0 ;  /* 0x00000000724d723e */ /* 0x000fcc00000000ff */
[----:B------:R-:W1:Y:S01]  /*13750*/  MUFU.EX2 R74, R74 ;  /* 0x0000004a004a7308 */ /* 0x000e620000000800 */
[----:B---3--:R-:W-:Y:S01]  /*13760*/  FADD.FTZ R88, R96, R79 ;  /* 0x0000004f60587221 */ /* 0x008fe20000010000 */
[----:B--2---:R-:W-:-:S03]  /*13770*/  FADD.FTZ R79, R83, R78 ;  /* 0x0000004e534f7221 */ /* 0x004fc60000010000 */
[----:B------:R-:W-:-:S03]  /*13780*/  FADD.FTZ R88, R93, R88 ;  /* 0x000000585d587221 */ /* 0x000fc60000010000 */
[----:B------:R-:W2:Y:S01]  /*13790*/  MUFU.EX2 R75, R75 ;  /* 0x0000004b004b7308 */ /* 0x000ea20000000800 */
[----:B------:R-:W-:Y:S01]  /*137a0*/  FADD.FTZ R89, R109, R88 ;  /* 0x000000586d597221 */ /* 0x000fe20000010000 */
[----:B0-----:R-:W-:-:S06]  /*137b0*/  FADD.FTZ R88, R86, R79 ;  /* 0x0000004f56587221 */ /* 0x001fcc0000010000 */
[----:B------:R-:W0:Y:S01]  /*137c0*/  MUFU.EX2 R85, R85 ;  /* 0x0000005500557308 */ /* 0x000e220000000800 */
[----:B------:R-:W-:Y:S01]  /*137d0*/  FADD.FTZ R91, R92, R89 ;  /* 0x000000595c5b7221 */ /* 0x000fe20000010000 */
[----:B----4-:R-:W-:-:S06]  /*137e0*/  FADD.FTZ R89, R87, R88 ;  /* 0x0000005857597221 */ /* 0x010fcc0000010000 */
[----:B------:R-:W-:Y:S08]  /*137f0*/  MUFU.EX2 R73, R73 ;  /* 0x0000004900497308 */ /* 0x000ff00000000800 */
[----:B------:R0:W3:Y:S01]  /*13800*/  MUFU.EX2 R0, R81 ;  /* 0x0000005100007308 */ /* 0x0000e20000000800 */
[----:B------:R-:W-:Y:S02]  /*13810*/  F2FP.F16.F32.PACK_AB R96, R96, R97 ;  /* 0x000000616060723e */ /* 0x000fe400000000ff */
[----:B------:R-:W-:-:S05]  /*13820*/  F2FP.F16.F32.PACK_AB R97, R83, R82 ;  /* 0x000000525361723e */ /* 0x000fca00000000ff */
[----:B------:R-:W4:Y:S01]  /*13830*/  MUFU.EX2 R84, R84 ;  /* 0x0000005400547308 */ /* 0x000f220000000800 */
[----:B-1----:R-:W-:Y:S01]  /*13840*/  FADD.FTZ R82, R74, R89 ;  /* 0x000000594a527221 */ /* 0x002fe20000010000 */
[----:B------:R-:W-:Y:S01]  /*13850*/  FADD.FTZ R88, R104, R91 ;  /* 0x0000005b68587221 */ /* 0x000fe20000010000 */
[----:B------:R-:W-:Y:S02]  /*13860*/  F2FP.F16.F32.PACK_AB R79, R95, R94 ;  /* 0x0000005e5f4f723e */ /* 0x000fe400000000ff */
[----:B--2---:R-:W-:Y:S01]  /*13870*/  FADD.FTZ R82, R75, R82 ;  /* 0x000000524b527221 */ /* 0x004fe20000010000 */
[----:B0-----:R-:W-:Y:S01]  /*13880*/  FADD.FTZ R81, R85, R88 ;  /* 0x0000005855517221 */ /* 0x001fe20000010000 */
[----:B------:R-:W-:Y:S02]  /*13890*/  F2FP.F16.F32.PACK_AB R21, R99, R98 ;  /* 0x000000626315723e */ /* 0x000fe400000000ff */
[----:B---3--:R-:W-:Y:S01]  /*138a0*/  F2FP.F16.F32.PACK_AB R95, R0, R73 ;  /* 0x00000049005f723e */ /* 0x008fe200000000ff */
[----:B------:R-:W-:Y:S01]  /*138b0*/  FADD.FTZ R73, R73, R82 ;  /* 0x0000005249497221 */ /* 0x000fe20000010000 */
[----:B------:R-:W-:-:S02]  /*138c0*/  F2FP.F16.F32.PACK_AB R98, R109, R93 ;  /* 0x0000005d6d62723e */ /* 0x000fc400000000ff */
[----:B------:R-:W-:Y:S02]  /*138d0*/  F2FP.F16.F32.PACK_AB R120, R120, R121 ;  /* 0x000000797878723e */ /* 0x000fe400000000ff */
[----:B------:R-:W-:Y:S01]  /*138e0*/  F2FP.F16.F32.PACK_AB R93, R75, R74 ;  /* 0x0000004a4b5d723e */ /* 0x000fe200000000ff */
[----:B------:R-:W-:Y:S01]  /*138f0*/  FADD.FTZ R0, R0, R73 ;  /* 0x0000004900007221 */ /* 0x000fe20000010000 */
[----:B------:R-:W-:Y:S01]  /*13900*/  F2FP.F16.F32.PACK_AB R121, R107, R106 ;  /* 0x0000006a6b79723e */ /* 0x000fe200000000ff */
[----:B----4-:R-:W-:Y:S01]  /*13910*/  FADD.FTZ R81, R84, R81 ;  /* 0x0000005154517221 */ /* 0x010fe20000010000 */
[----:B------:R-:W-:Y:S01]  /*13920*/  F2FP.F16.F32.PACK_AB R122, R116, R129 ;  /* 0x00000081747a723e */ /* 0x000fe200000000ff */
[----:B------:R-:W2:Y:S01]  /*13930*/  LDL R75, [R1+0x78] ;  /* 0x00007800014b7983 */ /* 0x000ea20000100800 */
[----:B------:R-:W-:Y:S02]  /*13940*/  F2FP.F16.F32.PACK_AB R123, R111, R110 ;  /* 0x0000006e6f7b723e */ /* 0x000fe400000000ff */
[----:B------:R-:W-:Y:S01]  /*13950*/  F2FP.F16.F32.PACK_AB R20, R113, R125 ;  /* 0x0000007d7114723e */ /* 0x000fe200000000ff */
[----:B------:R-:W3:Y:S01]  /*13960*/  LDL.LU R74, [R1+0x44] ;  /* 0x00004400014a7983 */ /* 0x000ee20000300800 */
[----:B------:R-:W-:-:S02]  /*13970*/  F2FP.F16.F32.PACK_AB R22, R108, R117 ;  /* 0x000000756c16723e */ /* 0x000fc400000000ff */
[----:B------:R-:W-:Y:S01]  /*13980*/  F2FP.F16.F32.PACK_AB R23, R103, R102 ;  /* 0x000000666717723e */ /* 0x000fe200000000ff */
[----:B------:R-:W-:Y:S04]  /*13990*/  STSM.16.M88.4 [R18+0x2a300], R120 ;  /* 0x02a3007812007844 */ /* 0x000fe80000000200 */
[----:B------:R-:W-:Y:S04]  /*139a0*/  STL [R1+0x40], R81 ;  /* 0x0000405101007387 */ /* 0x000fe80000100800 */
[----:B------:R0:W-:Y:S04]  /*139b0*/  STSM.16.M88.4 [R18+0x2bb00], R20 ;  /* 0x02bb001412007844 */ /* 0x0001e80000000200 */
[----:B------:R3:W-:Y:S04]  /*139c0*/  STL [R1+0x48], R0 ;  /* 0x0000480001007387 */ /* 0x0007e80000100800 */
[----:B0-----:R-:W4:Y:S01]  /*139d0*/  LDL R20, [R1+0x60] ;  /* 0x0000600001147983 */ /* 0x001f220000100800 */
[----:B------:R-:W-:-:S02]  /*139e0*/  F2FP.F16.F32.PACK_AB R76, R112, R105 ;  /* 0x00000069704c723e */ /* 0x000fc400000000ff */
[----:B------:R-:W-:Y:S02]  /*139f0*/  F2FP.F16.F32.PACK_AB R78, R100, R101 ;  /* 0x00000065644e723e */ /* 0x000fe400000000ff */
[----:B------:R-:W-:Y:S02]  /*13a00*/  F2FP.F16.F32.PACK_AB R99, R87, R86 ;  /* 0x000000565763723e */ /* 0x000fe400000000ff */
[----:B------:R-:W-:Y:S02]  /*13a10*/  F2FP.F16.F32.PACK_AB R92, R104, R92 ;  /* 0x0000005c685c723e */ /* 0x000fe400000000ff */
[----:B------:R-:W-:Y:S01]  /*13a20*/  F2FP.F16.F32.PACK_AB R94, R84, R85 ;  /* 0x00000055545e723e */ /* 0x000fe200000000ff */
[----:B------:R-:W-:Y:S04]  /*13a30*/  STSM.16.M88.4 [R18+0x2d300], R76 ;  /* 0x02d3004c12007844 */ /* 0x000fe80000000200 */
[----:B------:R-:W-:Y:S04]  /*13a40*/  STSM.16.M88.4 [R18+0x2eb00], R96 ;  /* 0x02eb006012007844 */ /* 0x000fe80000000200 */
[----:B------:R-:W-:Y:S01]  /*13a50*/  STSM.16.M88.4 [R18+0x30300], R92 ;  /* 0x0303005c12007844 */ /* 0x000fe20000000200 */
[----:B------:R-:W-:Y:S01]  /*13a60*/  @!PT LDS RZ, [RZ] ;  /* 0x00000000fffff984 */ /* 0x000fe20000000800 */
[----:B------:R-:W-:Y:S01]  /*13a70*/  @!PT LDS RZ, [RZ] ;  /* 0x00000000fffff984 */ /* 0x000fe20000000800 */
[----:B------:R-:W-:Y:S01]  /*13a80*/  @!PT LDS RZ, [RZ] ;  /* 0x00000000fffff984 */ /* 0x000fe20000000800 */
[----:B------:R-:W-:Y:S01]  /*13a90*/  @!PT LDS RZ, [RZ] ;  /* 0x00000000fffff984 */ /* 0x000fe20000000800 */
[----:B------:R0:W-:Y:S06]  /*13aa0*/  MEMBAR.ALL.CTA ;  /* 0x0000000000007992 */ /* 0x0001ec0000008000 */
[----:B0-----:R-:W0:Y:S01]  /*13ab0*/  FENCE.VIEW.ASYNC.S ;  /* 0x00000000000073c6 */ /* 0x001e220000000000 */
        /* <DEDUP_REMOVED lines=48> */
[----:B0-----:R-:W-:Y:S01]  /*13dc0*/  NOP ;  /* 0x0000000000007918 */ /* 0x001fe20000000000 */
[----:B---3--:R-:W-:-:S05]  /*13dd0*/  VIADD R0, R74, 0xffffffff ;  /* 0xffffffff4a007836 */ /* 0x008fca0000000000 */
[----:B------:R0:W-:Y:S01]  /*13de0*/  STL [R1+0x44], R0 ;  /* 0x0000440001007387 */ /* 0x0001e20000100800 */
[----:B--2---:R-:W-:-:S03]  /*13df0*/  ISETP.GT.AND P2, PT, R74, R75, PT ;  /* 0x0000004b4a00720c */ /* 0x004fc60003f44270 */
[----:B----4-:R1:W-:Y:S04]  /*13e00*/  STL [R1+0x8], R20 ;  /* 0x0000081401007387 */ /* 0x0103e80000100800 */
[----:B------:R1:W-:Y:S04]  /*13e10*/  STL [R1+0x4], R72 ;  /* 0x0000044801007387 */ /* 0x0003e80000100800 */
[----:B------:R1:W-:Y:S01]  /*13e20*/  STL [R1], R14 ;  /* 0x0000000e01007387 */ /* 0x0003e20000100800 */
[----:B0-----:R-:W-:Y:S01]  /*13e30*/  IMAD.MOV.U32 R0, RZ, RZ, R154 ;  /* 0x000000ffff007224 */ /* 0x001fe200078e009a */
[----:B------:R-:W-:Y:S06]  /*13e40*/  @P2 BRA `(.L_x_532) ;  /* 0xffffffb400b02947 */ /* 0x000fec000383ffff */
.L_x_521:
[----:B------:R-:W-:Y:S05]  /*13e50*/  WARPSYNC.ALL ;  /* 0x0000000000007948 */ /* 0x000fea0003800000 */
[----:B------:R-:W-:Y:S06]  /*13e60*/  BAR.ARV 0x8, 0x200 ;  /* 0x0208000000007b1d */ /* 0x000fec0000002000 */
[----:B------:R-:W-:Y:S05]  /*13e70*/  @!P0 BRA `(.L_x_533) ;  /* 0x0000000000048947 */ /* 0x000fea0003800000 */
[----:B------:R-:W-:Y:S01]  /*13e80*/  BPT.TRAP 0x1 ;  /* 0x000000040000795c */ /* 0x000fe20000300000 */
.L_x_533:
[----:B------:R-:W2:Y:S01]  /*13e90*/  LDL R2, [R1+0x60] ;  /* 0x0000600001027983 */ /* 0x000ea20000100800 */
[----:B------:R-:W-:Y:S01]  /*13ea0*/  IMAD R0, R154, 0x8, R16 ;  /* 0x000000089a007824 */ /* 0x000fe200078e0210 */
[----:B--2---:R-:W-:-:S04]  /*13eb0*/  SHF.L.U32 R3, R2, 0x1f, RZ ;  /* 0x0000001f02037819 */ /* 0x004fc800000006ff */
[----:B------:R0:W2:Y:S01]  /*13ec0*/  SYNCS.PHASECHK.TRANS64.TRYWAIT P2, [R0+URZ+0x31c50], R3 ;  /* 0x031c5003000075a7 */ /* 0x0000a2000804017f */
[----:B------:R-:W-:Y:S05]  /*13ed0*/  @!P0 BRA `(.L_x_534) ;  /* 0x0000000000048947 */ /* 0x000fea0003800000 */
[----:B------:R-:W-:Y:S01]  /*13ee0*/  BPT.TRAP 0x1 ;  /* 0x000000040000795c */ /* 0x000fe20000300000 */
.L_x_534:
[----:B------:R-:W3:Y:S01]  /*13ef0*/  LDL.LU R2, [R1+0x84] ;  /* 0x0000840001027983 */ /* 0x000ee20000300800 */
[----:B------:R-:W-:Y:S02]  /*13f00*/  VIADD R16, R16, 0x200 ;  /* 0x0000020010107836 */ /* 0x000fe40000000000 */
[----:B------:R-:W-:-:S03]  /*13f10*/  IMAD.MOV.U32 R5, RZ, RZ, -0x3ffffff0 ;  /* 0xc0000010ff057424 */ /* 0x000fc600078e00ff */
[----:B------:R-:W-:-:S04]  /*13f20*/  SHF.R.U32.HI R16, RZ, 0x4, R16 ;  /* 0x00000004ff107819 */ /* 0x000fc80000011610 */
[----:B------:R-:W-:-:S04]  /*13f30*/  LOP3.LUT R16, R16, 0x3fff, RZ, 0xc0, !PT ;  /* 0x00003fff10107812 */ /* 0x000fc800078ec0ff */
[----:B------:R-:W-:Y:S02]  /*13f40*/  LOP3.LUT R7, R16, 0x2400000, RZ, 0xfc, !PT ;  /* 0x0240000010077812 */ /* 0x000fe400078efcff */
[----:B---3--:R-:W-:Y:S01]  /*13f50*/  LOP3.LUT R4, R2, 0x10000, RZ, 0xfc, !PT ;  /* 0x0001000002047812 */ /* 0x008fe200078efcff */
[----:B--2---:R-:W-:Y:S06]  /*13f60*/  @P2 BRA `(.L_x_535) ;  /* 0x0000000000082947 */ /* 0x004fec0003800000 */
[----:B------:R-:W2:Y:S02]  /*13f70*/  SYNCS.PHASECHK.TRANS64.TRYWAIT P0, [R0+URZ+0x31c50], R3 ;  /* 0x031c5003000075a7 */ /* 0x000ea4000800017f */
[----:B--2---:R-:W-:Y:S05]  /*13f80*/  @!P0 BRA `(.L_x_536) ;  /* 0x000000bc008c8947 */ /* 0x004fea0003800000 */
.L_x_535:
[----:B------:R-:W-:Y:S01]  /*13f90*/  IMAD R2, R154, 0x6c0, R7 ;  /* 0x000006c09a027824 */ /* 0x000fe200078e0207 */
[----:B------:R-:W3:Y:S01]  /*13fa0*/  LDL.LU R11, [R1+0x40] ;  /* 0x00004000010b7983 */ /* 0x000ee20000300800 */
[----:B0-2---:R-:W-:Y:S01]  /*13fb0*/  IMAD.MOV.U32 R3, RZ, RZ, -0x7fffffe0 ;  /* 0x80000020ff037424 */ /* 0x005fe200078e00ff */
[----:B------:R-:W-:Y:S05]  /*13fc0*/  WARPSYNC.ALL ;  /* 0x0000000000007948 */ /* 0x000fea0003800000 */
[C---:B------:R-:W-:Y:S01]  /*13fd0*/  R2UR UR4, R4.reuse ;  /* 0x00000000040472ca */ /* 0x040fe200000e0000 */
[----:B------:R-:W-:Y:S01]  /*13fe0*/  VIADD R6, R4, 0x180 ;  /* 0x0000018004067836 */ /* 0x000fe20000000000 */
[----:B------:R-:W-:Y:S01]  /*13ff0*/  R2UR UR5, R5 ;  /* 0x00000000050572ca */ /* 0x000fe200000e0000 */
[C---:B------:R-:W-:Y:S01]  /*14000*/  VIADD R8, R2.reuse, 0x40 ;  /* 0x0000004002087836 */ /* 0x040fe20000000000 */
[----:B------:R-:W-:Y:S01]  /*14010*/  R2UR UR6, R2 ;  /* 0x00000000020672ca */ /* 0x000fe200000e0000 */
[----:B------:R-:W-:Y:S01]  /*14020*/  IMAD.MOV.U32 R7, RZ, RZ, -0x3ffffff0 ;  /* 0xc0000010ff077424 */ /* 0x000fe200078e00ff */
[----:B------:R-:W-:Y:S01]  /*14030*/  R2UR UR7, R3 ;  /* 0x00000000030772ca */ /* 0x000fe200000e0000 */
[----:B------:R-:W-:Y:S01]  /*14040*/  WARPGROUP.ARRIVE ;  /* 0x00000000000079c5 */ /* 0x000fe20000000000 */
[----:B------:R-:W-:Y:S01]  /*14050*/  IMAD.MOV.U32 R9, RZ, RZ, -0x7fffffe0 ;  /* 0x80000020ff097424 */ /* 0x000fe200078e00ff */
[----:B------:R-:W2:Y:S04]  /*14060*/  LDL.LU R10, [R1+0x48] ;  /* 0x00004800010a7983 */ /* 0x000ea80000300800 */
[----:B------:R-:W4:Y:S01]  /*14070*/  LDL.LU R12, [R1+0x60] ;  /* 0x00006000010c7983 */ /* 0x000f220000300800 */
[----:B------:R-:W-:-:S02]  /*14080*/  IMAD.MOV.U32 R5, RZ, RZ, -0x3ffffff0 ;  /* 0xc0000010ff057424 */ /* 0x000fc400078e00ff */
[----:B------:R-:W-:Y:S01]  /*14090*/  IMAD.MOV.U32 R3, RZ, RZ, -0x7fffffe0 ;  /* 0x80000020ff037424 */ /* 0x000fe200078e00ff */
[----:B------:R-:W5:Y:S01]  /*140a0*/  LDL.LU R13, [R1+0xa4] ;  /* 0x0000a400010d7983 */ /* 0x000f620000300800 */
[----:B------:R-:W-:Y:S01]  /*140b0*/  VIADD R154, R154, 0x1 ;  /* 0x000000019a9a7836 */ /* 0x000fe20000000000 */
[----:B------:R-:W-:Y:S01]  /*140c0*/  HGMMA.64x96x16.F32 R24, gdesc[UR4].tnspB, R24, gsb0 ;  /* 0x41600000041879f0 */ /* 0x000fe20008000818 */
[----:B------:R-:W-:Y:S01]  /*140d0*/  R2UR UR4, R6 ;  /* 0x00000000060472ca */ /* 0x000fe200000e0000 */
[----:B------:R-:W-:Y:S01]  /*140e0*/  VIADD R6, R4, 0x300 ;  /* 0x0000030004067836 */ /* 0x000fe20000000000 */
[----:B------:R-:W-:Y:S01]  /*140f0*/  R2UR UR5, R7 ;  /* 0x00000000070572ca */ /* 0x000fe200000e0000 */
[----:B------:R-:W-:Y:S01]  /*14100*/  IMAD.MOV.U32 R7, RZ, RZ, -0x3ffffff0 ;  /* 0xc0000010ff077424 */ /* 0x000fe200078e00ff */
[----:B------:R-:W-:Y:S01]  /*14110*/  R2UR UR6, R8 ;  /* 0x00000000080672ca */ /* 0x000fe200000e0000 */
[----:B------:R-:W-:Y:S01]  /*14120*/  VIADD R8, R2, 0x80 ;  /* 0x0000008002087836 */ /* 0x000fe20000000000 */
[----:B------:R-:W-:Y:S01]  /*14130*/  R2UR UR7, R9 ;  /* 0x00000000090772ca */ /* 0x000fe200000e0000 */
[----:B------:R-:W-:Y:S01]  /*14140*/  IMAD.MOV.U32 R9, RZ, RZ, -0x7fffffe0 ;  /* 0x80000020ff097424 */ /* 0x000fe200078e00ff */
[----:B------:R-:W-:Y:S01]  /*14150*/  ISETP.NE.AND P2, PT, R154, 0x2, PT ;  /* 0x000000029a00780c */ /* 0x000fe20003f45270 */
[----:B------:R-:W-:-:S02]  /*14160*/  WARPGROUP.DEPBAR.LE gsb0, 0x0 ;  /* 0x00008000000079c5 */ /* 0x000fc40000010000 */
[----:B------:R-:W-:-:S08]  /*14170*/  WARPGROUP.ARRIVE ;  /* 0x00000000000079c5 */ /* 0x000fd00000000000 */
        /* <DEDUP_REMOVED lines=9> */
[----:B------:R-:W-:Y:S02]  /*14210*/  WARPGROUP.DEPBAR.LE gsb0, 0x0 ;  /* 0x00008000000079c5 */ /* 0x000fe40000010000 */
[----:B------:R-:W-:-:S09]  /*14220*/  WARPGROUP.ARRIVE ;  /* 0x00000000000079c5 */ /* 0x000fd20000000000 */
        /* <DEDUP_REMOVED lines=41> */
[----:B------:R-:W-:Y:S02]  /*144c0*/  IMAD.MOV.U32 R9, RZ, RZ, -0x7fffffe0 ;  /* 0x80000020ff097424 */ /* 0x000fe400078e00ff */
[----:B------:R-:W-:-:S02]  /*144d0*/  VIADD R4, R4, 0xc00 ;  /* 0x00000c0004047836 */ /* 0x000fc40000000000 */
[----:B------:R-:W-:Y:S01]  /*144e0*/  VIADD R2, R2, 0x200 ;  /* 0x0000020002027836 */ /* 0x000fe20000000000 */
[----:B------:R-:W-:Y:S02]  /*144f0*/  WARPGROUP.DEPBAR.LE gsb0, 0x0 ;  /* 0x00008000000079c5 */ /* 0x000fe40000010000 */
[----:B------:R-:W-:-:S06]  /*14500*/  WARPGROUP.ARRIVE ;  /* 0x00000000000079c5 */ /* 0x000fcc0000000000 */
[----:B------:R-:W-:Y:S01]  /*14510*/  HGMMA.64x96x16.F32 R24, gdesc[UR4].tnspB, R24, gsb0 ;  /* 0x41600000041879f0 */ /* 0x000fe20008000818 */
[----:B------:R-:W-:Y:S02]  /*14520*/  R2UR UR4, R6 ;  /* 0x00000000060472ca */ /* 0x000fe400000e0000 */
[----:B------:R-:W-:Y:S02]  /*14530*/  R2UR UR5, R7 ;  /* 0x00000000070572ca */ /* 0x000fe400000e0000 */
[----:B------:R-:W-:Y:S02]  /*14540*/  R2UR UR6, R8 ;  /* 0x00000000080672ca */ /* 0x000fe400000e0000 */
[----:B------:R-:W-:Y:S01]  /*14550*/  R2UR UR7, R9 ;  /* 0x00000000090772ca */ /* 0x000fe200000e0000 */
[----:B------:R-:W-:Y:S02]  /*14560*/  WARPGROUP.DEPBAR.LE gsb0, 0x0 ;  /* 0x00008000000079c5 */ /* 0x000fe40000010000 */
[----:B------:R-:W-:-:S10]  /*14570*/  WARPGROUP.ARRIVE ;  /* 0x00000000000079c5 */ /* 0x000fd40000000000 */
[----:B------:R-:W-:Y:S01]  /*14580*/  HGMMA.64x96x16.F32 R24, gdesc[UR4].tnspB, R24, gsb0 ;  /* 0x41600000041879f0 */ /* 0x000fe20008000818 */
[----:B------:R-:W-:Y:S02]  /*14590*/  R2UR UR4, R4 ;  /* 0x00000000040472ca */ /* 0x000fe400000e0000 */
[----:B------:R-:W-:Y:S02]  /*145a0*/  R2UR UR5, R5 ;  /* 0x00000000050572ca */ /* 0x000fe400000e0000 */
[----:B------:R-:W-:Y:S02]  /*145b0*/  R2UR UR6, R2 ;  /* 0x00000000020672ca */ /* 0x000fe400000e0000 */
[----:B------:R-:W-:Y:S01]  /*145c0*/  R2UR UR7, R3 ;  /* 0x00000000030772ca */ /* 0x000fe200000e0000 */
[----:B---3--:R-:W0:Y:S04]  /*145d0*/  SHFL.BFLY PT, R2, R11, 0x2, 0x1f ;  /* 0x0c401f000b027f89 */ /* 0x008e2800000e0000 */
[----:B--2---:R-:W2:Y:S01]  /*145e0*/  SHFL.BFLY PT, R3, R10, 0x2, 0x1f ;  /* 0x0c401f000a037f89 */ /* 0x004ea200000e0000 */
[----:B0-----:R-:W-:Y:S01]  /*145f0*/  FADD.FTZ R2, R2, R11 ;  /* 0x0000000b02027221 */ /* 0x001fe20000010000 */
[----:B--2---:R-:W-:Y:S01]  /*14600*/  FADD.FTZ R4, R3, R10 ;  /* 0x0000000a03047221 */ /* 0x004fe20000010000 */
[----:B------:R-:W-:-:S03]  /*14610*/  IMAD.MOV.U32 R10, RZ, RZ, RZ ;  /* 0x000000ffff0a7224 */ /* 0x000fc600078e00ff */
[----:B------:R-:W0:Y:S04]  /*14620*/  SHFL.BFLY PT, R3, R2, 0x1, 0x1f ;  /* 0x0c201f0002037f89 */ /* 0x000e2800000e0000 */
[----:B------:R-:W2:Y:S01]  /*14630*/  SHFL.BFLY PT, R5, R4, 0x1, 0x1f ;  /* 0x0c201f0004057f89 */ /* 0x000ea200000e0000 */
[----:B0-----:R-:W-:Y:S01]  /*14640*/  FADD.FTZ R8, R2, R3 ;  /* 0x0000000302087221 */ /* 0x001fe20000010000 */
[----:B------:R-:W-:Y:S01]  /*14650*/  SEL R2, RZ, 0x1, P2 ;  /* 0x00000001ff027807 */ /* 0x000fe20001000000 */
[----:B--2---:R-:W-:-:S03]  /*14660*/  FADD.FTZ R11, R4, R5 ;  /* 0x00000005040b7221 */ /* 0x004fc60000010000 */
[----:B------:R-:W-:Y:S01]  /*14670*/  FSETP.NE.FTZ.AND P0, PT, R8, RZ, PT ;  /* 0x000000ff0800720b */ /* 0x000fe20003f15000 */
[----:B-----5:R-:W-:Y:S01]  /*14680*/  VIADD R13, R13, 0x1 ;  /* 0x000000010d0d7836 */ /* 0x020fe20000000000 */
[----:B----4-:R-:W-:Y:S02]  /*14690*/  LOP3.LUT R12, R12, R2, RZ, 0x3c, !PT ;  /* 0x000000020c0c7212 */ /* 0x010fe400078e3cff */
[----:B------:R-:W-:-:S09]  /*146a0*/  FSETP.NE.FTZ.AND P3, PT, R11, RZ, PT ;  /* 0x000000ff0b00720b */ /* 0x000fd20003f75000 */
[----:B------:R-:W0:Y:S08]  /*146b0*/  @P0 MUFU.LG2 R6, R8 ;  /* 0x0000000800060308 */ /* 0x000e300000000c00 */
[----:B------:R-:W2:Y:S01]  /*146c0*/  @P3 MUFU.LG2 R7, R11 ;  /* 0x0000000b00073308 */ /* 0x000ea20000000c00 */
[----:B------:R-:W-:Y:S02]  /*146d0*/  WARPGROUP.DEPBAR.LE gsb0, 0x0 ;  /* 0x00008000000079c5 */ /* 0x000fe40000010000 */
[----:B------:R-:W-:-:S05]  /*146e0*/  WARPGROUP.ARRIVE ;  /* 0x00000000000079c5 */ /* 0x000fca0000000000 */
[----:B------:R-:W3:Y:S01]  /*146f0*/  @P0 MUFU.RCP R10, R8 ;  /* 0x00000008000a0308 */ /* 0x000ee20000001000 */
[----:B------:R-:W-:Y:S01]  /*14700*/  HGMMA.64x96x16.F32 R24, gdesc[UR4].tnspB, R24, gsb0 ;  /* 0x41600000041879f0 */ /* 0x000fe20008000818 */
[----:B------:R-:W-:Y:S01]  /*14710*/  IMAD.MOV.U32 R3, RZ, RZ, RZ ;  /* 0x000000ffff037224 */ /* 0x000fe200078e00ff */
[----:B------:R4:W-:Y:S04]  /*14720*/  STL [R1+0x60], R12 ;  /* 0x0000600c01007387 */ /* 0x0009e80000100800 */
[----:B------:R1:W-:Y:S01]  /*14730*/  STL [R1+0xa4], R13 ;  /* 0x0000a40d01007387 */ /* 0x0003e20000100800 */
[----:B------:R-:W5:Y:S01]  /*14740*/  @P3 MUFU.RCP R3, R11 ;  /* 0x0000000b00033308 */ /* 0x000f620000001000 */
[----:B------:R-:W-:Y:S01]  /*14750*/  @P0 FMUL.FTZ R5, R15, 0.69314718246459960938 ;  /* 0x3f3172180f050820 */ /* 0x000fe20000410000 */
[----:B0-----:R-:W-:Y:S01]  /*14760*/  @P0 FMUL.FTZ R6, R6, 0.69314718246459960938 ;  /* 0x3f31721806060820 */ /* 0x001fe20000410000 */
[----:B--2---:R-:W-:Y:S01]  /*14770*/  @P3 FMUL.FTZ R7, R7, 0.69314718246459960938 ;  /* 0x3f31721807073820 */ /* 0x004fe20000410000 */
[----:B----4-:R-:W-:Y:S01]  /*14780*/  @P3 FMUL.FTZ R12, R15, 0.69314718246459960938 ;  /* 0x3f3172180f0c3820 */ /* 0x010fe20000410000 */
[----:B------:R-:W-:-:S02]  /*14790*/  @!P1 VIADD R4, R0, 0x31c60 ;  /* 0x00031c6000049836 */ /* 0x000fc40000000000 */
[----:B------:R-:W-:Y:S02]  /*147a0*/  IMAD.MOV.U32 R2, RZ, RZ, -0x800000 ;  /* 0xff800000ff027424 */ /* 0x000fe400078e00ff */
[----:B------:R-:W-:Y:S01]  /*147b0*/  @P0 FFMA.FTZ R2, R5, R14, R6 ;  /* 0x0000000e05020223 */ /* 0x000fe20000010006 */
[----:B------:R-:W-:Y:S02]  /*147c0*/  IMAD.MOV.U32 R0, RZ, RZ, -0x800000 ;  /* 0xff800000ff007424 */ /* 0x000fe400078e00ff */
[----:B------:R-:W-:Y:S01]  /*147d0*/  @P3 FFMA.FTZ R0, R12, R72, R7 ;  /* 0x000000480c003223 */ /* 0x000fe20000010007 */
[----:B------:R-:W-:Y:S02]  /*147e0*/  @!P1 PRMT R4, RZ, 0x654, R4 ;  /* 0x00000654ff049816 */ /* 0x000fe40000000004 */
[----:B------:R-:W-:Y:S02]  /*147f0*/  PLOP3.LUT P0, PT, PT, PT, PT, 0x8, 0x0 ;  /* 0x000000000000781c */ /* 0x000fe40003f0e170 */
[----:B------:R-:W-:Y:S01]  /*14800*/  SEL R154, R154, RZ, P2 ;  /* 0x000000ff9a9a7207 */ /* 0x000fe20001000000 */
[----:B------:R-:W-:-:S02]  /*14810*/  WARPGROUP.DEPBAR.LE gsb0, 0x0 ;  /* 0x00008000000079c5 */ /* 0x000fc40000010000 */
[-C--:B---3--:R-:W-:Y:S01]  /*14820*/  FMUL.FTZ R6, R28, R10.reuse ;  /* 0x0000000a1c067220 */ /* 0x088fe20000410000 */
        /* <DEDUP_REMOVED lines=23> */
[-C--:B-----5:R-:W-:Y:S01]  /*149a0*/  FMUL.FTZ R68, R26, R3.reuse ;  /* 0x000000031a447220 */ /* 0x0a0fe20000410000 */
[-C--:B------:R-:W-:Y:S01]  /*149b0*/  FMUL.FTZ R69, R27, R3.reuse ;  /* 0x000000031b457220 */ /* 0x080fe20000410000 */
[----:B0-----:R-:W-:Y:S01]  /*149c0*/  FMUL.FTZ R4, R24, R10 ;  /* 0x0000000a18047220 */ /* 0x001fe20000410000 */
[-C--:B------:R-:W-:Y:S01]  /*149d0*/  FMUL.FTZ R30, R30, R3.reuse ;  /* 0x000000031e1e7220 */ /* 0x080fe20000410000 */
[-C--:B------:R-:W-:Y:S01]  /*149e0*/  FMUL.FTZ R31, R31, R3.reuse ;  /* 0x000000031f1f7220 */ /* 0x080fe20000410000 */
        /* <DEDUP_REMOVED lines=20> */
.L_x_480:
[----:B------:R-:W-:Y:S05]  /*14b30*/  WARPSYNC.ALL ;  /* 0x0000000000007948 */ /* 0x000fea0003800000 */
[----:B------:R-:W0:Y:S08]  /*14b40*/  S2UR UR5, SR_CgaCtaId ;  /* 0x00000000000579c3 */ /* 0x000e300000008800 */
[----:B------:R-:W-:Y:S06]  /*14b50*/  BAR.SYNC.DEFER_BLOCKING 0x5, 0x200 ;  /* 0x0148000000007b1d */ /* 0x000fec0000010000 */
[----:B------:R-:W-:Y:S01]  /*14b60*/  UMOV UR4, 0x400 ;  /* 0x0000040000047882 */ /* 0x000fe20000000000 */
[----:B------:R-:W-:Y:S01]  /*14b70*/  BSSY B0, `(.L_x_537) ;  /* 0x00002bb000007945 */ /* 0x000fe20003800000 */
[----:B0-----:R-:W-:-:S06]  /*14b80*/  ULEA UR4, UR5, UR4, 0x18 ;  /* 0x0000000405047291 */ /* 0x001fcc000f8ec03f */
[----:B------:R-:W-:-:S05]  /*14b90*/  IMAD.U32 R16, RZ, RZ, UR4 ;  /* 0x00000004ff107e24 */ /* 0x000fca000f8e00ff */
[----:B------:R0:W2:Y:S01]  /*14ba0*/  LDS.128 R108, [R16+0x31cd0] ;  /* 0x031cd000106c7984 */ /* 0x0000a20000000c00 */
[----:B------:R-:W-:Y:S06]  /*14bb0*/  BAR.ARV 0x4, 0x200 ;  /* 0x0108000000007b1d */ /* 0x000fec0000002000 */
[----:B------:R-:W-:Y:S05]  /*14bc0*/  @P0 BRA `(.L_x_538) ;  /* 0x0000001c00f00947 */ /* 0x000fea0003800000 */
[----:B------:R-:W3:Y:S01]  /*14bd0*/  LDL R12, [R1+0xe8] ;  /* 0x0000e800010c7983 */ /* 0x000ee20000100800 */
[----:B------:R-:W-:-:S03]  /*14be0*/  ULDC UR4, c[0x0][0xad4] ;  /* 0x0002b50000047ab9 */ /* 0x000fc60000000800 */
[----:B------:R-:W4:Y:S04]  /*14bf0*/  LDL.LU R74, [R1+0x94] ;  /* 0x00009400014a7983 */ /* 0x000f280000300800 */
[----:B------:R-:W2:Y:S04]  /*14c00*/  LDL.LU R80, [R1+0x9c] ;  /* 0x00009c0001507983 */ /* 0x000ea80000300800 */
[----:B------:R-:W2:Y:S01]  /*14c10*/  LDL.LU R79, [R1+0xa0] ;  /* 0x0000a000014f7983 */ /* 0x000ea20000300800 */
[----:B------:R-:W1:Y:S01]  /*14c20*/  S2R R3, SR_SWINHI ;  /* 0x0000000000037919 */ /* 0x000e620000002f00 */
[----:B------:R-:W-:-:S02]  /*14c30*/  MOV R10, R16 ;  /* 0x00000010000a7202 */ /* 0x000fc40000000f00 */
[----:B-1----:R-:W-:-:S03]  /*14c40*/  MOV R11, R3 ;  /* 0x00000003000b7202 */ /* 0x002fc60000000f00 */
[----:B---3--:R-:W-:-:S03]  /*14c50*/  IMAD.WIDE R12, R12, 0x2, R10 ;  /* 0x000000020c0c7825 */ /* 0x008fc600078e020a */
[C---:B------:R-:W-:Y:S02]  /*14c60*/  IADD3 R75, P0, R12.reuse, 0x6020, RZ ;  /* 0x000060200c4b7810 */ /* 0x040fe40007f1e0ff */
[----:B------:R-:W-:-:S03]  /*14c70*/  LOP3.LUT R3, R12, 0x180, RZ, 0xc0, !PT ;  /* 0x000001800c037812 */ /* 0x000fc600078ec0ff */
[----:B------:R-:W-:Y:S01]  /*14c80*/  IMAD.X R23, RZ, RZ, R13, P0 ;  /* 0x000000ffff177224 */ /* 0x000fe200000e060d */
[----:B----4-:R-:W-:Y:S02]  /*14c90*/  ISETP.NE.AND P0, PT, R74, RZ, PT ;  /* 0x000000ff4a00720c */ /* 0x010fe40003f05270 */
[----:B------:R-:W-:Y:S02]  /*14ca0*/  IADD3 R20, P4, R12, 0x20, RZ ;  /* 0x000000200c147810 */ /* 0x000fe40007f9e0ff */
[----:B------:R-:W-:Y:S01]  /*14cb0*/  SEL R78, R74, UR4, P0 ;  /* 0x000000044a4e7c07 */ /* 0x000fe20008000000 */
[----:B------:R-:W-:Y:S05]  /*14cc0*/  WARPSYNC.ALL ;  /* 0x0000000000007948 */ /* 0x000fea0003800000 */
[----:B------:R-:W-:-:S02]  /*14cd0*/  SHF.R.U64 R3, R3, 0x3, RZ ;  /* 0x0000000303037819 */ /* 0x000fc400000012ff */
[----:B------:R-:W-:Y:S01]  /*14ce0*/  LOP3.LUT R14, R20, 0x180, RZ, 0xc0, !PT ;  /* 0x00000180140e7812 */ /* 0x000fe200078ec0ff */
[----:B------:R-:W-:Y:S01]  /*14cf0*/  BAR.SYNC.DEFER_BLOCKING 0x1, 0x180 ;  /* 0x0046000000007b1d */ /* 0x000fe20000010000 */
[C---:B------:R-:W-:Y:S02]  /*14d00*/  IADD3 R22, P3, R12.reuse, 0x3000, RZ ;  /* 0x000030000c167810 */ /* 0x040fe40007f7e0ff */
[C---:B------:R-:W-:Y:S02]  /*14d10*/  IADD3 R15, P2, R12.reuse, 0x3020, RZ ;  /* 0x000030200c0f7810 */ /* 0x040fe40007f5e0ff */
[----:B------:R-:W-:Y:S02]  /*14d20*/  IADD3 R35, P1, R12, 0x6000, RZ ;  /* 0x000060000c237810 */ /* 0x000fe40007f3e0ff */
[----:B------:R-:W-:Y:S01]  /*14d30*/  LOP3.LUT R34, R75, 0x180, RZ, 0xc0, !PT ;  /* 0x000001804b227812 */ /* 0x000fe200078ec0ff */
[----:B------:R-:W-:Y:S01]  /*14d40*/  IMAD.X R25, RZ, RZ, R13, P4 ;  /* 0x000000ffff197224 */ /* 0x000fe200020e060d */
[----:B------:R-:W-:Y:S01]  /*14d50*/  LOP3.LUT R12, R3, R12, RZ, 0x3c, !PT ;  /* 0x0000000c030c7212 */ /* 0x000fe200078e3cff */
[----:B------:R-:W-:Y:S01]  /*14d60*/  ULDC.64 UR6, c[0x0][0xc08] ;  /* 0x0003020000067ab9 */ /* 0x000fe20000000a00 */
[----:B------:R-:W-:Y:S01]  /*14d70*/  SHF.R.U64 R3, R14, 0x3, RZ ;  /* 0x000000030e037819 */ /* 0x000fe200000012ff */
[----:B------:R-:W-:Y:S01]  /*14d80*/  ULDC.64 UR4, c[0x0][0xc00] ;  /* 0x0003000000047ab9 */ /* 0x000fe20000000a00 */
[----:B------:R-:W-:-:S02]  /*14d90*/  LOP3.LUT R14, R15, 0x180, RZ, 0xc0, !PT ;  /* 0x000001800f0e7812 */ /* 0x000fc400078ec0ff */
[----:B------:R-:W-:Y:S02]  /*14da0*/  LOP3.LUT R24, R3, R20, RZ, 0x3c, !PT ;  /* 0x0000001403187212 */ /* 0x000fe400078e3cff */
[----:B------:R-:W-:Y:S02]  /*14db0*/  LOP3.LUT R3, R22, 0x180, RZ, 0xc0, !PT ;  /* 0x0000018016037812 */ /* 0x000fe400078ec0ff */
[----:B------:R-:W-:Y:S02]  /*14dc0*/  LOP3.LUT R20, R35, 0x180, RZ, 0xc0, !PT ;  /* 0x0000018023147812 */ /* 0x000fe400078ec0ff */
[----:B------:R-:W-:Y:S02]  /*14dd0*/  SHF.R.U64 R3, R3, 0x3, RZ ;  /* 0x0000000303037819 */ /* 0x000fe400000012ff */
[----:B------:R-:W-:Y:S02]  /*14de0*/  SHF.R.U64 R20, R20, 0x3, RZ ;  /* 0x0000000314147819 */ /* 0x000fe400000012ff */
[----:B------:R-:W-:Y:S01]  /*14df0*/  SHF.R.U64 R14, R14, 0x3, RZ ;  /* 0x000000030e0e7819 */ /* 0x000fe200000012ff */
[--C-:B------:R-:W-:Y:S01]  /*14e00*/  IMAD.X R27, RZ, RZ, R13.reuse, P3 ;  /* 0x000000ffff1b7224 */ /* 0x100fe200018e060d */
[----:B------:R-:W-:Y:S01]  /*14e10*/  LOP3.LUT R26, R3, R22, RZ, 0x3c, !PT ;  /* 0x00000016031a7212 */ /* 0x000fe200078e3cff */
[--C-:B------:R-:W-:Y:S01]  /*14e20*/  IMAD.X R33, RZ, RZ, R13.reuse, P2 ;  /* 0x000000ffff217224 */ /* 0x100fe200010e060d */
[----:B------:R-:W-:Y:S01]  /*14e30*/  LOP3.LUT R20, R20, R35, RZ, 0x3c, !PT ;  /* 0x0000002314147212 */ /* 0x000fe200078e3cff */
[----:B------:R-:W-:Y:S01]  /*14e40*/  IMAD.X R21, RZ, RZ, R13, P1 ;  /* 0x000000ffff157224 */ /* 0x000fe200008e060d */
[----:B------:R-:W-:-:S02]  /*14e50*/  SHF.R.U64 R34, R34, 0x3, RZ ;  /* 0x0000000322227819 */ /* 0x000fc400000012ff */
[----:B------:R-:W-:Y:S02]  /*14e60*/  LOP3.LUT R32, R14, R15, RZ, 0x3c, !PT ;  /* 0x0000000f0e207212 */ /* 0x000fe400078e3cff */
[----:B------:R-:W-:Y:S02]  /*14e70*/  MOV R35, R12 ;  /* 0x0000000c00237202 */ /* 0x000fe40000000f00 */
[----:B------:R-:W-:Y:S02]  /*14e80*/  F2FP.F16.F32.PACK_AB R12, R5, R4 ;  /* 0x00000004050c723e */ /* 0x000fe400000000ff */
[----:B------:R-:W-:Y:S02]  /*14e90*/  F2FP.F16.F32.PACK_AB R13, R69, R68 ;  /* 0x00000044450d723e */ /* 0x000fe400000000ff */
[----:B------:R-:W-:Y:S02]  /*14ea0*/  F2FP.F16.F32.PACK_AB R14, R7, R6 ;  /* 0x00000006070e723e */ /* 0x000fe400000000ff */
[----:B------:R-:W-:-:S02]  /*14eb0*/  F2FP.F16.F32.PACK_AB R15, R31, R30 ;  /* 0x0000001e1f0f723e */ /* 0x000fc400000000ff */
[----:B------:R-:W-:Y:S02]  /*14ec0*/  MOV R77, R24 ;  /* 0x00000018004d7202 */ /* 0x000fe40000000f00 */
[----:B------:R-:W-:Y:S02]  /*14ed0*/  MOV R3, R26 ;  /* 0x0000001a00037202 */ /* 0x000fe40000000f00 */
[----:B------:R-:W-:Y:S02]  /*14ee0*/  LOP3.LUT R22, R34, R75, RZ, 0x3c, !PT ;  /* 0x0000004b22167212 */ /* 0x000fe400078e3cff */
[----:B------:R-:W-:Y:S02]  /*14ef0*/  F2FP.F16.F32.PACK_AB R24, R9, R8 ;  /* 0x000000080918723e */ /* 0x000fe400000000ff */
[----:B------:R-:W-:Y:S02]  /*14f00*/  F2FP.F16.F32.PACK_AB R25, R73, R72 ;  /* 0x000000484919723e */ /* 0x000fe400000000ff */
[----:B------:R-:W-:-:S02]  /*14f10*/  F2FP.F16.F32.PACK_AB R26, R29, R28 ;  /* 0x0000001c1d1a723e */ /* 0x000fc400000000ff */
[----:B------:R-:W-:Y:S01]  /*14f20*/  F2FP.F16.F32.PACK_AB R27, R39, R38 ;  /* 0x00000026271b723e */ /* 0x000fe200000000ff */
[----:B------:R1:W-:Y:S01]  /*14f30*/  STSM.16.M88.4 [R35], R12 ;  /* 0x0000000c23007844 */ /* 0x0003e20000000200 */
[----:B------:R-:W-:Y:S02]  /*14f40*/  MOV R76, R32 ;  /* 0x00000020004c7202 */ /* 0x000fe40000000f00 */
[----:B------:R-:W-:Y:S02]  /*14f50*/  F2FP.F16.F32.PACK_AB R32, R37, R36 ;  /* 0x000000242520723e */ /* 0x000fe400000000ff */
[----:B------:R-:W-:Y:S02]  /*14f60*/  F2FP.F16.F32.PACK_AB R33, R43, R42 ;  /* 0x0000002a2b21723e */ /* 0x000fe400000000ff */
[----:B------:R-:W-:Y:S01]  /*14f70*/  F2FP.F16.F32.PACK_AB R34, R41, R40 ;  /* 0x000000282922723e */ /* 0x000fe200000000ff */
[----:B------:R3:W-:Y:S01]  /*14f80*/  STSM.16.M88.4 [R77], R24 ;  /* 0x000000184d007844 */ /* 0x0007e20000000200 */
[----:B------:R-:W-:-:S02]  /*14f90*/  MOV R75, R20 ;  /* 0x00000014004b7202 */ /* 0x000fc40000000f00 */
[----:B------:R-:W-:Y:S02]  /*14fa0*/  MOV R74, R22 ;  /* 0x00000016004a7202 */ /* 0x000fe40000000f00 */
[----:B------:R-:W-:Y:S02]  /*14fb0*/  F2FP.F16.F32.PACK_AB R20, R53, R52 ;  /* 0x000000343514723e */ /* 0x000fe400000000ff */
[----:B-1----:R-:W-:Y:S02]  /*14fc0*/  F2FP.F16.F32.PACK_AB R35, R47, R46 ;  /* 0x0000002e2f23723e */ /* 0x002fe400000000ff */
[----:B------:R-:W-:Y:S02]  /*14fd0*/  F2FP.F16.F32.PACK_AB R12, R45, R44 ;  /* 0x0000002c2d0c723e */ /* 0x000fe400000000ff */
[----:B------:R-:W-:Y:S02]  /*14fe0*/  F2FP.F16.F32.PACK_AB R13, R51, R50 ;  /* 0x00000032330d723e */ /* 0x000fe400000000ff */
[----:B------:R-:W-:-:S02]  /*14ff0*/  F2FP.F16.F32.PACK_AB R14, R49, R48 ;  /* 0x00000030310e723e */ /* 0x000fc400000000ff */
[----:B------:R-:W-:Y:S02]  /*15000*/  F2FP.F16.F32.PACK_AB R15, R55, R54 ;  /* 0x00000036370f723e */ /* 0x000fe400000000ff */
[----:B------:R-:W-:Y:S02]  /*15010*/  F2FP.F16.F32.PACK_AB R21, R59, R58 ;  /* 0x0000003a3b15723e */ /* 0x000fe400000000ff */
[----:B------:R-:W-:Y:S02]  /*15020*/  F2FP.F16.F32.PACK_AB R22, R57, R56 ;  /* 0x000000383916723e */ /* 0x000fe400000000ff */
[----:B------:R-:W-:Y:S02]  /*15030*/  F2FP.F16.F32.PACK_AB R23, R63, R62 ;  /* 0x0000003e3f17723e */ /* 0x000fe400000000ff */
[----:B---3--:R-:W-:Y:S02]  /*15040*/  F2FP.F16.F32.PACK_AB R24, R61, R60 ;  /* 0x0000003c3d18723e */ /* 0x008fe400000000ff */
[----:B------:R-:W-:-:S02]  /*15050*/  F2FP.F16.F32.PACK_AB R25, R67, R66 ;  /* 0x000000424319723e */ /* 0x000fc400000000ff */
[----:B------:R-:W-:Y:S02]  /*15060*/  F2FP.F16.F32.PACK_AB R26, R65, R64 ;  /* 0x00000040411a723e */ /* 0x000fe400000000ff */
[----:B------:R-:W-:Y:S01]  /*15070*/  F2FP.F16.F32.PACK_AB R27, R71, R70 ;  /* 0x00000046471b723e */ /* 0x000fe200000000ff */
[----:B------:R2:W-:Y:S01]  /*15080*/  STSM.16.M88.4 [R3], R32 ;  /* 0x0000002003007844 */ /* 0x0005e20000000200 */
[----:B------:R-:W-:-:S03]  /*15090*/  ISETP.NE.U32.AND P3, PT, RZ, UR6, PT ;  /* 0x00000006ff007c0c */ /* 0x000fc6000bf65070 */
[----:B------:R-:W-:Y:S01]  /*150a0*/  STSM.16.M88.4 [R76], R12 ;  /* 0x0000000c4c007844 */ /* 0x000fe20000000200 */
[----:B------:R-:W-:-:S03]  /*150b0*/  ISETP.NE.AND.EX P3, PT, RZ, UR7, PT, P3 ;  /* 0x00000007ff007c0c */ /* 0x000fc6000bf65330 */
[----:B------:R1:W-:Y:S04]  /*150c0*/  STSM.16.M88.4 [R75], R20 ;  /* 0x000000144b007844 */ /* 0x0003e80000000200 */
[----:B------:R3:W-:Y:S01]  /*150d0*/  STSM.16.M88.4 [R74], R24 ;  /* 0x000000184a007844 */ /* 0x0007e20000000200 */
[----:B------:R-:W-:Y:S01]  /*150e0*/  BAR.SYNC.DEFER_BLOCKING 0x1, 0x180 ;  /* 0x0046000000007b1d */ /* 0x000fe20000010000 */
[----:B------:R-:W-:Y:S02]  /*150f0*/  ISETP.NE.U32.AND P0, PT, RZ, UR4, PT ;  /* 0x00000004ff007c0c */ /* 0x000fe4000bf05070 */
[----:B--2---:R-:W-:Y:S02]  /*15100*/  IADD3 R32, P1, R80, UR4, RZ ;  /* 0x0000000450207c10 */ /* 0x004fe4000ff3e0ff */
[----:B------:R-:W-:-:S02]  /*15110*/  ISETP.NE.AND.EX P0, PT, RZ, UR5, PT, P0 ;  /* 0x00000005ff007c0c */ /* 0x000fc4000bf05300 */
[C---:B------:R-:W-:Y:S02]  /*15120*/  IADD3.X R33, R79.reuse, UR5, RZ, P1, !PT ;  /* 0x000000054f217c10 */ /* 0x040fe40008ffe4ff */
[----:B------:R-:W-:Y:S01]  /*15130*/  @P3 IADD3 R34, P1, R80, UR6, RZ ;  /* 0x0000000650223c10 */ /* 0x000fe2000ff3e0ff */
[----:B------:R-:W-:Y:S01]  /*15140*/  ULDC UR6, c[0x0][0xa88] ;  /* 0x0002a20000067ab9 */ /* 0x000fe20000000800 */
[----:B------:R-:W-:Y:S01]  /*15150*/  IMAD.MOV.U32 R3, RZ, RZ, RZ ;  /* 0x000000ffff037224 */ /* 0x000fe200078e00ff */
[----:B------:R-:W-:Y:S01]  /*15160*/  ISETP.GT.AND P2, PT, R78, 0x1, PT ;  /* 0x000000014e00780c */ /* 0x000fe20003f44270 */
[----:B-1----:R-:W-:Y:S01]  /*15170*/  IMAD.MOV.U32 R22, RZ, RZ, 0x9b8 ;  /* 0x000009b8ff167424 */ /* 0x002fe200078e00ff */
[----:B------:R-:W-:Y:S01]  /*15180*/  @P3 IADD3.X R35, R79, UR7, RZ, P1, !PT ;  /* 0x000000074f233c10 */ /* 0x000fe20008ffe4ff */
[----:B------:R-:W-:Y:S01]  /*15190*/  IMAD.U32 R79, RZ, RZ, UR6 ;  /* 0x00000006ff4f7e24 */ /* 0x000fe2000f8e00ff */
[----:B---3--:R-:W1:Y:S02]  /*151a0*/  LDC R74, c[0x0][0xbe8] ;  /* 0x0002fa00ff4a7b82 */ /* 0x008e640000000800 */
[----:B------:R2:W5:Y:S04]  /*151b0*/  @P0 LDG.E R3, desc[UR60][R32.64] ;  /* 0x0000003c20030981 */ /* 0x000568000c1e1900 */
[----:B------:R2:W5:Y:S01]  /*151c0*/  @P3 LDG.E R79, desc[UR60][R34.64] ;  /* 0x0000003c224f3981 */ /* 0x000562000c1e1900 */
[----:B------:R-:W-:-:S04]  /*151d0*/  SEL R22, R22, 0x978, P2 ;  /* 0x0000097816167807 */ /* 0x000fc80001000000 */
[----:B------:R2:W3:Y:S08]  /*151e0*/  LDC.64 R12, c[0x0][R22+0x220] ;  /* 0x00008800160c7b82 */ /* 0x0004f00000000a00 */
[----:B------:R2:W4:Y:S08]  /*151f0*/  LDC.64 R14, c[0x0][R22+0x218] ;  /* 0x00008600160e7b82 */ /* 0x0005300000000a00 */
[----:B------:R2:W0:Y:S01]  /*15200*/  LDC.64 R20, c[0x0][R22+0x228] ;  /* 0x00008a0016147b82 */ /* 0x0004220000000a00 */
[----:B-1----:R-:W-:Y:S01]  /*15210*/  ISETP.NE.AND P1, PT, R74, 0x1, PT ;  /* 0x000000014a00780c */ /* 0x002fe20003f25270 */
[----:B--2---:R-:W-:-:S12]  /*15220*/  @P3 BRA `(.L_x_539) ;  /* 0x0000000000103947 */ /* 0x004fd80003800000 */
[----:B------:R-:W-:Y:S05]  /*15230*/  @!P0 BRA `(.L_x_539) ;  /* 0x00000000000c8947 */ /* 0x000fea0003800000 */
[----:B------:R-:W2:Y:S04]  /*15240*/  LDG.E R24, desc[UR60][R32.64] ;  /* 0x0000003c20187981 */ /* 0x000ea8000c1e1900 */
[----:B-----5:R-:W2:Y:S02]  /*15250*/  LDG.E R79, desc[UR60][R32.64+0x4] ;  /* 0x0000043c204f7981 */ /* 0x020ea4000c1e1900 */
[----:B--2---:R-:W-:-:S07]  /*15260*/  IMAD.IADD R79, R79, 0x1, -R24 ;  /* 0x000000014f4f7824 */ /* 0x004fce00078e0a18 */
.L_x_539:
[----:B------:R-:W2:Y:S01]  /*15270*/  LDL.LU R24, [R1+0x98] ;  /* 0x0000980001187983 */ /* 0x000ea20000300800 */
[----:B------:R-:W1:Y:S03]  /*15280*/  LDC.64 R22, c[0x0][R22+0x210] ;  /* 0x0000840016167b82 */ /* 0x000e660000000a00 */
[----:B------:R-:W3:Y:S04]  /*15290*/  LDL.LU R27, [R1+0xc4] ;  /* 0x0000c400011b7983 */ /* 0x000ee80000300800 */
[----:B------:R-:W4:Y:S01]  /*152a0*/  LDL R80, [R1+0x90] ;  /* 0x0000900001507983 */ /* 0x000f220000100800 */
[----:B------:R-:W-:Y:S01]  /*152b0*/  ISETP.NE.U32.AND P0, PT, RZ, UR4, PT ;  /* 0x00000004ff007c0c */ /* 0x000fe2000bf05070 */
[----:B------:R-:W0:Y:S02]  /*152c0*/  @P1 LDC R26, c[0x0][0xbec] ;  /* 0x0002fb00ff1a1b82 */ /* 0x000e240000000800 */
[----:B------:R-:W4:Y:S04]  /*152d0*/  LDL R32, [R1+0xe4] ;  /* 0x0000e40001207983 */ /* 0x000f280000100800 */
[----:B------:R-:W4:Y:S02]  /*152e0*/  LDL R82, [R1+0xa8] ;  /* 0x0000a80001527983 */ /* 0x000f240000100800 */
[----:B------:R-:W1:Y:S02]  /*152f0*/  @P1 LDC R81, c[0x0][0xbf0] ;  /* 0x0002fc00ff511b82 */ /* 0x000e640000000800 */
[----:B------:R-:W4:Y:S04]  /*15300*/  LDL R78, [R1+0xb0] ;  /* 0x0000b000014e7983 */ /* 0x000f280000100800 */
[----:B------:R-:W4:Y:S04]  /*15310*/  LDL R76, [R1+0xe0] ;  /* 0x0000e000014c7983 */ /* 0x000f280000100800 */
[----:B------:R-:W4:Y:S01]  /*15320*/  LDL R34, [R1+0xcc] ;  /* 0x0000cc0001227983 */ /* 0x000f220000100800 */
[----:B------:R-:W-:-:S04]  /*15330*/  ISETP.NE.AND.EX P0, PT, RZ, UR5, PT, P0 ;  /* 0x00000005ff007c0c */ /* 0x000fc8000bf05300 */
[----:B--2---:R-:W-:Y:S02]  /*15340*/  SEL R75, R24, RZ, !P0 ;  /* 0x000000ff184b7207 */ /* 0x004fe40004000000 */
[----:B------:R-:W2:Y:S01]  /*15350*/  LDC.64 R24, c[0x0][0xba8] ;  /* 0x0002ea00ff187b82 */ /* 0x000ea20000000a00 */
[----:B---3--:R-:W-:Y:S02]  /*15360*/  SEL R27, R27, RZ, !P0 ;  /* 0x000000ff1b1b7207 */ /* 0x008fe40004000000 */
[----:B------:R-:W-:Y:S02]  /*15370*/  IMAD R13, R13, R75, RZ ;  /* 0x0000004b0d0d7224 */ /* 0x000fe400078e02ff */
[-C--:B----4-:R-:W-:Y:S02]  /*15380*/  IMAD R35, R15, R80.reuse, RZ ;  /* 0x000000500f237224 */ /* 0x090fe400078e02ff */
[----:B------:R-:W-:Y:S02]  /*15390*/  IMAD R77, R12, R27, R13 ;  /* 0x0000001b0c4d7224 */ /* 0x000fe400078e020d */
[----:B------:R-:W-:-:S04]  /*153a0*/  IMAD.WIDE.U32 R14, R14, R80, RZ ;  /* 0x000000500e0e7225 */ /* 0x000fc800078e00ff */
[----:B------:R-:W-:-:S04]  /*153b0*/  IMAD.WIDE.U32 R12, R12, R75, RZ ;  /* 0x0000004b0c0c7225 */ /* 0x000fc800078e00ff */
[----:B------:R-:W-:Y:S01]  /*153c0*/  IMAD R27, R82, 0xc0, R32 ;  /* 0x000000c0521b7824 */ /* 0x000fe200078e0220 */
[----:B-----5:R-:W-:Y:S01]  /*153d0*/  IADD3 R14, P0, P3, R12, R14, R3 ;  /* 0x0000000e0c0e7210 */ /* 0x020fe20007b1e003 */
[----:B------:R-:W-:Y:S02]  /*153e0*/  IMAD.IADD R32, R15, 0x1, R35 ;  /* 0x000000010f207824 */ /* 0x000fe400078e0223 */
[----:B0-----:R-:W-:Y:S01]  /*153f0*/  @P1 IMAD.HI.U32 R12, R27, R26, RZ ;  /* 0x0000001a1b0c1227 */ /* 0x001fe200078e00ff */
[----:B------:R-:W-:Y:S01]  /*15400*/  SEL R33, R78, RZ, P2 ;  /* 0x000000ff4e217207 */ /* 0x000fe20001000000 */
[----:B--2---:R-:W0:Y:S02]  /*15410*/  @!P2 LDC R24, c[0x0][0xb50] ;  /* 0x0002d400ff18ab82 */ /* 0x004e240000000800 */
[----:B------:R-:W-:Y:S02]  /*15420*/  IMAD.IADD R15, R13, 0x1, R77 ;  /* 0x000000010d0f7824 */ /* 0x000fe400078e024d */
[----:B------:R-:W-:Y:S01]  /*15430*/  IMAD.MOV.U32 R13, RZ, RZ, R27 ;  /* 0x000000ffff0d7224 */ /* 0x000fe200078e001b */
[----:B-1----:R-:W-:Y:S01]  /*15440*/  @P1 SHF.R.U32.HI R13, RZ, R81, R12 ;  /* 0x00000051ff0d1219 */ /* 0x002fe2000001160c */
[-C--:B------:R-:W-:Y:S01]  /*15450*/  IMAD R35, R21, R33.reuse, RZ ;  /* 0x0000002115237224 */ /* 0x080fe200078e02ff */
[----:B------:R-:W-:Y:S01]  /*15460*/  SHF.R.S32.HI R77, RZ, 0x1f, R3 ;  /* 0x0000001fff4d7819 */ /* 0x000fe20000011403 */
[----:B------:R-:W-:Y:S01]  /*15470*/  IMAD.WIDE.U32 R20, R20, R33, RZ ;  /* 0x0000002114147225 */ /* 0x000fe200078e00ff */
[----:B------:R-:W1:Y:S03]  /*15480*/  @!P2 LDC R25, c[0x0][0xb54] ;  /* 0x0002d500ff19ab82 */ /* 0x000e660000000800 */
[----:B------:R-:W-:Y:S01]  /*15490*/  IMAD.MOV R26, RZ, RZ, -R13 ;  /* 0x000000ffff1a7224 */ /* 0x000fe200078e0a0d */
[----:B------:R-:W-:Y:S01]  /*154a0*/  IADD3.X R15, R15, R32, R77, P0, P3 ;  /* 0x000000200f0f7210 */ /* 0x000fe200007e644d */
[----:B------:R-:W-:Y:S01]  /*154b0*/  IMAD.IADD R35, R21, 0x1, R35 ;  /* 0x0000000115237824 */ /* 0x000fe200078e0223 */
[----:B------:R-:W-:-:S02]  /*154c0*/  IADD3 R20, P0, P3, R13, R14, R20 ;  /* 0x0000000e0d147210 */ /* 0x000fc40007b1e014 */
[----:B------:R-:W-:Y:S01]  /*154d0*/  SHF.R.S32.HI R12, RZ, 0x1f, R13 ;  /* 0x0000001fff0c7819 */ /* 0x000fe2000001140d */
[----:B------:R-:W-:-:S03]  /*154e0*/  IMAD R13, R74, R26, R27 ;  /* 0x0000001a4a0d7224 */ /* 0x000fc600078e021b */
[----:B------:R-:W-:Y:S01]  /*154f0*/  IADD3.X R21, R12, R15, R35, P0, P3 ;  /* 0x0000000f0c157210 */ /* 0x000fe200007e6423 */
[-C--:B------:R-:W-:Y:S01]  /*15500*/  IMAD R12, R23, R13.reuse, RZ ;  /* 0x0000000d170c7224 */ /* 0x080fe200078e02ff */
[----:B------:R-:W-:Y:S01]  /*15510*/  SHF.R.S32.HI R15, RZ, 0x1f, R13 ;  /* 0x0000001fff0f7819 */ /* 0x000fe2000001140d */
[----:B------:R-:W-:-:S04]  /*15520*/  IMAD.WIDE.U32 R20, R22, R13, R20 ;  /* 0x0000000d16147225 */ /* 0x000fc800078e0014 */
[----:B------:R-:W-:Y:S01]  /*15530*/  IMAD R15, R22, R15, R12 ;  /* 0x0000000f160f7224 */ /* 0x000fe200078e020c */
[----:B0-----:R-:W-:-:S03]  /*15540*/  LEA R24, P0, R20, R24, 0x2 ;  /* 0x0000001814187211 */ /* 0x001fc600078010ff */
[----:B------:R-:W-:-:S05]  /*15550*/  IMAD.IADD R12, R21, 0x1, R15 ;  /* 0x00000001150c7824 */ /* 0x000fca00078e020f */
[----:B-1----:R-:W-:Y:S01]  /*15560*/  LEA.HI.X R25, R20, R25, R12, 0x2, P0 ;  /* 0x0000001914197211 */ /* 0x002fe200000f140c */
[----:B------:R-:W-:Y:S01]  /*15570*/  SHFL.IDX PT, R14, R24, 0x1, 0x1c1f ;  /* 0x003c1f00180e7f89 */ /* 0x000fe200000e0000 */
[----:B------:R-:W-:-:S03]  /*15580*/  IMAD R23, R82, 0xc0, R76 ;  /* 0x000000c052177824 */ /* 0x000fc600078e024c */
[----:B------:R-:W-:Y:S04]  /*15590*/  SHFL.IDX PT, R12, R24, RZ, 0x1c1f ;  /* 0x001c1fff180c7589 */ /* 0x000fe800000e0000 */
[----:B------:R-:W0:Y:S04]  /*155a0*/  SHFL.IDX PT, R13, R25, RZ, 0x1c1f ;  /* 0x001c1fff190d7589 */ /* 0x000e2800000e0000 */
[----:B------:R-:W1:Y:S01]  /*155b0*/  SHFL.IDX PT, R15, R25, 0x1, 0x1c1f ;  /* 0x003c1f00190f7f89 */ /* 0x000e6200000e0000 */
[----:B------:R-:W-:Y:S01]  /*155c0*/  IMAD R76, R79, R74, RZ ;  /* 0x0000004a4f4c7224 */ /* 0x000fe200078e02ff */
[----:B------:R-:W-:Y:S01]  /*155d0*/  LOP3.LUT P0, RZ, R34, 0x3, RZ, 0xc0, !PT ;  /* 0x0000000322ff7812 */ /* 0x000fe2000780c0ff */
[----:B------:R-:W-:-:S03]  /*155e0*/  VIADD R21, R23, 0x8 ;  /* 0x0000000817157836 */ /* 0x000fc60000000000 */
[-C--:B------:R-:W-:Y:S02]  /*155f0*/  ISETP.GE.OR P3, PT, R23, R76.reuse, P0 ;  /* 0x0000004c1700720c */ /* 0x080fe40000766670 */
[----:B------:R-:W-:-:S11]  /*15600*/  ISETP.GE.OR P0, PT, R21, R76, P0 ;  /* 0x0000004c1500720c */ /* 0x000fd60000706670 */
[----:B0-----:R0:W-:Y:S04]  /*15610*/  @!P3 ST.E desc[UR60][R12.64], R2 ;  /* 0x000000020c00b985 */ /* 0x0011e8000c10193c */
[----:B-1----:R0:W-:Y:S01]  /*15620*/  @!P0 ST.E desc[UR60][R14.64], R0 ;  /* 0x000000000e008985 */ /* 0x0021e2000c10193c */
[----:B------:R-:W-:Y:S05]  /*15630*/  @P2 BRA `(.L_x_540) ;  /* 0x00000008002c2947 */ /* 0x000fea0003800000 */
[----:B------:R-:W1:Y:S01]  /*15640*/  S2R R34, SR_TID.X ;  /* 0x0000000000227919 */ /* 0x000e620000002100 */
[----:B0-----:R-:W0:Y:S01]  /*15650*/  @P1 LDC R15, c[0x0][0xbec] ;  /* 0x0002fb00ff0f1b82 */ /* 0x001e220000000800 */
[----:B------:R-:W-:-:S07]  /*15660*/  ULDC.64 UR4, c[0x0][0xaa0] ;  /* 0x0002a80000047ab9 */ /* 0x000fce0000000a00 */
[----:B------:R-:W2:Y:S01]  /*15670*/  @P1 LDC R41, c[0x0][0xbf0] ;  /* 0x0002fc00ff291b82 */ /* 0x000ea20000000800 */
[----:B-1----:R-:W-:-:S05]  /*15680*/  VIADD R0, R34, 0xffffff80 ;  /* 0xffffff8022007836 */ /* 0x002fca0000000000 */
[----:B------:R-:W-:-:S04]  /*15690*/  SHF.R.S32.HI R5, RZ, 0x1f, R0 ;  /* 0x0000001fff057819 */ /* 0x000fc80000011400 */
[----:B------:R-:W-:-:S04]  /*156a0*/  LEA.HI R5, R5, R0, RZ, 0x2 ;  /* 0x0000000005057211 */ /* 0x000fc800078f10ff */
[----:B------:R-:W-:Y:S02]  /*156b0*/  LOP3.LUT R7, R5, 0xfffffffc, RZ, 0xc0, !PT ;  /* 0xfffffffc05077812 */ /* 0x000fe400078ec0ff */
[----:B------:R-:W-:-:S03]  /*156c0*/  SHF.R.S32.HI R9, RZ, 0x2, R5 ;  /* 0x00000002ff097819 */ /* 0x000fc60000011405 */
[----:B------:R-:W-:-:S04]  /*156d0*/  IMAD.IADD R12, R0, 0x1, -R7 ;  /* 0x00000001000c7824 */ /* 0x000fc800078e0a07 */
[----:B------:R-:W-:-:S04]  /*156e0*/  IMAD.SHL.U32 R8, R12, 0x8, RZ ;  /* 0x000000080c087824 */ /* 0x000fc800078e00ff */
[----:B------:R-:W-:-:S04]  /*156f0*/  IMAD R5, R9, 0x20, R8 ;  /* 0x0000002009057824 */ /* 0x000fc800078e0208 */
[----:B------:R-:W-:-:S03]  /*15700*/  IMAD.WIDE R10, R5, 0x2, R10 ;  /* 0x00000002050a7825 */ /* 0x000fc600078e020a */
[C---:B------:R-:W-:Y:S02]  /*15710*/  IADD3 R5, P5, R10.reuse, 0x7800, RZ ;  /* 0x000078000a057810 */ /* 0x040fe40007fbe0ff */
[C---:B------:R-:W-:Y:S02]  /*15720*/  LOP3.LUT R7, R10.reuse, 0x180, RZ, 0xc0, !PT ;  /* 0x000001800a077812 */ /* 0x040fe400078ec0ff */
[----:B------:R-:W-:Y:S01]  /*15730*/  LOP3.LUT R0, R5, 0x180, RZ, 0xc0, !PT ;  /* 0x0000018005007812 */ /* 0x000fe200078ec0ff */
[----:B------:R-:W-:Y:S01]  /*15740*/  IMAD.X R37, RZ, RZ, R11, P5 ;  /* 0x000000ffff257224 */ /* 0x000fe200028e060b */
[----:B------:R-:W-:Y:S02]  /*15750*/  IADD3 R21, P0, R10, 0x1800, RZ ;  /* 0x000018000a157810 */ /* 0x000fe40007f1e0ff */
[----:B------:R-:W-:Y:S02]  /*15760*/  SHF.R.U64 R0, R0, 0x3, RZ ;  /* 0x0000000300007819 */ /* 0x000fe400000012ff */
[----:B------:R-:W-:-:S02]  /*15770*/  IADD3 R25, P2, R10, 0x3000, RZ ;  /* 0x000030000a197810 */ /* 0x000fc40007f5e0ff */
[----:B------:R-:W-:Y:S01]  /*15780*/  LOP3.LUT R36, R0, R5, RZ, 0x3c, !PT ;  /* 0x0000000500247212 */ /* 0x000fe200078e3cff */
[----:B------:R-:W-:Y:S01]  /*15790*/  IMAD R0, R77, UR4, RZ ;  /* 0x000000044d007c24 */ /* 0x000fe2000f8e02ff */
[C---:B------:R-:W-:Y:S02]  /*157a0*/  IADD3 R29, P3, R10.reuse, 0x4800, RZ ;  /* 0x000048000a1d7810 */ /* 0x040fe40007f7e0ff */
[----:B------:R-:W-:Y:S01]  /*157b0*/  IADD3 R33, P4, R10, 0x6000, RZ ;  /* 0x000060000a217810 */ /* 0x000fe20007f9e0ff */
[----:B------:R-:W-:Y:S01]  /*157c0*/  IMAD R13, R3, UR5, R0 ;  /* 0x00000005030d7c24 */ /* 0x000fe2000f8e0200 */
[----:B------:R-:W-:Y:S01]  /*157d0*/  SHF.R.U64 R7, R7, 0x3, RZ ;  /* 0x0000000307077819 */ /* 0x000fe200000012ff */
[----:B------:R-:W-:Y:S01]  /*157e0*/  IMAD.WIDE.U32 R2, R3, UR4, RZ ;  /* 0x0000000403027c25 */ /* 0x000fe2000f8e00ff */
[----:B------:R-:W-:Y:S01]  /*157f0*/  LOP3.LUT R20, R21, 0x180, RZ, 0xc0, !PT ;  /* 0x0000018015147812 */ /* 0x000fe200078ec0ff */
[----:B------:R-:W-:Y:S01]  /*15800*/  ULDC.64 UR4, c[0x0][0xae8] ;  /* 0x0002ba0000047ab9 */ /* 0x000fe20000000a00 */
[----:B------:R-:W-:Y:S01]  /*15810*/  LOP3.LUT R24, R25, 0x180, RZ, 0xc0, !PT ;  /* 0x0000018019187812 */ /* 0x000fe200078ec0ff */
[----:B------:R-:W-:Y:S01]  /*15820*/  IMAD R0, R12, 0x60, R9 ;  /* 0x000000600c007824 */ /* 0x000fe200078e0209 */
[----:B------:R-:W-:Y:S01]  /*15830*/  LOP3.LUT R28, R29, 0x180, RZ, 0xc0, !PT ;  /* 0x000001801d1c7812 */ /* 0x000fe200078ec0ff */
[----:B------:R-:W5:Y:S01]  /*15840*/  LD.E.128 R36, desc[UR60][R36.64] ;  /* 0x0000003c24247980 */ /* 0x000f62000c101d00 */
[----:B------:R-:W-:Y:S01]  /*15850*/  LOP3.LUT R32, R33, 0x180, RZ, 0xc0, !PT ;  /* 0x0000018021207812 */ /* 0x000fe200078ec0ff */
[----:B------:R-:W-:Y:S01]  /*15860*/  IMAD.IADD R3, R3, 0x1, R13 ;  /* 0x0000000103037824 */ /* 0x000fe200078e020d */
[----:B------:R-:W-:Y:S01]  /*15870*/  LOP3.LUT R10, R7, R10, RZ, 0x3c, !PT ;  /* 0x0000000a070a7212 */ /* 0x000fe200078e3cff */
[----:B------:R-:W-:Y:S01]  /*15880*/  IMAD R12, R82, 0xc0, R0 ;  /* 0x000000c0520c7824 */ /* 0x000fe200078e0200 */
[----:B------:R-:W-:-:S02]  /*15890*/  SHF.R.U64 R20, R20, 0x3, RZ ;  /* 0x0000000314147819 */ /* 0x000fc400000012ff */
[----:B------:R-:W-:Y:S02]  /*158a0*/  SHF.R.U64 R24, R24, 0x3, RZ ;  /* 0x0000000318187819 */ /* 0x000fe400000012ff */
[----:B------:R-:W-:Y:S02]  /*158b0*/  SHF.R.U64 R28, R28, 0x3, RZ ;  /* 0x000000031c1c7819 */ /* 0x000fe400000012ff */
[----:B------:R-:W-:Y:S01]  /*158c0*/  SHF.R.U64 R32, R32, 0x3, RZ ;  /* 0x0000000320207819 */ /* 0x000fe200000012ff */
[----:B------:R-:W-:Y:S01]  /*158d0*/  IMAD.WIDE.U32 R2, R80, UR4, R2 ;  /* 0x0000000450027c25 */ /* 0x000fe2000f8e0002 */
[----:B------:R1:W5:Y:S01]  /*158e0*/  LD.E.128 R4, desc[UR60][R10.64] ;  /* 0x0000003c0a047980 */ /* 0x000362000c101d00 */
[----:B------:R-:W-:Y:S02]  /*158f0*/  LOP3.LUT R20, R20, R21, RZ, 0x3c, !PT ;  /* 0x0000001514147212 */ /* 0x000fe400078e3cff */
[----:B------:R-:W-:Y:S01]  /*15900*/  LOP3.LUT R24, R24, R25, RZ, 0x3c, !PT ;  /* 0x0000001918187212 */ /* 0x000fe200078e3cff */
[----:B0-----:R-:W-:Y:S01]  /*15910*/  @P1 IMAD.HI.U32 R0, R12, R15, RZ ;  /* 0x0000000f0c001227 */ /* 0x001fe200078e00ff */
[----:B------:R-:W-:-:S02]  /*15920*/  LOP3.LUT R28, R28, R29, RZ, 0x3c, !PT ;  /* 0x0000001d1c1c7212 */ /* 0x000fc400078e3cff */
[----:B------:R-:W-:Y:S01]  /*15930*/  LOP3.LUT R32, R32, R33, RZ, 0x3c, !PT ;  /* 0x0000002120207212 */ /* 0x000fe200078e3cff */
[----:B------:R-:W-:Y:S01]  /*15940*/  IMAD.X R21, RZ, RZ, R11, P0 ;  /* 0x000000ffff157224 */ /* 0x000fe200000e060b */
[----:B-1----:R-:W-:Y:S01]  /*15950*/  SHF.R.S32.HI R10, RZ, 0x1f, R75 ;  /* 0x0000001fff0a7819 */ /* 0x002fe2000001144b */
[--C-:B------:R-:W-:Y:S02]  /*15960*/  IMAD.X R25, RZ, RZ, R11.reuse, P2 ;  /* 0x000000ffff197224 */ /* 0x100fe400010e060b */
[--C-:B------:R-:W-:Y:S02]  /*15970*/  IMAD.X R29, RZ, RZ, R11.reuse, P3 ;  /* 0x000000ffff1d7224 */ /* 0x100fe400018e060b */
[----:B------:R-:W5:Y:S01]  /*15980*/  LD.E.128 R20, desc[UR60][R20.64] ;  /* 0x0000003c14147980 */ /* 0x000f62000c101d00 */
[----:B------:R-:W-:Y:S02]  /*15990*/  IMAD.X R33, RZ, RZ, R11, P4 ;  /* 0x000000ffff217224 */ /* 0x000fe400020e060b */
[----:B------:R-:W-:Y:S01]  /*159a0*/  IMAD R3, R80, UR5, R3 ;  /* 0x0000000550037c24 */ /* 0x000fe2000f8e0203 */
[----:B------:R-:W-:Y:S01]  /*159b0*/  ULDC.64 UR4, c[0x0][0xaf0] ;  /* 0x0002bc0000047ab9 */ /* 0x000fe20000000a00 */
[----:B------:R-:W-:Y:S01]  /*159c0*/  IMAD.MOV.U32 R11, RZ, RZ, R12 ;  /* 0x000000ffff0b7224 */ /* 0x000fe200078e000c */
[----:B--2---:R-:W-:Y:S01]  /*159d0*/  @P1 SHF.R.U32.HI R11, RZ, R41, R0 ;  /* 0x00000029ff0b1219 */ /* 0x004fe20000011600 */
[----:B------:R-:W-:Y:S01]  /*159e0*/  IMAD R10, R10, UR4, RZ ;  /* 0x000000040a0a7c24 */ /* 0x000fe2000f8e02ff */
[----:B------:R-:W5:Y:S01]  /*159f0*/  LD.E.128 R24, desc[UR60][R24.64] ;  /* 0x0000003c18187980 */ /* 0x000f62000c101d00 */
[----:B------:R-:W-:-:S03]  /*15a00*/  IMAD.WIDE.U32 R2, R75, UR4, R2 ;  /* 0x000000044b027c25 */ /* 0x000fc6000f8e0002 */
[----:B------:R-:W5:Y:S01]  /*15a10*/  LD.E.128 R28, desc[UR60][R28.64] ;  /* 0x0000003c1c1c7980 */ /* 0x000f62000c101d00 */
[----:B------:R-:W-:-:S03]  /*15a20*/  IMAD R13, R75, UR5, R10 ;  /* 0x000000054b0d7c24 */ /* 0x000fc6000f8e020a */
[----:B------:R-:W5:Y:S01]  /*15a30*/  LD.E.128 R32, desc[UR60][R32.64] ;  /* 0x0000003c20207980 */ /* 0x000f62000c101d00 */
[--C-:B------:R-:W-:Y:S01]  /*15a40*/  IMAD.MOV R15, RZ, RZ, -R11.reuse ;  /* 0x000000ffff0f7224 */ /* 0x100fe200078e0a0b */
[----:B------:R-:W-:Y:S01]  /*15a50*/  SHF.R.S32.HI R0, RZ, 0x1f, R11 ;  /* 0x0000001fff007819 */ /* 0x000fe2000001140b */
[----:B------:R-:W-:Y:S01]  /*15a60*/  ULDC.64 UR4, c[0x0][0xae0] ;  /* 0x0002b80000047ab9 */ /* 0x000fe20000000a00 */
[----:B------:R-:W-:Y:S01]  /*15a70*/  @!PT LDS RZ, [RZ] ;  /* 0x00000000fffff984 */ /* 0x000fe20000000800 */
[----:B------:R-:W-:Y:S01]  /*15a80*/  @!PT LDS RZ, [RZ] ;  /* 0x00000000fffff984 */ /* 0x000fe20000000800 */
[----:B------:R-:W-:Y:S01]  /*15a90*/  @!PT LDS RZ, [RZ] ;  /* 0x00000000fffff984 */ /* 0x000fe20000000800 */
[----:B------:R-:W-:Y:S01]  /*15aa0*/  @!PT LDS RZ, [RZ] ;  /* 0x00000000fffff984 */ /* 0x000fe20000000800 */
[----:B------:R0:W-:Y:S06]  /*15ab0*/  MEMBAR.ALL.CTA ;  /* 0x0000000000007992 */ /* 0x0001ec0000008000 */
[----:B0-----:R-:W0:Y:S01]  /*15ac0*/  FENCE.VIEW.ASYNC.S ;  /* 0x00000000000073c6 */ /* 0x001e220000000000 */
[----:B------:R-:W-:-:S02]  /*15ad0*/  IMAD.IADD R3, R3, 0x1, R13 ;  /* 0x0000000103037824 */ /* 0x000fc400078e020d */
[----:B------:R-:W-:Y:S02]  /*15ae0*/  IMAD R13, R74, R15, R12 ;  /* 0x0000000f4a0d7224 */ /* 0x000fe400078e020c */
[----:B------:R-:W-:Y:S02]  /*15af0*/  IMAD R0, R0, UR4, RZ ;  /* 0x0000000400007c24 */ /* 0x000fe4000f8e02ff */
[----:B------:R-:W-:Y:S01]  /*15b00*/  IMAD.WIDE.U32 R2, R11, UR4, R2 ;  /* 0x000000040b027c25 */ /* 0x000fe2000f8e0002 */
[----:B------:R-:W-:-:S03]  /*15b10*/  SHF.R.S32.HI R10, RZ, 0x1f, R13 ;  /* 0x0000001fff0a7819 */ /* 0x000fc6000001140d */
[----:B------:R-:W-:Y:S01]  /*15b20*/  IMAD R11, R11, UR5, R0 ;  /* 0x000000050b0b7c24 */ /* 0x000fe2000f8e0200 */
[----:B------:R-:W-:Y:S01]  /*15b30*/  ULDC.64 UR4, c[0x0][0xad8] ;  /* 0x0002b60000047ab9 */ /* 0x000fe20000000a00 */
[----:B------:R-:W-:Y:S02]  /*15b40*/  VIADD R0, R16, 0x31c20 ;  /* 0x00031c2010007836 */ /* 0x000fe40000000000 */
[----:B------:R-:W-:Y:S02]  /*15b50*/  IMAD.IADD R3, R3, 0x1, R11 ;  /* 0x0000000103037824 */ /* 0x000fe400078e020b */
[----:B------:R-:W-:Y:S01]  /*15b60*/  IMAD R10, R10, UR4, RZ ;  /* 0x000000040a0a7c24 */ /* 0x000fe2000f8e02ff */
[----:B------:R-:W-:Y:S01]  /*15b70*/  PRMT R0, RZ, 0x654, R0 ;  /* 0x00000654ff007816 */ /* 0x000fe20000000000 */
[----:B------:R-:W-:-:S04]  /*15b80*/  IMAD.WIDE.U32 R2, R13, UR4, R2 ;  /* 0x000000040d027c25 */ /* 0x000fc8000f8e0002 */
[----:B------:R-:W-:Y:S01]  /*15b90*/  IMAD R11, R13, UR5, R10 ;  /* 0x000000050d0b7c24 */ /* 0x000fe2000f8e020a */
[----:B------:R-:W-:Y:S01]  /*15ba0*/  ULDC.64 UR4, c[0x0][0xa80] ;  /* 0x0002a00000047ab9 */ /* 0x000fe20000000a00 */
[----:B0-----:R0:W-:Y:S02]  /*15bb0*/  SYNCS.ARRIVE.TRANS64.RED.A1T0 RZ, [R0+URZ], RZ ;  /* 0x000000ff00ff79a7 */ /* 0x0011e4000810043f */
[----:B------:R-:W-:Y:S02]  /*15bc0*/  IMAD.IADD R3, R3, 0x1, R11 ;  /* 0x0000000103037824 */ /* 0x000fe400078e020b */
[C---:B------:R-:W-:Y:S02]  /*15bd0*/  VIADD R42, R8.reuse, 0x20 ;  /* 0x00000020082a7836 */ /* 0x040fe40000000000 */
[----:B------:R-:W-:Y:S01]  /*15be0*/  VIADD R44, R8, 0x40 ;  /* 0x00000040082c7836 */ /* 0x000fe20000000000 */
[----:B0-----:R-:W-:Y:S01]  /*15bf0*/  LEA R0, P0, R2, UR4, 0x1 ;  /* 0x0000000402007c11 */ /* 0x001fe2000f8008ff */
[----:B------:R-:W-:-:S03]  /*15c00*/  UMOV UR4, 0xffffffff ;  /* 0xffffffff00047882 */ /* 0x000fc60000000000 */
[----:B------:R-:W-:Y:S02]  /*15c10*/  LEA.HI.X R2, R2, UR5, R3, 0x1, P0 ;  /* 0x0000000502027c11 */ /* 0x000fe400080f0c03 */
[----:B------:R-:W-:Y:S02]  /*15c20*/  SHF.R.S32.HI R43, RZ, 0x1f, R42 ;  /* 0x0000001fff2b7819 */ /* 0x000fe4000001142a */
[----:B------:R-:W-:Y:S01]  /*15c30*/  SHF.R.S32.HI R45, RZ, 0x1f, R44 ;  /* 0x0000001fff2d7819 */ /* 0x000fe2000001142c */
[----:B------:R-:W-:Y:S06]  /*15c40*/  BRA.DIV UR4, `(.L_x_541) ;  /* 0x000000a204707947 */ /* 0x000fec000b800000 */
[----:B------:R0:W1:Y:S04]  /*15c50*/  SHFL.IDX PT, R3, R2, RZ, 0x1c1f ;  /* 0x001c1fff02037589 */ /* 0x00006800000e0000 */
[----:B------:R0:W2:Y:S02]  /*15c60*/  SHFL.IDX PT, R14, R0, RZ, 0x1c1f ;  /* 0x001c1fff000e7589 */ /* 0x0000a400000e0000 */
.L_x_745:
[----:B------:R-:W-:Y:S01]  /*15c70*/  IMAD R9, R82, 0xc0, R9 ;  /* 0x000000c052097824 */ /* 0x000fe200078e0209 */
[----:B------:R-:W-:Y:S04]  /*15c80*/  BSSY B1, `(.L_x_542) ;  /* 0x0000010000017945 */ /* 0x000fe80003800000 */
[----:B------:R-:W-:-:S13]  /*15c90*/  ISETP.GE.AND P0, PT, R9, R76, PT ;  /* 0x0000004c0900720c */ /* 0x000fda0003f06270 */
[----:B------:R-:W-:Y:S05]  /*15ca0*/  @P0 BRA `(.L_x_543) ;  /* 0x0000000000340947 */ /* 0x000fea0003800000 */
[----:B------:R-:W-:Y:S02]  /*15cb0*/  ULDC UR4, c[0x0][0xac8] ;  /* 0x0002b20000047ab9 */ /* 0x000fe40000000800 */
[----:B------:R-:W-:Y:S02]  /*15cc0*/  ISETP.GE.AND P0, PT, R8, UR4, PT ;  /* 0x0000000408007c0c */ /* 0x000fe4000bf06270 */
[----:B------:R-:W-:Y:S02]  /*15cd0*/  ISETP.GE.AND P1, PT, R42, UR4, PT ;  /* 0x000000042a007c0c */ /* 0x000fe4000bf26270 */
[----:B------:R-:W-:-:S09]  /*15ce0*/  ISETP.GE.AND P2, PT, R44, UR4, PT ;  /* 0x000000042c007c0c */ /* 0x000fd2000bf46270 */
[----:B-1----:R-:W-:Y:S02]  /*15cf0*/  @!P0 IMAD.MOV.U32 R15, RZ, RZ, R3 ;  /* 0x000000ffff0f8224 */ /* 0x002fe400078e0003 */
[-C--:B--2---:R-:W-:Y:S02]  /*15d00*/  @!P1 LEA R12, P3, R42, R14.reuse, 0x1 ;  /* 0x0000000e2a0c9211 */ /* 0x084fe400078608ff */
[----:B------:R-:W-:Y:S01]  /*15d10*/  @!P2 LEA R40, P4, R44, R14, 0x1 ;  /* 0x0000000e2c28a211 */ /* 0x000fe200078808ff */
[----:B------:R-:W-:Y:S01]  /*15d20*/  @!P0 IMAD.WIDE R10, R8, 0x2, R14 ;  /* 0x00000002080a8825 */ /* 0x000fe200078e020e */
[-C--:B------:R-:W-:Y:S02]  /*15d30*/  @!P1 LEA.HI.X R13, R42, R3.reuse, R43, 0x1, P3 ;  /* 0x000000032a0d9211 */ /* 0x080fe400018f0c2b */
[----:B------:R-:W-:Y:S02]  /*15d40*/  @!P2 LEA.HI.X R41, R44, R3, R45, 0x1, P4 ;  /* 0x000000032c29a211 */ /* 0x000fe400020f0c2d */
[----:B-----5:R3:W-:Y:S04]  /*15d50*/  @!P0 ST.E.128 desc[UR60][R10.64], R4 ;  /* 0x000000040a008985 */ /* 0x0207e8000c101d3c */
[----:B------:R3:W-:Y:S04]  /*15d60*/  @!P1 ST.E.128 desc[UR60][R12.64], R24 ;  /* 0x000000180c009985 */ /* 0x0007e8000c101d3c */
[----:B------:R3:W-:Y:S02]  /*15d70*/  @!P2 ST.E.128 desc[UR60][R40.64], R32 ;  /* 0x000000202800a985 */ /* 0x0007e4000c101d3c */
.L_x_543:
[----:B------:R-:W-:Y:S05]  /*15d80*/  BSYNC B1 ;  /* 0x0000000000017941 */ /* 0x000fea0003800000 */
.L_x_542:
[----:B------:R-:W-:-:S03]  /*15d90*/  UMOV UR4, 0xffffffff ;  /* 0xffffffff00047882 */ /* 0x000fc60000000000 */
[----:B------:R-:W-:Y:S05]  /*15da0*/  BRA.DIV UR4, `(.L_x_544) ;  /* 0x000000a2044c7947 */ /* 0x000fea000b800000 */
[----:B-1----:R1:W4:Y:S04]  /*15db0*/  SHFL.IDX PT, R3, R2, 0x1, 0x1c1f ;  /* 0x003c1f0002037f89 */ /* 0x00232800000e0000 */
[----:B--2---:R1:W2:Y:S02]  /*15dc0*/  SHFL.IDX PT, R14, R0, 0x1, 0x1c1f ;  /* 0x003c1f00000e7f89 */ /* 0x0042a400000e0000 */
.L_x_749:
[----:B---3-5:R-:W-:-:S05]  /*15dd0*/  VIADD R5, R9, 0x60 ;  /* 0x0000006009057836 */ /* 0x028fca0000000000 */
[----:B------:R-:W-:-:S13]  /*15de0*/  ISETP.GE.AND P0, PT, R5, R76, PT ;  /* 0x0000004c0500720c */ /* 0x000fda0003f06270 */
[----:B------:R-:W-:Y:S05]  /*15df0*/  @P0 BRA `(.L_x_545) ;  /* 0x0000001800480947 */ /* 0x000fea0003800000 */
[----:B------:R-:W-:Y:S02]  /*15e00*/  ULDC UR4, c[0x0][0xac8] ;  /* 0x0002b20000047ab9 */ /* 0x000fe40000000800 */
[----:B------:R-:W-:Y:S02]  /*15e10*/  ISETP.GE.AND P1, PT, R8, UR4, PT ;  /* 0x0000000408007c0c */ /* 0x000fe4000bf26270 */
[----:B------:R-:W-:-:S11]  /*15e20*/  ISETP.GE.AND P2, PT, R42, UR4, PT ;  /* 0x000000042a007c0c */ /* 0x000fd6000bf46270 */
[----:B012---:R-:W-:Y:S02]  /*15e30*/  @!P1 IMAD.MOV.U32 R2, RZ, RZ, R14 ;  /* 0x000000ffff029224 */ /* 0x007fe400078e000e */
[----:B------:R-:W-:Y:S02]  /*15e40*/  @!P2 LEA R4, P0, R42, R14, 0x1 ;  /* 0x0000000e2a04a211 */ /* 0x000fe400078008ff */
[----:B----4-:R-:W-:Y:S02]  /*15e50*/  @!P1 IMAD.WIDE R8, R8, 0x2, R2 ;  /* 0x0000000208089825 */ /* 0x010fe400078e0202 */
[----:B------:R-:W-:Y:S02]  /*15e60*/  @!P2 LEA.HI.X R5, R42, R3, R43, 0x1, P0 ;  /* 0x000000032a05a211 */ /* 0x000fe400000f0c2b */
[----:B------:R-:W-:Y:S01]  /*15e70*/  ISETP.GE.AND P0, PT, R44, UR4, PT ;  /* 0x000000042c007c0c */ /* 0x000fe2000bf06270 */
[----:B------:R0:W-:Y:S04]  /*15e80*/  @!P1 ST.E.128 desc[UR60][R8.64], R20 ;  /* 0x0000001408009985 */ /* 0x0001e8000c101d3c */
[----:B------:R0:W-:Y:S08]  /*15e90*/  @!P2 ST.E.128 desc[UR60][R4.64], R28 ;  /* 0x0000001c0400a985 */ /* 0x0001f0000c101d3c */
[----:B------:R-:W-:Y:S05]  /*15ea0*/  @P0 BRA `(.L_x_545) ;  /* 0x00000018001c0947 */ /* 0x000fea0003800000 */
[----:B------:R-:W-:-:S04]  /*15eb0*/  LEA R14, P0, R44, R14, 0x1 ;  /* 0x0000000e2c0e7211 */ /* 0x000fc800078008ff */
[----:B------:R-:W-:-:S05]  /*15ec0*/  LEA.HI.X R15, R44, R3, R45, 0x1, P0 ;  /* 0x000000032c0f7211 */ /* 0x000fca00000f0c2d */
[----:B------:R1:W-:Y:S01]  /*15ed0*/  ST.E.128 desc[UR60][R14.64], R36 ;  /* 0x000000240e007985 */ /* 0x0003e2000c101d3c */
[----:B------:R-:W-:Y:S05]  /*15ee0*/  BRA `(.L_x_545) ;  /* 0x00000018000c7947 */ /* 0x000fea0003800000 */
.L_x_540:
[----:B------:R-:W-:Y:S01]  /*15ef0*/  ULDC.64 UR4, c[0x0][0xb08] ;  /* 0x0002c20000047ab9 */ /* 0x000fe20000000a00 */
[----:B0-----:R-:W0:Y:S01]  /*15f00*/  @P1 LDC R12, c[0x0][0xbec] ;  /* 0x0002fb00ff0c1b82 */ /* 0x001e220000000800 */
[----:B------:R-:W-:Y:S02]  /*15f10*/  IMAD R0, R77, UR4, RZ ;  /* 0x000000044d007c24 */ /* 0x000fe4000f8e02ff */
[----:B------:R-:W-:-:S04]  /*15f20*/  IMAD.WIDE.U32 R10, R3, UR4, RZ ;  /* 0x00000004030a7c25 */ /* 0x000fc8000f8e00ff */
[----:B------:R-:W-:Y:S01]  /*15f30*/  IMAD R3, R3, UR5, R0 ;  /* 0x0000000503037c24 */ /* 0x000fe2000f8e0200 */
[----:B------:R-:W1:Y:S01]  /*15f40*/  @P1 LDC R15, c[0x0][0xbf0] ;  /* 0x0002fc00ff0f1b82 */ /* 0x000e620000000800 */
[----:B------:R-:W-:Y:S01]  /*15f50*/  ULDC.64 UR4, c[0x0][0xb38] ;  /* 0x0002ce0000047ab9 */ /* 0x000fe20000000a00 */
[----:B------:R-:W-:Y:S01]  /*15f60*/  SHF.R.S32.HI R0, RZ, 0x1f, R75 ;  /* 0x0000001fff007819 */ /* 0x000fe2000001144b */
[----:B------:R-:W-:Y:S02]  /*15f70*/  IMAD.IADD R11, R11, 0x1, R3 ;  /* 0x000000010b0b7824 */ /* 0x000fe400078e0203 */
[----:B------:R-:W-:-:S04]  /*15f80*/  IMAD.WIDE.U32 R2, R80, UR4, R10 ;  /* 0x0000000450027c25 */ /* 0x000fc8000f8e000a */
[----:B------:R-:W-:Y:S01]  /*15f90*/  IMAD R3, R80, UR5, R3 ;  /* 0x0000000550037c24 */ /* 0x000fe2000f8e0203 */
[----:B------:R-:W-:Y:S01]  /*15fa0*/  ULDC.64 UR4, c[0x0][0xb40] ;  /* 0x0002d00000047ab9 */ /* 0x000fe20000000a00 */
[----:B------:R-:W-:Y:S02]  /*15fb0*/  IMAD.MOV.U32 R11, RZ, RZ, R27 ;  /* 0x000000ffff0b7224 */ /* 0x000fe400078e001b */
[----:B------:R-:W-:Y:S02]  /*15fc0*/  IMAD R0, R0, UR4, RZ ;  /* 0x0000000400007c24 */ /* 0x000fe4000f8e02ff */
[----:B------:R-:W-:-:S04]  /*15fd0*/  IMAD.WIDE.U32 R2, R75, UR4, R2 ;  /* 0x000000044b027c25 */ /* 0x000fc8000f8e0002 */
[----:B------:R-:W-:Y:S01]  /*15fe0*/  IMAD R13, R75, UR5, R0 ;  /* 0x000000054b0d7c24 */ /* 0x000fe2000f8e0200 */
[----:B------:R-:W-:Y:S01]  /*15ff0*/  ULDC.64 UR4, c[0x0][0xb48] ;  /* 0x0002d20000047ab9 */ /* 0x000fe20000000a00 */
[----:B0-----:R-:W-:-:S04]  /*16000*/  @P1 IMAD.HI.U32 R12, R27, R12, RZ ;  /* 0x0000000c1b0c1227 */ /* 0x001fc800078e00ff */
[----:B------:R-:W-:Y:S01]  /*16010*/  IMAD.IADD R3, R3, 0x1, R13 ;  /* 0x0000000103037824 */ /* 0x000fe200078e020d */
[----:B-1----:R-:W-:Y:S01]  /*16020*/  @P1 SHF.R.U32.HI R11, RZ, R15, R12 ;  /* 0x0000000fff0b1219 */ /* 0x002fe2000001160c */
[----:B------:R-:W-:Y:S02]  /*16030*/  VIADD R10, R16, 0x31c20 ;  /* 0x00031c20100a7836 */ /* 0x000fe40000000000 */
[C---:B------:R-:W-:Y:S01]  /*16040*/  IMAD.WIDE.U32 R2, R78.reuse, UR4, R2 ;  /* 0x000000044e027c25 */ /* 0x040fe2000f8e0002 */
[--C-:B------:R-:W-:Y:S02]  /*16050*/  SHF.R.S32.HI R0, RZ, 0x1f, R11.reuse ;  /* 0x0000001fff007819 */ /* 0x100fe4000001140b */
[----:B------:R-:W-:Y:S01]  /*16060*/  PRMT R10, RZ, 0x654, R10 ;  /* 0x00000654ff0a7816 */ /* 0x000fe2000000000a */
[----:B------:R-:W-:Y:S02]  /*16070*/  IMAD.MOV R13, RZ, RZ, -R11 ;  /* 0x000000ffff0d7224 */ /* 0x000fe400078e0a0b */
[----:B------:R-:W-:Y:S01]  /*16080*/  IMAD R3, R78, UR5, R3 ;  /* 0x000000054e037c24 */ /* 0x000fe2000f8e0203 */
[----:B------:R-:W-:Y:S01]  /*16090*/  ULDC.64 UR4, c[0x0][0xb30] ;  /* 0x0002cc0000047ab9 */ /* 0x000fe20000000a00 */
[----:B------:R-:W-:Y:S01]  /*160a0*/  IMAD R13, R74, R13, R27 ;  /* 0x0000000d4a0d7224 */ /* 0x000fe200078e021b */
[----:B------:R0:W-:Y:S01]  /*160b0*/  SYNCS.ARRIVE.TRANS64.RED.A1T0 RZ, [R10+URZ], RZ ;  /* 0x000000ff0aff79a7 */ /* 0x0001e2000810043f */
[----:B------:R-:W-:-:S02]  /*160c0*/  IMAD R0, R0, UR4, RZ ;  /* 0x0000000400007c24 */ /* 0x000fc4000f8e02ff */
[----:B------:R-:W-:-:S04]  /*160d0*/  IMAD.WIDE.U32 R2, R11, UR4, R2 ;  /* 0x000000040b027c25 */ /* 0x000fc8000f8e0002 */
[----:B------:R-:W-:Y:S01]  /*160e0*/  IMAD R15, R11, UR5, R0 ;  /* 0x000000050b0f7c24 */ /* 0x000fe2000f8e0200 */
[----:B------:R-:W-:Y:S01]  /*160f0*/  SHF.R.S32.HI R0, RZ, 0x1f, R13 ;  /* 0x0000001fff007819 */ /* 0x000fe2000001140d */
[----:B------:R-:W-:Y:S02]  /*16100*/  ULDC.64 UR4, c[0x0][0xb28] ;  /* 0x0002ca0000047ab9 */ /* 0x000fe40000000a00 */
[----:B------:R-:W-:Y:S02]  /*16110*/  IMAD.IADD R3, R3, 0x1, R15 ;  /* 0x0000000103037824 */ /* 0x000fe400078e020f */
[----:B------:R-:W-:Y:S02]  /*16120*/  IMAD R0, R0, UR4, RZ ;  /* 0x0000000400007c24 */ /* 0x000fe4000f8e02ff */
[----:B------:R-:W-:-:S04]  /*16130*/  IMAD.WIDE.U32 R2, R13, UR4, R2 ;  /* 0x000000040d027c25 */ /* 0x000fc8000f8e0002 */
[----:B------:R-:W-:Y:S01]  /*16140*/  IMAD R13, R13, UR5, R0 ;  /* 0x000000050d0d7c24 */ /* 0x000fe2000f8e0200 */
[----:B------:R-:W-:Y:S02]  /*16150*/  ULDC.64 UR4, c[0x0][0xb00] ;  /* 0x0002c00000047ab9 */ /* 0x000fe40000000a00 */
[----:B------:R-:W-:Y:S01]  /*16160*/  LEA R0, P0, R2, UR4, 0x2 ;  /* 0x0000000402007c11 */ /* 0x000fe2000f8010ff */
[----:B------:R-:W-:Y:S01]  /*16170*/  IMAD.IADD R3, R3, 0x1, R13 ;  /* 0x0000000103037824 */ /* 0x000fe200078e020d */
[----:B------:R-:W-:-:S04]  /*16180*/  UMOV UR4, 0xffffffff ;  /* 0xffffffff00047882 */ /* 0x000fc80000000000 */
[----:B------:R-:W-:Y:S01]  /*16190*/  LEA.HI.X R2, R2, UR5, R3, 0x2, P0 ;  /* 0x0000000502027c11 */ /* 0x000fe200080f1403 */
[----:B0-----:R-:W-:Y:S06]  /*161a0*/  BRA.DIV UR4, `(.L_x_546) ;  /* 0x0000009e04947947 */ /* 0x001fec000b800000 */
[----:B------:R0:W1:Y:S04]  /*161b0*/  SHFL.IDX PT, R3, R2, RZ, 0x1c1f ;  /* 0x001c1fff02037589 */ /* 0x00006800000e0000 */
[----:B------:R0:W2:Y:S02]  /*161c0*/  SHFL.IDX PT, R14, R0, RZ, 0x1c1f ;  /* 0x001c1fff000e7589 */ /* 0x0000a400000e0000 */
.L_x_752:
[----:B------:R-:W-:Y:S01]  /*161d0*/  ISETP.GE.AND P0, PT, R23, R76, PT ;  /* 0x0000004c1700720c */ /* 0x000fe20003f06270 */
[----:B------:R-:W-:-:S12]  /*161e0*/  BSSY B1, `(.L_x_547) ;  /* 0x000004a000017945 */ /* 0x000fd80003800000 */
[----:B------:R-:W-:Y:S05]  /*161f0*/  @P0 BRA `(.L_x_548) ;  /* 0x0000000400200947 */ /* 0x000fea0003800000 */
[----:B------:R-:W3:Y:S01]  /*16200*/  LDL R35, [R1+0x8c] ;  /* 0x00008c0001237983 */ /* 0x000ee20000100800 */
[----:B------:R-:W-:-:S03]  /*16210*/  ULDC UR4, c[0x0][0xac8] ;  /* 0x0002b20000047ab9 */ /* 0x000fc60000000800 */
[----:B------:R-:W4:Y:S04]  /*16220*/  LDL R33, [R1+0xc0] ;  /* 0x0000c00001217983 */ /* 0x000f280000100800 */
[----:B------:R-:W5:Y:S04]  /*16230*/  LDL R27, [R1+0xbc] ;  /* 0x0000bc00011b7983 */ /* 0x000f680000100800 */
[----:B------:R-:W2:Y:S04]  /*16240*/  LDL R20, [R1+0xb8] ;  /* 0x0000b80001147983 */ /* 0x000ea80000100800 */
[----:B------:R-:W2:Y:S04]  /*16250*/  LDL R34, [R1+0xdc] ;  /* 0x0000dc0001227983 */ /* 0x000ea80000100800 */
[----:B------:R-:W2:Y:S04]  /*16260*/  LDL R32, [R1+0xd8] ;  /* 0x0000d80001207983 */ /* 0x000ea80000100800 */
[----:B------:R-:W2:Y:S04]  /*16270*/  LDL R75, [R1+0xb4] ;  /* 0x0000b400014b7983 */ /* 0x000ea80000100800 */
[----:B------:R-:W2:Y:S04]  /*16280*/  LDL R74, [R1+0xac] ;  /* 0x0000ac00014a7983 */ /* 0x000ea80000100800 */
[----:B------:R-:W2:Y:S04]  /*16290*/  LDL R26, [R1+0xd4] ;  /* 0x0000d400011a7983 */ /* 0x000ea80000100800 */
[----:B------:R-:W2:Y:S01]  /*162a0*/  LDL R77, [R1+0xd0] ;  /* 0x0000d000014d7983 */ /* 0x000ea20000100800 */
[----:B---3--:R-:W-:-:S02]  /*162b0*/  ISETP.GE.AND P1, PT, R35, UR4, PT ;  /* 0x0000000423007c0c */ /* 0x008fc4000bf26270 */
[----:B----4-:R-:W-:Y:S02]  /*162c0*/  ISETP.GE.AND P0, PT, R33, UR4, PT ;  /* 0x0000000421007c0c */ /* 0x010fe4000bf06270 */
[----:B-----5:R-:W-:-:S09]  /*162d0*/  ISETP.GE.AND P3, PT, R27, UR4, PT ;  /* 0x000000041b007c0c */ /* 0x020fd2000bf66270 */
[----:B-1----:R-:W-:Y:S01]  /*162e0*/  @!P1 IMAD.MOV.U32 R15, RZ, RZ, R3 ;  /* 0x000000ffff0f9224 */ /* 0x002fe200078e0003 */
[----:B--2---:R-:W-:Y:S01]  /*162f0*/  ISETP.GE.AND P4, PT, R20, UR4, PT ;  /* 0x0000000414007c0c */ /* 0x004fe2000bf86270 */
[----:B------:R-:W-:Y:S01]  /*16300*/  @!P1 IMAD.WIDE R10, R35, 0x4, R14 ;  /* 0x00000004230a9825 */ /* 0x000fe200078e020e */
[----:B------:R-:W-:-:S04]  /*16310*/  @!P0 LEA R12, P2, R33, R14, 0x2 ;  /* 0x0000000e210c8211 */ /* 0x000fc800078410ff */
[----:B------:R1:W-:Y:S01]  /*16320*/  @!P1 ST.E.64 desc[UR60][R10.64], R4 ;  /* 0x000000040a009985 */ /* 0x0003e2000c101b3c */
[-C--:B------:R-:W-:Y:S02]  /*16330*/  @!P3 LEA R22, P1, R27, R14.reuse, 0x2 ;  /* 0x0000000e1b16b211 */ /* 0x080fe400078210ff */
[-C--:B------:R-:W-:Y:S02]  /*16340*/  @!P0 LEA.HI.X R13, R33, R3.reuse, R34, 0x2, P2 ;  /* 0x00000003210d8211 */ /* 0x080fe400010f1422 */
[----:B------:R-:W-:Y:S02]  /*16350*/  ISETP.GE.AND P2, PT, R75, UR4, PT ;  /* 0x000000044b007c0c */ /* 0x000fe4000bf46270 */
[----:B------:R-:W-:Y:S02]  /*16360*/  @!P3 LEA.HI.X R23, R27, R3, R32, 0x2, P1 ;  /* 0x000000031b17b211 */ /* 0x000fe400008f1420 */
[----:B------:R-:W-:Y:S02]  /*16370*/  ISETP.GE.AND P1, PT, R74, UR4, PT ;  /* 0x000000044a007c0c */ /* 0x000fe4000bf26270 */
[----:B------:R-:W-:Y:S01]  /*16380*/  @!P4 LEA R24, P5, R20, R14, 0x2 ;  /* 0x0000000e1418c211 */ /* 0x000fe200078a10ff */
[----:B------:R-:W-:-:S02]  /*16390*/  VIADD R15, R35, 0x30 ;  /* 0x00000030230f7836 */ /* 0x000fc40000000000 */
[----:B------:R-:W-:Y:S01]  /*163a0*/  VIADD R33, R35, 0x38 ;  /* 0x0000003823217836 */ /* 0x000fe20000000000 */
[----:B------:R-:W-:Y:S01]  /*163b0*/  @!P4 LEA.HI.X R25, R20, R3, R26, 0x2, P5 ;  /* 0x000000031419c211 */ /* 0x000fe200028f141a */
[----:B------:R2:W-:Y:S01]  /*163c0*/  @!P0 ST.E.64 desc[UR60][R12.64], R6 ;  /* 0x000000060c008985 */ /* 0x0005e2000c101b3c */
[----:B------:R-:W-:-:S03]  /*163d0*/  ISETP.GE.AND P0, PT, R15, UR4, PT ;  /* 0x000000040f007c0c */ /* 0x000fc6000bf06270 */
[----:B------:R3:W-:Y:S01]  /*163e0*/  @!P3 ST.E.64 desc[UR60][R22.64], R8 ;  /* 0x000000081600b985 */ /* 0x0007e2000c101b3c */
[----:B------:R-:W-:Y:S01]  /*163f0*/  ISETP.GE.AND P3, PT, R33, UR4, PT ;  /* 0x0000000421007c0c */ /* 0x000fe2000bf66270 */
[----:B------:R-:W-:Y:S01]  /*16400*/  VIADD R34, R35, 0x40 ;  /* 0x0000004023227836 */ /* 0x000fe20000000000 */
[CC--:B-1----:R-:W-:Y:S01]  /*16410*/  @!P2 LEA R10, P5, R75.reuse, R14.reuse, 0x2 ;  /* 0x0000000e4b0aa211 */ /* 0x0c2fe200078a10ff */
[----:B------:R-:W-:Y:S01]  /*16420*/  @!P4 ST.E.64 desc[UR60][R24.64], R28 ;  /* 0x0000001c1800c985 */ /* 0x000fe2000c101b3c */
[----:B------:R-:W-:Y:S02]  /*16430*/  SHF.R.S32.HI R20, RZ, 0x1f, R74 ;  /* 0x0000001fff147819 */ /* 0x000fe4000001144a */
[CC--:B------:R-:W-:Y:S02]  /*16440*/  @!P1 LEA R26, P4, R74.reuse, R14.reuse, 0x2 ;  /* 0x0000000e4a1a9211 */ /* 0x0c0fe400078810ff */
[-C--:B------:R-:W-:Y:S02]  /*16450*/  @!P2 LEA.HI.X R11, R75, R3.reuse, R77, 0x2, P5 ;  /* 0x000000034b0ba211 */ /* 0x080fe400028f144d */
[----:B------:R-:W-:Y:S01]  /*16460*/  @!P1 LEA.HI.X R27, R74, R3, R20, 0x2, P4 ;  /* 0x000000034a1b9211 */ /* 0x000fe200020f1414 */
[C---:B------:R-:W-:Y:S01]  /*16470*/  VIADD R20, R35.reuse, 0x48 ;  /* 0x0000004823147836 */ /* 0x040fe20000000000 */
[----:B------:R-:W-:Y:S01]  /*16480*/  ISETP.GE.AND P4, PT, R34, UR4, PT ;  /* 0x0000000422007c0c */ /* 0x000fe2000bf86270 */
[----:B------:R1:W-:Y:S01]  /*16490*/  @!P2 ST.E.64 desc[UR60][R10.64], R36 ;  /* 0x000000240a00a985 */ /* 0x0003e2000c101b3c */
[----:B------:R-:W-:Y:S01]  /*164a0*/  SHF.R.S32.HI R32, RZ, 0x1f, R15 ;  /* 0x0000001fff207819 */ /* 0x000fe2000001140f */
[----:B--2---:R-:W-:Y:S01]  /*164b0*/  VIADD R13, R35, 0x50 ;  /* 0x00000050230d7836 */ /* 0x004fe20000000000 */
[----:B------:R-:W-:Y:S01]  /*164c0*/  @!P0 LEA R4, P5, R15, R14, 0x2 ;  /* 0x0000000e0f048211 */ /* 0x000fe200078a10ff */
[----:B------:R4:W-:Y:S01]  /*164d0*/  @!P1 ST.E.64 desc[UR60][R26.64], R40 ;  /* 0x000000281a009985 */ /* 0x0009e2000c101b3c */
[----:B------:R-:W-:-:S02]  /*164e0*/  ISETP.GE.AND P2, PT, R20, UR4, PT ;  /* 0x0000000414007c0c */ /* 0x000fc4000bf46270 */
[----:B------:R-:W-:Y:S02]  /*164f0*/  SHF.R.S32.HI R12, RZ, 0x1f, R33 ;  /* 0x0000001fff0c7819 */ /* 0x000fe40000011421 */
[----:B---3--:R-:W-:Y:S02]  /*16500*/  @!P3 LEA R8, P1, R33, R14, 0x2 ;  /* 0x0000000e2108b211 */ /* 0x008fe400078210ff */
[-C--:B------:R-:W-:Y:S01]  /*16510*/  @!P0 LEA.HI.X R5, R15, R3.reuse, R32, 0x2, P5 ;  /* 0x000000030f058211 */ /* 0x080fe200028f1420 */
[----:B------:R-:W-:Y:S01]  /*16520*/  VIADD R15, R35, 0x58 ;  /* 0x00000058230f7836 */ /* 0x000fe20000000000 */
[----:B------:R-:W-:Y:S02]  /*16530*/  @!P3 LEA.HI.X R9, R33, R3, R12, 0x2, P1 ;  /* 0x000000032109b211 */ /* 0x000fe400008f140c */
[----:B------:R-:W-:Y:S01]  /*16540*/  ISETP.GE.AND P1, PT, R13, UR4, PT ;  /* 0x000000040d007c0c */ /* 0x000fe2000bf26270 */
[----:B------:R4:W-:Y:S01]  /*16550*/  @!P0 ST.E.64 desc[UR60][R4.64], R44 ;  /* 0x0000002c04008985 */ /* 0x0009e2000c101b3c */
[----:B------:R-:W-:-:S02]  /*16560*/  SHF.R.S32.HI R7, RZ, 0x1f, R34 ;  /* 0x0000001fff077819 */ /* 0x000fc40000011422 */
[CC--:B------:R-:W-:Y:S02]  /*16570*/  @!P4 LEA R6, P5, R34.reuse, R14.reuse, 0x2 ;  /* 0x0000000e2206c211 */ /* 0x0c0fe400078a10ff */
[----:B------:R-:W-:Y:S02]  /*16580*/  ISETP.GE.AND P0, PT, R15, UR4, PT ;  /* 0x000000040f007c0c */ /* 0x000fe4000bf06270 */
[----:B------:R-:W-:Y:S02]  /*16590*/  @!P4 LEA.HI.X R7, R34, R3, R7, 0x2, P5 ;  /* 0x000000032207c211 */ /* 0x000fe400028f1407 */
[----:B-1----:R-:W-:Y:S02]  /*165a0*/  SHF.R.S32.HI R11, RZ, 0x1f, R20 ;  /* 0x0000001fff0b7819 */ /* 0x002fe40000011414 */
[----:B------:R-:W-:-:S04]  /*165b0*/  @!P2 LEA R10, P5, R20, R14, 0x2 ;  /* 0x0000000e140aa211 */ /* 0x000fc800078a10ff */
[----:B------:R-:W-:Y:S02]  /*165c0*/  @!P2 LEA.HI.X R11, R20, R3, R11, 0x2, P5 ;  /* 0x00000003140ba211 */ /* 0x000fe400028f140b */
[----:B------:R-:W-:Y:S02]  /*165d0*/  SHF.R.S32.HI R20, RZ, 0x1f, R13 ;  /* 0x0000001fff147819 */ /* 0x000fe4000001140d */
[----:B------:R-:W-:-:S04]  /*165e0*/  @!P1 LEA R12, P5, R13, R14, 0x2 ;  /* 0x0000000e0d0c9211 */ /* 0x000fc800078a10ff */
[-C--:B------:R-:W-:Y:S02]  /*165f0*/  @!P1 LEA.HI.X R13, R13, R3.reuse, R20, 0x2, P5 ;  /* 0x000000030d0d9211 */ /* 0x080fe400028f1414 */
[----:B------:R-:W-:Y:S02]  /*16600*/  SHF.R.S32.HI R20, RZ, 0x1f, R15 ;  /* 0x0000001fff147819 */ /* 0x000fe4000001140f */
[C---:B------:R-:W-:Y:S01]  /*16610*/  @!P0 LEA R14, P5, R15.reuse, R14, 0x2 ;  /* 0x0000000e0f0e8211 */ /* 0x040fe200078a10ff */
[----:B------:R4:W-:Y:S03]  /*16620*/  @!P3 ST.E.64 desc[UR60][R8.64], R48 ;  /* 0x000000300800b985 */ /* 0x0009e6000c101b3c */
[----:B------:R-:W-:Y:S01]  /*16630*/  @!P0 LEA.HI.X R15, R15, R3, R20, 0x2, P5 ;  /* 0x000000030f0f8211 */ /* 0x000fe200028f1414 */
[----:B------:R4:W-:Y:S04]  /*16640*/  @!P4 ST.E.64 desc[UR60][R6.64], R52 ;  /* 0x000000340600c985 */ /* 0x0009e8000c101b3c */
[----:B------:R4:W-:Y:S04]  /*16650*/  @!P2 ST.E.64 desc[UR60][R10.64], R56 ;  /* 0x000000380a00a985 */ /* 0x0009e8000c101b3c */
[----:B------:R4:W-:Y:S04]  /*16660*/  @!P1 ST.E.64 desc[UR60][R12.64], R60 ;  /* 0x0000003c0c009985 */ /* 0x0009e8000c101b3c */
[----:B------:R4:W-:Y:S02]  /*16670*/  @!P0 ST.E.64 desc[UR60][R14.64], R64 ;  /* 0x000000400e008985 */ /* 0x0009e4000c101b3c */
.L_x_548:
[----:B------:R-:W-:Y:S05]  /*16680*/  BSYNC B1 ;  /* 0x0000000000017941 */ /* 0x000fea0003800000 */
.L_x_547:
[----:B------:R-:W-:-:S03]  /*16690*/  UMOV UR4, 0xffffffff ;  /* 0xffffffff00047882 */ /* 0x000fc60000000000 */
[----:B------:R-:W-:Y:S05]  /*166a0*/  BRA.DIV UR4, `(.L_x_549) ;  /* 0x0000009a04887947 */ /* 0x000fea000b800000 */
[----:B-1----:R1:W3:Y:S04]  /*166b0*/  SHFL.IDX PT, R3, R2, 0x1, 0x1c1f ;  /* 0x003c1f0002037f89 */ /* 0x0022e800000e0000 */
[----:B--2-4-:R1:W2:Y:S02]  /*166c0*/  SHFL.IDX PT, R14, R0, 0x1, 0x1c1f ;  /* 0x003c1f00000e7f89 */ /* 0x0142a400000e0000 */
.L_x_756:
[----:B------:R-:W-:-:S13]  /*166d0*/  ISETP.GE.AND P0, PT, R21, R76, PT ;  /* 0x0000004c1500720c */ /* 0x000fda0003f06270 */
[----:B------:R-:W-:Y:S05]  /*166e0*/  @P0 BRA `(.L_x_545) ;  /* 0x00000010000c0947 */ /* 0x000fea0003800000 */
[----:B------:R-:W4:Y:S01]  /*166f0*/  LDL R8, [R1+0xc0] ;  /* 0x0000c00001087983 */ /* 0x000f220000100800 */
[----:B------:R-:W-:-:S03]  /*16700*/  ULDC UR4, c[0x0][0xac8] ;  /* 0x0002b20000047ab9 */ /* 0x000fc60000000800 */
[----:B------:R-:W5:Y:S04]  /*16710*/  LDL R23, [R1+0x8c] ;  /* 0x00008c0001177983 */ /* 0x000f680000100800 */
[----:B------:R-:W3:Y:S04]  /*16720*/  LDL R12, [R1+0xbc] ;  /* 0x0000bc00010c7983 */ /* 0x000ee80000100800 */
[----:B------:R-:W2:Y:S04]  /*16730*/  LDL R9, [R1+0xdc] ;  /* 0x0000dc0001097983 */ /* 0x000ea80000100800 */
[----:B------:R-:W2:Y:S04]  /*16740*/  LDL R22, [R1+0xb8] ;  /* 0x0000b80001167983 */ /* 0x000ea80000100800 */
[----:B01----:R-:W2:Y:S04]  /*16750*/  LDL R0, [R1+0xb4] ;  /* 0x0000b40001007983 */ /* 0x003ea80000100800 */
[----:B------:R-:W2:Y:S04]  /*16760*/  LDL R13, [R1+0xd8] ;  /* 0x0000d800010d7983 */ /* 0x000ea80000100800 */
[----:B------:R-:W2:Y:S04]  /*16770*/  LDL R24, [R1+0xac] ;  /* 0x0000ac0001187983 */ /* 0x000ea80000100800 */
[----:B------:R-:W2:Y:S04]  /*16780*/  LDL R25, [R1+0xd4] ;  /* 0x0000d40001197983 */ /* 0x000ea80000100800 */
[----:B------:R-:W2:Y:S01]  /*16790*/  LDL R20, [R1+0xd0] ;  /* 0x0000d00001147983 */ /* 0x000ea20000100800 */
[----:B----4-:R-:W-:-:S02]  /*167a0*/  ISETP.GE.AND P1, PT, R8, UR4, PT ;  /* 0x0000000408007c0c */ /* 0x010fc4000bf26270 */
[----:B-----5:R-:W-:Y:S02]  /*167b0*/  ISETP.GE.AND P5, PT, R23, UR4, PT ;  /* 0x0000000417007c0c */ /* 0x020fe4000bfa6270 */
[----:B---3--:R-:W-:-:S09]  /*167c0*/  ISETP.GE.AND P0, PT, R12, UR4, PT ;  /* 0x000000040c007c0c */ /* 0x008fd2000bf06270 */
[-C--:B--2---:R-:W-:Y:S02]  /*167d0*/  @!P1 LEA R6, P2, R8, R14.reuse, 0x2 ;  /* 0x0000000e08069211 */ /* 0x084fe400078410ff */
[----:B------:R-:W-:Y:S01]  /*167e0*/  ISETP.GE.AND P3, PT, R22, UR4, PT ;  /* 0x0000000416007c0c */ /* 0x000fe2000bf66270 */
[----:B------:R-:W-:Y:S01]  /*167f0*/  @!P5 IMAD.MOV.U32 R2, RZ, RZ, R14 ;  /* 0x000000ffff02d224 */ /* 0x000fe200078e000e */
[----:B------:R-:W-:Y:S02]  /*16800*/  @!P1 LEA.HI.X R7, R8, R3, R9, 0x2, P2 ;  /* 0x0000000308079211 */ /* 0x000fe400010f1409 */
[----:B------:R-:W-:Y:S02]  /*16810*/  ISETP.GE.AND P4, PT, R0, UR4, PT ;  /* 0x0000000400007c0c */ /* 0x000fe4000bf86270 */
[----:B------:R-:W-:Y:S01]  /*16820*/  @!P0 LEA R8, P2, R12, R14, 0x2 ;  /* 0x0000000e0c088211 */ /* 0x000fe200078410ff */
[----:B------:R-:W-:-:S03]  /*16830*/  @!P5 IMAD.WIDE R4, R23, 0x4, R2 ;  /* 0x000000041704d825 */ /* 0x000fc600078e0202 */
[----:B------:R-:W-:Y:S01]  /*16840*/  @!P0 LEA.HI.X R9, R12, R3, R13, 0x2, P2 ;  /* 0x000000030c098211 */ /* 0x000fe200010f140d */
[----:B------:R-:W-:Y:S01]  /*16850*/  VIADD R2, R23, 0x30 ;  /* 0x0000003017027836 */ /* 0x000fe20000000000 */
[----:B------:R0:W-:Y:S04]  /*16860*/  @!P5 ST.E.64 desc[UR60][R4.64], R68 ;  /* 0x000000440400d985 */ /* 0x0001e8000c101b3c */
[----:B------:R1:W-:Y:S01]  /*16870*/  @!P1 ST.E.64 desc[UR60][R6.64], R30 ;  /* 0x0000001e06009985 */ /* 0x0003e2000c101b3c */
[----:B------:R-:W-:-:S03]  /*16880*/  ISETP.GE.AND P1, PT, R24, UR4, PT ;  /* 0x0000000418007c0c */ /* 0x000fc6000bf26270 */
[----:B------:R2:W-:Y:S01]  /*16890*/  @!P0 ST.E.64 desc[UR60][R8.64], R72 ;  /* 0x0000004808008985 */ /* 0x0005e2000c101b3c */
[----:B------:R-:W-:Y:S01]  /*168a0*/  ISETP.GE.AND P0, PT, R2, UR4, PT ;  /* 0x0000000402007c0c */ /* 0x000fe2000bf06270 */
[C---:B------:R-:W-:Y:S01]  /*168b0*/  VIADD R15, R23.reuse, 0x38 ;  /* 0x00000038170f7836 */ /* 0x040fe20000000000 */
[-C--:B------:R-:W-:Y:S02]  /*168c0*/  @!P3 LEA R10, P5, R22, R14.reuse, 0x2 ;  /* 0x0000000e160ab211 */ /* 0x080fe400078a10ff */
[-C--:B------:R-:W-:Y:S02]  /*168d0*/  @!P4 LEA R12, P2, R0, R14.reuse, 0x2 ;  /* 0x0000000e000cc211 */ /* 0x080fe400078410ff */
[-C--:B------:R-:W-:Y:S01]  /*168e0*/  @!P3 LEA.HI.X R11, R22, R3.reuse, R25, 0x2, P5 ;  /* 0x00000003160bb211 */ /* 0x080fe200028f1419 */
[----:B------:R-:W-:Y:S01]  /*168f0*/  VIADD R21, R23, 0x40 ;  /* 0x0000004017157836 */ /* 0x000fe20000000000 */
[----:B------:R-:W-:Y:S02]  /*16900*/  @!P4 LEA.HI.X R13, R0, R3, R20, 0x2, P2 ;  /* 0x00000003000dc211 */ /* 0x000fe400010f1414 */
[----:B------:R-:W-:Y:S01]  /*16910*/  ISETP.GE.AND P2, PT, R15, UR4, PT ;  /* 0x000000040f007c0c */ /* 0x000fe2000bf46270 */
[----:B------:R-:W-:Y:S01]  /*16920*/  @!P3 ST.E.64 desc[UR60][R10.64], R38 ;  /* 0x000000260a00b985 */ /* 0x000fe2000c101b3c */
[----:B------:R-:W-:Y:S01]  /*16930*/  SHF.R.S32.HI R22, RZ, 0x1f, R24 ;  /* 0x0000001fff167819 */ /* 0x000fe20000011418 */
[----:B------:R-:W-:Y:S01]  /*16940*/  VIADD R0, R23, 0x48 ;  /* 0x0000004817007836 */ /* 0x000fe20000000000 */
[----:B------:R-:W-:Y:S01]  /*16950*/  ISETP.GE.AND P3, PT, R21, UR4, PT ;  /* 0x0000000415007c0c */ /* 0x000fe2000bf66270 */
[----:B------:R3:W-:Y:S01]  /*16960*/  @!P4 ST.E.64 desc[UR60][R12.64], R42 ;  /* 0x0000002a0c00c985 */ /* 0x0007e2000c101b3c */
[----:B0-----:R-:W-:-:S02]  /*16970*/  @!P1 LEA R4, P4, R24, R14, 0x2 ;  /* 0x0000000e18049211 */ /* 0x001fc400078810ff */
[----:B-1----:R-:W-:Y:S02]  /*16980*/  SHF.R.S32.HI R7, RZ, 0x1f, R2 ;  /* 0x0000001fff077819 */ /* 0x002fe40000011402 */
[----:B------:R-:W-:Y:S02]  /*16990*/  @!P0 LEA R6, P5, R2, R14, 0x2 ;  /* 0x0000000e02068211 */ /* 0x000fe400078a10ff */
[-C--:B------:R-:W-:Y:S02]  /*169a0*/  @!P1 LEA.HI.X R5, R24, R3.reuse, R22, 0x2, P4 ;  /* 0x0000000318059211 */ /* 0x080fe400020f1416 */
[----:B------:R-:W-:Y:S01]  /*169b0*/  @!P0 LEA.HI.X R7, R2, R3, R7, 0x2, P5 ;  /* 0x0000000302078211 */ /* 0x000fe200028f1407 */
[----:B------:R-:W-:Y:S01]  /*169c0*/  VIADD R2, R23, 0x50 ;  /* 0x0000005017027836 */ /* 0x000fe20000000000 */
[----:B------:R-:W-:Y:S01]  /*169d0*/  ISETP.GE.AND P5, PT, R0, UR4, PT ;  /* 0x0000000400007c0c */ /* 0x000fe2000bfa6270 */
[----:B------:R0:W-:Y:S01]  /*169e0*/  @!P1 ST.E.64 desc[UR60][R4.64], R46 ;  /* 0x0000002e04009985 */ /* 0x0001e2000c101b3c */
[----:B------:R-:W-:-:S02]  /*169f0*/  SHF.R.S32.HI R20, RZ, 0x1f, R15 ;  /* 0x0000001fff147819 */ /* 0x000fc4000001140f */
[CC--:B--2---:R-:W-:Y:S02]  /*16a00*/  @!P2 LEA R8, P4, R15.reuse, R14.reuse, 0x2 ;  /* 0x0000000e0f08a211 */ /* 0x0c4fe400078810ff */
[----:B------:R-:W-:Y:S02]  /*16a10*/  ISETP.GE.AND P1, PT, R2, UR4, PT ;  /* 0x0000000402007c0c */ /* 0x000fe4000bf26270 */
[----:B------:R-:W-:Y:S02]  /*16a20*/  @!P2 LEA.HI.X R9, R15, R3, R20, 0x2, P4 ;  /* 0x000000030f09a211 */ /* 0x000fe400020f1414 */
[----:B---3--:R-:W-:Y:S02]  /*16a30*/  SHF.R.S32.HI R12, RZ, 0x1f, R21 ;  /* 0x0000001fff0c7819 */ /* 0x008fe40000011415 */
[----:B------:R-:W-:Y:S02]  /*16a40*/  @!P3 LEA R10, P4, R21, R14, 0x2 ;  /* 0x0000000e150ab211 */ /* 0x000fe400078810ff */
[----:B------:R-:W-:-:S02]  /*16a50*/  SHF.R.S32.HI R13, RZ, 0x1f, R0 ;  /* 0x0000001fff0d7819 */ /* 0x000fc40000011400 */
[----:B------:R-:W-:Y:S02]  /*16a60*/  @!P3 LEA.HI.X R11, R21, R3, R12, 0x2, P4 ;  /* 0x00000003150bb211 */ /* 0x000fe400020f140c */
[----:B------:R-:W-:-:S04]  /*16a70*/  @!P5 LEA R12, P4, R0, R14, 0x2 ;  /* 0x0000000e000cd211 */ /* 0x000fc800078810ff */
[-C--:B------:R-:W-:Y:S02]  /*16a80*/  @!P5 LEA.HI.X R13, R0, R3.reuse, R13, 0x2, P4 ;  /* 0x00000003000dd211 */ /* 0x080fe400020f140d */
[----:B------:R-:W-:Y:S02]  /*16a90*/  SHF.R.S32.HI R0, RZ, 0x1f, R2 ;  /* 0x0000001fff007819 */ /* 0x000fe40000011402 */
[C---:B------:R-:W-:Y:S01]  /*16aa0*/  @!P1 LEA R20, P4, R2.reuse, R14, 0x2 ;  /* 0x0000000e02149211 */ /* 0x040fe200078810ff */
[----:B------:R0:W-:Y:S03]  /*16ab0*/  @!P0 ST.E.64 desc[UR60][R6.64], R50 ;  /* 0x0000003206008985 */ /* 0x0001e6000c101b3c */
[----:B------:R-:W-:Y:S01]  /*16ac0*/  @!P1 LEA.HI.X R21, R2, R3, R0, 0x2, P4 ;  /* 0x0000000302159211 */ /* 0x000fe200020f1400 */
[----:B------:R0:W-:Y:S01]  /*16ad0*/  @!P2 ST.E.64 desc[UR60][R8.64], R54 ;  /* 0x000000360800a985 */ /* 0x0001e2000c101b3c */
[----:B------:R-:W-:-:S03]  /*16ae0*/  VIADD R0, R23, 0x58 ;  /* 0x0000005817007836 */ /* 0x000fc60000000000 */
[----:B------:R0:W-:Y:S04]  /*16af0*/  @!P3 ST.E.64 desc[UR60][R10.64], R58 ;  /* 0x0000003a0a00b985 */ /* 0x0001e8000c101b3c */
[----:B------:R0:W-:Y:S04]  /*16b00*/  @!P5 ST.E.64 desc[UR60][R12.64], R62 ;  /* 0x0000003e0c00d985 */ /* 0x0001e8000c101b3c */
[----:B------:R0:W-:Y:S01]  /*16b10*/  @!P1 ST.E.64 desc[UR60][R20.64], R66 ;  /* 0x0000004214009985 */ /* 0x0001e2000c101b3c */
[----:B------:R-:W-:-:S13]  /*16b20*/  ISETP.GE.AND P0, PT, R0, UR4, PT ;  /* 0x0000000400007c0c */ /* 0x000fda000bf06270 */
[----:B0-----:R-:W-:Y:S05]  /*16b30*/  @P0 BRA `(.L_x_545) ;  /* 0x0000000800f80947 */ /* 0x001fea0003800000 */
[----:B------:R-:W-:Y:S02]  /*16b40*/  LEA R14, P0, R0, R14, 0x2 ;  /* 0x0000000e000e7211 */ /* 0x000fe400078010ff */
[----:B------:R-:W-:-:S04]  /*16b50*/  SHF.R.S32.HI R2, RZ, 0x1f, R0 ;  /* 0x0000001fff027819 */ /* 0x000fc80000011400 */
[----:B------:R-:W-:-:S05]  /*16b60*/  LEA.HI.X R15, R0, R3, R2, 0x2, P0 ;  /* 0x00000003000f7211 */ /* 0x000fca00000f1402 */
[----:B------:R0:W-:Y:S01]  /*16b70*/  ST.E.64 desc[UR60][R14.64], R70 ;  /* 0x000000460e007985 */ /* 0x0001e2000c101b3c */
[----:B------:R-:W-:Y:S05]  /*16b80*/  BRA `(.L_x_545) ;  /* 0x0000000800e47947 */ /* 0x000fea0003800000 */
.L_x_538:
[----:B------:R-:W3:Y:S01]  /*16b90*/  LDL.LU R4, [R1+0x9c] ;  /* 0x00009c0001047983 */ /* 0x000ee20000300800 */
[----:B------:R-:W-:Y:S01]  /*16ba0*/  ULDC.64 UR6, c[0x0][0xc08] ;  /* 0x0003020000067ab9 */ /* 0x000fe20000000a00 */
[----:B------:R-:W-:Y:S02]  /*16bb0*/  ULDC.64 UR4, c[0x0][0xc00] ;  /* 0x0003000000047ab9 */ /* 0x000fe40000000a00 */
[----:B------:R-:W4:Y:S04]  /*16bc0*/  LDL.LU R0, [R1+0xa0] ;  /* 0x0000a00001007983 */ /* 0x000f280000300800 */
[----:B------:R-:W2:Y:S01]  /*16bd0*/  LDL R8, [R1+0x94] ;  /* 0x0000940001087983 */ /* 0x000ea20000100800 */
[----:B------:R-:W-:Y:S01]  /*16be0*/  ISETP.NE.U32.AND P1, PT, RZ, UR6, PT ;  /* 0x00000006ff007c0c */ /* 0x000fe2000bf25070 */
[----:B------:R-:W-:Y:S01]  /*16bf0*/  IMAD.MOV.U32 R7, RZ, RZ, RZ ;  /* 0x000000ffff077224 */ /* 0x000fe200078e00ff */
[----:B------:R-:W-:-:S02]  /*16c00*/  ISETP.NE.U32.AND P0, PT, RZ, UR4, PT ;  /* 0x00000004ff007c0c */ /* 0x000fc4000bf05070 */
[----:B------:R-:W-:Y:S02]  /*16c10*/  ISETP.NE.AND.EX P1, PT, RZ, UR7, PT, P1 ;  /* 0x00000007ff007c0c */ /* 0x000fe4000bf25310 */
[----:B------:R-:W-:Y:S01]  /*16c20*/  ISETP.NE.AND.EX P0, PT, RZ, UR5, PT, P0 ;  /* 0x00000005ff007c0c */ /* 0x000fe2000bf05300 */
[----:B------:R-:W1:Y:S01]  /*16c30*/  S2R R9, SR_TID.X ;  /* 0x0000000000097919 */ /* 0x000e620000002100 */
[----:B---3--:R-:W-:Y:S01]  /*16c40*/  IADD3 R2, P2, R4, UR4, RZ ;  /* 0x0000000404027c10 */ /* 0x008fe2000ff5e0ff */
[----:B------:R-:W-:-:S03]  /*16c50*/  ULDC UR4, c[0x0][0xa88] ;  /* 0x0002a20000047ab9 */ /* 0x000fc60000000800 */
[----:B----4-:R-:W-:-:S05]  /*16c60*/  IADD3.X R3, R0, UR5, RZ, P2, !PT ;  /* 0x0000000500037c10 */ /* 0x010fca00097fe4ff */
[----:B------:R-:W-:Y:S01]  /*16c70*/  @P1 IADD3 R4, P2, R4, UR6, RZ ;  /* 0x0000000604041c10 */ /* 0x000fe2000ff5e0ff */
[----:B------:R-:W-:Y:S01]  /*16c80*/  IMAD.U32 R6, RZ, RZ, UR4 ;  /* 0x00000004ff067e24 */ /* 0x000fe2000f8e00ff */
[----:B------:R3:W5:Y:S02]  /*16c90*/  @P0 LDG.E R7, desc[UR60][R2.64] ;  /* 0x0000003c02070981 */ /* 0x000764000c1e1900 */
[----:B------:R-:W-:-:S05]  /*16ca0*/  @P1 IADD3.X R5, R0, UR7, RZ, P2, !PT ;  /* 0x0000000700051c10 */ /* 0x000fca00097fe4ff */
[----:B------:R3:W5:Y:S01]  /*16cb0*/  @P1 LDG.E R6, desc[UR60][R4.64] ;  /* 0x0000003c04061981 */ /* 0x000762000c1e1900 */
[----:B--2---:R-:W-:Y:S01]  /*16cc0*/  ISETP.NE.AND P2, PT, R8, RZ, PT ;  /* 0x000000ff0800720c */ /* 0x004fe20003f45270 */
[----:B-1----:R-:W-:-:S05]  /*16cd0*/  VIADD R26, R9, 0xffffff80 ;  /* 0xffffff80091a7836 */ /* 0x002fca0000000000 */
[----:B------:R-:W-:-:S07]  /*16ce0*/  ISETP.GT.AND P3, PT, R26, 0xbf, PT ;  /* 0x000000bf1a00780c */ /* 0x000fce0003f64270 */
[----:B------:R-:W1:Y:S02]  /*16cf0*/  @!P2 LDC R8, c[0x0][0xad4] ;  /* 0x0002b500ff08ab82 */ /* 0x000e640000000800 */
[----:B-1----:R3:W-:Y:S01]  /*16d00*/  @!P2 STL [R1+0x94], R8 ;  /* 0x000094080100a387 */ /* 0x0027e20000100800 */
[----:B------:R-:W-:Y:S01]  /*16d10*/  ISETP.GT.AND P2, PT, R8, 0x1, PT ;  /* 0x000000010800780c */ /* 0x000fe20003f44270 */
[----:B------:R-:W-:-:S12]  /*16d20*/  @P1 BRA `(.L_x_550) ;  /* 0x0000000000101947 */ /* 0x000fd80003800000 */
[----:B------:R-:W-:Y:S05]  /*16d30*/  @!P0 BRA `(.L_x_550) ;  /* 0x00000000000c8947 */ /* 0x000fea0003800000 */
[----:B---3--:R-:W2:Y:S04]  /*16d40*/  LDG.E R5, desc[UR60][R2.64] ;  /* 0x0000003c02057981 */ /* 0x008ea8000c1e1900 */
[----:B-----5:R-:W2:Y:S02]  /*16d50*/  LDG.E R6, desc[UR60][R2.64+0x4] ;  /* 0x0000043c02067981 */ /* 0x020ea4000c1e1900 */
[----:B--2---:R-:W-:-:S07]  /*16d60*/  IMAD.IADD R6, R6, 0x1, -R5 ;  /* 0x0000000106067824 */ /* 0x004fce00078e0a05 */
.L_x_550:
[----:B------:R-:W2:Y:S04]  /*16d70*/  LDL.LU R0, [R1+0xc4] ;  /* 0x0000c40001007983 */ /* 0x000ea80000300800 */
[----:B---3--:R-:W3:Y:S01]  /*16d80*/  LDL.LU R2, [R1+0x98] ;  /* 0x0000980001027983 */ /* 0x008ee20000300800 */
[----:B------:R-:W-:Y:S01]  /*16d90*/  BSSY B1, `(.L_x_551) ;  /* 0x0000039000017945 */ /* 0x000fe20003800000 */
[----:B-----5:R-:W-:Y:S02]  /*16da0*/  SHF.R.S32.HI R22, RZ, 0x1f, R7 ;  /* 0x0000001fff167819 */ /* 0x020fe40000011407 */
[----:B--2---:R-:W-:Y:S02]  /*16db0*/  SEL R24, R0, RZ, !P0 ;  /* 0x000000ff00187207 */ /* 0x004fe40004000000 */
[----:B---3--:R-:W-:Y:S01]  /*16dc0*/  SEL R27, R2, RZ, !P0 ;  /* 0x000000ff021b7207 */ /* 0x008fe20004000000 */
[----:B------:R-:W-:Y:S06]  /*16dd0*/  @P3 BRA `(.L_x_552) ;  /* 0x0000000000d03947 */ /* 0x000fec0003800000 */
[----:B------:R-:W2:Y:S01]  /*16de0*/  LDL R0, [R1+0xa8] ;  /* 0x0000a80001007983 */ /* 0x000ea20000100800 */
[----:B------:R-:W1:Y:S02]  /*16df0*/  LDC R31, c[0x0][0xbe8] ;  /* 0x0002fa00ff1f7b82 */ /* 0x000e640000000800 */
[----:B-1----:R-:W-:Y:S02]  /*16e00*/  IMAD R2, R6, R31, RZ ;  /* 0x0000001f06027224 */ /* 0x002fe400078e02ff */
[----:B--2---:R-:W-:-:S04]  /*16e10*/  IMAD R0, R0, 0xc0, R9 ;  /* 0x000000c000007824 */ /* 0x004fc800078e0209 */
[----:B------:R-:W-:-:S05]  /*16e20*/  VIADD R29, R0, 0xffffff80 ;  /* 0xffffff80001d7836 */ /* 0x000fca0000000000 */
[----:B------:R-:W-:-:S13]  /*16e30*/  ISETP.GE.AND P0, PT, R29, R2, PT ;  /* 0x000000021d00720c */ /* 0x000fda0003f06270 */
[----:B------:R-:W-:Y:S05]  /*16e40*/  @P0 BRA `(.L_x_552) ;  /* 0x0000000000b40947 */ /* 0x000fea0003800000 */
[----:B------:R-:W2:Y:S01]  /*16e50*/  LDL R14, [R1+0x90] ;  /* 0x00009000010e7983 */ /* 0x000ea20000100800 */
[----:B------:R-:W-:Y:S01]  /*16e60*/  IMAD.MOV.U32 R20, RZ, RZ, 0x9b8 ;  /* 0x000009b8ff147424 */ /* 0x000fe200078e00ff */
[----:B------:R-:W-:Y:S01]  /*16e70*/  ISETP.GT.AND P0, PT, R8, 0x1, PT ;  /* 0x000000010800780c */ /* 0x000fe20003f04270 */
[----:B------:R-:W1:Y:S01]  /*16e80*/  LDC.64 R2, c[0x0][0xba8] ;  /* 0x0002ea00ff027b82 */ /* 0x000e620000000a00 */
[----:B------:R-:W3:Y:S01]  /*16e90*/  LDL.LU R28, [R1+0xb0] ;  /* 0x0000b000011c7983 */ /* 0x000ee20000300800 */
[----:B------:R-:W-:Y:S01]  /*16ea0*/  ISETP.NE.AND P1, PT, R31, 0x1, PT ;  /* 0x000000011f00780c */ /* 0x000fe20003f25270 */
[----:B------:R-:W-:Y:S01]  /*16eb0*/  IMAD.MOV.U32 R21, RZ, RZ, R29 ;  /* 0x000000ffff157224 */ /* 0x000fe200078e001d */
[----:B------:R-:W-:-:S04]  /*16ec0*/  SEL R20, R20, 0x978, P0 ;  /* 0x0000097814147807 */ /* 0x000fc80000000000 */
[----:B------:R-:W4:Y:S08]  /*16ed0*/  LDC.64 R10, c[0x0][R20+0x220] ;  /* 0x00008800140a7b82 */ /* 0x000f300000000a00 */
[----:B------:R-:W2:Y:S08]  /*16ee0*/  LDC.64 R8, c[0x0][R20+0x218] ;  /* 0x0000860014087b82 */ /* 0x000eb00000000a00 */
[----:B------:R-:W5:Y:S08]  /*16ef0*/  LDC.64 R12, c[0x0][R20+0x228] ;  /* 0x00008a00140c7b82 */ /* 0x000f700000000a00 */
[----:B------:R-:W0:Y:S08]  /*16f00*/  @P1 LDC R0, c[0x0][0xbec] ;  /* 0x0002fb00ff001b82 */ /* 0x000e300000000800 */
[----:B------:R-:W5:Y:S08]  /*16f10*/  LDC.64 R4, c[0x0][R20+0x210] ;  /* 0x0000840014047b82 */ /* 0x000f700000000a00 */
[----:B------:R-:W5:Y:S01]  /*16f20*/  @P1 LDC R25, c[0x0][0xbf0] ;  /* 0x0002fc00ff191b82 */ /* 0x000f620000000800 */
[----:B0-----:R-:W-:-:S07]  /*16f30*/  @P1 IMAD.HI.U32 R0, R29, R0, RZ ;  /* 0x000000001d001227 */ /* 0x001fce00078e00ff */
[----:B-1----:R-:W0:Y:S01]  /*16f40*/  @!P0 LDC R2, c[0x0][0xb50] ;  /* 0x0002d400ff028b82 */ /* 0x002e220000000800 */
[----:B----4-:R-:W-:-:S07]  /*16f50*/  IMAD R11, R11, R27, RZ ;  /* 0x0000001b0b0b7224 */ /* 0x010fce00078e02ff */
[----:B------:R-:W1:Y:S01]  /*16f60*/  @!P0 LDC R3, c[0x0][0xb54] ;  /* 0x0002d500ff038b82 */ /* 0x000e620000000800 */
[----:B-----5:R-:W-:Y:S01]  /*16f70*/  @P1 SHF.R.U32.HI R21, RZ, R25, R0 ;  /* 0x00000019ff151219 */ /* 0x020fe20000011600 */
[----:B------:R-:W-:Y:S02]  /*16f80*/  IMAD R25, R10, R24, R11 ;  /* 0x000000180a197224 */ /* 0x000fe400078e020b */
[-C--:B--2---:R-:W-:Y:S02]  /*16f90*/  IMAD R23, R9, R14.reuse, RZ ;  /* 0x0000000e09177224 */ /* 0x084fe400078e02ff */
[----:B------:R-:W-:Y:S01]  /*16fa0*/  IMAD.WIDE.U32 R8, R8, R14, RZ ;  /* 0x0000000e08087225 */ /* 0x000fe200078e00ff */
[----:B---3--:R-:W-:-:S03]  /*16fb0*/  SEL R11, R28, RZ, P0 ;  /* 0x000000ff1c0b7207 */ /* 0x008fc60000000000 */
[----:B------:R-:W-:-:S04]  /*16fc0*/  IMAD.WIDE.U32 R14, R10, R27, RZ ;  /* 0x0000001b0a0e7225 */ /* 0x000fc800078e00ff */
[----:B------:R-:W-:Y:S01]  /*16fd0*/  IMAD.IADD R23, R9, 0x1, R23 ;  /* 0x0000000109177824 */ /* 0x000fe200078e0217 */
[----:B------:R-:W-:Y:S01]  /*16fe0*/  IADD3 R0, P1, P3, R14, R8, R7 ;  /* 0x000000080e007210 */ /* 0x000fe20007b3e007 */
[----:B------:R-:W-:Y:S02]  /*16ff0*/  IMAD.MOV R10, RZ, RZ, -R21 ;  /* 0x000000ffff0a7224 */ /* 0x000fe400078e0a15 */
[----:B------:R-:W-:Y:S02]  /*17000*/  IMAD.IADD R25, R15, 0x1, R25 ;  /* 0x000000010f197824 */ /* 0x000fe400078e0219 */
[----:B------:R-:W-:-:S04]  /*17010*/  IMAD.WIDE.U32 R8, R12, R11, RZ ;  /* 0x0000000b0c087225 */ /* 0x000fc800078e00ff */
[----:B------:R-:W-:Y:S02]  /*17020*/  IMAD R13, R13, R11, RZ ;  /* 0x0000000b0d0d7224 */ /* 0x000fe400078e02ff */
[----:B------:R-:W-:Y:S01]  /*17030*/  IMAD R11, R31, R10, R29 ;  /* 0x0000000a1f0b7224 */ /* 0x000fe200078e021d */
[----:B------:R-:W-:Y:S01]  /*17040*/  IADD3.X R10, R25, R23, R22, P1, P3 ;  /* 0x00000017190a7210 */ /* 0x000fe20000fe6416 */
[----:B------:R-:W-:Y:S01]  /*17050*/  IMAD.IADD R13, R9, 0x1, R13 ;  /* 0x00000001090d7824 */ /* 0x000fe200078e020d */
[----:B------:R-:W-:Y:S01]  /*17060*/  IADD3 R8, P0, P1, R21, R0, R8 ;  /* 0x0000000015087210 */ /* 0x000fe2000791e008 */
[----:B------:R-:W-:Y:S01]  /*17070*/  IMAD R0, R5, R11, RZ ;  /* 0x0000000b05007224 */ /* 0x000fe200078e02ff */
[----:B------:R-:W-:-:S04]  /*17080*/  SHF.R.S32.HI R21, RZ, 0x1f, R21 ;  /* 0x0000001fff157819 */ /* 0x000fc80000011415 */
[----:B------:R-:W-:Y:S02]  /*17090*/  IADD3.X R9, R21, R10, R13, P0, P1 ;  /* 0x0000000a15097210 */ /* 0x000fe400007e240d */
[----:B------:R-:W-:-:S05]  /*170a0*/  SHF.R.S32.HI R13, RZ, 0x1f, R11 ;  /* 0x0000001fff0d7819 */ /* 0x000fca000001140b */
[C---:B------:R-:W-:Y:S02]  /*170b0*/  IMAD R13, R4.reuse, R13, R0 ;  /* 0x0000000d040d7224 */ /* 0x040fe400078e0200 */
[----:B------:R-:W-:-:S04]  /*170c0*/  IMAD.WIDE.U32 R4, R4, R11, R8 ;  /* 0x0000000b04047225 */ /* 0x000fc800078e0008 */
[----:B------:R-:W-:Y:S01]  /*170d0*/  IMAD.IADD R0, R5, 0x1, R13 ;  /* 0x0000000105007824 */ /* 0x000fe200078e020d */
[----:B0-----:R-:W-:Y:S01]  /*170e0*/  LEA R2, P0, R4, R2, 0x2 ;  /* 0x0000000204027211 */ /* 0x001fe200078010ff */
[----:B------:R-:W-:-:S03]  /*170f0*/  IMAD.MOV.U32 R5, RZ, RZ, -0x800000 ;  /* 0xff800000ff057424 */ /* 0x000fc600078e00ff */
[----:B-1----:R-:W-:-:S05]  /*17100*/  LEA.HI.X R3, R4, R3, R0, 0x2, P0 ;  /* 0x0000000304037211 */ /* 0x002fca00000f1400 */
[----:B------:R1:W-:Y:S04]  /*17110*/  STG.E desc[UR60][R2.64], R5 ;  /* 0x0000000502007986 */ /* 0x0003e8000c10193c */
.L_x_552:
[----:B------:R-:W-:Y:S05]  /*17120*/  BSYNC B1 ;  /* 0x0000000000017941 */ /* 0x000fea0003800000 */
.L_x_551:
[----:B------:R-:W-:Y:S05]  /*17130*/  @P2 BRA `(.L_x_545) ;  /* 0x0000000400782947 */ /* 0x000fea0003800000 */
[----:B------:R-:W2:Y:S01]  /*17140*/  LDL.LU R10, [R1+0x90] ;  /* 0x00009000010a7983 */ /* 0x000ea20000300800 */
[----:B------:R-:W3:Y:S01]  /*17150*/  LDC R21, c[0x0][0xbe8] ;  /* 0x0002fa00ff157b82 */ /* 0x000ee20000000800 */
[----:B-1----:R-:W-:Y:S01]  /*17160*/  SHF.R.S32.HI R3, RZ, 0x1f, R26 ;  /* 0x0000001fff037819 */ /* 0x002fe2000001141a */
[----:B------:R-:W-:Y:S01]  /*17170*/  ULDC.64 UR4, c[0x0][0xaa0] ;  /* 0x0002a80000047ab9 */ /* 0x000fe20000000a00 */
[----:B------:R-:W4:Y:S01]  /*17180*/  LDL R20, [R1+0xa8] ;  /* 0x0000a80001147983 */ /* 0x000f220000100800 */
[----:B------:R-:W-:Y:S01]  /*17190*/  IMAD R0, R22, UR4, RZ ;  /* 0x0000000416007c24 */ /* 0x000fe2000f8e02ff */
[----:B------:R-:W-:Y:S01]  /*171a0*/  LEA.HI R4, R3, R26, RZ, 0x2 ;  /* 0x0000001a03047211 */ /* 0x000fe200078f10ff */
[C---:B------:R-:W-:Y:S01]  /*171b0*/  IMAD.WIDE.U32 R2, R7.reuse, UR4, RZ ;  /* 0x0000000407027c25 */ /* 0x040fe2000f8e00ff */
[----:B------:R-:W-:Y:S02]  /*171c0*/  ULDC.64 UR6, c[0x0][0xaf0] ;  /* 0x0002bc0000067ab9 */ /* 0x000fe40000000a00 */
[----:B------:R-:W-:Y:S01]  /*171d0*/  LOP3.LUT R9, R4, 0xfffffffc, RZ, 0xc0, !PT ;  /* 0xfffffffc04097812 */ /* 0x000fe200078ec0ff */
[----:B------:R-:W-:Y:S01]  /*171e0*/  IMAD R5, R7, UR5, R0 ;  /* 0x0000000507057c24 */ /* 0x000fe2000f8e0200 */
[----:B------:R-:W-:Y:S01]  /*171f0*/  SHF.R.S32.HI R23, RZ, 0x2, R4 ;  /* 0x00000002ff177819 */ /* 0x000fe20000011404 */
[----:B------:R-:W-:Y:S01]  /*17200*/  ULDC.64 UR4, c[0x0][0xae8] ;  /* 0x0002ba0000047ab9 */ /* 0x000fe20000000a00 */
[----:B------:R-:W-:-:S02]  /*17210*/  IMAD R4, R24, UR6, RZ ;  /* 0x0000000618047c24 */ /* 0x000fc4000f8e02ff */
[----:B------:R-:W-:Y:S02]  /*17220*/  IMAD.IADD R26, R26, 0x1, -R9 ;  /* 0x000000011a1a7824 */ /* 0x000fe400078e0a09 */
[----:B------:R-:W-:Y:S02]  /*17230*/  IMAD.IADD R3, R3, 0x1, R5 ;  /* 0x0000000103037824 */ /* 0x000fe400078e0205 */
[----:B------:R-:W-:Y:S02]  /*17240*/  IMAD R0, R26, 0x60, R23 ;  /* 0x000000601a007824 */ /* 0x000fe400078e0217 */
[----:B------:R-:W-:Y:S01]  /*17250*/  IMAD R7, R27, UR7, R4 ;  /* 0x000000071b077c24 */ /* 0x000fe2000f8e0204 */
[----:B---3--:R-:W-:-:S13]  /*17260*/  ISETP.NE.AND P0, PT, R21, 0x1, PT ;  /* 0x000000011500780c */ /* 0x008fda0003f05270 */
[----:B------:R-:W1:Y:S08]  /*17270*/  @P0 LDC R8, c[0x0][0xbec] ;  /* 0x0002fb00ff080b82 */ /* 0x000e700000000800 */
[----:B------:R-:W3:Y:S01]  /*17280*/  @P0 LDC R11, c[0x0][0xbf0] ;  /* 0x0002fc00ff0b0b82 */ /* 0x000ee20000000800 */
[----:B--2---:R-:W-:-:S04]  /*17290*/  IMAD.WIDE.U32 R2, R10, UR4, R2 ;  /* 0x000000040a027c25 */ /* 0x004fc8000f8e0002 */
[----:B----4-:R-:W-:Y:S02]  /*172a0*/  IMAD R9, R20, 0xc0, R0 ;  /* 0x000000c014097824 */ /* 0x010fe400078e0200 */
[----:B------:R-:W-:Y:S01]  /*172b0*/  IMAD R3, R10, UR5, R3 ;  /* 0x000000050a037c24 */ /* 0x000fe2000f8e0203 */
[----:B------:R-:W-:Y:S01]  /*172c0*/  ULDC.64 UR4, c[0x0][0xae0] ;  /* 0x0002b80000047ab9 */ /* 0x000fe20000000a00 */
[----:B-1----:R-:W-:-:S04]  /*172d0*/  @P0 IMAD.HI.U32 R0, R9, R8, RZ ;  /* 0x0000000809000227 */ /* 0x002fc800078e00ff */
[----:B------:R-:W-:Y:S01]  /*172e0*/  IMAD.MOV.U32 R5, RZ, RZ, R9 ;  /* 0x000000ffff057224 */ /* 0x000fe200078e0009 */
[----:B---3--:R-:W-:Y:S01]  /*172f0*/  @P0 SHF.R.U32.HI R5, RZ, R11, R0 ;  /* 0x0000000bff050219 */ /* 0x008fe20000011600 */
[----:B------:R-:W-:-:S03]  /*17300*/  IMAD.WIDE.U32 R2, R27, UR6, R2 ;  /* 0x000000061b027c25 */ /* 0x000fc6000f8e0002 */
[--C-:B------:R-:W-:Y:S01]  /*17310*/  SHF.R.S32.HI R0, RZ, 0x1f, R5.reuse ;  /* 0x0000001fff007819 */ /* 0x100fe20000011405 */
[----:B------:R-:W-:Y:S02]  /*17320*/  IMAD.MOV R4, RZ, RZ, -R5 ;  /* 0x000000ffff047224 */ /* 0x000fe400078e0a05 */
[----:B------:R-:W-:Y:S02]  /*17330*/  IMAD.IADD R3, R3, 0x1, R7 ;  /* 0x0000000103037824 */ /* 0x000fe400078e0207 */
[----:B------:R-:W-:Y:S02]  /*17340*/  IMAD R0, R0, UR4, RZ ;  /* 0x0000000400007c24 */ /* 0x000fe4000f8e02ff */
[----:B------:R-:W-:Y:S02]  /*17350*/  IMAD R7, R21, R4, R9 ;  /* 0x0000000415077224 */ /* 0x000fe400078e0209 */
[C---:B------:R-:W-:Y:S02]  /*17360*/  IMAD R9, R5.reuse, UR5, R0 ;  /* 0x0000000505097c24 */ /* 0x040fe4000f8e0200 */
[----:B------:R-:W-:Y:S01]  /*17370*/  IMAD.WIDE.U32 R2, R5, UR4, R2 ;  /* 0x0000000405027c25 */ /* 0x000fe2000f8e0002 */
[----:B------:R-:W-:Y:S01]  /*17380*/  SHF.R.S32.HI R0, RZ, 0x1f, R7 ;  /* 0x0000001fff007819 */ /* 0x000fe20000011407 */
[----:B------:R-:W-:-:S02]  /*17390*/  ULDC.64 UR4, c[0x0][0xad8] ;  /* 0x0002b60000047ab9 */ /* 0x000fc40000000a00 */
[----:B------:R-:W-:Y:S02]  /*173a0*/  IMAD.IADD R3, R3, 0x1, R9 ;  /* 0x0000000103037824 */ /* 0x000fe400078e0209 */
[----:B------:R-:W-:Y:S02]  /*173b0*/  IMAD R0, R0, UR4, RZ ;  /* 0x0000000400007c24 */ /* 0x000fe4000f8e02ff */
[----:B------:R-:W-:-:S04]  /*173c0*/  IMAD.WIDE.U32 R2, R7, UR4, R2 ;  /* 0x0000000407027c25 */ /* 0x000fc8000f8e0002 */
[----:B------:R-:W-:Y:S01]  /*173d0*/  IMAD R7, R7, UR5, R0 ;  /* 0x0000000507077c24 */ /* 0x000fe2000f8e0200 */
[----:B------:R-:W-:Y:S01]  /*173e0*/  ULDC.64 UR4, c[0x0][0xa80] ;  /* 0x0002a00000047ab9 */ /* 0x000fe20000000a00 */
[----:B------:R-:W-:Y:S01]  /*173f0*/  IMAD.SHL.U32 R5, R26, 0x8, RZ ;  /* 0x000000081a057824 */ /* 0x000fe200078e00ff */
[C---:B------:R-:W-:Y:S01]  /*17400*/  LEA R0, P0, R2.reuse, UR4, 0x1 ;  /* 0x0000000402007c11 */ /* 0x040fe2000f8008ff */
[----:B------:R-:W-:Y:S01]  /*17410*/  IMAD.IADD R3, R3, 0x1, R7 ;  /* 0x0000000103037824 */ /* 0x000fe200078e0207 */
[----:B------:R-:W-:Y:S01]  /*17420*/  UMOV UR4, 0xffffffff ;  /* 0xffffffff00047882 */ /* 0x000fe20000000000 */
[C---:B------:R-:W-:Y:S02]  /*17430*/  VIADD R9, R5.reuse, 0x40 ;  /* 0x0000004005097836 */ /* 0x040fe40000000000 */
[----:B------:R-:W-:Y:S01]  /*17440*/  VIADD R8, R5, 0x20 ;  /* 0x0000002005087836 */ /* 0x000fe20000000000 */
[----:B------:R-:W-:Y:S02]  /*17450*/  LEA.HI.X R2, R2, UR5, R3, 0x1, P0 ;  /* 0x0000000502027c11 */ /* 0x000fe400080f0c03 */
[----:B------:R-:W-:-:S02]  /*17460*/  SHF.R.S32.HI R10, RZ, 0x1f, R9 ;  /* 0x0000001fff0a7819 */ /* 0x000fc40000011409 */
[----:B------:R-:W-:Y:S01]  /*17470*/  SHF.R.S32.HI R7, RZ, 0x1f, R8 ;  /* 0x0000001fff077819 */ /* 0x000fe20000011408 */
[----:B------:R-:W-:Y:S06]  /*17480*/  BRA.DIV UR4, `(.L_x_553) ;  /* 0x0000008e04587947 */ /* 0x000fec000b800000 */
[----:B------:R1:W2:Y:S04]  /*17490*/  SHFL.IDX PT, R3, R2, RZ, 0x1c1f ;  /* 0x001c1fff02037589 */ /* 0x0002a800000e0000 */
[----:B------:R1:W3:Y:S02]  /*174a0*/  SHFL.IDX PT, R14, R0, RZ, 0x1c1f ;  /* 0x001c1fff000e7589 */ /* 0x0002e400000e0000 */
.L_x_759:
[----:B------:R-:W-:Y:S01]  /*174b0*/  IMAD R21, R6, R21, RZ ;  /* 0x0000001506157224 */ /* 0x000fe200078e02ff */
[----:B------:R-:W-:Y:S01]  /*174c0*/  BSSY B1, `(.L_x_554) ;  /* 0x0000011000017945 */ /* 0x000fe20003800000 */
[----:B------:R-:W-:-:S05]  /*174d0*/  IMAD R4, R20, 0xc0, R23 ;  /* 0x000000c014047824 */ /* 0x000fca00078e0217 */
[----:B------:R-:W-:-:S13]  /*174e0*/  ISETP.GE.AND P0, PT, R4, R21, PT ;  /* 0x000000150400720c */ /* 0x000fda0003f06270 */
[----:B------:R-:W-:Y:S05]  /*174f0*/  @P0 BRA `(.L_x_555) ;  /* 0x0000000000340947 */ /* 0x000fea0003800000 */
[----:B------:R-:W-:Y:S02]  /*17500*/  ULDC UR4, c[0x0][0xac8] ;  /* 0x0002b20000047ab9 */ /* 0x000fe40000000800 */
[----:B------:R-:W-:Y:S02]  /*17510*/  ISETP.GE.AND P2, PT, R5, UR4, PT ;  /* 0x0000000405007c0c */ /* 0x000fe4000bf46270 */
[----:B------:R-:W-:Y:S02]  /*17520*/  ISETP.GE.AND P3, PT, R8, UR4, PT ;  /* 0x0000000408007c0c */ /* 0x000fe4000bf66270 */
[----:B------:R-:W-:-:S09]  /*17530*/  ISETP.GE.AND P4, PT, R9, UR4, PT ;  /* 0x0000000409007c0c */ /* 0x000fd2000bf86270 */
[----:B--2---:R-:W-:Y:S02]  /*17540*/  @!P2 IMAD.MOV.U32 R15, RZ, RZ, R3 ;  /* 0x000000ffff0fa224 */ /* 0x004fe400078e0003 */
[CC--:B---3--:R-:W-:Y:S02]  /*17550*/  @!P3 LEA R22, P0, R8.reuse, R14.reuse, 0x1 ;  /* 0x0000000e0816b211 */ /* 0x0c8fe400078008ff */
[----:B------:R-:W-:Y:S01]  /*17560*/  @!P4 LEA R24, P1, R9, R14, 0x1 ;  /* 0x0000000e0918c211 */ /* 0x000fe200078208ff */
[----:B------:R-:W-:Y:S01]  /*17570*/  @!P2 IMAD.WIDE R12, R5, 0x2, R14 ;  /* 0x00000002050ca825 */ /* 0x000fe200078e020e */
[-C--:B------:R-:W-:Y:S02]  /*17580*/  @!P3 LEA.HI.X R23, R8, R3.reuse, R7, 0x1, P0 ;  /* 0x000000030817b211 */ /* 0x080fe400000f0c07 */
[----:B------:R-:W-:Y:S02]  /*17590*/  @!P4 LEA.HI.X R25, R9, R3, R10, 0x1, P1 ;  /* 0x000000030919c211 */ /* 0x000fe400008f0c0a */
[----:B------:R4:W-:Y:S04]  /*175a0*/  @!P2 ST.E.128 desc[UR60][R12.64], RZ ;  /* 0x000000ff0c00a985 */ /* 0x0009e8000c101d3c */
[----:B------:R4:W-:Y:S04]  /*175b0*/  @!P3 ST.E.128 desc[UR60][R22.64], RZ ;  /* 0x000000ff1600b985 */ /* 0x0009e8000c101d3c */
[----:B------:R4:W-:Y:S02]  /*175c0*/  @!P4 ST.E.128 desc[UR60][R24.64], RZ ;  /* 0x000000ff1800c985 */ /* 0x0009e4000c101d3c */
.L_x_555:
[----:B------:R-:W-:Y:S05]  /*175d0*/  BSYNC B1 ;  /* 0x0000000000017941 */ /* 0x000fea0003800000 */
.L_x_554:
[----:B------:R-:W-:-:S03]  /*175e0*/  UMOV UR4, 0xffffffff ;  /* 0xffffffff00047882 */ /* 0x000fc60000000000 */
[----:B------:R-:W-:Y:S05]  /*175f0*/  BRA.DIV UR4, `(.L_x_556) ;  /* 0x0000008e04307947 */ /* 0x000fea000b800000 */
[----:B--2---:R2:W0:Y:S04]  /*17600*/  SHFL.IDX PT, R3, R2, 0x1, 0x1c1f ;  /* 0x003c1f0002037f89 */ /* 0x00442800000e0000 */
[----:B---3--:R2:W3:Y:S02]  /*17610*/  SHFL.IDX PT, R14, R0, 0x1, 0x1c1f ;  /* 0x003c1f00000e7f89 */ /* 0x0084e400000e0000 */
.L_x_763:
[----:B-12---:R-:W-:-:S05]  /*17620*/  VIADD R0, R4, 0x60 ;  /* 0x0000006004007836 */ /* 0x006fca0000000000 */
[----:B------:R-:W-:-:S13]  /*17630*/  ISETP.GE.AND P0, PT, R0, R21, PT ;  /* 0x000000150000720c */ /* 0x000fda0003f06270 */
[----:B------:R-:W-:Y:S05]  /*17640*/  @P0 BRA `(.L_x_545) ;  /* 0x0000000000340947 */ /* 0x000fea0003800000 */
[----:B------:R-:W-:Y:S02]  /*17650*/  ULDC UR4, c[0x0][0xac8] ;  /* 0x0002b20000047ab9 */ /* 0x000fe40000000800 */
[----:B------:R-:W-:Y:S02]  /*17660*/  ISETP.GE.AND P2, PT, R5, UR4, PT ;  /* 0x0000000405007c0c */ /* 0x000fe4000bf46270 */
[----:B------:R-:W-:Y:S02]  /*17670*/  ISETP.GE.AND P3, PT, R8, UR4, PT ;  /* 0x0000000408007c0c */ /* 0x000fe4000bf66270 */
[----:B------:R-:W-:-:S09]  /*17680*/  ISETP.GE.AND P4, PT, R9, UR4, PT ;  /* 0x0000000409007c0c */ /* 0x000fd2000bf86270 */
[----:B0-----:R-:W-:Y:S02]  /*17690*/  @!P2 IMAD.MOV.U32 R15, RZ, RZ, R3 ;  /* 0x000000ffff0fa224 */ /* 0x001fe400078e0003 */
        /* <DEDUP_REMOVED lines=8> */
.L_x_545:
[----:B------:R-:W-:Y:S05]  /*17720*/  BSYNC B0 ;  /* 0x0000000000007941 */ /* 0x000fea0003800000 */
.L_x_537:
[----:B------:R-:W-:Y:S02]  /*17730*/  ULDC UR4, c[0x0][0xc3c] ;  /* 0x00030f0000047ab9 */ /* 0x000fe40000000800 */
[----:B------:R-:W-:-:S13]  /*17740*/  ISETP.GE.AND P0, PT, R111, UR4, PT ;  /* 0x000000046f007c0c */ /* 0x000fda000bf06270 */
[----:B------:R-:W-:Y:S05]  /*17750*/  @!P0 BRA `(.L_x_557) ;  /* 0xfffffe9800fc8947 */ /* 0x000fea000383ffff */
[----:B------:R-:W-:Y:S05]  /*17760*/  BRA `(.L_x_410) ;  /* 0x0000007c00c47947 */ /* 0x000fea0003800000 */
.L_x_408:
[----:B------:R-:W-:-:S08]  /*17770*/  NOP ;  /* 0x0000000000007918 */ /* 0x000fd00000000000 */
[----:B--2---:R-:W0:-:S00]  /*17780*/  USETMAXREG.DEALLOC.CTAPOOL 0x20 ;  /* 0x00000020000079c8 */ /* 0x004e0000080e0500 */
[----:B0-----:R-:W2:Y:S01]  /*17790*/  LDL.LU R2, [R1+0x50] ;  /* 0x0000500001027983 */ /* 0x001ea20000300800 */
[----:B------:R-:W-:Y:S01]  /*177a0*/  LOP3.LUT R0, R0, 0x3, RZ, 0xc0, !PT ;  /* 0x0000000300007812 */ /* 0x000fe200078ec0ff */
[----:B------:R-:W-:-:S05]  /*177b0*/  IMAD.MOV.U32 R6, RZ, RZ, RZ ;  /* 0x000000ffff067224 */ /* 0x000fca00078e00ff */
[----:B------:R-:W0:Y:S02]  /*177c0*/  SHFL.IDX PT, R0, R0, RZ, 0x1f ;  /* 0x00001fff00007589 */ /* 0x000e2400000e0000 */
[----:B0-----:R-:W-:Y:S02]  /*177d0*/  ISETP.NE.AND P0, PT, R0, RZ, PT ;  /* 0x000000ff0000720c */ /* 0x001fe40003f05270 */
[----:B--2---:R-:W-:-:S11]  /*177e0*/  LOP3.LUT R2, R2, 0xfffffffd, RZ, 0xc0, !PT ;  /* 0xfffffffd02027812 */ /* 0x004fd600078ec0ff */
[----:B------:R-:W-:-:S05]  /*177f0*/  @P0 LOP3.LUT R2, R2, 0x2, RZ, 0xfc, !PT ;  /* 0x0000000202020812 */ /* 0x000fca00078efcff */
[----:B------:R0:W-:Y:S01]  /*17800*/  STL [R1+0x50], R2 ;  /* 0x0000500201007387 */ /* 0x0001e20000100800 */
[----:B------:R-:W-:Y:S05]  /*17810*/  @!P0 BRA `(.L_x_558) ;  /* 0x00000000001c8947 */ /* 0x000fea0003800000 */
[----:B------:R-:W1:Y:S08]  /*17820*/  S2UR UR5, SR_CgaCtaId ;  /* 0x00000000000579c3 */ /* 0x000e700000008800 */
[----:B------:R-:W-:Y:S06]  /*17830*/  BAR.SYNC.DEFER_BLOCKING 0x5, 0x200 ;  /* 0x0148000000007b1d */ /* 0x000fec0000010000 */
[----:B------:R-:W-:-:S02]  /*17840*/  UMOV UR4, 0x400 ;  /* 0x0000040000047882 */ /* 0x000fc40000000000 */
[----:B-1----:R-:W-:-:S09]  /*17850*/  ULEA UR4, UR5, UR4, 0x18 ;  /* 0x0000000405047291 */ /* 0x002fd2000f8ec03f */
[----:B------:R-:W1:Y:S01]  /*17860*/  LDS.128 R24, [UR4+0x31cd0] ;  /* 0x031cd004ff187984 */ /* 0x000e620008000c00 */
[----:B------:R-:W-:Y:S06]  /*17870*/  BAR.ARV 0x4, 0x200 ;  /* 0x0108000000007b1d */ /* 0x000fec0000002000 */
[----:B------:R-:W-:Y:S05]  /*17880*/  BRA `(.L_x_559) ;  /* 0x0000000800887947 */ /* 0x000fea0003800000 */
.L_x_558:
[----:B------:R-:W1:Y:S01]  /*17890*/  S2R R0, SR_TID.X ;  /* 0x0000000000007919 */ /* 0x000e620000002100 */
[----:B------:R-:W-:Y:S01]  /*178a0*/  ULDC UR4, c[0x0][0xc3c] ;  /* 0x00030f0000047ab9 */ /* 0x000fe20000000800 */
[----:B------:R-:W-:Y:S01]  /*178b0*/  IMAD.MOV.U32 R7, RZ, RZ, RZ ;  /* 0x000000ffff077224 */ /* 0x000fe200078e00ff */
[----:B------:R-:W2:Y:S01]  /*178c0*/  S2UR UR6, SR_CTAID.X ;  /* 0x00000000000679c3 */ /* 0x000ea20000002500 */
[----:B------:R-:W-:Y:S01]  /*178d0*/  ULDC UR5, c[0x0][0xc38] ;  /* 0x00030e0000057ab9 */ /* 0x000fe20000000800 */
[----:B-1----:R-:W-:-:S04]  /*178e0*/  LOP3.LUT R0, R0, 0x1f, RZ, 0xc0, !PT ;  /* 0x0000001f00007812 */ /* 0x002fc800078ec0ff */
[----:B------:R-:W-:-:S04]  /*178f0*/  ISETP.NE.AND P0, PT, R0, 0x1f, PT ;  /* 0x0000001f0000780c */ /* 0x000fc80003f05270 */
[----:B------:R-:W-:-:S13]  /*17900*/  ISETP.GE.OR P1, PT, R0, UR4, !P0 ;  /* 0x0000000400007c0c */ /* 0x000fda000c726670 */
[----:B------:R-:W1:Y:S08]  /*17910*/  @!P1 LDC.64 R4, c[0x0][0xc80] ;  /* 0x00032000ff049b82 */ /* 0x000e700000000a00 */
[----:B0-----:R-:W0:Y:S01]  /*17920*/  @!P1 LDC.64 R2, c[0x0][0xc78] ;  /* 0x00031e00ff029b82 */ /* 0x001e220000000a00 */
[----:B-1----:R-:W-:-:S05]  /*17930*/  @!P1 IMAD.WIDE.U32 R4, R0, 0x4, R4 ;  /* 0x0000000400049825 */ /* 0x002fca00078e0004 */
[----:B------:R-:W3:Y:S01]  /*17940*/  @!P1 LDG.E R6, desc[UR60][R4.64] ;  /* 0x0000003c04069981 */ /* 0x000ee2000c1e1900 */
[----:B0-----:R-:W-:-:S05]  /*17950*/  @!P1 IMAD.WIDE.U32 R2, R0, 0x4, R2 ;  /* 0x0000000400029825 */ /* 0x001fca00078e0002 */
[----:B------:R-:W3:Y:S01]  /*17960*/  @!P1 LDG.E R7, desc[UR60][R2.64] ;  /* 0x0000003c02079981 */ /* 0x000ee2000c1e1900 */
[C---:B------:R-:W-:Y:S02]  /*17970*/  ISETP.NE.AND P1, PT, R0.reuse, RZ, PT ;  /* 0x000000ff0000720c */ /* 0x040fe40003f25270 */
[C---:B------:R-:W-:Y:S02]  /*17980*/  ISETP.GE.U32.AND P2, PT, R0.reuse, 0x2, PT ;  /* 0x000000020000780c */ /* 0x040fe40003f46070 */
[C---:B------:R-:W-:Y:S02]  /*17990*/  ISETP.GE.U32.AND P3, PT, R0.reuse, 0x4, PT ;  /* 0x000000040000780c */ /* 0x040fe40003f66070 */
[C---:B------:R-:W-:Y:S02]  /*179a0*/  ISETP.GE.U32.AND P4, PT, R0.reuse, 0x8, PT ;  /* 0x000000080000780c */ /* 0x040fe40003f86070 */
[----:B------:R-:W-:Y:S01]  /*179b0*/  ISETP.GE.U32.AND P5, PT, R0, 0x10, PT ;  /* 0x000000100000780c */ /* 0x000fe20003fa6070 */
[----:B------:R-:W-:Y:S01]  /*179c0*/  UMOV UR4, URZ ;  /* 0x0000003f00047c82 */ /* 0x000fe20008000000 */
[----:B---3--:R-:W-:-:S05]  /*179d0*/  IMAD R8, R6, R7, RZ ;  /* 0x0000000706087224 */ /* 0x008fca00078e02ff */
        /* <DEDUP_REMOVED lines=16> */
[----:B0-----:R-:W-:-:S05]  /*17ae0*/  IMAD R8, R8, UR5, RZ ;  /* 0x0000000508087c24 */ /* 0x001fca000f8e02ff */
[----:B--2---:R-:W-:Y:S01]  /*17af0*/  ISETP.GT.AND P6, PT, R8, UR6, PT ;  /* 0x0000000608007c0c */ /* 0x004fe2000bfc4270 */
[----:B------:R-:W-:-:S12]  /*17b00*/  IMAD.MOV.U32 R3, RZ, RZ, R8 ;  /* 0x000000ffff037224 */ /* 0x000fd800078e0008 */
[----:B------:R-:W-:Y:S05]  /*17b10*/  @P6 BRA `(.L_x_560) ;  /* 0x00000000009c6947 */ /* 0x000fea0003800000 */
[----:B------:R-:W-:Y:S01]  /*17b20*/  IMAD.MOV.U32 R8, RZ, RZ, R3 ;  /* 0x000000ffff087224 */ /* 0x000fe200078e0003 */
[----:B------:R-:W-:Y:S01]  /*17b30*/  UMOV UR4, URZ ;  /* 0x0000003f00047c82 */ /* 0x000fe20008000000 */
[----:B------:R-:W-:-:S05]  /*17b40*/  ULDC UR5, c[0x0][0xc38] ;  /* 0x00030e0000057ab9 */ /* 0x000fca0000000800 */
.L_x_562:
[----:B------:R-:W0:Y:S01]  /*17b50*/  LDC R2, c[0x0][0xc3c] ;  /* 0x00030f00ff027b82 */ /* 0x000e220000000800 */
[----:B------:R-:W-:Y:S01]  /*17b60*/  UIADD3 UR4, UR4, 0x1f, URZ ;  /* 0x0000001f04047890 */ /* 0x000fe2000fffe03f */
[----:B------:R-:W-:Y:S02]  /*17b70*/  ULDC UR7, c[0x0][0xc3c] ;  /* 0x00030f0000077ab9 */ /* 0x000fe40000000800 */
[----:B------:R-:W-:-:S03]  /*17b80*/  IMAD.U32 R27, RZ, RZ, UR7 ;  /* 0x00000007ff1b7e24 */ /* 0x000fc6000f8e00ff */
[----:B0-----:R-:W-:-:S13]  /*17b90*/  ISETP.LE.AND P6, PT, R2, UR4, PT ;  /* 0x0000000402007c0c */ /* 0x001fda000bfc3270 */
[----:B------:R-:W-:Y:S05]  /*17ba0*/  @P6 BRA `(.L_x_561) ;  /* 0x00000004009c6947 */ /* 0x000fea0003800000 */
[----:B------:R-:W-:-:S05]  /*17bb0*/  VIADD R7, R0, UR4 ;  /* 0x0000000400077c36 */ /* 0x000fca0008000000 */
        /* <DEDUP_REMOVED lines=29> */
.L_x_560:
        /* <DEDUP_REMOVED lines=19> */
.L_x_563:
[----:B0-----:R-:W-:Y:S02]  /*17ec0*/  IMAD.MOV.U32 R5, RZ, RZ, R10 ;  /* 0x000000ffff057224 */ /* 0x001fe400078e000a */
[----:B-1----:R-:W-:Y:S02]  /*17ed0*/  IMAD R24, R24, UR5, R9 ;  /* 0x0000000518187c24 */ /* 0x002fe4000f8e0209 */
[----:B------:R-:W0:Y:S01]  /*17ee0*/  I2F.RP R8, R5 ;  /* 0x0000000500087306 */ /* 0x000e220000209400 */
[----:B------:R-:W-:Y:S02]  /*17ef0*/  IMAD R9, R11, R4, RZ ;  /* 0x000000040b097224 */ /* 0x000fe400078e02ff */
[----:B------:R-:W-:Y:S01]  /*17f00*/  IMAD.MOV.U32 R2, RZ, RZ, RZ ;  /* 0x000000ffff027224 */ /* 0x000fe200078e00ff */
[----:B------:R-:W-:Y:S01]  /*17f10*/  IADD3 R25, -R24, UR6, RZ ;  /* 0x0000000618197c10 */ /* 0x000fe2000fffe1ff */
[----:B------:R-:W-:Y:S02]  /*17f20*/  VIADD R27, R27, UR4 ;  /* 0x000000041b1b7c36 */ /* 0x000fe40008000000 */
[----:B------:R-:W-:Y:S01]  /*17f30*/  IMAD.HI.U32 R2, R3, R9, R2 ;  /* 0x0000000903027227 */ /* 0x000fe200078e0002 */
[----:B------:R-:W-:-:S02]  /*17f40*/  IABS R3, R6 ;  /* 0x0000000600037213 */ /* 0x000fc40000000000 */
[----:B------:R-:W-:-:S03]  /*17f50*/  IABS R9, R25 ;  /* 0x0000001900097213 */ /* 0x000fc60000000000 */
[----:B------:R-:W-:Y:S02]  /*17f60*/  IMAD.MOV R3, RZ, RZ, -R3 ;  /* 0x000000ffff037224 */ /* 0x000fe400078e0a03 */
[----:B------:R-:W-:Y:S01]  /*17f70*/  IMAD.HI.U32 R2, R2, R9, RZ ;  /* 0x0000000902027227 */ /* 0x000fe200078e00ff */
[----:B0-----:R-:W0:Y:S03]  /*17f80*/  MUFU.RCP R8, R8 ;  /* 0x0000000800087308 */ /* 0x001e260000001000 */
[----:B------:R-:W-:-:S05]  /*17f90*/  IMAD R9, R2, R3, R9 ;  /* 0x0000000302097224 */ /* 0x000fca00078e0209 */
[----:B------:R-:W-:Y:S01]  /*17fa0*/  ISETP.GT.U32.AND P1, PT, R4, R9, PT ;  /* 0x000000090400720c */ /* 0x000fe20003f24070 */
[----:B0-----:R-:W-:-:S12]  /*17fb0*/  VIADD R3, R8, 0xffffffe ;  /* 0x0ffffffe08037836 */ /* 0x001fd80000000000 */
[----:B------:R-:W-:Y:S01]  /*17fc0*/  @!P1 IMAD.IADD R9, R9, 0x1, -R4 ;  /* 0x0000000109099824 */ /* 0x000fe200078e0a04 */
[----:B------:R-:W0:Y:S01]  /*17fd0*/  F2I.FTZ.U32.TRUNC.NTZ R3, R3 ;  /* 0x0000000300037305 */ /* 0x000e22000021f000 */
[----:B------:R-:W-:Y:S01]  /*17fe0*/  @!P1 VIADD R2, R2, 0x1 ;  /* 0x0000000102029836 */ /* 0x000fe20000000000 */
[----:B------:R-:W-:Y:S02]  /*17ff0*/  ISETP.NE.AND P1, PT, R6, RZ, PT ;  /* 0x000000ff0600720c */ /* 0x000fe40003f25270 */
[----:B------:R-:W-:Y:S02]  /*18000*/  ISETP.GE.U32.AND P0, PT, R9, R4, PT ;  /* 0x000000040900720c */ /* 0x000fe40003f06070 */
[----:B------:R-:W-:-:S04]  /*18010*/  LOP3.LUT R4, R25, R6, RZ, 0x3c, !PT ;  /* 0x0000000619047212 */ /* 0x000fc800078e3cff */
[----:B------:R-:W-:Y:S01]  /*18020*/  ISETP.GE.AND P2, PT, R4, RZ, PT ;  /* 0x000000ff0400720c */ /* 0x000fe20003f46270 */
[----:B0-----:R-:W-:-:S06]  /*18030*/  IMAD.MOV R8, RZ, RZ, -R3 ;  /* 0x000000ffff087224 */ /* 0x001fcc00078e0a03 */
[----:B------:R-:W-:-:S04]  /*18040*/  @P0 VIADD R2, R2, 0x1 ;  /* 0x0000000102020836 */ /* 0x000fc80000000000 */
[----:B------:R-:W-:Y:S02]  /*18050*/  IMAD.MOV.U32 R4, RZ, RZ, R2 ;  /* 0x000000ffff047224 */ /* 0x000fe400078e0002 */
[----:B------:R-:W-:Y:S01]  /*18060*/  IMAD.MOV.U32 R2, RZ, RZ, R8 ;  /* 0x000000ffff027224 */ /* 0x000fe200078e0008 */
[----:B------:R-:W-:Y:S01]  /*18070*/  IABS R8, R7 ;  /* 0x0000000700087213 */ /* 0x000fe20000000000 */
[----:B------:R-:W-:Y:S01]  /*18080*/  @!P2 IMAD.MOV R4, RZ, RZ, -R4 ;  /* 0x000000ffff04a224 */ /* 0x000fe200078e0a04 */
[----:B------:R-:W-:Y:S01]  /*18090*/  @!P1 LOP3.LUT R4, RZ, R6, RZ, 0x33, !PT ;  /* 0x00000006ff049212 */ /* 0x000fe200078e33ff */
[----:B------:R-:W-:Y:S02]  /*180a0*/  IMAD R9, R2, R5, RZ ;  /* 0x0000000502097224 */ /* 0x000fe400078e02ff */
[----:B------:R-:W-:Y:S02]  /*180b0*/  IMAD.MOV.U32 R2, RZ, RZ, RZ ;  /* 0x000000ffff027224 */ /* 0x000fe400078e00ff */
[----:B------:R-:W-:-:S02]  /*180c0*/  IMAD.MOV R8, RZ, RZ, -R8 ;  /* 0x000000ffff087224 */ /* 0x000fc400078e0a08 */
[----:B------:R-:W-:Y:S01]  /*180d0*/  IMAD.HI.U32 R2, R3, R9, R2 ;  /* 0x0000000903027227 */ /* 0x000fe200078e0002 */
[----:B------:R-:W-:-:S03]  /*180e0*/  IABS R3, R4 ;  /* 0x0000000400037213 */ /* 0x000fc60000000000 */
[----:B------:R-:W-:Y:S02]  /*180f0*/  IMAD R6, R6, R4, RZ ;  /* 0x0000000406067224 */ /* 0x000fe400078e02ff */
        /* <DEDUP_REMOVED lines=18> */
.L_x_561:
[----:B------:R-:W-:Y:S02]  /*18220*/  IMAD.MOV.U32 R25, RZ, RZ, RZ ;  /* 0x000000ffff197224 */ /* 0x000fe400078e00ff */
[----:B------:R-:W-:Y:S02]  /*18230*/  IMAD.U32 R24, RZ, RZ, UR6 ;  /* 0x00000006ff187e24 */ /* 0x000fe4000f8e00ff */
[----:B------:R-:W-:-:S07]  /*18240*/  IMAD.MOV.U32 R26, RZ, RZ, RZ ;  /* 0x000000ffff1a7224 */ /* 0x000fce00078e00ff */
.L_x_564:
[----:B------:R-:W-:-:S13]  /*18250*/  ISETP.NE.AND P0, PT, R0, RZ, PT ;  /* 0x000000ff0000720c */ /* 0x000fda0003f05270 */
[----:B------:R-:W0:Y:S01]  /*18260*/  @!P0 S2R R3, SR_CgaCtaId ;  /* 0x0000000000038919 */ /* 0x000e220000008800 */
[----:B------:R-:W-:-:S04]  /*18270*/  @!P0 MOV R0, 0x400 ;  /* 0x0000040000008802 */ /* 0x000fc80000000f00 */
[----:B0-----:R-:W-:-:S05]  /*18280*/  @!P0 LEA R0, R3, R0, 0x18 ;  /* 0x0000000003008211 */ /* 0x001fca00078ec0ff */
[----:B------:R2:W-:Y:S01]  /*18290*/  @!P0 STS.128 [R0+0x31cd0], R24 ;  /* 0x031cd01800008388 */ /* 0x0005e20000000c00 */
[----:B------:R-:W-:Y:S06]  /*182a0*/  BAR.ARV 0x5, 0x200 ;  /* 0x0148000000007b1d */ /* 0x000fec0000002000 */
.L_x_559:
[----:B------:R3:W-:Y:S01]  /*182b0*/  STL [R1+0x34], RZ ;  /* 0x000034ff01007387 */ /* 0x0007e20000100800 */
[----:B------:R-:W-:Y:S01]  /*182c0*/  ULDC UR4, c[0x0][0xc3c] ;  /* 0x00030f0000047ab9 */ /* 0x000fe20000000800 */
[----:B------:R-:W-:Y:S01]  /*182d0*/  IMAD.MOV.U32 R28, RZ, RZ, 0x1 ;  /* 0x00000001ff1c7424 */ /* 0x000fe200078e00ff */
[----:B-1----:R-:W-:Y:S01]  /*182e0*/  ISETP.GE.AND P0, PT, R27, UR4, PT ;  /* 0x000000041b007c0c */ /* 0x002fe2000bf06270 */
[----:B------:R-:W-:-:S12]  /*182f0*/  IMAD.MOV.U32 R18, RZ, RZ, RZ ;  /* 0x000000ffff127224 */ /* 0x000fd800078e00ff */
[----:B---3--:R-:W-:Y:S05]  /*18300*/  @P0 BRA `(.L_x_565) ;  /* 0x0000007000000947 */ /* 0x008fea0003800000 */
[----:B------:R-:W1:Y:S01]  /*18310*/  S2R R6, SR_TID.X ;  /* 0x0000000000067919 */ /* 0x000e620000002100 */
[----:B------:R-:W3:Y:S01]  /*18320*/  S2UR UR5, SR_CgaCtaId ;  /* 0x00000000000579c3 */ /* 0x000ee20000008800 */
[----:B------:R-:W-:Y:S01]  /*18330*/  UMOV UR4, 0x400 ;  /* 0x0000040000047882 */ /* 0x000fe20000000000 */
[----:B------:R-:W-:Y:S01]  /*18340*/  BSSY B8, `(.L_x_565) ;  /* 0x00006fc000087945 */ /* 0x000fe20003800000 */
[----:B------:R-:W-:Y:S01]  /*18350*/  STL [R1+0x34], RZ ;  /* 0x000034ff01007387 */ /* 0x000fe20000100800 */
[----:B------:R-:W-:Y:S01]  /*18360*/  IMAD.MOV.U32 R29, RZ, RZ, RZ ;  /* 0x000000ffff1d7224 */ /* 0x000fe200078e00ff */
[----:B------:R-:W-:Y:S01]  /*18370*/  ULDC.64 UR36, c[0x0][0x198] ;  /* 0x0000660000247ab9 */ /* 0x000fe20000000a00 */
[----:B------:R-:W-:Y:S01]  /*18380*/  IMAD.MOV.U32 R18, RZ, RZ, RZ ;  /* 0x000000ffff127224 */ /* 0x000fe200078e00ff */
[----:B------:R-:W-:Y:S01]  /*18390*/  ULDC UR38, c[0x0][0xc] ;  /* 0x0000030000267ab9 */ /* 0x000fe20000000800 */
[----:B------:R-:W-:Y:S01]  /*183a0*/  IMAD.MOV.U32 R28, RZ, RZ, 0x1 ;  /* 0x00000001ff1c7424 */ /* 0x000fe200078e00ff */
[----:B---3--:R-:W-:-:S06]  /*183b0*/  ULEA UR4, UR5, UR4, 0x18 ;  /* 0x0000000405047291 */ /* 0x008fcc000f8ec03f */
[----:B------:R-:W-:Y:S01]  /*183c0*/  IMAD.U32 R16, RZ, RZ, UR4 ;  /* 0x00000004ff107e24 */ /* 0x000fe2000f8e00ff */
[C---:B-1----:R-:W-:Y:S01]  /*183d0*/  LOP3.LUT R5, R6.reuse, 0x7f, RZ, 0xc0, !PT ;  /* 0x0000007f06057812 */ /* 0x042fe200078ec0ff */
[----:B--2---:R-:W-:-:S04]  /*183e0*/  IMAD.SHL.U32 R0, R6, 0x8, RZ ;  /* 0x0000000806007824 */ /* 0x004fc800078e00ff */
[----:B------:R-:W-:Y:S01]  /*183f0*/  IMAD.SHL.U32 R4, R5, 0x8, RZ ;  /* 0x0000000805047824 */ /* 0x000fe200078e00ff */
[C---:B------:R-:W-:Y:S02]  /*18400*/  LOP3.LUT R3, R0.reuse, 0x20, RZ, 0xc0, !PT ;  /* 0x0000002000037812 */ /* 0x040fe400078ec0ff */
[----:B0-----:R-:W-:Y:S02]  /*18410*/  LOP3.LUT R2, R0, 0xd8, RZ, 0xc0, !PT ;  /* 0x000000d800027812 */ /* 0x001fe400078ec0ff */
[----:B------:R-:W-:Y:S02]  /*18420*/  LOP3.LUT R3, R3, 0x300, R4, 0xf8, !PT ;  /* 0x0000030003037812 */ /* 0x000fe400078ef804 */
[----:B------:R-:W-:Y:S02]  /*18430*/  LOP3.LUT R2, R2, 0x18, R6, 0x78, !PT ;  /* 0x0000001802027812 */ /* 0x000fe400078e7806 */
[----:B------:R-:W-:Y:S01]  /*18440*/  SHF.R.U32.HI R4, RZ, 0x2, R5 ;  /* 0x00000002ff047819 */ /* 0x000fe20000011605 */
[----:B------:R-:W-:Y:S01]  /*18450*/  IMAD.MOV.U32 R5, RZ, RZ, 0x1 ;  /* 0x00000001ff057424 */ /* 0x000fe200078e00ff */
[----:B------:R-:W-:Y:S01]  /*18460*/  LOP3.LUT R3, R3, R2, RZ, 0xfc, !PT ;  /* 0x0000000203037212 */ /* 0x000fe200078efcff */
[----:B------:R-:W-:Y:S01]  /*18470*/  IMAD.SHL.U32 R2, R6, 0x20, RZ ;  /* 0x0000002006027824 */ /* 0x000fe200078e00ff */
[----:B------:R-:W-:-:S02]  /*18480*/  LOP3.LUT R0, R0, 0x18, RZ, 0xc0, !PT ;  /* 0x0000001800007812 */ /* 0x000fc400078ec0ff */
[----:B------:R-:W-:Y:S02]  /*18490*/  STL [R1], R5 ;  /* 0x0000000501007387 */ /* 0x000fe40000100800 */
[----:B------:R-:W-:Y:S01]  /*184a0*/  LOP3.LUT R4, R4, 0x60, R2, 0xf8, !PT ;  /* 0x0000006004047812 */ /* 0x000fe200078ef802 */
[----:B------:R-:W-:-:S05]  /*184b0*/  IMAD R2, R3, 0x2, R16 ;  /* 0x0000000203027824 */ /* 0x000fca00078e0210 */
[----:B------:R0:W-:Y:S02]  /*184c0*/  STL [R1+0xc], R2 ;  /* 0x00000c0201007387 */ /* 0x0001e40000100800 */
[C---:B0-----:R-:W-:Y:S02]  /*184d0*/  LOP3.LUT R2, R0.reuse, 0x20, RZ, 0xfc, !PT ;  /* 0x0000002000027812 */ /* 0x041fe400078efcff */
[----:B------:R-:W-:-:S07]  /*184e0*/  LOP3.LUT R0, R0, 0x40, RZ, 0xfc, !PT ;  /* 0x0000004000007812 */ /* 0x000fce00078efcff */
.L_x_711:
[----:B------:R-:W0:Y:S02]  /*184f0*/  LDC.64 R2, c[0x0][0xc88] ;  /* 0x00032200ff027b82 */ /* 0x000e240000000a00 */
[----:B0-----:R-:W-:-:S05]  /*18500*/  IMAD.WIDE R2, R27, 0x4, R2 ;  /* 0x000000041b027825 */ /* 0x001fca00078e0202 */
[----:B--2---:R-:W2:Y:S01]  /*18510*/  LDG.E R13, desc[UR60][R2.64] ;  /* 0x0000003c020d7981 */ /* 0x004ea2000c1e1900 */
[----:B------:R-:W-:Y:S05]  /*18520*/  YIELD ;  /* 0x0000000000007946 */ /* 0x000fea0003800000 */
[----:B------:R-:W-:Y:S01]  /*18530*/  ULDC.64 UR4, c[0x0][0xa28] ;  /* 0x00028a0000047ab9 */ /* 0x000fe20000000a00 */
[----:B------:R-:W-:Y:S02]  /*18540*/  CS2R R8, SRZ ;  /* 0x0000000000087805 */ /* 0x000fe4000001ff00 */
[----:B------:R-:W-:Y:S01]  /*18550*/  ISETP.NE.U32.AND P0, PT, RZ, UR4, PT ;  /* 0x00000004ff007c0c */ /* 0x000fe2000bf05070 */
[----:B------:R-:W-:-:S03]  /*18560*/  ULDC.64 UR6, c[0x0][0xa00] ;  /* 0x0002800000067ab9 */ /* 0x000fc60000000a00 */
[----:B------:R-:W-:Y:S02]  /*18570*/  ISETP.NE.AND.EX P0, PT, RZ, UR5, PT, P0 ;  /* 0x00000005ff007c0c */ /* 0x000fe4000bf05300 */
[----:B--2---:R-:W-:Y:S01]  /*18580*/  SHF.R.S32.HI R0, RZ, 0x1f, R13 ;  /* 0x0000001fff007819 */ /* 0x004fe2000001140d */
[----:B------:R-:W-:-:S10]  /*18590*/  IMAD.SHL.U32 R19, R13, 0x4, RZ ;  /* 0x000000040d137824 */ /* 0x000fd400078e00ff */
[C---:B------:R-:W-:Y:S01]  /*185a0*/  @P0 LEA R4, P1, R13.reuse, UR4, 0x2 ;  /* 0x000000040d040c11 */ /* 0x040fe2000f8210ff */
[----:B------:R-:W-:Y:S01]  /*185b0*/  STL [R1+0x10], R13 ;  /* 0x0000100d01007387 */ /* 0x000fe20000100800 */
[C-C-:B------:R-:W-:Y:S02]  /*185c0*/  SHF.L.U64.HI R22, R13.reuse, 0x2, R0.reuse ;  /* 0x000000020d167819 */ /* 0x140fe40000010200 */
[----:B-1-3--:R-:W-:Y:S01]  /*185d0*/  @P0 LEA.HI.X R5, R13, UR5, R0, 0x2, P1 ;  /* 0x000000050d050c11 */ /* 0x00afe200088f1400 */
[----:B------:R-:W-:Y:S01]  /*185e0*/  ULDC.64 UR4, c[0x0][0xa08] ;  /* 0x0002820000047ab9 */ /* 0x000fe20000000a00 */
[----:B------:R-:W-:Y:S01]  /*185f0*/  ISETP.NE.U32.AND P1, PT, RZ, UR6, PT ;  /* 0x00000006ff007c0c */ /* 0x000fe2000bf25070 */
[----:B------:R0:W-:Y:S01]  /*18600*/  STL [R1+0x30], R0 ;  /* 0x0000300001007387 */ /* 0x0001e20000100800 */
[----:B------:R-:W-:-:S03]  /*18610*/  IADD3 R2, P2, R19, UR6, RZ ;  /* 0x0000000613027c10 */ /* 0x000fc6000ff5e0ff */
[----:B------:R1:W5:Y:S01]  /*18620*/  @P0 LDG.E R9, desc[UR60][R4.64] ;  /* 0x0000003c04090981 */ /* 0x000362000c1e1900 */
[----:B------:R-:W-:Y:S01]  /*18630*/  ISETP.NE.AND.EX P0, PT, RZ, UR7, PT, P1 ;  /* 0x00000007ff007c0c */ /* 0x000fe2000bf05310 */
[----:B------:R-:W-:Y:S01]  /*18640*/  IMAD.MOV.U32 R12, RZ, RZ, RZ ;  /* 0x000000ffff0c7224 */ /* 0x000fe200078e00ff */
[C---:B------:R-:W-:Y:S01]  /*18650*/  IADD3.X R3, R22.reuse, UR7, RZ, P2, !PT ;  /* 0x0000000716037c10 */ /* 0x040fe200097fe4ff */
[----:B------:R-:W-:Y:S01]  /*18660*/  ULDC.64 UR6, c[0x0][0xa10] ;  /* 0x0002840000067ab9 */ /* 0x000fe20000000a00 */
[----:B------:R-:W-:Y:S01]  /*18670*/  ISETP.NE.U32.AND P1, PT, RZ, UR4, PT ;  /* 0x00000004ff007c0c */ /* 0x000fe2000bf25070 */
[----:B0-----:R-:W-:Y:S01]  /*18680*/  IMAD.MOV.U32 R0, RZ, RZ, RZ ;  /* 0x000000ffff007224 */ /* 0x001fe200078e00ff */
[C---:B------:R-:W-:Y:S02]  /*18690*/  IADD3 R6, P3, R19.reuse, UR4, RZ ;  /* 0x0000000413067c10 */ /* 0x040fe4000ff7e0ff */
[----:B------:R-:W-:Y:S02]  /*186a0*/  ISETP.NE.AND.EX P1, PT, RZ, UR5, PT, P1 ;  /* 0x00000005ff007c0c */ /* 0x000fe4000bf25310 */
[----:B------:R-:W-:Y:S01]  /*186b0*/  IADD3.X R7, R22, UR5, RZ, P3, !PT ;  /* 0x0000000516077c10 */ /* 0x000fe20009ffe4ff */
[----:B------:R-:W-:Y:S01]  /*186c0*/  ULDC.64 UR4, c[0x0][0xa18] ;  /* 0x0002860000047ab9 */ /* 0x000fe20000000a00 */
[----:B-1----:R-:W-:Y:S01]  /*186d0*/  IADD3 R4, P4, R19, UR6, RZ ;  /* 0x0000000613047c10 */ /* 0x002fe2000ff9e0ff */
[----:B------:R-:W2:Y:S01]  /*186e0*/  @P0 LDG.E R8, desc[UR60][R2.64] ;  /* 0x0000003c02080981 */ /* 0x000ea2000c1e1900 */
[----:B------:R-:W-:-:S02]  /*186f0*/  ISETP.NE.U32.AND P3, PT, RZ, UR4, PT ;  /* 0x00000004ff007c0c */ /* 0x000fc4000bf65070 */
[----:B------:R-:W-:Y:S02]  /*18700*/  IADD3.X R5, R22, UR7, RZ, P4, !PT ;  /* 0x0000000716057c10 */ /* 0x000fe4000a7fe4ff */
[----:B------:R-:W-:Y:S02]  /*18710*/  ISETP.NE.AND.EX P3, PT, RZ, UR5, PT, P3 ;  /* 0x00000005ff007c0c */ /* 0x000fe4000bf65330 */
[----:B------:R-:W-:Y:S01]  /*18720*/  ISETP.NE.U32.AND P2, PT, RZ, UR6, PT ;  /* 0x00000006ff007c0c */ /* 0x000fe2000bf45070 */
[----:B------:R-:W5:Y:S03]  /*18730*/  @P1 LDG.E R12, desc[UR60][R6.64] ;  /* 0x0000003c060c1981 */ /* 0x000f66000c1e1900 */
[----:B------:R-:W-:-:S07]  /*18740*/  ISETP.NE.AND.EX P2, PT, RZ, UR7, PT, P2 ;  /* 0x00000007ff007c0c */ /* 0x000fce000bf45320 */
[----:B------:R-:W-:Y:S01]  /*18750*/  @P3 IADD3 R10, P4, R19, UR4, RZ ;  /* 0x00000004130a3c10 */ /* 0x000fe2000ff9e0ff */
[----:B------:R-:W-:-:S03]  /*18760*/  ULDC UR4, c[0x0][0x288] ;  /* 0x0000a20000047ab9 */ /* 0x000fc60000000800 */
[----:B------:R-:W-:Y:S02]  /*18770*/  @P3 IADD3.X R11, R22, UR5, RZ, P4, !PT ;  /* 0x00000005160b3c10 */ /* 0x000fe4000a7fe4ff */
[----:B------:R-:W5:Y:S04]  /*18780*/  @P2 LDG.E R0, desc[UR60][R4.64] ;  /* 0x0000003c04002981 */ /* 0x000f68000c1e1900 */
[----:B--2---:R0:W-:Y:S02]  /*18790*/  STL [R1+0x18], R8 ;  /* 0x0000180801007387 */ /* 0x0041e40000100800 */
[----:B0-----:R-:W-:Y:S01]  /*187a0*/  IMAD.U32 R8, RZ, RZ, UR4 ;  /* 0x00000004ff087e24 */ /* 0x001fe2000f8e00ff */
[----:B------:R-:W-:-:S05]  /*187b0*/  ULDC.64 UR4, c[0x0][0x418] ;  /* 0x0001060000047ab9 */ /* 0x000fca0000000a00 */
[----:B------:R0:W2:Y:S01]  /*187c0*/  @P3 LDG.E R8, desc[UR60][R10.64] ;  /* 0x0000003c0a083981 */ /* 0x0000a2000c1e1900 */
[----:B------:R-:W-:-:S03]  /*187d0*/  UISETP.NE.U32.AND UP0, UPT, UR4, URZ, UPT ;  /* 0x0000003f0400728c */ /* 0x000fc6000bf05070 */
[----:B------:R-:W-:Y:S01]  /*187e0*/  ULDC UR4, c[0x0][0x424] ;  /* 0x0001090000047ab9 */ /* 0x000fe20000000800 */
[----:B------:R-:W-:-:S03]  /*187f0*/  UISETP.NE.AND.EX UP0, UPT, UR5, URZ, UPT, UP0 ;  /* 0x0000003f0500728c */ /* 0x000fc6000bf05300 */
[----:B------:R-:W-:Y:S01]  /*18800*/  ULDC UR5, c[0x0][0x2f0] ;  /* 0x0000bc0000057ab9 */ /* 0x000fe20000000800 */
[----:B------:R-:W-:-:S04]  /*18810*/  USEL UR4, UR4, 0x1, UP0 ;  /* 0x0000000104047887 */ /* 0x000fc80008000000 */
[----:B------:R-:W-:-:S03]  /*18820*/  UIMAD UR4, UR4, UR5, URZ ;  /* 0x00000005040472a4 */ /* 0x000fc6000f8e023f */
[----:B------:R-:W-:-:S03]  /*18830*/  ULDC UR5, c[0x0][0x348] ;  /* 0x0000d20000057ab9 */ /* 0x000fc60000000800 */
[----:B0-----:R-:W-:Y:S01]  /*18840*/  IMAD.U32 R10, RZ, RZ, UR4 ;  /* 0x00000004ff0a7e24 */ /* 0x001fe2000f8e00ff */
[----:B--2---:R0:W-:Y:S02]  /*18850*/  STL [R1+0x38], R8 ;  /* 0x0000380801007387 */ /* 0x0041e40000100800 */
[----:B0-----:R-:W-:Y:S01]  /*18860*/  IMAD.U32 R8, RZ, RZ, UR5 ;  /* 0x00000005ff087e24 */ /* 0x001fe2000f8e00ff */
[----:B----4-:R-:W-:Y:S06]  /*18870*/  @P3 BRA `(.L_x_566) ;  /* 0x0000000000143947 */ /* 0x010fec0003800000 */
[----:B------:R-:W-:Y:S05]  /*18880*/  @!P0 BRA `(.L_x_566) ;  /* 0x0000000000108947 */ /* 0x000fea0003800000 */
[----:B------:R-:W2:Y:S04]  /*18890*/  LDG.E R11, desc[UR60][R2.64] ;  /* 0x0000003c020b7981 */ /* 0x000ea8000c1e1900 */
[----:B------:R-:W2:Y:S02]  /*188a0*/  LDG.E R2, desc[UR60][R2.64+0x4] ;  /* 0x0000043c02027981 */ /* 0x000ea4000c1e1900 */
[----:B--2---:R-:W-:-:S05]  /*188b0*/  IMAD.IADD R2, R2, 0x1, -R11 ;  /* 0x0000000102027824 */ /* 0x004fca00078e0a0b */
[----:B------:R0:W-:Y:S02]  /*188c0*/  STL [R1+0x38], R2 ;  /* 0x0000380201007387 */ /* 0x0001e40000100800 */
.L_x_566:
[----:B------:R-:W-:Y:S01]  /*188d0*/  ULDC.64 UR4, c[0x0][0xa20] ;  /* 0x0002880000047ab9 */ /* 0x000fe20000000a00 */
[C---:B------:R-:W-:Y:S01]  /*188e0*/  LOP3.LUT R11, R26.reuse, 0xff000000, RZ, 0xc0, !PT ;  /* 0xff0000001a0b7812 */ /* 0x040fe200078ec0ff */
[----:B------:R-:W-:Y:S01]  /*188f0*/  IMAD.MOV.U32 R23, RZ, RZ, R13 ;  /* 0x000000ffff177224 */ /* 0x000fe200078e000d */
[----:B------:R-:W-:Y:S02]  /*18900*/  ISETP.NE.U32.AND P0, PT, RZ, UR4, PT ;  /* 0x00000004ff007c0c */ /* 0x000fe4000bf05070 */
[----:B------:R-:W-:Y:S02]  /*18910*/  SHF.R.U32.HI R11, RZ, 0x8, R11 ;  /* 0x00000008ff0b7819 */ /* 0x000fe4000001160b */
[----:B------:R-:W-:Y:S02]  /*18920*/  ISETP.NE.AND.EX P0, PT, RZ, UR5, PT, P0 ;  /* 0x00000005ff007c0c */ /* 0x000fe4000bf05300 */
[C---:B0-----:R-:W-:Y:S02]  /*18930*/  LOP3.LUT R2, R26.reuse, 0xff0000, RZ, 0xc0, !PT ;  /* 0x00ff00001a027812 */ /* 0x041fe400078ec0ff */
[----:B------:R-:W-:Y:S01]  /*18940*/  LOP3.LUT R17, R26, 0xffff, RZ, 0xc0, !PT ;  /* 0x0000ffff1a117812 */ /* 0x000fe200078ec0ff */
[----:B-----5:R-:W-:Y:S01]  /*18950*/  IMAD.IADD R26, R12, 0x1, R9 ;  /* 0x000000010c1a7824 */ /* 0x020fe200078e0209 */
[----:B------:R-:W-:-:S07]  /*18960*/  LEA.HI R11, R2, R11, RZ, 0x10 ;  /* 0x0000000b020b7211 */ /* 0x000fce00078f80ff */
[----:B------:R-:W-:Y:S05]  /*18970*/  @!P0 BRA `(.L_x_567) ;  /* 0x0000000000108947 */ /* 0x000fea0003800000 */
[----:B------:R-:W-:-:S04]  /*18980*/  IADD3 R2, P0, R19, UR4, RZ ;  /* 0x0000000413027c10 */ /* 0x000fc8000ff1e0ff */
[----:B------:R-:W-:-:S05]  /*18990*/  IADD3.X R3, R22, UR5, RZ, P0, !PT ;  /* 0x0000000516037c10 */ /* 0x000fca00087fe4ff */
[----:B------:R0:W5:Y:S01]  /*189a0*/  LDG.E R10, desc[UR60][R2.64] ;  /* 0x0000003c020a7981 */ /* 0x000162000c1e1900 */
[----:B------:R-:W-:Y:S05]  /*189b0*/  BRA `(.L_x_568) ;  /* 0x0000000000107947 */ /* 0x000fea0003800000 */
.L_x_567:
[----:B------:R-:W-:Y:S05]  /*189c0*/  @!P1 BRA `(.L_x_568) ;  /* 0x00000000000c9947 */ /* 0x000fea0003800000 */
[----:B------:R-:W2:Y:S04]  /*189d0*/  LDG.E R10, desc[UR60][R6.64] ;  /* 0x0000003c060a7981 */ /* 0x000ea8000c1e1900 */
[----:B------:R-:W2:Y:S02]  /*189e0*/  LDG.E R6, desc[UR60][R6.64+0x4] ;  /* 0x0000043c06067981 */ /* 0x000ea4000c1e1900 */
[----:B--2---:R-:W-:-:S07]  /*189f0*/  IMAD.IADD R10, R6, 0x1, -R10 ;  /* 0x00000001060a7824 */ /* 0x004fce00078e0a0a */
.L_x_568:
[----:B0-----:R-:W2:Y:S01]  /*18a00*/  @P2 LDG.E R2, desc[UR60][R4.64] ;  /* 0x0000003c04022981 */ /* 0x001ea2000c1e1900 */
[----:B-----5:R-:W-:-:S03]  /*18a10*/  IMAD.IADD R10, R10, 0x1, -R9 ;  /* 0x000000010a0a7824 */ /* 0x020fc600078e0a09 */
[----:B------:R-:W2:Y:S01]  /*18a20*/  @P2 LDG.E R4, desc[UR60][R4.64+0x4] ;  /* 0x0000043c04042981 */ /* 0x000ea2000c1e1900 */
[----:B------:R-:W-:Y:S01]  /*18a30*/  LOP3.LUT R13, R11, 0xff, RZ, 0xc0, !PT ;  /* 0x000000ff0b0d7812 */ /* 0x000fe200078ec0ff */
[----:B------:R-:W-:Y:S01]  /*18a40*/  BSSY B0, `(.L_x_569) ;  /* 0x000002b000007945 */ /* 0x000fe20003800000 */
[----:B--2---:R-:W-:-:S04]  /*18a50*/  @P2 IMAD.IADD R8, R4, 0x1, -R2 ;  /* 0x0000000104082824 */ /* 0x004fc800078e0a02 */
[----:B------:R-:W-:-:S04]  /*18a60*/  IMAD.IADD R2, R10, 0x1, R8 ;  /* 0x000000010a027824 */ /* 0x000fc800078e0208 */
[----:B------:R-:W-:-:S04]  /*18a70*/  VIADD R3, R2, 0x8f ;  /* 0x0000008f02037836 */ /* 0x000fc80000000000 */
[----:B------:R-:W-:Y:S01]  /*18a80*/  IMAD.HI R3, R3, 0x38e38e39, RZ ;  /* 0x38e38e3903037827 */ /* 0x000fe200078e02ff */
[----:B------:R-:W-:-:S04]  /*18a90*/  ISETP.GE.AND P1, PT, R2, 0x1, PT ;  /* 0x000000010200780c */ /* 0x000fc80003f26270 */
[----:B------:R-:W-:-:S04]  /*18aa0*/  SHF.R.U32.HI R2, RZ, 0x1f, R3 ;  /* 0x0000001fff027819 */ /* 0x000fc80000011603 */
[----:B------:R-:W-:-:S05]  /*18ab0*/  LEA.HI.SX32 R12, R3, R2, 0x1b ;  /* 0x00000002030c7211 */ /* 0x000fca00078fdaff */
[----:B------:R0:W-:Y:S04]  /*18ac0*/  STL [R1+0x14], R12 ;  /* 0x0000140c01007387 */ /* 0x0001e80000100800 */
[----:B------:R0:W-:Y:S01]  /*18ad0*/  STL [R1+0x3c], R13 ;  /* 0x00003c0d01007387 */ /* 0x0001e20000100800 */
[----:B------:R-:W-:Y:S01]  /*18ae0*/  SHF.R.U32.HI R4, RZ, 0x10, R11 ;  /* 0x00000010ff047819 */ /* 0x000fe2000001160b */
[----:B------:R-:W-:Y:S01]  /*18af0*/  IMAD.MOV.U32 R3, RZ, RZ, RZ ;  /* 0x000000ffff037224 */ /* 0x000fe200078e00ff */
[----:B------:R-:W-:Y:S06]  /*18b00*/  @!P1 BRA `(.L_x_570) ;  /* 0x0000000000789947 */ /* 0x000fec0003800000 */
[----:B------:R-:W-:Y:S01]  /*18b10*/  ISETP.NE.AND P0, PT, R4, RZ, PT ;  /* 0x000000ff0400720c */ /* 0x000fe20003f05270 */
[----:B------:R-:W-:-:S03]  /*18b20*/  ULDC UR4, c[0x0][0x9f0] ;  /* 0x00027c0000047ab9 */ /* 0x000fc60000000800 */
[----:B------:R-:W-:-:S04]  /*18b30*/  SEL R5, R4, UR4, P0 ;  /* 0x0000000404057c07 */ /* 0x000fc80008000000 */
[----:B------:R-:W-:Y:S02]  /*18b40*/  IABS R6, R5 ;  /* 0x0000000500067213 */ /* 0x000fe40000000000 */
[----:B------:R-:W-:Y:S02]  /*18b50*/  IADD3 R7, R5, -0x1, R12 ;  /* 0xffffffff05077810 */ /* 0x000fe40007ffe00c */
[----:B------:R-:W1:Y:S08]  /*18b60*/  I2F.RP R2, R6 ;  /* 0x0000000600027306 */ /* 0x000e700000209400 */
[----:B-1----:R-:W1:Y:S02]  /*18b70*/  MUFU.RCP R2, R2 ;  /* 0x0000000200027308 */ /* 0x002e640000001000 */
[----:B-1----:R-:W-:-:S06]  /*18b80*/  VIADD R2, R2, 0xffffffe ;  /* 0x0ffffffe02027836 */ /* 0x002fcc0000000000 */
[----:B------:R1:W2:Y:S02]  /*18b90*/  F2I.FTZ.U32.TRUNC.NTZ R3, R2 ;  /* 0x0000000200037305 */ /* 0x0002a4000021f000 */
[----:B-1----:R-:W-:-:S04]  /*18ba0*/  LOP3.LUT R2, R7, R5, RZ, 0x3c, !PT ;  /* 0x0000000507027212 */ /* 0x002fc800078e3cff */
[----:B------:R-:W-:Y:S01]  /*18bb0*/  ISETP.GE.AND P4, PT, R2, RZ, PT ;  /* 0x000000ff0200720c */ /* 0x000fe20003f86270 */
[----:B--2---:R-:W-:-:S04]  /*18bc0*/  IMAD.MOV R2, RZ, RZ, -R3 ;  /* 0x000000ffff027224 */ /* 0x004fc800078e0a03 */
[----:B------:R-:W-:Y:S02]  /*18bd0*/  IMAD R9, R2, R6, RZ ;  /* 0x0000000602097224 */ /* 0x000fe400078e02ff */
[----:B------:R-:W-:-:S04]  /*18be0*/  IMAD.MOV.U32 R2, RZ, RZ, RZ ;  /* 0x000000ffff027224 */ /* 0x000fc800078e00ff */
[----:B------:R-:W-:Y:S01]  /*18bf0*/  IMAD.HI.U32 R9, R3, R9, R2 ;  /* 0x0000000903097227 */ /* 0x000fe200078e0002 */
[----:B------:R-:W-:Y:S02]  /*18c00*/  IABS R2, R5 ;  /* 0x0000000500027213 */ /* 0x000fe40000000000 */
[----:B------:R-:W-:-:S03]  /*18c10*/  IABS R3, R7 ;  /* 0x0000000700037213 */ /* 0x000fc60000000000 */
[----:B------:R-:W-:-:S04]  /*18c20*/  IMAD.MOV R2, RZ, RZ, -R2 ;  /* 0x000000ffff027224 */ /* 0x000fc800078e0a02 */
        /* <DEDUP_REMOVED lines=12> */
.L_x_570:
[----:B------:R-:W-:Y:S05]  /*18cf0*/  BSYNC B0 ;  /* 0x0000000000007941 */ /* 0x000fea0003800000 */
.L_x_569:
[-C--:B------:R-:W-:Y:S01]  /*18d00*/  IMAD R2, R13, R3.reuse, RZ ;  /* 0x000000030d027224 */ /* 0x080fe200078e02ff */
[----:B------:R-:W-:Y:S04]  /*18d10*/  BSSY B0, `(.L_x_571) ;  /* 0x0000157000007945 */ /* 0x000fe80003800000 */
[C---:B------:R-:W-:Y:S01]  /*18d20*/  VIADDMNMX R3, R2.reuse, R3, R12, PT ;  /* 0x0000000302037246 */ /* 0x040fe2000380010c */
[----:B------:R-:W-:-:S04]  /*18d30*/  IMAD R2, R2, 0x90, -R10 ;  /* 0x0000009002027824 */ /* 0x000fc800078e0a0a */
[----:B------:R-:W-:Y:S01]  /*18d40*/  IMAD R3, R3, 0x90, -R10 ;  /* 0x0000009003037824 */ /* 0x000fe200078e0a0a */
[----:B------:R-:W-:-:S04]  /*18d50*/  VIMNMX R2, RZ, R2, !PT ;  /* 0x00000002ff027248 */ /* 0x000fc80007fe0100 */
[----:B------:R-:W-:-:S04]  /*18d60*/  VIMNMX R3, R3, R8, PT ;  /* 0x0000000803037248 */ /* 0x000fc80003fe0100 */
[----:B------:R-:W-:-:S13]  /*18d70*/  ISETP.GT.AND P0, PT, R3, R2, PT ;  /* 0x000000020300720c */ /* 0x000fda0003f04270 */
[----:B------:R-:W-:Y:S02]  /*18d80*/  @P0 VIADD R5, R3, 0x8f ;  /* 0x0000008f03050836 */ /* 0x000fe40000000000 */
[----:B------:R-:W-:-:S04]  /*18d90*/  IMAD.WIDE.U32 R2, R2, 0x38e38e39, RZ ;  /* 0x38e38e3902027825 */ /* 0x000fc800078e00ff */
[----:B------:R-:W-:Y:S01]  /*18da0*/  @P0 IMAD.HI R2, R5, 0x38e38e39, RZ ;  /* 0x38e38e3905020827 */ /* 0x000fe200078e02ff */
[----:B------:R-:W-:-:S04]  /*18db0*/  SHF.R.U32.HI R3, RZ, 0x5, R3 ;  /* 0x00000005ff037819 */ /* 0x000fc80000011603 */
[----:B------:R-:W-:Y:S01]  /*18dc0*/  @P0 SHF.R.U32.HI R6, RZ, 0x1f, R2 ;  /* 0x0000001fff060819 */ /* 0x000fe20000011602 */
[----:B------:R-:W-:-:S03]  /*18dd0*/  IMAD.MOV.U32 R5, RZ, RZ, R3 ;  /* 0x000000ffff057224 */ /* 0x000fc600078e0003 */
[----:B------:R-:W-:Y:S02]  /*18de0*/  @P0 LEA.HI.SX32 R5, R2, R6, 0x1b ;  /* 0x0000000602050211 */ /* 0x000fe400078fdaff */
[----:B------:R-:W-:Y:S02]  /*18df0*/  PLOP3.LUT P0, PT, PT, PT, PT, 0x80, 0x0 ;  /* 0x000000000000781c */ /* 0x000fe40003f0f070 */
[----:B------:R-:W-:-:S13]  /*18e00*/  ISETP.GT.AND P3, PT, R5, R3, PT ;  /* 0x000000030500720c */ /* 0x000fda0003f64270 */
[----:B------:R-:W-:Y:S05]  /*18e10*/  @!P3 BRA `(.L_x_572) ;  /* 0x000000140018b947 */ /* 0x000fea0003800000 */
[----:B------:R-:W-:Y:S01]  /*18e20*/  UMOV UR4, 0xffffffff ;  /* 0xffffffff00047882 */ /* 0x000fe20000000000 */
[----:B------:R-:W-:Y:S02]  /*18e30*/  SEL R2, R23, RZ, !P2 ;  /* 0x000000ff17027207 */ /* 0x000fe40005000000 */
[----:B------:R-:W-:Y:S05]  /*18e40*/  BRA.DIV UR4, `(.L_x_573) ;  /* 0x0000007604647947 */ /* 0x000fea000b800000 */
[----:B------:R-:W1:Y:S02]  /*18e50*/  S2R R6, SR_TID.X ;  /* 0x0000000000067919 */ /* 0x000e640000002100 */
[----:B-1----:R-:W-:-:S04]  /*18e60*/  SHF.R.U32.HI R6, RZ, 0x5, R6 ;  /* 0x00000005ff067819 */ /* 0x002fc80000011606 */
[----:B------:R-:W-:-:S05]  /*18e70*/  LOP3.LUT R6, R6, 0x3, RZ, 0xc0, !PT ;  /* 0x0000000306067812 */ /* 0x000fca00078ec0ff */
[----:B------:R1:W2:Y:S02]  /*18e80*/  SHFL.IDX PT, R14, R6, RZ, 0x1f ;  /* 0x00001fff060e7589 */ /* 0x0002a400000e0000 */
.L_x_766:
[----:B--2---:R-:W-:Y:S02]  /*18e90*/  ISETP.NE.AND P0, PT, R14, RZ, PT ;  /* 0x000000ff0e00720c */ /* 0x004fe40003f05270 */
[----:B------:R-:W-:-:S11]  /*18ea0*/  PLOP3.LUT P6, PT, PT, PT, PT, 0x8, 0x0 ;  /* 0x000000000000781c */ /* 0x000fd60003fce170 */
[----:B------:R-:W-:Y:S05]  /*18eb0*/  @P0 BRA `(.L_x_574) ;  /* 0x00000000000c0947 */ /* 0x000fea0003800000 */
[----:B------:R-:W-:-:S03]  /*18ec0*/  UMOV UR4, 0xffffffff ;  /* 0xffffffff00047882 */ /* 0x000fc60000000000 */
[----:B------:R-:W-:Y:S05]  /*18ed0*/  BRA.DIV UR4, `(.L_x_575) ;  /* 0x0000007604747947 */ /* 0x000fea000b800000 */
[----:B------:R-:W-:-:S13]  /*18ee0*/  ELECT P6, URZ, PT ;  /* 0x00000000003f782f */ /* 0x000fda00038c0000 */
.L_x_574:
[----:B-1----:R-:W2:Y:S01]  /*18ef0*/  LDL R6, [R1+0x34] ;  /* 0x0000340001067983 */ /* 0x002ea20000100800 */
[----:B------:R-:W-:Y:S01]  /*18f00*/  BSSY B1, `(.L_x_576) ;  /* 0x0000008000017945 */ /* 0x000fe20003800000 */
[----:B--2---:R-:W-:-:S05]  /*18f10*/  VIADD R6, R6, 0x1 ;  /* 0x0000000106067836 */ /* 0x004fca0000000000 */
[----:B------:R-:W-:-:S04]  /*18f20*/  LEA.HI R7, R6, R6, RZ, 0x1 ;  /* 0x0000000606077211 */ /* 0x000fc800078f08ff */
[----:B------:R-:W-:-:S05]  /*18f30*/  LOP3.LUT R7, R7, 0xfffffffe, RZ, 0xc0, !PT ;  /* 0xfffffffe07077812 */ /* 0x000fca00078ec0ff */
[----:B------:R-:W-:-:S05]  /*18f40*/  IMAD.IADD R6, R6, 0x1, -R7 ;  /* 0x0000000106067824 */ /* 0x000fca00078e0a07 */
[----:B------:R-:W-:-:S04]  /*18f50*/  SHF.L.U32 R6, R6, 0x1f, RZ ;  /* 0x0000001f06067819 */ /* 0x000fc800000006ff */
[----:B------:R-:W1:Y:S02]  /*18f60*/  SYNCS.PHASECHK.TRANS64.TRYWAIT P0, [R16+URZ+0x31c20], R6 ;  /* 0x031c2006100075a7 */ /* 0x000e64000800017f */
[----:B-1----:R-:W-:Y:S05]  /*18f70*/  @!P0 BRA `(.L_x_577) ;  /* 0x00000074006c8947 */ /* 0x002fea0003800000 */
.L_x_769:
[----:B------:R-:W-:Y:S05]  /*18f80*/  BSYNC B1 ;  /* 0x0000000000017941 */ /* 0x000fea0003800000 */
.L_x_576:
[----:B------:R-:W-:Y:S04]  /*18f90*/  BSSY B1, `(.L_x_578) ;  /* 0x000008c000017945 */ /* 0x000fe80003800000 */
[----:B------:R-:W-:Y:S05]  /*18fa0*/  @!P6 BRA `(.L_x_579) ;  /* 0x000000080028e947 */ /* 0x000fea0003800000 */
[----:B------:R-:W2:Y:S01]  /*18fb0*/  LDL R8, [R1] ;  /* 0x0000000001087983 */ /* 0x000ea20000100800 */
[----:B------:R-:W-:Y:S01]  /*18fc0*/  IMAD R9, R29, 0x8, R16 ;  /* 0x000000081d097824 */ /* 0x000fe200078e0210 */
[----:B------:R-:W3:Y:S01]  /*18fd0*/  S2R R7, SR_TID.X ;  /* 0x0000000000077919 */ /* 0x000ee20000002100 */
[----:B------:R-:W-:Y:S01]  /*18fe0*/  BSSY B2, `(.L_x_580) ;  /* 0x0000006000027945 */ /* 0x000fe20003800000 */
[----:B---3--:R-:W-:-:S04]  /*18ff0*/  LOP3.LUT R7, R7, 0x7f, RZ, 0xc0, !PT ;  /* 0x0000007f07077812 */ /* 0x008fc800078ec0ff */
[----:B------:R-:W-:Y:S02]  /*19000*/  ISETP.NE.AND P2, PT, R7, RZ, PT ;  /* 0x000000ff0700720c */ /* 0x000fe40003f45270 */
[----:B--2---:R-:W-:-:S04]  /*19010*/  SHF.L.U32 R11, R8, 0x1f, RZ ;  /* 0x0000001f080b7819 */ /* 0x004fc800000006ff */
[----:B------:R-:W2:Y:S02]  /*19020*/  SYNCS.PHASECHK.TRANS64.TRYWAIT P0, [R9+URZ+0x31ca0], R11 ;  /* 0x031ca00b090075a7 */ /* 0x000ea4000800017f */
[----:B--2---:R-:W-:Y:S05]  /*19030*/  @!P0 BRA `(.L_x_581) ;  /* 0x0000007400508947 */ /* 0x004fea0003800000 */
.L_x_770:
[----:B------:R-:W-:Y:S05]  /*19040*/  BSYNC B2 ;  /* 0x0000000000027941 */ /* 0x000fea0003800000 */
.L_x_580:
[----:B------:R-:W-:Y:S04]  /*19050*/  BSSY B2, `(.L_x_582) ;  /* 0x0000009000027945 */ /* 0x000fe80003800000 */
[----:B------:R-:W-:Y:S05]  /*19060*/  @P2 BRA `(.L_x_583) ;  /* 0x00000000001c2947 */ /* 0x000fea0003800000 */
[----:B-1----:R-:W1:Y:S02]  /*19070*/  S2R R6, SR_TID.X ;  /* 0x0000000000067919 */ /* 0x002e640000002100 */
[----:B-1----:R-:W-:Y:S01]  /*19080*/  LOP3.LUT R7, R6, 0x1f, RZ, 0xc0, !PT ;  /* 0x0000001f06077812 */ /* 0x002fe200078ec0ff */
[----:B------:R-:W-:-:S03]  /*19090*/  IMAD.MOV.U32 R6, RZ, RZ, 0x6c00 ;  /* 0x00006c00ff067424 */ /* 0x000fc600078e00ff */
[----:B------:R-:W-:Y:S01]  /*190a0*/  ISETP.NE.AND P0, PT, R7, RZ, PT ;  /* 0x000000ff0700720c */ /* 0x000fe20003f05270 */
[----:B------:R3:W-:-:S12]  /*190b0*/  SYNCS.ARRIVE.TRANS64 RZ, [R9+URZ+0x31c90], R6 ;  /* 0x031c900609ff79a7 */ /* 0x0007d8000800003f */
[----:B---3--:R-:W-:Y:S05]  /*190c0*/  @!P0 BRA `(.L_x_583) ;  /* 0x0000000000048947 */ /* 0x008fea0003800000 */
[----:B------:R-:W-:Y:S01]  /*190d0*/  BPT.TRAP 0x1 ;  /* 0x000000040000795c */ /* 0x000fe20000300000 */
.L_x_583:
[----:B------:R-:W-:Y:S05]  /*190e0*/  BSYNC B2 ;  /* 0x0000000000027941 */ /* 0x000fea0003800000 */
.L_x_582:
[----:B------:R-:W-:Y:S01]  /*190f0*/  IMAD.MOV.U32 R14, RZ, RZ, RZ ;  /* 0x000000ffff0e7224 */ /* 0x000fe200078e00ff */
[----:B------:R-:W-:Y:S01]  /*19100*/  UIADD3 UR4, UP0, UR36, 0x570, URZ ;  /* 0x0000057024047890 */ /* 0x000fe2000ff1e03f */
[----:B------:R-:W-:Y:S01]  /*19110*/  IMAD R7, R5, 0x90, R0 ;  /* 0x0000009005077824 */ /* 0x000fe200078e0200 */
[----:B------:R-:W-:Y:S01]  /*19120*/  PLOP3.LUT P0, PT, PT, PT, PT, 0x80, 0x0 ;  /* 0x000000000000781c */ /* 0x000fe20003f0f070 */
[----:B------:R-:W-:Y:S01]  /*19130*/  IMAD R8, R29, 0x6c00, R16 ;  /* 0x00006c001d087824 */ /* 0x000fe200078e0210 */
[----:B------:R-:W-:Y:S01]  /*19140*/  R2UR UR10, R14 ;  /* 0x000000000e0a72ca */ /* 0x000fe200000e0000 */
[----:B------:R-:W-:Y:S01]  /*19150*/  VIADD R7, R7, 0xffffff70 ;  /* 0xffffff7007077836 */ /* 0x000fe20000000000 */
[----:B------:R-:W-:Y:S01]  /*19160*/  UIADD3.X UR5, URZ, UR37, URZ, UP0, !UPT ;  /* 0x000000253f057290 */ /* 0x000fe200087fe43f */
[----:B-1----:R-:W-:Y:S01]  /*19170*/  VIADD R6, R9, 0x31c90 ;  /* 0x00031c9009067836 */ /* 0x002fe20000000000 */
[----:B------:R-:W-:Y:S01]  /*19180*/  UMOV UR6, 0x0 ;  /* 0x0000000000067882 */ /* 0x000fe20000000000 */
[----:B------:R-:W-:Y:S01]  /*19190*/  VIADD R10, R8, 0x16a00 ;  /* 0x00016a00080a7836 */ /* 0x000fe20000000000 */
[----:B------:R-:W-:-:S09]  /*191a0*/  UMOV UR7, 0x12f00000 ;  /* 0x12f0000000077882 */ /* 0x000fd20000000000 */
.L_x_584:
        /* <DEDUP_REMOVED lines=10> */
[----:B0-----:R-:W-:Y:S01]  /*19250*/  IMAD.MOV.U32 R13, RZ, RZ, 0x20 ;  /* 0x00000020ff0d7424 */ /* 0x001fe200078e00ff */
[----:B------:R-:W-:Y:S01]  /*19260*/  PLOP3.LUT P0, PT, PT, PT, PT, 0x80, 0x0 ;  /* 0x000000000000781c */ /* 0x000fe20003f0f070 */
[----:B------:R-:W-:Y:S01]  /*19270*/  VIADD R10, R8, 0x18e00 ;  /* 0x00018e00080a7836 */ /* 0x000fe20000000000 */
[----:B------:R-:W-:Y:S01]  /*19280*/  UMOV UR6, 0x0 ;  /* 0x0000000000067882 */ /* 0x000fe20000000000 */
[----:B------:R-:W-:Y:S01]  /*19290*/  UMOV UR7, 0x12f00000 ;  /* 0x12f0000000077882 */ /* 0x000fe20000000000 */
[----:B------:R-:W-:-:S15]  /*192a0*/  R2UR UR10, R13 ;  /* 0x000000000d0a72ca */ /* 0x000fde00000e0000 */
.L_x_585:
        /* <DEDUP_REMOVED lines=16> */
.L_x_586:
        /* <DEDUP_REMOVED lines=10> */
[----:B------:R-:W0:Y:S01]  /*19450*/  SYNCS.PHASECHK.TRANS64.TRYWAIT P0, [R9+URZ+0x31cc0], R11 ;  /* 0x031cc00b090075a7 */ /* 0x000e22000800017f */
[----:B------:R-:W-:Y:S04]  /*19460*/  BSSY B2, `(.L_x_587) ;  /* 0x0000002000027945 */ /* 0x000fe80003800000 */
[----:B0-----:R-:W-:Y:S05]  /*19470*/  @!P0 BRA `(.L_x_588) ;  /* 0x0000007000548947 */ /* 0x001fea0003800000 */
.L_x_771:
[----:B------:R-:W-:Y:S05]  /*19480*/  BSYNC B2 ;  /* 0x0000000000027941 */ /* 0x000fea0003800000 */
.L_x_587:
[----:B------:R-:W-:Y:S01]  /*19490*/  BSSY B2, `(.L_x_589) ;  /* 0x000000b000027945 */ /* 0x000fe20003800000 */
[----:B------:R-:W-:Y:S02]  /*194a0*/  IMAD.MOV.U32 R10, RZ, RZ, 0x0 ;  /* 0x00000000ff0a7424 */ /* 0x000fe400078e00ff */
[----:B0-2---:R-:W-:Y:S01]  /*194b0*/  IMAD.MOV.U32 R11, RZ, RZ, 0x12f00000 ;  /* 0x12f00000ff0b7424 */ /* 0x005fe200078e00ff */
        /* <DEDUP_REMOVED lines=8> */
.L_x_590:
[----:B------:R-:W-:Y:S05]  /*19540*/  BSYNC B2 ;  /* 0x0000000000027941 */ /* 0x000fea0003800000 */
.L_x_589:
[----:B------:R-:W-:Y:S01]  /*19550*/  R2UR UR10, R14 ;  /* 0x000000000e0a72ca */ /* 0x000fe200000e0000 */
[----:B------:R-:W-:Y:S01]  /*19560*/  UIADD3 UR4, UP0, UR36, 0x670, URZ ;  /* 0x0000067024047890 */ /* 0x000fe2000ff1e03f */
[----:B------:R-:W-:Y:S01]  /*19570*/  R2UR UR6, R10 ;  /* 0x000000000a0672ca */ /* 0x000fe200000e0000 */
[----:B------:R-:W-:Y:S01]  /*19580*/  VIADD R9, R9, 0x31cb0 ;  /* 0x00031cb009097836 */ /* 0x000fe20000000000 */
[----:B------:R-:W-:Y:S01]  /*19590*/  R2UR UR7, R11 ;  /* 0x000000000b0772ca */ /* 0x000fe200000e0000 */
[----:B------:R-:W-:Y:S01]  /*195a0*/  VIADD R6, R8, 0x200 ;  /* 0x0000020008067836 */ /* 0x000fe20000000000 */
[----:B------:R-:W-:Y:S01]  /*195b0*/  PLOP3.LUT P0, PT, PT, PT, PT, 0x80, 0x0 ;  /* 0x000000000000781c */ /* 0x000fe20003f0f070 */
[----:B------:R-:W-:-:S12]  /*195c0*/  UIADD3.X UR5, URZ, UR37, URZ, UP0, !UPT ;  /* 0x000000253f057290 */ /* 0x000fd800087fe43f */
.L_x_591:
        /* <DEDUP_REMOVED lines=15> */
.L_x_592:
        /* <DEDUP_REMOVED lines=15> */
.L_x_593:
        /* <DEDUP_REMOVED lines=9> */
[----:B--2---:R-:W-:Y:S05]  /*19840*/  @P0 BRA.U.ANY `(.L_x_593) ;  /* 0xfffffffd00d80947 */ /* 0x004fea000393ffff */
.L_x_579:
[----:B------:R-:W-:Y:S05]  /*19850*/  BSYNC B1 ;  /* 0x0000000000017941 */ /* 0x000fea0003800000 */
.L_x_578:
[----:B-1----:R-:W2:Y:S01]  /*19860*/  LDL.LU R6, [R1] ;  /* 0x0000000001067983 */ /* 0x002ea20000300800 */
[----:B------:R-:W-:Y:S01]  /*19870*/  VIADD R29, R29, 0x1 ;  /* 0x000000011d1d7836 */ /* 0x000fe20000000000 */
[----:B------:R-:W-:Y:S01]  /*19880*/  PLOP3.LUT P0, PT, PT, PT, PT, 0x8, 0x0 ;  /* 0x000000000000781c */ /* 0x000fe20003f0e170 */
[----:B------:R-:W-:-:S03]  /*19890*/  VIADD R10, R5, 0xfffffffe ;  /* 0xfffffffe050a7836 */ /* 0x000fc60000000000 */
[C---:B------:R-:W-:Y:S02]  /*198a0*/  ISETP.NE.AND P2, PT, R29.reuse, 0x2, PT ;  /* 0x000000021d00780c */ /* 0x040fe40003f45270 */
[----:B------:R-:W-:Y:S02]  /*198b0*/  ISETP.GE.AND P3, PT, R10, R3, PT ;  /* 0x000000030a00720c */ /* 0x000fe40003f66270 */
[----:B------:R-:W-:Y:S02]  /*198c0*/  SEL R5, RZ, 0x1, P2 ;  /* 0x00000001ff057807 */ /* 0x000fe40001000000 */
[----:B------:R-:W-:Y:S02]  /*198d0*/  SEL R29, R29, RZ, P2 ;  /* 0x000000ff1d1d7207 */ /* 0x000fe40001000000 */
[----:B--2---:R-:W-:-:S05]  /*198e0*/  LOP3.LUT R6, R6, R5, RZ, 0x3c, !PT ;  /* 0x0000000506067212 */ /* 0x004fca00078e3cff */
[----:B------:R1:W-:Y:S02]  /*198f0*/  STL [R1], R6 ;  /* 0x0000000601007387 */ /* 0x0003e40000100800 */
[----:B------:R-:W-:Y:S05]  /*19900*/  @!P3 BRA `(.L_x_572) ;  /* 0x00000008005cb947 */ /* 0x000fea0003800000 */
.L_x_610:
[----:B------:R-:W-:Y:S05]  /*19910*/  YIELD ;  /* 0x0000000000007946 */ /* 0x000fea0003800000 */
[----:B------:R-:W-:Y:S04]  /*19920*/  BSSY B1, `(.L_x_594) ;  /* 0x000008b000017945 */ /* 0x000fe80003800000 */
[----:B--2---:R-:W-:Y:S05]  /*19930*/  @!P6 BRA `(.L_x_595) ;  /* 0x000000080024e947 */ /* 0x004fea0003800000 */
[----:B-1----:R-:W2:Y:S01]  /*19940*/  LDL R6, [R1] ;  /* 0x0000000001067983 */ /* 0x002ea20000100800 */
[----:B------:R-:W-:Y:S01]  /*19950*/  IMAD R9, R29, 0x8, R16 ;  /* 0x000000081d097824 */ /* 0x000fe200078e0210 */
[----:B------:R-:W1:Y:S01]  /*19960*/  S2R R5, SR_TID.X ;  /* 0x0000000000057919 */ /* 0x000e620000002100 */
[----:B------:R-:W-:Y:S01]  /*19970*/  BSSY B2, `(.L_x_596) ;  /* 0x0000006000027945 */ /* 0x000fe20003800000 */
[----:B-1----:R-:W-:-:S04]  /*19980*/  LOP3.LUT R5, R5, 0x7f, RZ, 0xc0, !PT ;  /* 0x0000007f05057812 */ /* 0x002fc800078ec0ff */
[----:B------:R-:W-:Y:S02]  /*19990*/  ISETP.NE.AND P3, PT, R5, RZ, PT ;  /* 0x000000ff0500720c */ /* 0x000fe40003f65270 */
[----:B--2---:R-:W-:-:S04]  /*199a0*/  SHF.L.U32 R8, R6, 0x1f, RZ ;  /* 0x0000001f06087819 */ /* 0x004fc800000006ff */
[----:B------:R-:W1:Y:S02]  /*199b0*/  SYNCS.PHASECHK.TRANS64.TRYWAIT P2, [R9+URZ+0x31ca0], R8 ;  /* 0x031ca008090075a7 */ /* 0x000e64000804017f */
[----:B-1----:R-:W-:Y:S05]  /*199c0*/  @!P2 BRA `(.L_x_597) ;  /* 0x0000006c0014a947 */ /* 0x002fea0003800000 */
.L_x_772:
[----:B------:R-:W-:Y:S05]  /*199d0*/  BSYNC B2 ;  /* 0x0000000000027941 */ /* 0x000fea0003800000 */
.L_x_596:
[----:B------:R-:W-:Y:S04]  /*199e0*/  BSSY B2, `(.L_x_598) ;  /* 0x0000009000027945 */ /* 0x000fe80003800000 */
[----:B------:R-:W-:Y:S05]  /*199f0*/  @P3 BRA `(.L_x_599) ;  /* 0x00000000001c3947 */ /* 0x000fea0003800000 */
[----:B------:R-:W2:Y:S02]  /*19a00*/  S2R R5, SR_TID.X ;  /* 0x0000000000057919 */ /* 0x000ea40000002100 */
[----:B--2---:R-:W-:Y:S01]  /*19a10*/  LOP3.LUT R6, R5, 0x1f, RZ, 0xc0, !PT ;  /* 0x0000001f05067812 */ /* 0x004fe200078ec0ff */
[----:B------:R-:W-:-:S03]  /*19a20*/  IMAD.MOV.U32 R5, RZ, RZ, 0x6c00 ;  /* 0x00006c00ff057424 */ /* 0x000fc600078e00ff */
[----:B------:R-:W-:Y:S01]  /*19a30*/  ISETP.NE.AND P2, PT, R6, RZ, PT ;  /* 0x000000ff0600720c */ /* 0x000fe20003f45270 */
[----:B------:R2:W-:-:S12]  /*19a40*/  SYNCS.ARRIVE.TRANS64 RZ, [R9+URZ+0x31c90], R5 ;  /* 0x031c900509ff79a7 */ /* 0x0005d8000800003f */
[----:B--2---:R-:W-:Y:S05]  /*19a50*/  @!P2 BRA `(.L_x_599) ;  /* 0x000000000004a947 */ /* 0x004fea0003800000 */
[----:B------:R-:W-:Y:S01]  /*19a60*/  BPT.TRAP 0x1 ;  /* 0x000000040000795c */ /* 0x000fe20000300000 */
.L_x_599:
[----:B------:R-:W-:Y:S05]  /*19a70*/  BSYNC B2 ;  /* 0x0000000000027941 */ /* 0x000fea0003800000 */
.L_x_598:
        /* <DEDUP_REMOVED lines=8> */
[----:B------:R-:W-:Y:S01]  /*19b00*/  VIADD R11, R7, 0x16a00 ;  /* 0x00016a00070b7836 */ /* 0x000fe20000000000 */
[----:B------:R-:W-:Y:S01]  /*19b10*/  UMOV UR6, 0x0 ;  /* 0x0000000000067882 */ /* 0x000fe20000000000 */
[----:B------:R-:W-:-:S10]  /*19b20*/  UMOV UR7, 0x12f00000 ;  /* 0x12f0000000077882 */ /* 0x000fd40000000000 */
.L_x_600:
        /* <DEDUP_REMOVED lines=10> */
[----:B------:R-:W-:Y:S01]  /*19bd0*/  IMAD.MOV.U32 R20, RZ, RZ, 0x20 ;  /* 0x00000020ff147424 */ /* 0x000fe200078e00ff */
[----:B------:R-:W-:Y:S01]  /*19be0*/  PLOP3.LUT P2, PT, PT, PT, PT, 0x80, 0x0 ;  /* 0x000000000000781c */ /* 0x000fe20003f4f070 */
[----:B------:R-:W-:Y:S01]  /*19bf0*/  VIADD R11, R7, 0x18e00 ;  /* 0x00018e00070b7836 */ /* 0x000fe20000000000 */
[----:B------:R-:W-:Y:S01]  /*19c00*/  UMOV UR6, 0x0 ;  /* 0x0000000000067882 */ /* 0x000fe20000000000 */
[----:B------:R-:W-:Y:S01]  /*19c10*/  UMOV UR7, 0x12f00000 ;  /* 0x12f0000000077882 */ /* 0x000fe20000000000 */
[----:B------:R-:W-:-:S15]  /*19c20*/  R2UR UR10, R20 ;  /* 0x00000000140a72ca */ /* 0x000fde00000e0000 */
.L_x_601:
        /* <DEDUP_REMOVED lines=16> */
.L_x_602:
        /* <DEDUP_REMOVED lines=10> */
[----:B------:R-:W2:Y:S01]  /*19dd0*/  SYNCS.PHASECHK.TRANS64.TRYWAIT P2, [R9+URZ+0x31cc0], R8 ;  /* 0x031cc008090075a7 */ /* 0x000ea2000804017f */
[----:B------:R-:W-:Y:S04]  /*19de0*/  BSSY B2, `(.L_x_603) ;  /* 0x0000002000027945 */ /* 0x000fe80003800000 */
[----:B--2---:R-:W-:Y:S05]  /*19df0*/  @!P2 BRA `(.L_x_604) ;  /* 0x00000068001ca947 */ /* 0x004fea0003800000 */
.L_x_773:
[----:B------:R-:W-:Y:S05]  /*19e00*/  BSYNC B2 ;  /* 0x0000000000027941 */ /* 0x000fea0003800000 */
.L_x_603:
        /* <DEDUP_REMOVED lines=11> */
.L_x_606:
[----:B------:R-:W-:Y:S05]  /*19ec0*/  BSYNC B2 ;  /* 0x0000000000027941 */ /* 0x000fea0003800000 */
.L_x_605:
[----:B------:R-:W-:Y:S01]  /*19ed0*/  R2UR UR10, R14 ;  /* 0x000000000e0a72ca */ /* 0x000fe200000e0000 */
[----:B------:R-:W-:Y:S01]  /*19ee0*/  UIADD3 UR4, UP0, UR36, 0x670, URZ ;  /* 0x0000067024047890 */ /* 0x000fe2000ff1e03f */
[----:B------:R-:W-:Y:S01]  /*19ef0*/  R2UR UR6, R12 ;  /* 0x000000000c0672ca */ /* 0x000fe200000e0000 */
[----:B-12---:R-:W-:Y:S01]  /*19f00*/  VIADD R9, R9, 0x31cb0 ;  /* 0x00031cb009097836 */ /* 0x006fe20000000000 */
[----:B------:R-:W-:Y:S01]  /*19f10*/  R2UR UR7, R13 ;  /* 0x000000000d0772ca */ /* 0x000fe200000e0000 */
[----:B------:R-:W-:Y:S01]  /*19f20*/  VIADD R5, R7, 0x200 ;  /* 0x0000020007057836 */ /* 0x000fe20000000000 */
[----:B------:R-:W-:Y:S01]  /*19f30*/  PLOP3.LUT P2, PT, PT, PT, PT, 0x80, 0x0 ;  /* 0x000000000000781c */ /* 0x000fe20003f4f070 */
[----:B------:R-:W-:-:S12]  /*19f40*/  UIADD3.X UR5, URZ, UR37, URZ, UP0, !UPT ;  /* 0x000000253f057290 */ /* 0x000fd800087fe43f */
.L_x_607:
        /* <DEDUP_REMOVED lines=15> */
.L_x_608:
        /* <DEDUP_REMOVED lines=15> */
.L_x_609:
        /* <DEDUP_REMOVED lines=10> */
.L_x_595:
[----:B------:R-:W-:Y:S05]  /*1a1d0*/  BSYNC B1 ;  /* 0x0000000000017941 */ /* 0x000fea0003800000 */
.L_x_594:
[----:B------:R-:W2:Y:S01]  /*1a1e0*/  LDL.LU R8, [R1] ;  /* 0x0000000001087983 */ /* 0x000ea20000300800 */
[----:B------:R-:W-:Y:S01]  /*1a1f0*/  VIADD R29, R29, 0x1 ;  /* 0x000000011d1d7836 */ /* 0x000fe20000000000 */
[C---:B------:R-:W-:Y:S01]  /*1a200*/  ISETP.GT.AND P3, PT, R10.reuse, R3, PT ;  /* 0x000000030a00720c */ /* 0x040fe20003f64270 */
[----:B------:R-:W-:-:S03]  /*1a210*/  VIADD R10, R10, 0xffffffff ;  /* 0xffffffff0a0a7836 */ /* 0x000fc60000000000 */
[----:B------:R-:W-:-:S04]  /*1a220*/  ISETP.NE.AND P2, PT, R29, 0x2, PT ;  /* 0x000000021d00780c */ /* 0x000fc80003f45270 */
[----:B------:R-:W-:Y:S02]  /*1a230*/  SEL R5, RZ, 0x1, P2 ;  /* 0x00000001ff057807 */ /* 0x000fe40001000000 */
[----:B------:R-:W-:Y:S02]  /*1a240*/  SEL R29, R29, RZ, P2 ;  /* 0x000000ff1d1d7207 */ /* 0x000fe40001000000 */
[----:B--2---:R-:W-:-:S05]  /*1a250*/  LOP3.LUT R8, R8, R5, RZ, 0x3c, !PT ;  /* 0x0000000508087212 */ /* 0x004fca00078e3cff */
[----:B------:R2:W-:Y:S01]  /*1a260*/  STL [R1], R8 ;  /* 0x0000000801007387 */ /* 0x0005e20000100800 */
[----:B------:R-:W-:Y:S05]  /*1a270*/  @P3 BRA `(.L_x_610) ;  /* 0xfffffff400a43947 */ /* 0x000fea000383ffff */
.L_x_572:
[----:B------:R-:W-:Y:S05]  /*1a280*/  BSYNC B0 ;  /* 0x0000000000007941 */ /* 0x000fea0003800000 */
.L_x_571:
[----:B------:R3:W5:Y:S01]  /*1a290*/  LDL R7, [R1+0x14] ;  /* 0x0000140001077983 */ /* 0x0007620000100800 */
[----:B------:R-:W-:Y:S05]  /*1a2a0*/  @!P0 WARPSYNC.ALL ;  /* 0x0000000000008948 */ /* 0x000fea0003800000 */
[----:B------:R3:W-:Y:S01]  /*1a2b0*/  STL [R1+0x20], RZ ;  /* 0x000020ff01007387 */ /* 0x0007e20000100800 */
[----:B------:R-:W-:Y:S01]  /*1a2c0*/  BSSY B0, `(.L_x_611) ;  /* 0x000001f000007945 */ /* 0x000fe20003800000 */
[----:B------:R-:W-:Y:S06]  /*1a2d0*/  @!P0 BAR.SYNC.DEFER_BLOCKING 0xc, 0x200 ;  /* 0x0308000000008b1d */ /* 0x000fec0000010000 */
[----:B---3--:R-:W-:Y:S05]  /*1a2e0*/  @!P1 BRA `(.L_x_612) ;  /* 0x0000000000709947 */ /* 0x008fea0003800000 */
[----:B------:R-:W-:-:S13]  /*1a2f0*/  ISETP.NE.AND P0, PT, R4, RZ, PT ;  /* 0x000000ff0400720c */ /* 0x000fda0003f05270 */
[----:B------:R-:W3:Y:S02]  /*1a300*/  @!P0 LDC R4, c[0x0][0x9f0] ;  /* 0x00027c00ff048b82 */ /* 0x000ee40000000800 */
[-C--:B---3--:R-:W-:Y:S02]  /*1a310*/  IABS R0, R4.reuse ;  /* 0x0000000400007213 */ /* 0x088fe40000000000 */
[----:B-1----:R-:W-:Y:S02]  /*1a320*/  IABS R6, R4 ;  /* 0x0000000400067213 */ /* 0x002fe40000000000 */
[----:B------:R-:W1:Y:S03]  /*1a330*/  I2F.RP R2, R0 ;  /* 0x0000000000027306 */ /* 0x000e660000209400 */
[----:B------:R-:W-:-:S05]  /*1a340*/  IMAD.MOV R6, RZ, RZ, -R6 ;  /* 0x000000ffff067224 */ /* 0x000fca00078e0a06 */
[----:B-1----:R-:W1:Y:S02]  /*1a350*/  MUFU.RCP R2, R2 ;  /* 0x0000000200027308 */ /* 0x002e640000001000 */
[----:B-1----:R-:W-:-:S06]  /*1a360*/  VIADD R2, R2, 0xffffffe ;  /* 0x0ffffffe02027836 */ /* 0x002fcc0000000000 */
[----:B------:R-:W1:Y:S02]  /*1a370*/  F2I.FTZ.U32.TRUNC.NTZ R3, R2 ;  /* 0x0000000200037305 */ /* 0x000e64000021f000 */
[----:B-1----:R-:W-:-:S04]  /*1a380*/  IMAD.MOV R2, RZ, RZ, -R3 ;  /* 0x000000ffff027224 */ /* 0x002fc800078e0a03 */
[----:B------:R-:W-:Y:S02]  /*1a390*/  IMAD R5, R2, R0, RZ ;  /* 0x0000000002057224 */ /* 0x000fe400078e02ff */
[----:B------:R-:W-:-:S04]  /*1a3a0*/  IMAD.MOV.U32 R2, RZ, RZ, RZ ;  /* 0x000000ffff027224 */ /* 0x000fc800078e00ff */
[----:B------:R-:W-:Y:S01]  /*1a3b0*/  IMAD.HI.U32 R5, R3, R5, R2 ;  /* 0x0000000503057227 */ /* 0x000fe200078e0002 */
[----:B-----5:R-:W-:-:S04]  /*1a3c0*/  IADD3 R3, R7, -0x1, R4 ;  /* 0xffffffff07037810 */ /* 0x020fc80007ffe004 */
        /* <DEDUP_REMOVED lines=13> */
[----:B------:R3:W-:Y:S02]  /*1a4a0*/  STL [R1+0x20], R5 ;  /* 0x0000200501007387 */ /* 0x0007e40000100800 */
.L_x_612:
[----:B------:R-:W-:Y:S05]  /*1a4b0*/  BSYNC B0 ;  /* 0x0000000000007941 */ /* 0x000fea0003800000 */
.L_x_611:
[----:B------:R-:W4:Y:S04]  /*1a4c0*/  LDL R0, [R1+0x20] ;  /* 0x0000200001007983 */ /* 0x000f280000100800 */
[----:B------:R-:W4:Y:S01]  /*1a4d0*/  LDL R2, [R1+0x3c] ;  /* 0x00003c0001027983 */ /* 0x000f220000100800 */
[----:B------:R-:W-:Y:S01]  /*1a4e0*/  BSSY B7, `(.L_x_613) ;  /* 0x000041e000077945 */ /* 0x000fe20003800000 */
[----:B----4-:R-:W-:-:S05]  /*1a4f0*/  IMAD R2, R2, R0, RZ ;  /* 0x0000000002027224 */ /* 0x010fca00078e02ff */
[----:B-----5:R-:W-:Y:S01]  /*1a500*/  VIADDMNMX R0, R2, R0, R7, PT ;  /* 0x0000000002007246 */ /* 0x020fe20003800107 */
[----:B------:R4:W-:Y:S03]  /*1a510*/  STL [R1+0x8], R2 ;  /* 0x0000080201007387 */ /* 0x0009e60000100800 */
[----:B------:R-:W-:Y:S01]  /*1a520*/  ISETP.GT.AND P0, PT, R0, R2, PT ;  /* 0x000000020000720c */ /* 0x000fe20003f04270 */
[----:B------:R4:W-:-:S12]  /*1a530*/  STL [R1+0x1c], R0 ;  /* 0x00001c0001007387 */ /* 0x0009d80000100800 */
[----:B----4-:R-:W-:Y:S05]  /*1a540*/  @P0 BRA `(.L_x_614) ;  /* 0x0000000000440947 */ /* 0x010fea0003800000 */
[----:B------:R-:W4:Y:S02]  /*1a550*/  S2R R0, SR_TID.X ;  /* 0x0000000000007919 */ /* 0x000f240000002100 */
[----:B----4-:R-:W-:-:S04]  /*1a560*/  LOP3.LUT R0, R0, 0x7f, RZ, 0xc0, !PT ;  /* 0x0000007f00007812 */ /* 0x010fc800078ec0ff */
[----:B------:R-:W-:-:S13]  /*1a570*/  ISETP.NE.AND P0, PT, R0, RZ, PT ;  /* 0x000000ff0000720c */ /* 0x000fda0003f05270 */
[----:B------:R-:W-:Y:S05]  /*1a580*/  @P0 BRA `(.L_x_615) ;  /* 0x00000040004c0947 */ /* 0x000fea0003800000 */
[----:B---3--:R-:W3:Y:S01]  /*1a590*/  S2R R5, SR_LANEID ;  /* 0x0000000000057919 */ /* 0x008ee20000000000 */
[----:B------:R-:W-:Y:S01]  /*1a5a0*/  VOTEU.ANY UR4, UPT, PT ;  /* 0x0000000000047886 */ /* 0x000fe200038e0100 */
[----:B------:R-:W4:Y:S01]  /*1a5b0*/  LDC.64 R2, c[0x0][0xc60] ;  /* 0x00031800ff027b82 */ /* 0x000f220000000a00 */
[----:B------:R-:W3:Y:S02]  /*1a5c0*/  FLO.U32 R0, UR4 ;  /* 0x0000000400007d00 */ /* 0x000ee400080e0000 */
[----:B---3--:R-:W-:-:S06]  /*1a5d0*/  ISETP.EQ.U32.AND P0, PT, R0, R5, PT ;  /* 0x000000050000720c */ /* 0x008fcc0003f02070 */
[----:B------:R-:W4:Y:S07]  /*1a5e0*/  POPC R5, UR4 ;  /* 0x0000000400057d09 */ /* 0x000f2e0008000000 */
[----:B----4-:R-:W3:Y:S01]  /*1a5f0*/  @P0 ATOMG.E.ADD.STRONG.GPU PT, R3, desc[UR60][R2.64], R5 ;  /* 0x00000005020309a8 */ /* 0x010ee200081ee1fc */
[----:B------:R-:W4:Y:S02]  /*1a600*/  S2R R4, SR_LTMASK ;  /* 0x0000000000047919 */ /* 0x000f240000003900 */
[----:B----4-:R-:W-:-:S04]  /*1a610*/  LOP3.LUT R4, R4, UR4, RZ, 0xc0, !PT ;  /* 0x0000000404047c12 */ /* 0x010fc8000f8ec0ff */
[----:B------:R-:W4:Y:S01]  /*1a620*/  POPC R7, R4 ;  /* 0x0000000400077309 */ /* 0x000f220000000000 */
[----:B---3--:R-:W4:Y:S02]  /*1a630*/  SHFL.IDX PT, R0, R3, R0, 0x1f ;  /* 0x00001f0003007589 */ /* 0x008f2400000e0000 */
[----:B----4-:R-:W-:Y:S01]  /*1a640*/  IADD3 R24, R0, UR38, R7 ;  /* 0x0000002600187c10 */ /* 0x010fe2000fffe007 */
[----:B------:R-:W-:Y:S06]  /*1a650*/  BRA `(.L_x_615) ;  /* 0x0000004000187947 */ /* 0x000fec0003800000 */
.L_x_614:
        /* <DEDUP_REMOVED lines=9> */
[----:B------:R-:W4:Y:S01]  /*1a6f0*/  LDC.64 R2, c[0x4][R2] ;  /* 0x0100000002027b82 */ /* 0x000f220000000a00 */
[----:B---3--:R-:W-:Y:S02]  /*1a700*/  IMAD.U32 R5, RZ, RZ, UR7 ;  /* 0x00000007ff057e24 */ /* 0x008fe4000f8e00ff */
[----:B-1----:R-:W-:Y:S02]  /*1a710*/  IMAD.U32 R6, RZ, RZ, UR8 ;  /* 0x00000008ff067e24 */ /* 0x002fe4000f8e00ff */
[----:B------:R-:W-:-:S02]  /*1a720*/  IMAD.U32 R7, RZ, RZ, UR9 ;  /* 0x00000009ff077e24 */ /* 0x000fc4000f8e00ff */
[----:B------:R-:W-:Y:S02]  /*1a730*/  IMAD.U32 R10, RZ, RZ, UR4 ;  /* 0x00000004ff0a7e24 */ /* 0x000fe4000f8e00ff */
[----:B------:R-:W-:Y:S02]  /*1a740*/  IMAD.U32 R11, RZ, RZ, UR5 ;  /* 0x00000005ff0b7e24 */ /* 0x000fe4000f8e00ff */
[----:B--2---:R-:W-:Y:S02]  /*1a750*/  IMAD.MOV.U32 R8, RZ, RZ, 0x70 ;  /* 0x00000070ff087424 */ /* 0x004fe400078e00ff */
[----:B0-----:R-:W-:Y:S02]  /*1a760*/  IMAD.MOV.U32 R12, RZ, RZ, 0x1 ;  /* 0x00000001ff0c7424 */ /* 0x001fe400078e00ff */
[----:B------:R-:W-:-:S07]  /*1a770*/  IMAD.MOV.U32 R13, RZ, RZ, RZ ;  /* 0x000000ffff0d7224 */ /* 0x000fce00078e00ff */
[----:B------:R-:W-:-:S07]  /*1a780*/  LEPC R20, `(.L_x_617) ;  /* 0x000000001014794e */ /* 0x000fce0000000000 */
[----:B----4-:R-:W-:Y:S05]  /*1a790*/  CALL.ABS.NOINC R2 ;  /* 0x0000000002007343 */ /* 0x010fea0003c00000 */
.L_x_617:
[----:B------:R-:W-:Y:S05]  /*1a7a0*/  BSYNC B6 ;  /* 0x0000000000067941 */ /* 0x000fea0003800000 */
.L_x_616:
        /* <DEDUP_REMOVED lines=8> */
[----:B------:R4:W4:Y:S01]  /*1a830*/  LDC.64 R2, c[0x4][R0] ;  /* 0x0100000000027b82 */ /* 0x0009220000000a00 */
[----:B------:R-:W-:Y:S02]  /*1a840*/  IMAD.U32 R4, RZ, RZ, UR6 ;  /* 0x00000006ff047e24 */ /* 0x000fe4000f8e00ff */
        /* <DEDUP_REMOVED lines=10> */
.L_x_620:
        /* <DEDUP_REMOVED lines=16> */
.L_x_619:
[----:B------:R-:W-:Y:S05]  /*1a9f0*/  BSYNC B6 ;  /* 0x0000000000067941 */ /* 0x000fea0003800000 */
.L_x_618:
[----:B------:R-:W-:Y:S01]  /*1aa00*/  ULDC.64 UR4, c[0x0][0x9f8] ;  /* 0x00027e0000047ab9 */ /* 0x000fe20000000a00 */
[----:B------:R-:W4:Y:S01]  /*1aa10*/  LDL R20, [R1+0x1c] ;  /* 0x00001c0001147983 */ /* 0x000f220000100800 */
[----:B------:R-:W-:-:S04]  /*1aa20*/  ISETP.NE.U32.AND P0, PT, RZ, UR4, PT ;  /* 0x00000004ff007c0c */ /* 0x000fc8000bf05070 */
[----:B------:R-:W-:-:S13]  /*1aa30*/  ISETP.NE.AND.EX P0, PT, RZ, UR5, PT, P0 ;  /* 0x00000005ff007c0c */ /* 0x000fda000bf05300 */
[----:B------:R-:W-:-:S04]  /*1aa40*/  @P0 IADD3 R2, P1, R19, UR4, RZ ;  /* 0x0000000413020c10 */ /* 0x000fc8000ff3e0ff */
[----:B------:R-:W-:Y:S01]  /*1aa50*/  @P0 IADD3.X R3, R22, UR5, RZ, P1, !PT ;  /* 0x0000000516030c10 */ /* 0x000fe20008ffe4ff */
[----:B------:R-:W-:-:S04]  /*1aa60*/  ULDC.64 UR4, c[0x0][0xa08] ;  /* 0x0002820000047ab9 */ /* 0x000fc80000000a00 */
[----:B------:R5:W2:Y:S02]  /*1aa70*/  @P0 LDG.E R23, desc[UR60][R2.64] ;  /* 0x0000003c02170981 */ /* 0x000aa4000c1e1900 */
[----:B-----5:R-:W5:Y:S02]  /*1aa80*/  LDC.64 R2, c[0x0][0x418] ;  /* 0x00010600ff027b82 */ /* 0x020f640000000a00 */
[----:B-----5:R-:W-:Y:S01]  /*1aa90*/  LOP3.LUT P0, RZ, R2, UR4, RZ, 0xfc, !PT ;  /* 0x0000000402ff7c12 */ /* 0x020fe2000f80fcff */
[----:B------:R-:W-:-:S03]  /*1aaa0*/  UMOV UR4, 0xffffffff ;  /* 0xffffffff00047882 */ /* 0x000fc60000000000 */
[----:B------:R-:W-:Y:S01]  /*1aab0*/  LOP3.LUT P0, RZ, R3, UR5, RZ, 0xfc, P0 ;  /* 0x0000000503ff7c12 */ /* 0x000fe2000800fcff */
[----:B----4-:R-:W-:Y:S01]  /*1aac0*/  VIADD R22, R20, 0xffffffff ;  /* 0xffffffff14167836 */ /* 0x010fe20000000000 */
[----:B--2---:R-:W-:Y:S02]  /*1aad0*/  SHF.R.S32.HI R7, RZ, 0x1f, R23 ;  /* 0x0000001fff077819 */ /* 0x004fe40000011417 */
[----:B------:R-:W-:-:S03]  /*1aae0*/  SEL R19, R23, RZ, !P0 ;  /* 0x000000ff17137207 */ /* 0x000fc60004000000 */
[----:B------:R2:W-:Y:S01]  /*1aaf0*/  STL [R1+0x4], R7 ;  /* 0x0000040701007387 */ /* 0x0005e20000100800 */
[----:B------:R-:W-:Y:S05]  /*1ab00*/  BRA.DIV UR4, `(.L_x_621) ;  /* 0x0000005a04ec7947 */ /* 0x000fea000b800000 */
[----:B------:R-:W4:Y:S02]  /*1ab10*/  S2R R0, SR_TID.X ;  /* 0x0000000000007919 */ /* 0x000f240000002100 */
[----:B----4-:R-:W-:-:S04]  /*1ab20*/  SHF.R.U32.HI R0, RZ, 0x5, R0 ;  /* 0x00000005ff007819 */ /* 0x010fc80000011600 */
[----:B------:R-:W-:-:S05]  /*1ab30*/  LOP3.LUT R0, R0, 0x3, RZ, 0xc0, !PT ;  /* 0x0000000300007812 */ /* 0x000fca00078ec0ff */
[----:B------:R4:W0:Y:S02]  /*1ab40*/  SHFL.IDX PT, R14, R0, RZ, 0x1f ;  /* 0x00001fff000e7589 */ /* 0x00082400000e0000 */
.L_x_776:
[----:B----4-:R-:W4:Y:S01]  /*1ab50*/  LDL.LU R0, [R1+0x50] ;  /* 0x0000500001007983 */ /* 0x010f220000300800 */
[----:B------:R-:W-:Y:S02]  /*1ab60*/  PLOP3.LUT P1, PT, PT, PT, PT, 0x8, 0x0 ;  /* 0x000000000000781c */ /* 0x000fe40003f2e170 */
[----:B0-----:R-:W-:Y:S02]  /*1ab70*/  ISETP.NE.AND P0, PT, R14, RZ, PT ;  /* 0x000000ff0e00720c */ /* 0x001fe40003f05270 */
[----:B----4-:R-:W-:-:S09]  /*1ab80*/  LOP3.LUT R0, R0, 0xfffffffe, RZ, 0xc0, !PT ;  /* 0xfffffffe00007812 */ /* 0x010fd200078ec0ff */
[----:B------:R-:W-:-:S05]  /*1ab90*/  @P1 LOP3.LUT R0, R0, 0x1, RZ, 0xfc, !PT ;  /* 0x0000000100001812 */ /* 0x000fca00078efcff */
[----:B------:R0:W-:Y:S01]  /*1aba0*/  STL [R1+0x50], R0 ;  /* 0x0000500001007387 */ /* 0x0001e20000100800 */
[----:B------:R-:W-:Y:S05]  /*1abb0*/  @P0 BRA `(.L_x_622) ;  /* 0x0000000400240947 */ /* 0x000fea0003800000 */
[----:B------:R-:W-:-:S03]  /*1abc0*/  UMOV UR4, 0xffffffff ;  /* 0xffffffff00047882 */ /* 0x000fc60000000000 */
[----:B------:R-:W-:Y:S05]  /*1abd0*/  BRA.DIV UR4, `(.L_x_623) ;  /* 0x0000005a04ec7947 */ /* 0x000fea000b800000 */
[----:B------:R-:W-:-:S13]  /*1abe0*/  ELECT P6, URZ, PT ;  /* 0x00000000003f782f */ /* 0x000fda00038c0000 */
.L_x_779:
[----:B------:R-:W-:Y:S05]  /*1abf0*/  @!P6 BRA `(.L_x_622) ;  /* 0x000000040014e947 */ /* 0x000fea0003800000 */
[----:B------:R-:W-:-:S04]  /*1ac00*/  ISETP.NE.U32.AND P0, PT, R2, RZ, PT ;  /* 0x000000ff0200720c */ /* 0x000fc80003f05070 */
[----:B------:R-:W-:-:S13]  /*1ac10*/  ISETP.NE.AND.EX P0, PT, R3, RZ, PT, P0 ;  /* 0x000000ff0300720c */ /* 0x000fda0003f05300 */
[----:B------:R-:W-:Y:S05]  /*1ac20*/  @!P0 BRA `(.L_x_624) ;  /* 0x0000000000488947 */ /* 0x000fea0003800000 */
[----:B-1----:R-:W1:Y:S01]  /*1ac30*/  LDC R6, c[0x0][0x43c] ;  /* 0x00010f00ff067b82 */ /* 0x002e620000000800 */
[----:B0-----:R-:W-:Y:S01]  /*1ac40*/  IMAD.MOV.U32 R0, RZ, RZ, R22 ;  /* 0x000000ffff007224 */ /* 0x001fe200078e0016 */
[----:B------:R-:W-:Y:S01]  /*1ac50*/  ULDC.64 UR4, c[0x0][0x428] ;  /* 0x00010a0000047ab9 */ /* 0x000fe20000000a00 */
[----:B-1----:R-:W-:-:S13]  /*1ac60*/  ISETP.NE.AND P0, PT, R6, 0x1, PT ;  /* 0x000000010600780c */ /* 0x002fda0003f05270 */
[----:B---3--:R-:W0:Y:S02]  /*1ac70*/  @P0 LDC.64 R4, c[0x0][0x440] ;  /* 0x00011000ff040b82 */ /* 0x008e240000000a00 */
[----:B0-----:R-:W-:-:S05]  /*1ac80*/  @P0 IMAD.HI.U32 R4, R22, R4, RZ ;  /* 0x0000000416040227 */ /* 0x001fca00078e00ff */
        /* <DEDUP_REMOVED lines=12> */
.L_x_624:
[----:B0-----:R-:W-:Y:S01]  /*1ad50*/  IMAD R0, R18, 0x8, R16 ;  /* 0x0000000812007824 */ /* 0x001fe200078e0210 */
[----:B----4-:R-:W-:-:S04]  /*1ad60*/  SHF.L.U32 R2, R28, 0x1f, RZ ;  /* 0x0000001f1c027819 */ /* 0x010fc800000006ff */
[----:B------:R-:W0:Y:S02]  /*1ad70*/  SYNCS.PHASECHK.TRANS64.TRYWAIT P0, [R0+URZ+0x31c40], R2 ;  /* 0x031c4002000075a7 */ /* 0x000e24000800017f */
[----:B0-----:R-:W-:Y:S05]  /*1ad80*/  @!P0 BRA `(.L_x_625) ;  /* 0x0000005800a08947 */ /* 0x001fea0003800000 */
.L_x_780:
[----:B------:R-:W4:Y:S02]  /*1ad90*/  S2R R3, SR_TID.X ;  /* 0x0000000000037919 */ /* 0x000f240000002100 */
[----:B----4-:R-:W-:-:S04]  /*1ada0*/  LOP3.LUT R3, R3, 0x7f, RZ, 0xc0, !PT ;  /* 0x0000007f03037812 */ /* 0x010fc800078ec0ff */
[----:B------:R-:W-:-:S13]  /*1adb0*/  ISETP.NE.AND P0, PT, R3, RZ, PT ;  /* 0x000000ff0300720c */ /* 0x000fda0003f05270 */
[----:B------:R-:W-:Y:S05]  /*1adc0*/  @P0 BRA `(.L_x_626) ;  /* 0x00000000001c0947 */ /* 0x000fea0003800000 */
[----:B------:R-:W4:Y:S01]  /*1add0*/  S2R R3, SR_TID.X ;  /* 0x0000000000037919 */ /* 0x000f220000002100 */
[----:B0-----:R-:W-:-:S04]  /*1ade0*/  IMAD.MOV.U32 R2, RZ, RZ, 0x6c00 ;  /* 0x00006c00ff027424 */ /* 0x001fc800078e00ff */
[----:B------:R0:W-:Y:S01]  /*1adf0*/  SYNCS.ARRIVE.TRANS64 RZ, [R0+URZ+0x31c30], R2 ;  /* 0x031c300200ff79a7 */ /* 0x0001e2000800003f */
[----:B----4-:R-:W-:-:S04]  /*1ae00*/  LOP3.LUT R3, R3, 0x1f, RZ, 0xc0, !PT ;  /* 0x0000001f03037812 */ /* 0x010fc800078ec0ff */
[----:B------:R-:W-:-:S13]  /*1ae10*/  ISETP.NE.AND P0, PT, R3, RZ, PT ;  /* 0x000000ff0300720c */ /* 0x000fda0003f05270 */
[----:B0-----:R-:W-:Y:S05]  /*1ae20*/  @!P0 BRA `(.L_x_626) ;  /* 0x0000000000048947 */ /* 0x001fea0003800000 */
[----:B------:R-:W-:Y:S01]  /*1ae30*/  BPT.TRAP 0x1 ;  /* 0x000000040000795c */ /* 0x000fe20000300000 */
.L_x_626:
[----:B0-----:R-:W4:Y:S01]  /*1ae40*/  LDL.LU R2, [R1+0x50] ;  /* 0x0000500001027983 */ /* 0x001f220000300800 */
[----:B------:R-:W-:Y:S01]  /*1ae50*/  R2UR UR9, R0 ;  /* 0x00000000000972ca */ /* 0x000fe200000e0000 */
[----:B------:R-:W-:Y:S01]  /*1ae60*/  IMAD R0, R18, 0x6c00, R16 ;  /* 0x00006c0012007824 */ /* 0x000fe200078e0210 */
        /* <DEDUP_REMOVED lines=11> */
[----:B------:R-:W-:-:S04]  /*1af20*/  UIADD3 UR9, UR9, 0x31c30, URZ ;  /* 0x00031c3009097890 */ /* 0x000fc8000fffe03f */
[----:B------:R-:W-:Y:S02]  /*1af30*/  UIMAD UR11, UR11, 0x90, UR5 ;  /* 0x000000900b0b78a4 */ /* 0x000fe4000f8e0205 */
[----:B------:R-:W-:Y:S02]  /*1af40*/  UIADD3 UR14, UR8, 0x16a00, URZ ;  /* 0x00016a00080e7890 */ /* 0x000fe4000fffe03f */
[----:B------:R-:W-:Y:S02]  /*1af50*/  UIADD3.X UR5, URZ, UR37, URZ, UP0, !UPT ;  /* 0x000000253f057290 */ /* 0x000fe400087fe43f */
[----:B------:R-:W-:Y:S02]  /*1af60*/  UIADD3 UR15, UR8, 0x18e00, URZ ;  /* 0x00018e00080f7890 */ /* 0x000fe4000fffe03f */
[----:B------:R-:W-:-:S03]  /*1af70*/  UIADD3 UR16, UR8, 0x1b200, URZ ;  /* 0x0001b20008107890 */ /* 0x000fc6000fffe03f */
[----:B------:R-:W-:Y:S01]  /*1af80*/  UMOV UR8, UR14 ;  /* 0x0000000e00087c82 */ /* 0x000fe20008000000 */
[----:B------:R-:W-:Y:S01]  /*1af90*/  UMOV UR14, 0x40 ;  /* 0x00000040000e7882 */ /* 0x000fe20000000000 */
[----:B------:R0:W-:Y:S02]  /*1afa0*/  UTMALDG.4D [UR8], [UR4], desc[UR6] ;  /* 0x00000608040075b4 */ /* 0x0001e40008019000 */
[----:B0-----:R-:W-:Y:S01]  /*1afb0*/  UMOV UR8, UR15 ;  /* 0x0000000f00087c82 */ /* 0x001fe20008000000 */
[----:B------:R-:W-:Y:S02]  /*1afc0*/  UMOV UR10, UR17 ;  /* 0x00000011000a7c82 */ /* 0x000fe40008000000 */
[----:B------:R0:W-:Y:S02]  /*1afd0*/  UTMALDG.4D [UR8], [UR4], desc[UR6] ;  /* 0x00000608040075b4 */ /* 0x0001e40008019000 */
[----:B0-----:R-:W-:Y:S01]  /*1afe0*/  UMOV UR8, UR16 ;  /* 0x0000001000087c82 */ /* 0x001fe20008000000 */
[----:B------:R-:W-:-:S02]  /*1aff0*/  UMOV UR10, UR14 ;  /* 0x0000000e000a7c82 */ /* 0x000fc40008000000 */
[----:B------:R0:W-:Y:S01]  /*1b000*/  UTMALDG.4D [UR8], [UR4], desc[UR6] ;  /* 0x00000608040075b4 */ /* 0x0001e20008019000 */
[----:B----4-:R-:W-:-:S04]  /*1b010*/  LOP3.LUT R2, R2, 0xfffffffe, RZ, 0xc0, !PT ;  /* 0xfffffffe02027812 */ /* 0x010fc800078ec0ff */
[----:B------:R-:W-:-:S05]  /*1b020*/  @P0 LOP3.LUT R2, R2, 0x1, RZ, 0xfc, !PT ;  /* 0x0000000102020812 */ /* 0x000fca00078efcff */
[----:B------:R0:W-:Y:S01]  /*1b030*/  STL [R1+0x50], R2 ;  /* 0x0000500201007387 */ /* 0x0001e20000100800 */
[----:B------:R-:W-:Y:S01]  /*1b040*/  NOP ;  /* 0x0000000000007918 */ /* 0x000fe20000000000 */
.L_x_622:
[----:B------:R-:W4:Y:S04]  /*1b050*/  LDL.LU R4, [R1+0x18] ;  /* 0x0000180001047983 */ /* 0x000f280000300800 */
[----:B-1----:R-:W5:Y:S04]  /*1b060*/  LDL.LU R6, [R1+0x10] ;  /* 0x0000100001067983 */ /* 0x002f680000300800 */
[----:B------:R-:W2:Y:S01]  /*1b070*/  LDL.LU R3, [R1+0x30] ;  /* 0x0000300001037983 */ /* 0x000ea20000300800 */
[----:B------:R-:W-:Y:S05]  /*1b080*/  WARPSYNC.ALL ;  /* 0x0000000000007948 */ /* 0x000fea0003800000 */
[----:B0-----:R-:W-:Y:S01]  /*1b090*/  ULDC.64 UR6, c[0x0][0xa00] ;  /* 0x0002800000067ab9 */ /* 0x001fe20000000a00 */
[----:B------:R-:W-:Y:S01]  /*1b0a0*/  ULDC.64 UR4, c[0x0][0x298] ;  /* 0x0000a60000047ab9 */ /* 0x000fe20000000a00 */
[----:B------:R-:W-:Y:S01]  /*1b0b0*/  VIADD R0, R16, 0xda00 ;  /* 0x0000da0010007836 */ /* 0x000fe20000000000 */
[----:B------:R-:W-:Y:S01]  /*1b0c0*/  BAR.SYNC.DEFER_BLOCKING 0x8, 0x200 ;  /* 0x0208000000007b1d */ /* 0x000fe20000010000 */
[----:B------:R-:W-:-:S03]  /*1b0d0*/  ISETP.NE.U32.AND P0, PT, RZ, UR6, PT ;  /* 0x00000006ff007c0c */ /* 0x000fc6000bf05070 */
[----:B------:R-:W-:Y:S02]  /*1b0e0*/  LOP3.LUT P1, RZ, R0, 0x1bf, RZ, 0xc0, !PT ;  /* 0x000001bf00ff7812 */ /* 0x000fe4000782c0ff */
[----:B------:R-:W-:Y:S01]  /*1b0f0*/  ISETP.NE.AND.EX P0, PT, RZ, UR7, PT, P0 ;  /* 0x00000007ff007c0c */ /* 0x000fe2000bf05300 */
[----:B------:R-:W-:Y:S01]  /*1b100*/  BSSY B6, `(.L_x_627) ;  /* 0x000001d000067945 */ /* 0x000fe20003800000 */
[----:B----4-:R-:W-:Y:S02]  /*1b110*/  SHF.R.S32.HI R2, RZ, 0x1f, R4 ;  /* 0x0000001fff027819 */ /* 0x010fe40000011404 */
[----:B-----5:R-:W-:-:S03]  /*1b120*/  SEL R6, R6, RZ, !P0 ;  /* 0x000000ff06067207 */ /* 0x020fc60004000000 */
[----:B------:R-:W-:-:S04]  /*1b130*/  IMAD R2, R2, UR4, RZ ;  /* 0x0000000402027c24 */ /* 0x000fc8000f8e02ff */
[C---:B------:R-:W-:Y:S01]  /*1b140*/  IMAD R0, R4.reuse, UR5, R2 ;  /* 0x0000000504007c24 */ /* 0x040fe2000f8e0202 */
[----:B--2---:R-:W-:Y:S01]  /*1b150*/  SEL R2, R3, RZ, !P0 ;  /* 0x000000ff03027207 */ /* 0x004fe20004000000 */
[----:B---3--:R-:W-:-:S04]  /*1b160*/  IMAD.WIDE.U32 R4, R4, UR4, RZ ;  /* 0x0000000404047c25 */ /* 0x008fc8000f8e00ff */
[----:B------:R-:W-:Y:S01]  /*1b170*/  IMAD.IADD R0, R5, 0x1, R0 ;  /* 0x0000000105007824 */ /* 0x000fe200078e0200 */
[----:B------:R0:W-:Y:S04]  /*1b180*/  STL.64 [R1+0x28], R4 ;  /* 0x0000280401007387 */ /* 0x0001e80000100a00 */
[----:B------:R0:W-:Y:S04]  /*1b190*/  STL [R1+0x10], R6 ;  /* 0x0000100601007387 */ /* 0x0001e80000100800 */
[----:B------:R0:W-:Y:S04]  /*1b1a0*/  STL [R1+0x30], R2 ;  /* 0x0000300201007387 */ /* 0x0001e80000100800 */
[----:B------:R0:W-:Y:S01]  /*1b1b0*/  STL [R1+0x18], R0 ;  /* 0x0000180001007387 */ /* 0x0001e20000100800 */
[----:B------:R-:W-:Y:S05]  /*1b1c0*/  @!P1 BRA `(.L_x_628) ;  /* 0x0000000000409947 */ /* 0x000fea0003800000 */
[----:B0-----:R-:W-:Y:S01]  /*1b1d0*/  MOV R2, 0x0 ;  /* 0x0000000000027802 */ /* 0x001fe20000000f00 */
        /* <DEDUP_REMOVED lines=15> */
.L_x_628:
[----:B------:R-:W-:Y:S05]  /*1b2d0*/  BSYNC B6 ;  /* 0x0000000000067941 */ /* 0x000fea0003800000 */
.L_x_627:
[----:B------:R-:W2:Y:S01]  /*1b2e0*/  LDL.LU R20, [R1+0x18] ;  /* 0x0000180001147983 */ /* 0x000ea20000300800 */
[----:B------:R-:W1:Y:S01]  /*1b2f0*/  LDC R10, c[0x0][0x448] ;  /* 0x00011200ff0a7b82 */ /* 0x000e620000000800 */
[----:B------:R-:W-:Y:S01]  /*1b300*/  ULDC.64 UR4, c[0x0][0x2d8] ;  /* 0x0000b60000047ab9 */ /* 0x000fe20000000a00 */
[----:B------:R-:W-:Y:S01]  /*1b310*/  ULDC.64 UR6, c[0x0][0x2e0] ;  /* 0x0000b80000067ab9 */ /* 0x000fe20000000a00 */
[----:B0-----:R-:W2:Y:S01]  /*1b320*/  LDL.LU.64 R2, [R1+0x28] ;  /* 0x0000280001027983 */ /* 0x001ea20000300a00 */
[----:B------:R-:W-:-:S03]  /*1b330*/  ULDC.64 UR8, c[0x0][0x280] ;  /* 0x0000a00000087ab9 */ /* 0x000fc60000000a00 */
[----:B------:R-:W3:Y:S04]  /*1b340*/  LDL.LU R21, [R1+0x30] ;  /* 0x0000300001157983 */ /* 0x000ee80000300800 */
[----:B------:R-:W4:Y:S01]  /*1b350*/  LDL.LU R4, [R1+0x10] ;  /* 0x0000100001047983 */ /* 0x000f220000300800 */
[----:B------:R-:W0:Y:S01]  /*1b360*/  S2R R12, SR_TID.X ;  /* 0x00000000000c7919 */ /* 0x000e220000002100 */
[----:B------:R-:W0:Y:S01]  /*1b370*/  S2R R11, SR_TID.X ;  /* 0x00000000000b7919 */ /* 0x000e220000002100 */
[----:B-1----:R-:W-:-:S13]  /*1b380*/  ISETP.NE.AND P0, PT, R10, 0x1, PT ;  /* 0x000000010a00780c */ /* 0x002fda0003f05270 */
[----:B------:R-:W1:Y:S01]  /*1b390*/  @P0 LDC R5, c[0x0][0x450] ;  /* 0x00011400ff050b82 */ /* 0x000e620000000800 */
[----:B--2---:R-:W-:Y:S02]  /*1b3a0*/  IMAD.MOV.U32 R3, RZ, RZ, R20 ;  /* 0x000000ffff037224 */ /* 0x004fe400078e0014 */
[----:B------:R-:W2:Y:S01]  /*1b3b0*/  S2R R20, SR_TID.X ;  /* 0x0000000000147919 */ /* 0x000ea20000002100 */
[----:B------:R-:W-:-:S04]  /*1b3c0*/  IMAD.WIDE.U32 R2, R17, UR4, R2 ;  /* 0x0000000411027c25 */ /* 0x000fc8000f8e0002 */
[----:B------:R-:W-:Y:S01]  /*1b3d0*/  IMAD R3, R17, UR5, R3 ;  /* 0x0000000511037c24 */ /* 0x000fe2000f8e0203 */
[----:B------:R-:W-:Y:S01]  /*1b3e0*/  ULDC.64 UR4, c[0x0][0x2d0] ;  /* 0x0000b40000047ab9 */ /* 0x000fe20000000a00 */
[----:B---3--:R-:W-:Y:S02]  /*1b3f0*/  IMAD R0, R21, UR6, RZ ;  /* 0x0000000615007c24 */ /* 0x008fe4000f8e02ff */
[----:B----4-:R-:W-:-:S04]  /*1b400*/  IMAD.WIDE.U32 R2, R4, UR6, R2 ;  /* 0x0000000604027c25 */ /* 0x010fc8000f8e0002 */
[----:B------:R-:W-:Y:S01]  /*1b410*/  IMAD R0, R4, UR7, R0 ;  /* 0x0000000704007c24 */ /* 0x000fe2000f8e0200 */
[----:B------:R-:W-:Y:S01]  /*1b420*/  ULDC.64 UR6, c[0x0][0x2c8] ;  /* 0x0000b20000067ab9 */ /* 0x000fe20000000a00 */
[----:B------:R-:W3:Y:S02]  /*1b430*/  @P0 LDC R4, c[0x0][0x44c] ;  /* 0x00011300ff040b82 */ /* 0x000ee40000000800 */
[----:B------:R-:W-:Y:S01]  /*1b440*/  IMAD.IADD R3, R3, 0x1, R0 ;  /* 0x0000000103037824 */ /* 0x000fe200078e0200 */
[C---:B--2---:R-:W-:Y:S01]  /*1b450*/  LOP3.LUT R21, R20.reuse, 0x7f, RZ, 0xc0, !PT ;  /* 0x0000007f14157812 */ /* 0x044fe200078ec0ff */
[----:B------:R-:W-:-:S03]  /*1b460*/  IMAD.SHL.U32 R20, R20, 0x20, RZ ;  /* 0x0000002014147824 */ /* 0x000fc600078e00ff */
[----:B------:R-:W-:-:S04]  /*1b470*/  SHF.R.U32.HI R21, RZ, 0x2, R21 ;  /* 0x00000002ff157819 */ /* 0x000fc80000011615 */
[----:B------:R-:W-:Y:S01]  /*1b480*/  LOP3.LUT R20, R21, 0x60, R20, 0xf8, !PT ;  /* 0x0000006015147812 */ /* 0x000fe200078ef814 */
[----:B0-----:R-:W-:-:S04]  /*1b490*/  IMAD.SHL.U32 R21, R12, 0x8, RZ ;  /* 0x000000080c157824 */ /* 0x001fc800078e00ff */
[----:B------:R-:W-:Y:S01]  /*1b4a0*/  IMAD R8, R25, 0xc0, R20 ;  /* 0x000000c019087824 */ /* 0x000fe200078e0214 */
[----:B------:R-:W-:Y:S01]  /*1b4b0*/  LOP3.LUT R21, R21, 0x18, RZ, 0xc0, !PT ;  /* 0x0000001815157812 */ /* 0x000fe200078ec0ff */
[----:B------:R-:W-:Y:S02]  /*1b4c0*/  IMAD.SHL.U32 R20, R11, 0x8, RZ ;  /* 0x000000080b147824 */ /* 0x000fe400078e00ff */
[----:B---3--:R-:W-:Y:S01]  /*1b4d0*/  @P0 IMAD.HI.U32 R0, R8, R4, RZ ;  /* 0x0000000408000227 */ /* 0x008fe200078e00ff */
[C---:B------:R-:W-:Y:S02]  /*1b4e0*/  LOP3.LUT R13, R21.reuse, 0x20, RZ, 0xfc, !PT ;  /* 0x00000020150d7812 */ /* 0x040fe400078efcff */
[----:B------:R-:W-:Y:S01]  /*1b4f0*/  LOP3.LUT R20, R20, 0x18, RZ, 0xc0, !PT ;  /* 0x0000001814147812 */ /* 0x000fe200078ec0ff */
[----:B------:R-:W-:Y:S01]  /*1b500*/  IMAD.MOV.U32 R4, RZ, RZ, R8 ;  /* 0x000000ffff047224 */ /* 0x000fe200078e0008 */
[----:B-1----:R-:W-:Y:S02]  /*1b510*/  @P0 SHF.R.U32.HI R4, RZ, R5, R0 ;  /* 0x00000005ff040219 */ /* 0x002fe40000011600 */
[----:B------:R-:W-:-:S02]  /*1b520*/  LOP3.LUT R12, R21, 0x40, RZ, 0xfc, !PT ;  /* 0x00000040150c7812 */ /* 0x000fc400078efcff */
[--C-:B------:R-:W-:Y:S01]  /*1b530*/  SHF.R.S32.HI R0, RZ, 0x1f, R4.reuse ;  /* 0x0000001fff007819 */ /* 0x100fe20000011404 */
[----:B------:R-:W-:-:S04]  /*1b540*/  IMAD.MOV R6, RZ, RZ, -R4 ;  /* 0x000000ffff067224 */ /* 0x000fc800078e0a04 */
[----:B------:R-:W-:-:S04]  /*1b550*/  IMAD R0, R0, UR4, RZ ;  /* 0x0000000400007c24 */ /* 0x000fc8000f8e02ff */
[C---:B------:R-:W-:Y:S02]  /*1b560*/  IMAD R0, R4.reuse, UR5, R0 ;  /* 0x0000000504007c24 */ /* 0x040fe4000f8e0200 */
[----:B------:R-:W-:-:S04]  /*1b570*/  IMAD.WIDE.U32 R4, R4, UR4, R2 ;  /* 0x0000000404047c25 */ /* 0x000fc8000f8e0002 */
[----:B------:R-:W-:Y:S02]  /*1b580*/  IMAD.IADD R5, R5, 0x1, R0 ;  /* 0x0000000105057824 */ /* 0x000fe400078e0200 */
[----:B------:R-:W-:Y:S02]  /*1b590*/  IMAD R0, R10, R6, R8 ;  /* 0x000000060a007224 */ /* 0x000fe400078e0208 */
[----:B------:R-:W-:-:S03]  /*1b5a0*/  VIADD R8, R8, 0x80 ;  /* 0x0000008008087836 */ /* 0x000fc60000000000 */
[----:B------:R-:W-:-:S05]  /*1b5b0*/  SHF.R.S32.HI R6, RZ, 0x1f, R0 ;  /* 0x0000001fff067819 */ /* 0x000fca0000011400 */
[----:B------:R-:W-:Y:S02]  /*1b5c0*/  IMAD R9, R6, UR6, RZ ;  /* 0x0000000606097c24 */ /* 0x000fe4000f8e02ff */
[C---:B------:R-:W-:Y:S02]  /*1b5d0*/  IMAD.WIDE.U32 R6, R0.reuse, UR6, R4 ;  /* 0x0000000600067c25 */ /* 0x040fe4000f8e0004 */
[----:B------:R-:W0:Y:S02]  /*1b5e0*/  @P0 LDC R5, c[0x0][0x44c] ;  /* 0x00011300ff050b82 */ /* 0x000e240000000800 */
[----:B------:R-:W-:Y:S01]  /*1b5f0*/  IMAD R0, R0, UR7, R9 ;  /* 0x0000000700007c24 */ /* 0x000fe2000f8e0209 */
[----:B------:R-:W-:Y:S01]  /*1b600*/  LEA R4, P1, R6, UR8, 0x1 ;  /* 0x0000000806047c11 */ /* 0x000fe2000f8208ff */
[----:B------:R1:W5:Y:S02]  /*1b610*/  LDL R9, [R1+0xc] ;  /* 0x00000c0001097983 */ /* 0x0003640000100800 */
[----:B------:R-:W-:-:S02]  /*1b620*/  IMAD.IADD R0, R7, 0x1, R0 ;  /* 0x0000000107007824 */ /* 0x000fc400078e0200 */
[----:B------:R-:W2:Y:S03]  /*1b630*/  @P0 LDC R7, c[0x0][0x450] ;  /* 0x00011400ff070b82 */ /* 0x000ea60000000800 */
[----:B------:R-:W-:Y:S01]  /*1b640*/  LEA.HI.X R0, R6, UR9, R0, 0x1, P1 ;  /* 0x0000000906007c11 */ /* 0x000fe200088f0c00 */
[----:B------:R-:W-:Y:S02]  /*1b650*/  IMAD.MOV.U32 R6, RZ, RZ, R8 ;  /* 0x000000ffff067224 */ /* 0x000fe400078e0008 */
[----:B0-----:R-:W-:-:S05]  /*1b660*/  @P0 IMAD.HI.U32 R5, R8, R5, RZ ;  /* 0x0000000508050227 */ /* 0x001fca00078e00ff */
[----:B--2---:R-:W-:-:S04]  /*1b670*/  @P0 SHF.R.U32.HI R6, RZ, R7, R5 ;  /* 0x00000007ff060219 */ /* 0x004fc80000011605 */
[--C-:B------:R-:W-:Y:S01]  /*1b680*/  SHF.R.S32.HI R7, RZ, 0x1f, R6.reuse ;  /* 0x0000001fff077819 */ /* 0x100fe20000011406 */
[----:B------:R-:W-:Y:S02]  /*1b690*/  IMAD.MOV R5, RZ, RZ, -R6 ;  /* 0x000000ffff057224 */ /* 0x000fe400078e0a06 */
[----:B------:R-:W-:-:S04]  /*1b6a0*/  IMAD.WIDE.U32 R2, R6, UR4, R2 ;  /* 0x0000000406027c25 */ /* 0x000fc8000f8e0002 */
[----:B------:R-:W-:Y:S02]  /*1b6b0*/  IMAD R5, R10, R5, R8 ;  /* 0x000000050a057224 */ /* 0x000fe400078e0208 */
[----:B------:R-:W-:Y:S01]  /*1b6c0*/  IMAD R7, R7, UR4, RZ ;  /* 0x0000000407077c24 */ /* 0x000fe2000f8e02ff */
[----:B------:R-:W-:Y:S02]  /*1b6d0*/  ULDC UR4, c[0x0][0x2b8] ;  /* 0x0000ae0000047ab9 */ /* 0x000fe40000000800 */
[----:B------:R-:W-:Y:S01]  /*1b6e0*/  ISETP.GE.AND P2, PT, R20, UR4, PT ;  /* 0x0000000414007c0c */ /* 0x000fe2000bf46270 */
[----:B------:R-:W-:Y:S01]  /*1b6f0*/  IMAD R7, R6, UR5, R7 ;  /* 0x0000000506077c24 */ /* 0x000fe2000f8e0207 */
[----:B------:R-:W-:Y:S02]  /*1b700*/  SHF.R.S32.HI R6, RZ, 0x1f, R5 ;  /* 0x0000001fff067819 */ /* 0x000fe40000011405 */
[----:B------:R-:W-:Y:S01]  /*1b710*/  ISETP.GE.AND P1, PT, R13, UR4, PT ;  /* 0x000000040d007c0c */ /* 0x000fe2000bf26270 */
[----:B------:R-:W-:Y:S01]  /*1b720*/  IMAD.IADD R3, R3, 0x1, R7 ;  /* 0x0000000103037824 */ /* 0x000fe200078e0207 */
[----:B------:R-:W-:Y:S01]  /*1b730*/  ISETP.GE.AND P0, PT, R12, UR4, PT ;  /* 0x000000040c007c0c */ /* 0x000fe2000bf06270 */
[----:B------:R-:W-:-:S02]  /*1b740*/  IMAD R6, R6, UR6, RZ ;  /* 0x0000000606067c24 */ /* 0x000fc4000f8e02ff */
        /* <DEDUP_REMOVED lines=8> */
[----:B-1----:R-:W-:Y:S06]  /*1b7d0*/  BRA.DIV UR4, `(.L_x_629) ;  /* 0x0000005204207947 */ /* 0x002fec000b800000 */
[----:B------:R-:W2:Y:S01]  /*1b7e0*/  LDL.LU R3, [R1+0x38] ;  /* 0x0000380001037983 */ /* 0x000ea20000300800 */
[----:B------:R-:W-:-:S03]  /*1b7f0*/  IMAD R25, R25, 0xc0, R21 ;  /* 0x000000c019197824 */ /* 0x000fc600078e0215 */
[----:B------:R-:W0:Y:S01]  /*1b800*/  SHFL.IDX PT, R2, R4, RZ, 0x1c1f ;  /* 0x001c1fff04027589 */ /* 0x000e2200000e0000 */
[----:B--2---:R-:W-:-:S03]  /*1b810*/  IMAD R5, R3, R10, RZ ;  /* 0x0000000a03057224 */ /* 0x004fc600078e02ff */
[----:B------:R-:W1:Y:S02]  /*1b820*/  SHFL.IDX PT, R3, R0, RZ, 0x1c1f ;  /* 0x001c1fff00037589 */ /* 0x000e6400000e0000 */
[----:B------:R-:W-:-:S13]  /*1b830*/  ISETP.GE.AND P4, PT, R25, R5, PT ;  /* 0x000000051900720c */ /* 0x000fda0003f86270 */
[----:B0-----:R-:W-:-:S05]  /*1b840*/  @!P4 LEA R2, P3, R20, R2, 0x1 ;  /* 0x000000021402c211 */ /* 0x001fca00078608ff */
[----:B-1----:R-:W-:-:S05]  /*1b850*/  @!P4 IMAD.X R3, RZ, RZ, R3, P3 ;  /* 0x000000ffff03c224 */ /* 0x002fca00018e0603 */
        /* <DEDUP_REMOVED lines=29> */
[----:B0-----:R-:W0:Y:S01]  /*1ba30*/  SHFL.IDX PT, R2, R4, 0x3, 0x1c1f ;  /* 0x007c1f0004027f89 */ /* 0x001e2200000e0000 */
[----:B------:R-:W-:-:S03]  /*1ba40*/  VIADD R3, R25, 0x80 ;  /* 0x0000008019037836 */ /* 0x000fc60000000000 */
[----:B------:R-:W-:Y:S02]  /*1ba50*/  SHFL.IDX PT, R4, R6, RZ, 0x1c1f ;  /* 0x001c1fff06047589 */ /* 0x000fe400000e0000 */
[-C--:B------:R-:W-:Y:S01]  /*1ba60*/  ISETP.GE.AND P3, PT, R3, R5.reuse, PT ;  /* 0x000000050300720c */ /* 0x080fe20003f66270 */
[----:B------:R-:W-:Y:S01]  /*1ba70*/  VIADD R3, R25, 0x60 ;  /* 0x0000006019037836 */ /* 0x000fe20000000000 */
[----:B------:R-:W-:Y:S04]  /*1ba80*/  SHFL.IDX PT, R6, R6, 0x1, 0x1c1f ;  /* 0x003c1f0006067f89 */ /* 0x000fe800000e0000 */
[----:B------:R-:W-:-:S13]  /*1ba90*/  ISETP.GE.AND P4, PT, R3, R5, PT ;  /* 0x000000050300720c */ /* 0x000fda0003f86270 */
[----:B0-----:R-:W-:-:S05]  /*1baa0*/  @!P4 LEA R2, P5, R20, R2, 0x1 ;  /* 0x000000021402c211 */ /* 0x001fca00078a08ff */
        /* <DEDUP_REMOVED lines=13> */
.L_x_793:
[----:B------:R-:W-:Y:S02]  /*1bb80*/  VIADD R25, R25, 0xa0 ;  /* 0x000000a019197836 */ /* 0x000fe40000000000 */
        /* <DEDUP_REMOVED lines=12> */
.L_x_630:
        /* <DEDUP_REMOVED lines=18> */
.L_x_794:
[----:B------:R-:W-:Y:S05]  /*1bd70*/  BSYNC B0 ;  /* 0x0000000000007941 */ /* 0x000fea0003800000 */
.L_x_631:
        /* <DEDUP_REMOVED lines=9> */
[----:B------:R-:W-:Y:S01]  /*1be10*/  LOP3.LUT R9, RZ, R3, RZ, 0x33, !PT ;  /* 0x00000003ff097212 */ /* 0x000fe200078e33ff */
        /* <DEDUP_REMOVED lines=10> */
[----:B------:R-:W2:Y:S01]  /*1bec0*/  LDL R3, [R1+0x50] ;  /* 0x0000500001037983 */ /* 0x000ea20000100800 */
[----:B------:R-:W-:Y:S01]  /*1bed0*/  VIADD R5, R18, 0x1 ;  /* 0x0000000112057836 */ /* 0x000fe20000000000 */
[----:B------:R-:W-:Y:S04]  /*1bee0*/  BSSY B1, `(.L_x_637) ;  /* 0x00000ae000017945 */ /* 0x000fe80003800000 */
[----:B------:R-:W-:-:S04]  /*1bef0*/  ISETP.NE.AND P0, PT, R5, 0x2, PT ;  /* 0x000000020500780c */ /* 0x000fc80003f05270 */
[----:B------:R-:W-:Y:S02]  /*1bf00*/  SEL R10, RZ, 0x1, P0 ;  /* 0x00000001ff0a7807 */ /* 0x000fe40000000000 */
[----:B------:R-:W-:Y:S02]  /*1bf10*/  SEL R5, R5, RZ, P0 ;  /* 0x000000ff05057207 */ /* 0x000fe40000000000 */
[----:B------:R-:W-:Y:S02]  /*1bf20*/  LOP3.LUT R10, R28, R10, RZ, 0x3c, !PT ;  /* 0x0000000a1c0a7212 */ /* 0x000fe400078e3cff */
[----:B--2---:R-:W-:-:S13]  /*1bf30*/  LOP3.LUT P1, RZ, R3, 0x1, RZ, 0xc0, !PT ;  /* 0x0000000103ff7812 */ /* 0x004fda000782c0ff */
[----:B------:R-:W-:Y:S05]  /*1bf40*/  @!P1 BRA `(.L_x_638) ;  /* 0x00000008009c9947 */ /* 0x000fea0003800000 */
[----:B------:R-:W-:Y:S01]  /*1bf50*/  ULDC.64 UR4, c[0x0][0x418] ;  /* 0x0001060000047ab9 */ /* 0x000fe20000000a00 */
[----:B0-----:R-:W-:Y:S01]  /*1bf60*/  IMAD.MOV.U32 R7, RZ, RZ, R19 ;  /* 0x000000ffff077224 */ /* 0x001fe200078e0013 */
[----:B------:R-:W-:-:S04]  /*1bf70*/  ISETP.NE.U32.AND P0, PT, RZ, UR4, PT ;  /* 0x00000004ff007c0c */ /* 0x000fc8000bf05070 */
[----:B------:R-:W-:-:S13]  /*1bf80*/  ISETP.NE.AND.EX P0, PT, RZ, UR5, PT, P0 ;  /* 0x00000005ff007c0c */ /* 0x000fda000bf05300 */
[----:B------:R-:W-:Y:S05]  /*1bf90*/  @!P0 BRA `(.L_x_639) ;  /* 0x0000000000488947 */ /* 0x000fea0003800000 */
[----:B------:R-:W2:Y:S01]  /*1bfa0*/  LDL R11, [R1+0x4] ;  /* 0x00000400010b7983 */ /* 0x000ea20000100800 */
[----:B------:R-:W0:Y:S01]  /*1bfb0*/  LDC R7, c[0x0][0x43c] ;  /* 0x00010f00ff077b82 */ /* 0x000e220000000800 */
        /* <DEDUP_REMOVED lines=16> */
.L_x_639:
[----:B------:R-:W-:Y:S01]  /*1c0c0*/  IMAD R3, R5, 0x8, R16 ;  /* 0x0000000805037824 */ /* 0x000fe200078e0210 */
[----:B------:R-:W-:Y:S01]  /*1c0d0*/  SHF.L.U32 R2, R10, 0x1f, RZ ;  /* 0x0000001f0a027819 */ /* 0x000fe200000006ff */
[----:B------:R-:W-:Y:S03]  /*1c0e0*/  BSSY B3, `(.L_x_640) ;  /* 0x0000003000037945 */ /* 0x000fe60003800000 */
[----:B------:R-:W1:Y:S02]  /*1c0f0*/  SYNCS.PHASECHK.TRANS64.TRYWAIT P0, [R3+URZ+0x31c40], R2 ;  /* 0x031c4002030075a7 */ /* 0x000e64000800017f */
[----:B-1----:R-:W-:Y:S05]  /*1c100*/  @!P0 BRA `(.L_x_641) ;  /* 0x0000004c00ec8947 */ /* 0x002fea0003800000 */
.L_x_795:
[----:B------:R-:W-:Y:S05]  /*1c110*/  BSYNC B3 ;  /* 0x0000000000037941 */ /* 0x000fea0003800000 */
.L_x_640:
        /* <DEDUP_REMOVED lines=12> */
.L_x_643:
[----:B------:R-:W-:Y:S05]  /*1c1e0*/  BSYNC B3 ;  /* 0x0000000000037941 */ /* 0x000fea0003800000 */
.L_x_642:
        /* <DEDUP_REMOVED lines=11> */
.L_x_644:
        /* <DEDUP_REMOVED lines=16> */
.L_x_645:
        /* <DEDUP_REMOVED lines=16> */
.L_x_646:
        /* <DEDUP_REMOVED lines=15> */
.L_x_796:
[----:B------:R-:W-:Y:S05]  /*1c590*/  BSYNC B3 ;  /* 0x0000000000037941 */ /* 0x000fea0003800000 */
.L_x_647:
        /* <DEDUP_REMOVED lines=12> */
.L_x_650:
[----:B------:R-:W-:Y:S05]  /*1c660*/  BSYNC B3 ;  /* 0x0000000000037941 */ /* 0x000fea0003800000 */
.L_x_649:
        /* <DEDUP_REMOVED lines=11> */
.L_x_651:
        /* <DEDUP_REMOVED lines=15> */
.L_x_652:
        /* <DEDUP_REMOVED lines=15> */
.L_x_653:
        /* <DEDUP_REMOVED lines=12> */
.L_x_638:
[----:B------:R-:W-:Y:S05]  /*1c9c0*/  BSYNC B1 ;  /* 0x0000000000017941 */ /* 0x000fea0003800000 */
.L_x_637:
[----:B------:R-:W2:Y:S01]  /*1c9d0*/  LDL.LU R0, [R1+0x1c] ;  /* 0x00001c0001007983 */ /* 0x000ea20000300800 */
[----:B------:R-:W-:Y:S02]  /*1c9e0*/  IMAD.MOV.U32 R18, RZ, RZ, R5 ;  /* 0x000000ffff127224 */ /* 0x000fe400078e0005 */
[----:B------:R-:W-:Y:S02]  /*1c9f0*/  IMAD.MOV.U32 R28, RZ, RZ, R10 ;  /* 0x000000ffff1c7224 */ /* 0x000fe400078e000a */
[----:B--2---:R-:W-:-:S07]  /*1ca00*/  VIADD R0, R0, 0xfffffffd ;  /* 0xfffffffd00007836 */ /* 0x004fce0000000000 */
.L_x_636:
[----:B------:R-:W-:Y:S05]  /*1ca10*/  BSYNC B2 ;  /* 0x0000000000027941 */ /* 0x000fea0003800000 */
.L_x_635:
[----:B------:R-:W-:Y:S01]  /*1ca20*/  VIADD R9, R9, 0xfffffffe ;  /* 0xfffffffe09097836 */ /* 0x000fe20000000000 */
[----:B------:R-:W-:-:S04]  /*1ca30*/  LOP3.LUT R4, RZ, R4, RZ, 0x33, !PT ;  /* 0x00000004ff047212 */ /* 0x000fc800078e33ff */
[----:B------:R-:W-:-:S13]  /*1ca40*/  ISETP.NE.AND P0, PT, R9, R4, PT ;  /* 0x000000040900720c */ /* 0x000fda0003f05270 */
[----:B------:R-:W-:Y:S05]  /*1ca50*/  @!P0 BRA `(.L_x_634) ;  /* 0x0000001400988947 */ /* 0x000fea0003800000 */
[----:B------:R-:W-:-:S07]  /*1ca60*/  IMAD.MOV.U32 R4, RZ, RZ, R19 ;  /* 0x000000ffff047224 */ /* 0x000fce00078e0013 */
.L_x_688:
[----:B------:R-:W2:Y:S01]  /*1ca70*/  LDL R2, [R1+0x50] ;  /* 0x0000500001027983 */ /* 0x000ea20000100800 */
[----:B------:R-:W-:Y:S01]  /*1ca80*/  VIADD R6, R18, 0x1 ;  /* 0x0000000112067836 */ /* 0x000fe20000000000 */
[----:B------:R-:W-:Y:S05]  /*1ca90*/  YIELD ;  /* 0x0000000000007946 */ /* 0x000fea0003800000 */
[----:B------:R-:W-:Y:S01]  /*1caa0*/  ISETP.NE.AND P0, PT, R6, 0x2, PT ;  /* 0x000000020600780c */ /* 0x000fe20003f05270 */
[----:B------:R-:W-:Y:S03]  /*1cab0*/  BSSY B1, `(.L_x_654) ;  /* 0x00000ab000017945 */ /* 0x000fe60003800000 */
[----:B0-----:R-:W-:-:S02]  /*1cac0*/  SEL R7, RZ, 0x1, P0 ;  /* 0x00000001ff077807 */ /* 0x001fc40000000000 */
[----:B------:R-:W-:Y:S02]  /*1cad0*/  SEL R6, R6, RZ, P0 ;  /* 0x000000ff06067207 */ /* 0x000fe40000000000 */
[----:B------:R-:W-:Y:S02]  /*1cae0*/  LOP3.LUT R7, R28, R7, RZ, 0x3c, !PT ;  /* 0x000000071c077212 */ /* 0x000fe400078e3cff */
[----:B--2---:R-:W-:-:S13]  /*1caf0*/  LOP3.LUT P1, RZ, R2, 0x1, RZ, 0xc0, !PT ;  /* 0x0000000102ff7812 */ /* 0x004fda000782c0ff */
[----:B------:R-:W-:Y:S05]  /*1cb00*/  @!P1 BRA `(.L_x_655) ;  /* 0x0000000800949947 */ /* 0x000fea0003800000 */
[----:B------:R-:W-:Y:S01]  /*1cb10*/  ULDC.64 UR4, c[0x0][0x418] ;  /* 0x0001060000047ab9 */ /* 0x000fe20000000a00 */
[----:B------:R-:W-:Y:S01]  /*1cb20*/  IMAD.MOV.U32 R9, RZ, RZ, R0 ;  /* 0x000000ffff097224 */ /* 0x000fe200078e0000 */
        /* <DEDUP_REMOVED lines=21> */
.L_x_656:
[----:B------:R-:W-:Y:S01]  /*1cc80*/  IMAD R3, R6, 0x8, R16 ;  /* 0x0000000806037824 */ /* 0x000fe200078e0210 */
[----:B------:R-:W-:Y:S01]  /*1cc90*/  SHF.L.U32 R2, R7, 0x1f, RZ ;  /* 0x0000001f07027819 */ /* 0x000fe200000006ff */
[----:B------:R-:W-:Y:S03]  /*1cca0*/  BSSY B2, `(.L_x_657) ;  /* 0x0000003000027945 */ /* 0x000fe60003800000 */
[----:B------:R-:W1:Y:S02]  /*1ccb0*/  SYNCS.PHASECHK.TRANS64.TRYWAIT P0, [R3+URZ+0x31c40], R2 ;  /* 0x031c4002030075a7 */ /* 0x000e64000800017f */
[----:B-1----:R-:W-:Y:S05]  /*1ccc0*/  @!P0 BRA `(.L_x_658) ;  /* 0x0000004400248947 */ /* 0x002fea0003800000 */
.L_x_797:
[----:B------:R-:W-:Y:S05]  /*1ccd0*/  BSYNC B2 ;  /* 0x0000000000027941 */ /* 0x000fea0003800000 */
.L_x_657:
        /* <DEDUP_REMOVED lines=12> */
.L_x_660:
[----:B------:R-:W-:Y:S05]  /*1cda0*/  BSYNC B2 ;  /* 0x0000000000027941 */ /* 0x000fea0003800000 */
.L_x_659:
        /* <DEDUP_REMOVED lines=11> */
.L_x_661:
        /* <DEDUP_REMOVED lines=16> */
.L_x_662:
        /* <DEDUP_REMOVED lines=16> */
.L_x_663:
        /* <DEDUP_REMOVED lines=15> */
.L_x_798:
[----:B------:R-:W-:Y:S05]  /*1d150*/  BSYNC B2 ;  /* 0x0000000000027941 */ /* 0x000fea0003800000 */
.L_x_664:
        /* <DEDUP_REMOVED lines=11> */
.L_x_667:
[----:B------:R-:W-:Y:S05]  /*1d210*/  BSYNC B2 ;  /* 0x0000000000027941 */ /* 0x000fea0003800000 */
.L_x_666:
        /* <DEDUP_REMOVED lines=10> */
.L_x_668:
        /* <DEDUP_REMOVED lines=15> */
.L_x_669:
        /* <DEDUP_REMOVED lines=15> */
.L_x_670:
        /* <DEDUP_REMOVED lines=12> */
.L_x_655:
[----:B------:R-:W-:Y:S05]  /*1d560*/  BSYNC B1 ;  /* 0x0000000000017941 */ /* 0x000fea0003800000 */
.L_x_654:
[----:B------:R-:W2:Y:S01]  /*1d570*/  LDL R2, [R1+0x50] ;  /* 0x0000500001027983 */ /* 0x000ea20000100800 */
[----:B------:R-:W-:Y:S01]  /*1d580*/  VIADD R18, R6, 0x1 ;  /* 0x0000000106127836 */ /* 0x000fe20000000000 */
[----:B------:R-:W-:Y:S01]  /*1d590*/  BSSY B1, `(.L_x_671) ;  /* 0x00000ae000017945 */ /* 0x000fe20003800000 */
[----:B------:R-:W-:-:S03]  /*1d5a0*/  VIADD R9, R0, 0xffffffff ;  /* 0xffffffff00097836 */ /* 0x000fc60000000000 */
[----:B------:R-:W-:-:S04]  /*1d5b0*/  ISETP.NE.AND P0, PT, R18, 0x2, PT ;  /* 0x000000021200780c */ /* 0x000fc80003f05270 */
[----:B------:R-:W-:Y:S02]  /*1d5c0*/  SEL R28, RZ, 0x1, P0 ;  /* 0x00000001ff1c7807 */ /* 0x000fe40000000000 */
        /* <DEDUP_REMOVED lines=27> */
.L_x_673:
[----:B------:R-:W-:Y:S01]  /*1d780*/  IMAD R2, R18, 0x8, R16 ;  /* 0x0000000812027824 */ /* 0x000fe200078e0210 */
[----:B------:R-:W-:Y:S01]  /*1d790*/  SHF.L.U32 R3, R28, 0x1f, RZ ;  /* 0x0000001f1c037819 */ /* 0x000fe200000006ff */
[----:B------:R-:W-:Y:S03]  /*1d7a0*/  BSSY B2, `(.L_x_674) ;  /* 0x0000003000027945 */ /* 0x000fe60003800000 */
[----:B------:R-:W1:Y:S02]  /*1d7b0*/  SYNCS.PHASECHK.TRANS64.TRYWAIT P0, [R2+URZ+0x31c40], R3 ;  /* 0x031c4003020075a7 */ /* 0x000e64000800017f */
[----:B-1----:R-:W-:Y:S05]  /*1d7c0*/  @!P0 BRA `(.L_x_675) ;  /* 0x00000038008c8947 */ /* 0x002fea0003800000 */
.L_x_799:
[----:B------:R-:W-:Y:S05]  /*1d7d0*/  BSYNC B2 ;  /* 0x0000000000027941 */ /* 0x000fea0003800000 */
.L_x_674:
        /* <DEDUP_REMOVED lines=12> */
.L_x_677:
[----:B------:R-:W-:Y:S05]  /*1d8a0*/  BSYNC B2 ;  /* 0x0000000000027941 */ /* 0x000fea0003800000 */
.L_x_676:
        /* <DEDUP_REMOVED lines=12> */
.L_x_678:
        /* <DEDUP_REMOVED lines=16> */
.L_x_679:
        /* <DEDUP_REMOVED lines=16> */
.L_x_680:
        /* <DEDUP_REMOVED lines=15> */
.L_x_800:
[----:B------:R-:W-:Y:S05]  /*1dc60*/  BSYNC B2 ;  /* 0x0000000000027941 */ /* 0x000fea0003800000 */
.L_x_681:
        /* <DEDUP_REMOVED lines=11> */
.L_x_684:
[----:B------:R-:W-:Y:S05]  /*1dd20*/  BSYNC B2 ;  /* 0x0000000000027941 */ /* 0x000fea0003800000 */
.L_x_683:
        /* <DEDUP_REMOVED lines=10> */
.L_x_685:
        /* <DEDUP_REMOVED lines=15> */
.L_x_686:
        /* <DEDUP_REMOVED lines=15> */
.L_x_687:
        /* <DEDUP_REMOVED lines=12> */
.L_x_672:
[----:B------:R-:W-:Y:S05]  /*1e070*/  BSYNC B1 ;  /* 0x0000000000017941 */ /* 0x000fea0003800000 */
.L_x_671:
[----:B------:R-:W2:Y:S01]  /*1e080*/  LDL R2, [R1+0x8] ;  /* 0x0000080001027983 */ /* 0x000ea20000100800 */
[----:B------:R-:W-:Y:S01]  /*1e090*/  VIADD R0, R0, 0xfffffffe ;  /* 0xfffffffe00007836 */ /* 0x000fe20000000000 */
[----:B--2---:R-:W-:-:S13]  /*1e0a0*/  ISETP.GT.AND P0, PT, R9, R2, PT ;  /* 0x000000020900720c */ /* 0x004fda0003f04270 */
[----:B------:R-:W-:Y:S05]  /*1e0b0*/  @P0 BRA `(.L_x_688) ;  /* 0xffffffe8006c0947 */ /* 0x000fea000383ffff */
.L_x_634:
[----:B------:R-:W-:Y:S05]  /*1e0c0*/  BSYNC B0 ;  /* 0x0000000000007941 */ /* 0x000fea0003800000 */
.L_x_633:
        /* <DEDUP_REMOVED lines=8> */
[----:B------:R-:W1:Y:S02]  /*1e150*/  FLO.U32 R0, UR4 ;  /* 0x0000000400007d00 */ /* 0x000e6400080e0000 */
        /* <DEDUP_REMOVED lines=8> */
.L_x_690:
[----:B------:R-:W-:Y:S05]  /*1e1e0*/  BSYNC B0 ;  /* 0x0000000000007941 */ /* 0x000fea0003800000 */
.L_x_689:
[----:B------:R-:W2:Y:S01]  /*1e1f0*/  LDL R0, [R1+0x50] ;  /* 0x0000500001007983 */ /* 0x000ea20000100800 */
[----:B------:R-:W-:Y:S01]  /*1e200*/  BSSY B0, `(.L_x_691) ;  /* 0x0000046000007945 */ /* 0x000fe20003800000 */
[----:B--2---:R-:W-:-:S13]  /*1e210*/  LOP3.LUT P0, RZ, R0, 0x1, RZ, 0xc0, !PT ;  /* 0x0000000100ff7812 */ /* 0x004fda000780c0ff */
[----:B------:R-:W-:Y:S05]  /*1e220*/  @!P0 BRA `(.L_x_692) ;  /* 0x00000004000c8947 */ /* 0x000fea0003800000 */
[----:B------:R-:W-:Y:S01]  /*1e230*/  IMAD R3, R18, 0x8, R16 ;  /* 0x0000000812037824 */ /* 0x000fe200078e0210 */
[----:B------:R-:W-:Y:S01]  /*1e240*/  SHF.L.U32 R0, R28, 0x1f, RZ ;  /* 0x0000001f1c007819 */ /* 0x000fe200000006ff */
[----:B------:R-:W-:Y:S01]  /*1e250*/  BSSY B1, `(.L_x_693) ;  /* 0x0000004000017945 */ /* 0x000fe20003800000 */
[----:B------:R-:W-:Y:S02]  /*1e260*/  ISETP.NE.AND P1, PT, R6, RZ, PT ;  /* 0x000000ff0600720c */ /* 0x000fe40003f25270 */
[----:B------:R-:W1:Y:S02]  /*1e270*/  SYNCS.PHASECHK.TRANS64.TRYWAIT P0, [R3+URZ+0x31c60], R0 ;  /* 0x031c6000030075a7 */ /* 0x000e64000800017f */
[----:B-1----:R-:W-:Y:S09]  /*1e280*/  @!P0 BRA `(.L_x_694) ;  /* 0x0000003000048947 */ /* 0x002ff20003800000 */
.L_x_801:
[----:B------:R-:W-:Y:S05]  /*1e290*/  BSYNC B1 ;  /* 0x0000000000017941 */ /* 0x000fea0003800000 */
.L_x_693:
        /* <DEDUP_REMOVED lines=9> */
.L_x_696:
[----:B------:R-:W-:Y:S05]  /*1e330*/  BSYNC B1 ;  /* 0x0000000000017941 */ /* 0x000fea0003800000 */
.L_x_695:
        /* <DEDUP_REMOVED lines=10> */
.L_x_697:
        /* <DEDUP_REMOVED lines=15> */
.L_x_698:
        /* <DEDUP_REMOVED lines=15> */
.L_x_699:
        /* <DEDUP_REMOVED lines=10> */
.L_x_692:
[----:B------:R-:W-:Y:S05]  /*1e660*/  BSYNC B0 ;  /* 0x0000000000007941 */ /* 0x000fea0003800000 */
.L_x_691:
[----:B------:R-:W-:-:S05]  /*1e670*/  VIADD R18, R18, 0x1 ;  /* 0x0000000112127836 */ /* 0x000fca0000000000 */
[----:B------:R-:W-:-:S04]  /*1e680*/  ISETP.NE.AND P0, PT, R18, 0x2, PT ;  /* 0x000000021200780c */ /* 0x000fc80003f05270 */
[----:B------:R-:W-:Y:S02]  /*1e690*/  SEL R3, RZ, 0x1, P0 ;  /* 0x00000001ff037807 */ /* 0x000fe40000000000 */
[----:B------:R-:W-:Y:S02]  /*1e6a0*/  SEL R18, R18, RZ, P0 ;  /* 0x000000ff12127207 */ /* 0x000fe40000000000 */
[----:B------:R-:W-:-:S07]  /*1e6b0*/  LOP3.LUT R28, R28, R3, RZ, 0x3c, !PT ;  /* 0x000000031c1c7212 */ /* 0x000fce00078e3cff */
.L_x_615:
[----:B------:R-:W-:Y:S05]  /*1e6c0*/  BSYNC B7 ;  /* 0x0000000000077941 */ /* 0x000fea0003800000 */
.L_x_613:
[----:B------:R-:W4:Y:S02]  /*1e6d0*/  LDL R0, [R1+0x50] ;  /* 0x0000500001007983 */ /* 0x000f240000100800 */
[----:B----4-:R-:W-:-:S13]  /*1e6e0*/  LOP3.LUT P0, RZ, R0, 0x2, RZ, 0xc0, !PT ;  /* 0x0000000200ff7812 */ /* 0x010fda000780c0ff */
[----:B------:R-:W-:Y:S05]  /*1e6f0*/  @!P0 BRA `(.L_x_700) ;  /* 0x0000000000248947 */ /* 0x000fea0003800000 */
[----:B------:R-:W-:Y:S05]  /*1e700*/  WARPSYNC.ALL ;  /* 0x0000000000007948 */ /* 0x000fea0003800000 */
[----:B------:R-:W4:Y:S08]  /*1e710*/  S2UR UR5, SR_CgaCtaId ;  /* 0x00000000000579c3 */ /* 0x000f300000008800 */
[----:B------:R-:W-:Y:S06]  /*1e720*/  BAR.SYNC.DEFER_BLOCKING 0x5, 0x200 ;  /* 0x0148000000007b1d */ /* 0x000fec0000010000 */
[----:B------:R-:W-:-:S02]  /*1e730*/  UMOV UR4, 0x400 ;  /* 0x0000040000047882 */ /* 0x000fc40000000000 */
[----:B----4-:R-:W-:-:S06]  /*1e740*/  ULEA UR4, UR5, UR4, 0x18 ;  /* 0x0000000405047291 */ /* 0x010fcc000f8ec03f */
[----:B------:R-:W-:-:S05]  /*1e750*/  IMAD.U32 R16, RZ, RZ, UR4 ;  /* 0x00000004ff107e24 */ /* 0x000fca000f8e00ff */
[----:B------:R4:W0:Y:S01]  /*1e760*/  LDS.128 R24, [R16+0x31cd0] ;  /* 0x031cd00010187984 */ /* 0x0008220000000c00 */
[----:B------:R-:W-:Y:S06]  /*1e770*/  BAR.ARV 0x4, 0x200 ;  /* 0x0108000000007b1d */ /* 0x000fec0000002000 */
[----:B------:R-:W-:Y:S05]  /*1e780*/  BRA `(.L_x_701) ;  /* 0x0000000800d07947 */ /* 0x000fea0003800000 */
.L_x_700:
[----:B------:R-:W4:Y:S01]  /*1e790*/  S2R R0, SR_TID.X ;  /* 0x0000000000007919 */ /* 0x000f220000002100 */
[----:B------:R-:W-:Y:S01]  /*1e7a0*/  UMOV UR4, 0xffffffff ;  /* 0xffffffff00047882 */ /* 0x000fe20000000000 */
[----:B----4-:R-:W-:-:S04]  /*1e7b0*/  LOP3.LUT R9, R0, 0x1f, RZ, 0xc0, !PT ;  /* 0x0000001f00097812 */ /* 0x010fc800078ec0ff */
[----:B------:R-:W-:Y:S01]  /*1e7c0*/  ISETP.NE.AND P0, PT, R9, 0x1f, PT ;  /* 0x0000001f0900780c */ /* 0x000fe20003f05270 */
[----:B------:R-:W-:-:S12]  /*1e7d0*/  BRA.DIV UR4, `(.L_x_702) ;  /* 0x0000002a04c47947 */ /* 0x000fd8000b800000 */
[----:B0-----:R-:W-:Y:S01]  /*1e7e0*/  IMAD.IADD R7, R27, 0x1, R9 ;  /* 0x000000011b077824 */ /* 0x001fe200078e0209 */
[----:B------:R-:W-:-:S04]  /*1e7f0*/  ULDC UR4, c[0x0][0xc3c] ;  /* 0x00030f0000047ab9 */ /* 0x000fc80000000800 */
[----:B------:R-:W-:-:S13]  /*1e800*/  ISETP.GE.OR P1, PT, R7, UR4, !P0 ;  /* 0x0000000407007c0c */ /* 0x000fda000c726670 */
[----:B------:R-:W0:Y:S08]  /*1e810*/  @!P1 LDC.64 R2, c[0x0][0xc80] ;  /* 0x00032000ff029b82 */ /* 0x000e300000000a00 */
[----:B---3--:R-:W3:Y:S01]  /*1e820*/  @!P1 LDC.64 R4, c[0x0][0xc78] ;  /* 0x00031e00ff049b82 */ /* 0x008ee20000000a00 */
[----:B0-----:R-:W-:-:S05]  /*1e830*/  @!P1 IMAD.WIDE R2, R7, 0x4, R2 ;  /* 0x0000000407029825 */ /* 0x001fca00078e0202 */
[----:B--2---:R3:W2:Y:S02]  /*1e840*/  @!P1 LDG.E R8, desc[UR60][R2.64] ;  /* 0x0000003c02089981 */ /* 0x0046a4000c1e1900 */
[----:B---3--:R-:W-:-:S05]  /*1e850*/  @!P1 IMAD.WIDE R2, R7, 0x4, R4 ;  /* 0x0000000407029825 */ /* 0x008fca00078e0204 */
        /* <DEDUP_REMOVED lines=8> */
[----:B-1----:R0:W-:Y:S02]  /*1e8e0*/  SHFL.IDX PT, R6, R24, 0x1, 0x1f ;  /* 0x00201f0018067f89 */ /* 0x0021e400000e0000 */
        /* <DEDUP_REMOVED lines=21> */
.L_x_811:
[----:B------:R-:W-:Y:S02]  /*1ea40*/  ULDC UR4, c[0x0][0xc38] ;  /* 0x00030e0000047ab9 */ /* 0x000fe40000000800 */
[----:B------:R-:W-:-:S04]  /*1ea50*/  IMAD.U32 R2, RZ, RZ, UR4 ;  /* 0x00000004ff027e24 */ /* 0x000fc8000f8e00ff */
[----:B-1----:R-:W-:-:S04]  /*1ea60*/  IMAD R5, R14, R2, RZ ;  /* 0x000000020e057224 */ /* 0x002fc800078e02ff */
[----:B------:R-:W-:-:S05]  /*1ea70*/  IMAD.IADD R6, R6, 0x1, R5 ;  /* 0x0000000106067824 */ /* 0x000fca00078e0205 */
[----:B------:R-:W-:-:S13]  /*1ea80*/  ISETP.GT.AND P6, PT, R6, R0, PT ;  /* 0x000000000600720c */ /* 0x000fda0003fc4270 */
[----:B------:R-:W-:Y:S05]  /*1ea90*/  @P6 BRA `(.L_x_703) ;  /* 0x0000000000a46947 */ /* 0x000fea0003800000 */
.L_x_706:
[----:B------:R-:W1:Y:S01]  /*1eaa0*/  LDC R2, c[0x0][0xc3c] ;  /* 0x00030f00ff027b82 */ /* 0x000e620000000800 */
[----:B------:R-:W-:-:S05]  /*1eab0*/  VIADD R27, R27, 0x1f ;  /* 0x0000001f1b1b7836 */ /* 0x000fca0000000000 */
[----:B-1----:R-:W-:-:S13]  /*1eac0*/  ISETP.GE.AND P6, PT, R27, R2, PT ;  /* 0x000000021b00720c */ /* 0x002fda0003fc6270 */
[----:B------:R-:W-:Y:S05]  /*1ead0*/  @P6 BRA `(.L_x_704) ;  /* 0x0000000400b86947 */ /* 0x000fea0003800000 */
[----:B0-----:R-:W0:Y:S01]  /*1eae0*/  S2R R3, SR_TID.X ;  /* 0x0000000000037919 */ /* 0x001e220000002100 */
[----:B------:R-:W-:Y:S01]  /*1eaf0*/  IMAD.MOV.U32 R7, RZ, RZ, RZ ;  /* 0x000000ffff077224 */ /* 0x000fe200078e00ff */
        /* <DEDUP_REMOVED lines=29> */
.L_x_819:
[----:B------:R-:W-:Y:S02]  /*1ecd0*/  ULDC UR4, c[0x0][0xc38] ;  /* 0x00030e0000047ab9 */ /* 0x000fe40000000800 */
[----:B------:R-:W-:-:S04]  /*1ece0*/  IMAD.U32 R2, RZ, RZ, UR4 ;  /* 0x00000004ff027e24 */ /* 0x000fc8000f8e00ff */
[----:B-1----:R-:W-:-:S04]  /*1ecf0*/  IMAD R5, R14, R2, RZ ;  /* 0x000000020e057224 */ /* 0x002fc800078e02ff */
[----:B------:R-:W-:-:S05]  /*1ed00*/  IMAD.IADD R6, R5, 0x1, R6 ;  /* 0x0000000105067824 */ /* 0x000fca00078e0206 */
[----:B------:R-:W-:-:S13]  /*1ed10*/  ISETP.GT.AND P6, PT, R6, R0, PT ;  /* 0x000000000600720c */ /* 0x000fda0003fc4270 */
[----:B------:R-:W-:Y:S05]  /*1ed20*/  @!P6 BRA `(.L_x_706) ;  /* 0xfffffffc005ce947 */ /* 0x000fea000383ffff */
.L_x_703:
        /* <DEDUP_REMOVED lines=9> */
.L_x_824:
[----:B------:R-:W-:-:S13]  /*1edc0*/  ISETP.NE.AND P0, PT, R8, RZ, PT ;  /* 0x000000ff0800720c */ /* 0x000fda0003f05270 */
[----:B------:R-:W-:Y:S05]  /*1edd0*/  @!P0 BRA `(.L_x_708) ;  /* 0x0000000000108947 */ /* 0x000fea0003800000 */
[----:B------:R-:W-:Y:S01]  /*1ede0*/  UMOV UR4, 0xffffffff ;  /* 0xffffffff00047882 */ /* 0x000fe20000000000 */
[----:B------:R-:W-:Y:S02]  /*1edf0*/  VIADD R12, R5, 0xffffffff ;  /* 0xffffffff050c7836 */ /* 0x000fe40000000000 */
[----:B------:R-:W-:Y:S05]  /*1ee00*/  BRA.DIV UR4, `(.L_x_709) ;  /* 0x0000002e04887947 */ /* 0x000fea000b800000 */
[----:B------:R4:W0:Y:S02]  /*1ee10*/  SHFL.IDX PT, R24, R3, R12, 0x1f ;  /* 0x00001f0c03187589 */ /* 0x00082400000e0000 */
.L_x_708:
[-C--:B--2---:R-:W-:Y:S01]  /*1ee20*/  IABS R8, R7.reuse ;  /* 0x0000000700087213 */ /* 0x084fe20000000000 */
[----:B0-----:R-:W-:Y:S01]  /*1ee30*/  IMAD R24, R24, R2, R6 ;  /* 0x0000000218187224 */ /* 0x001fe200078e0206 */
[----:B------:R-:W-:Y:S01]  /*1ee40*/  IABS R6, R7 ;  /* 0x0000000700067213 */ /* 0x000fe20000000000 */
[----:B------:R-:W-:Y:S01]  /*1ee50*/  IMAD.MOV.U32 R2, RZ, RZ, RZ ;  /* 0x000000ffff027224 */ /* 0x000fe200078e00ff */
[----:B------:R-:W0:Y:S01]  /*1ee60*/  I2F.RP R9, R8 ;  /* 0x0000000800097306 */ /* 0x000e220000209400 */
[----:B------:R-:W-:Y:S02]  /*1ee70*/  IMAD.IADD R0, R0, 0x1, -R24 ;  /* 0x0000000100007824 */ /* 0x000fe400078e0a18 */
[----:B------:R-:W-:Y:S02]  /*1ee80*/  IMAD.MOV R6, RZ, RZ, -R6 ;  /* 0x000000ffff067224 */ /* 0x000fe400078e0a06 */
[----:B------:R-:W-:-:S03]  /*1ee90*/  IMAD.IADD R27, R5, 0x1, R27 ;  /* 0x00000001051b7824 */ /* 0x000fc600078e021b */
[----:B0-----:R-:W4:Y:S02]  /*1eea0*/  MUFU.RCP R9, R9 ;  /* 0x0000000900097308 */ /* 0x001f240000001000 */
[----:B----4-:R-:W-:-:S06]  /*1eeb0*/  VIADD R3, R9, 0xffffffe ;  /* 0x0ffffffe09037836 */ /* 0x010fcc0000000000 */
[----:B------:R-:W0:Y:S02]  /*1eec0*/  F2I.FTZ.U32.TRUNC.NTZ R3, R3 ;  /* 0x0000000300037305 */ /* 0x000e24000021f000 */
[----:B0-----:R-:W-:-:S04]  /*1eed0*/  IMAD.MOV R11, RZ, RZ, -R3 ;  /* 0x000000ffff0b7224 */ /* 0x001fc800078e0a03 */
[----:B------:R-:W-:-:S04]  /*1eee0*/  IMAD R11, R11, R8, RZ ;  /* 0x000000080b0b7224 */ /* 0x000fc800078e02ff */
[----:B------:R-:W-:Y:S01]  /*1eef0*/  IMAD.HI.U32 R2, R3, R11, R2 ;  /* 0x0000000b03027227 */ /* 0x000fe200078e0002 */
[----:B------:R-:W-:-:S05]  /*1ef00*/  IABS R3, R0 ;  /* 0x0000000000037213 */ /* 0x000fca0000000000 */
[----:B------:R-:W-:-:S04]  /*1ef10*/  IMAD.HI.U32 R9, R2, R3, RZ ;  /* 0x0000000302097227 */ /* 0x000fc800078e00ff */
[----:B------:R-:W-:Y:S01]  /*1ef20*/  IMAD R3, R9, R6, R3 ;  /* 0x0000000609037224 */ /* 0x000fe200078e0203 */
[----:B---3--:R-:W-:Y:S01]  /*1ef30*/  IABS R6, R4 ;  /* 0x0000000400067213 */ /* 0x008fe20000000000 */
[----:B------:R-:W-:-:S03]  /*1ef40*/  IMAD.MOV.U32 R2, RZ, RZ, RZ ;  /* 0x000000ffff027224 */ /* 0x000fc600078e00ff */
[----:B------:R-:W-:-:S13]  /*1ef50*/  ISETP.GT.U32.AND P1, PT, R8, R3, PT ;  /* 0x000000030800720c */ /* 0x000fda0003f24070 */
[----:B------:R-:W-:Y:S02]  /*1ef60*/  @!P1 IMAD.IADD R3, R3, 0x1, -R8 ;  /* 0x0000000103039824 */ /* 0x000fe400078e0a08 */
[----:B------:R-:W-:Y:S01]  /*1ef70*/  @!P1 VIADD R9, R9, 0x1 ;  /* 0x0000000109099836 */ /* 0x000fe20000000000 */
[----:B------:R-:W-:Y:S02]  /*1ef80*/  ISETP.NE.AND P1, PT, R7, RZ, PT ;  /* 0x000000ff0700720c */ /* 0x000fe40003f25270 */
[----:B------:R-:W-:Y:S02]  /*1ef90*/  ISETP.GE.U32.AND P0, PT, R3, R8, PT ;  /* 0x000000080300720c */ /* 0x000fe40003f06070 */
[----:B------:R-:W0:Y:S11]  /*1efa0*/  I2F.RP R8, R6 ;  /* 0x0000000600087306 */ /* 0x000e360000209400 */
[----:B------:R-:W-:Y:S01]  /*1efb0*/  @P0 VIADD R9, R9, 0x1 ;  /* 0x0000000109090836 */ /* 0x000fe20000000000 */
[----:B0-----:R-:W0:Y:S02]  /*1efc0*/  MUFU.RCP R8, R8 ;  /* 0x0000000800087308 */ /* 0x001e240000001000 */
[----:B0-----:R-:W-:Y:S01]  /*1efd0*/  VIADD R10, R8, 0xffffffe ;  /* 0x0ffffffe080a7836 */ /* 0x001fe20000000000 */
[----:B------:R-:W-:-:S05]  /*1efe0*/  IABS R8, R4 ;  /* 0x0000000400087213 */ /* 0x000fca0000000000 */
[----:B------:R-:W0:Y:S01]  /*1eff0*/  F2I.FTZ.U32.TRUNC.NTZ R3, R10 ;  /* 0x0000000a00037305 */ /* 0x000e22000021f000 */
[----:B------:R-:W-:Y:S02]  /*1f000*/  IMAD.MOV R8, RZ, RZ, -R8 ;  /* 0x000000ffff087224 */ /* 0x000fe400078e0a08 */
[----:B0-----:R-:W-:-:S04]  /*1f010*/  IMAD.MOV R11, RZ, RZ, -R3 ;  /* 0x000000ffff0b7224 */ /* 0x001fc800078e0a03 */
[----:B------:R-:W-:-:S04]  /*1f020*/  IMAD R11, R11, R6, RZ ;  /* 0x000000060b0b7224 */ /* 0x000fc800078e02ff */
[----:B------:R-:W-:Y:S01]  /*1f030*/  IMAD.HI.U32 R2, R3, R11, R2 ;  /* 0x0000000b03027227 */ /* 0x000fe200078e0002 */
[----:B------:R-:W-:-:S04]  /*1f040*/  LOP3.LUT R3, R0, R7, RZ, 0x3c, !PT ;  /* 0x0000000700037212 */ /* 0x000fc800078e3cff */
        /* <DEDUP_REMOVED lines=23> */
.L_x_704:
[----:B------:R-:W-:Y:S01]  /*1f1c0*/  UMOV UR4, URZ ;  /* 0x0000003f00047c82 */ /* 0x000fe20008000000 */
[----:B------:R-:W-:Y:S01]  /*1f1d0*/  UMOV UR5, URZ ;  /* 0x0000003f00057c82 */ /* 0x000fe20008000000 */
[----:B------:R-:W-:Y:S01]  /*1f1e0*/  ULDC UR6, c[0x0][0xc3c] ;  /* 0x00030f0000067ab9 */ /* 0x000fe20000000800 */
[----:B------:R-:W-:Y:S02]  /*1f1f0*/  IMAD.MOV.U32 R24, RZ, RZ, R0 ;  /* 0x000000ffff187224 */ /* 0x000fe400078e0000 */
[----:B------:R-:W-:Y:S02]  /*1f200*/  IMAD.U32 R25, RZ, RZ, UR4 ;  /* 0x00000004ff197e24 */ /* 0x000fe4000f8e00ff */
[----:B------:R-:W-:Y:S02]  /*1f210*/  IMAD.U32 R26, RZ, RZ, UR5 ;  /* 0x00000005ff1a7e24 */ /* 0x000fe4000f8e00ff */
[----:B------:R-:W-:-:S07]  /*1f220*/  IMAD.U32 R27, RZ, RZ, UR6 ;  /* 0x00000006ff1b7e24 */ /* 0x000fce000f8e00ff */
.L_x_710:
        /* <DEDUP_REMOVED lines=10> */
.L_x_701:
[----:B------:R-:W-:Y:S02]  /*1f2d0*/  ULDC UR4, c[0x0][0xc3c] ;  /* 0x00030f0000047ab9 */ /* 0x000fe40000000800 */
[----:B0-----:R-:W-:-:S13]  /*1f2e0*/  ISETP.GE.AND P0, PT, R27, UR4, PT ;  /* 0x000000041b007c0c */ /* 0x001fda000bf06270 */
[----:B------:R-:W-:Y:S05]  /*1f2f0*/  @!P0 BRA `(.L_x_711) ;  /* 0xffffff90007c8947 */ /* 0x000fea000383ffff */
[----:B------:R-:W-:Y:S05]  /*1f300*/  BSYNC B8 ;  /* 0x0000000000087941 */ /* 0x000fea0003800000 */
.L_x_565:
[----:B--2---:R-:W2:Y:S01]  /*1f310*/  LDL.LU R0, [R1+0x34] ;  /* 0x0000340001007983 */ /* 0x004ea20000300800 */
[----:B------:R-:W-:Y:S01]  /*1f320*/  BSSY B0, `(.L_x_712) ;  /* 0x000000b000007945 */ /* 0x000fe20003800000 */
[----:B-1-3--:R-:W1:Y:S01]  /*1f330*/  S2R R5, SR_CgaCtaId ;  /* 0x0000000000057919 */ /* 0x00ae620000008800 */
[----:B--2---:R-:W-:-:S05]  /*1f340*/  VIADD R0, R0, 0x1 ;  /* 0x0000000100007836 */ /* 0x004fca0000000000 */
[----:B0-----:R-:W-:-:S04]  /*1f350*/  LEA.HI R2, R0, R0, RZ, 0x1 ;  /* 0x0000000000027211 */ /* 0x001fc800078f08ff */
[----:B------:R-:W-:Y:S02]  /*1f360*/  LOP3.LUT R3, R2, 0xfffffffe, RZ, 0xc0, !PT ;  /* 0xfffffffe02037812 */ /* 0x000fe400078ec0ff */
[----:B------:R-:W-:-:S03]  /*1f370*/  MOV R2, 0x400 ;  /* 0x0000040000027802 */ /* 0x000fc60000000f00 */
[----:B------:R-:W-:Y:S01]  /*1f380*/  IMAD.IADD R0, R0, 0x1, -R3 ;  /* 0x0000000100007824 */ /* 0x000fe200078e0a03 */
[----:B-1----:R-:W-:-:S04]  /*1f390*/  LEA R9, R5, R2, 0x18 ;  /* 0x0000000205097211 */ /* 0x002fc800078ec0ff */
[----:B------:R-:W-:-:S04]  /*1f3a0*/  SHF.L.U32 R0, R0, 0x1f, RZ ;  /* 0x0000001f00007819 */ /* 0x000fc800000006ff */
[----:B------:R-:W0:Y:S02]  /*1f3b0*/  SYNCS.PHASECHK.TRANS64.TRYWAIT P0, [R9+URZ+0x31c20], R0 ;  /* 0x031c2000090075a7 */ /* 0x000e24000800017f */
[----:B0-----:R-:W-:Y:S05]  /*1f3c0*/  @!P0 BRA `(.L_x_713) ;  /* 0x0000002800408947 */ /* 0x001fea0003800000 */
.L_x_827:
[----:B------:R-:W-:Y:S05]  /*1f3d0*/  BSYNC B0 ;  /* 0x0000000000007941 */ /* 0x000fea0003800000 */
.L_x_712:
[----:B------:R-:W-:-:S03]  /*1f3e0*/  UMOV UR4, 0xffffffff ;  /* 0xffffffff00047882 */ /* 0x000fc60000000000 */
[----:B------:R-:W-:Y:S05]  /*1f3f0*/  BRA.DIV UR4, `(.L_x_714) ;  /* 0x0000002a04487947 */ /* 0x000fea000b800000 */
[----:B0-----:R-:W0:Y:S02]  /*1f400*/  S2R R0, SR_TID.X ;  /* 0x0000000000007919 */ /* 0x001e240000002100 */
[----:B0-----:R-:W-:-:S04]  /*1f410*/  SHF.R.U32.HI R0, RZ, 0x5, R0 ;  /* 0x00000005ff007819 */ /* 0x001fc80000011600 */
[----:B------:R-:W-:-:S05]  /*1f420*/  LOP3.LUT R0, R0, 0x3, RZ, 0xc0, !PT ;  /* 0x0000000300007812 */ /* 0x000fca00078ec0ff */
[----:B------:R0:W1:Y:S02]  /*1f430*/  SHFL.IDX PT, R14, R0, RZ, 0x1f ;  /* 0x00001fff000e7589 */ /* 0x00006400000e0000 */
.L_x_830:
[----:B-1----:R-:W-:-:S13]  /*1f440*/  ISETP.NE.AND P0, PT, R14, RZ, PT ;  /* 0x000000ff0e00720c */ /* 0x002fda0003f05270 */
[----:B------:R-:W-:Y:S05]  /*1f450*/  @P0 BRA `(.L_x_410) ;  /* 0x0000000000880947 */ /* 0x000fea0003800000 */
[----:B------:R-:W-:-:S03]  /*1f460*/  UMOV UR4, 0xffffffff ;  /* 0xffffffff00047882 */ /* 0x000fc60000000000 */
[----:B------:R-:W-:Y:S05]  /*1f470*/  BRA.DIV UR4, `(.L_x_715) ;  /* 0x0000002a045c7947 */ /* 0x000fea000b800000 */
[----:B------:R-:W-:-:S13]  /*1f480*/  ELECT P6, URZ, PT ;  /* 0x00000000003f782f */ /* 0x000fda00038c0000 */
.L_x_833:
[----:B------:R-:W-:Y:S05]  /*1f490*/  @!P6 BRA `(.L_x_410) ;  /* 0x000000000078e947 */ /* 0x000fea0003800000 */
[----:B0-----:R-:W2:Y:S02]  /*1f4a0*/  LDL.LU R0, [R1+0x58] ;  /* 0x0000580001007983 */ /* 0x001ea40000300800 */
[----:B--2---:R-:W-:-:S04]  /*1f4b0*/  LOP3.LUT R0, R0, 0x2, RZ, 0xfc, !PT ;  /* 0x0000000200007812 */ /* 0x004fc800078efcff */
[----:B------:R-:W-:-:S13]  /*1f4c0*/  ISETP.NE.AND P2, PT, R0, 0x3, PT ;  /* 0x000000030000780c */ /* 0x000fda0003f45270 */
[----:B------:R-:W-:Y:S05]  /*1f4d0*/  @!P2 BRA `(.L_x_716) ;  /* 0x000000000004a947 */ /* 0x000fea0003800000 */
[----:B------:R-:W-:Y:S01]  /*1f4e0*/  BPT.TRAP 0x1 ;  /* 0x000000040000795c */ /* 0x000fe20000300000 */
.L_x_716:
[----:B------:R-:W-:Y:S01]  /*1f4f0*/  VIADD R3, R9, 0x31c40 ;  /* 0x00031c4009037836 */ /* 0x000fe20000000000 */
[----:B------:R-:W-:Y:S01]  /*1f500*/  SHF.L.U32 R2, R28, 0x1f, RZ ;  /* 0x0000001f1c027819 */ /* 0x000fe200000006ff */
[C---:B------:R-:W-:Y:S02]  /*1f510*/  VIADD R0, R18.reuse, 0x1 ;  /* 0x0000000112007836 */ /* 0x040fe40000000000 */
        /* <DEDUP_REMOVED lines=9> */
.L_x_834:
[----:B------:R-:W1:Y:S02]  /*1f5b0*/  SYNCS.PHASECHK.TRANS64.TRYWAIT P0, [R3+URZ], R0 ;  /* 0x00000000030075a7 */ /* 0x000e64000800017f */
[----:B-1----:R-:W-:Y:S05]  /*1f5c0*/  @!P0 BRA `(.L_x_718) ;  /* 0x00000028003c8947 */ /* 0x002fea0003800000 */
.L_x_835:
[----:B------:R-:W-:Y:S05]  /*1f5d0*/  @!P2 BRA `(.L_x_719) ;  /* 0x000000000004a947 */ /* 0x000fea0003800000 */
[----:B------:R-:W-:Y:S01]  /*1f5e0*/  BPT.TRAP 0x1 ;  /* 0x000000040000795c */ /* 0x000fe20000300000 */
.L_x_719:
[----:B-1----:R-:W-:-:S04]  /*1f5f0*/  VIADD R3, R9, 0x31c60 ;  /* 0x00031c6009037836 */ /* 0x002fc80000000000 */
[----:B------:R-:W-:-:S04]  /*1f600*/  IMAD R5, R18, 0x8, R3 ;  /* 0x0000000812057824 */ /* 0x000fc800078e0203 */
[----:B------:R-:W1:Y:S02]  /*1f610*/  SYNCS.PHASECHK.TRANS64.TRYWAIT P0, [R5+URZ], R2 ;  /* 0x00000002050075a7 */ /* 0x000e64000800017f */
[----:B-1----:R-:W-:Y:S05]  /*1f620*/  @!P0 BRA `(.L_x_720) ;  /* 0x0000002800388947 */ /* 0x002fea0003800000 */
.L_x_836:
[----:B------:R-:W-:-:S07]  /*1f630*/  IMAD R3, R4, 0x8, R3 ;  /* 0x0000000804037824 */ /* 0x000fce00078e0203 */
.L_x_721:
[----:B--2---:R2:W3:Y:S02]  /*1f640*/  SYNCS.PHASECHK.TRANS64.TRYWAIT P0, [R3+URZ], R0 ;  /* 0x00000000030075a7 */ /* 0x0044e4000800017f */
[----:B---3--:R-:W-:Y:S05]  /*1f650*/  @!P0 NANOSLEEP.SYNCS 0x989680 ;  /* 0x009896800000895d */ /* 0x008fea0003900000 */
[----:B------:R-:W3:Y:S02]  /*1f660*/  @!P0 SYNCS.PHASECHK.TRANS64 P0, [R3+URZ], R0 ;  /* 0x00000000030085a7 */ /* 0x000ee4000800007f */
[----:B---3--:R-:W-:Y:S05]  /*1f670*/  @!P0 BRA `(.L_x_721) ;  /* 0xfffffffc00f08947 */ /* 0x008fea000383ffff */
.L_x_410:
[----:B------:R-:W-:Y:S05]  /*1f680*/  BSYNC B9 ;  /* 0x0000000000097941 */ /* 0x000fea0003800000 */
.L_x_407:
[----:B------:R-:W-:Y:S05]  /*1f690*/  EXIT ;  /* 0x000000000000794d */ /* 0x000fea0003800000 */
.L_x_428:
[----:B0-----:R0:W1:Y:S02]  /*1f6a0*/  SYNCS.PHASECHK.TRANS64.TRYWAIT P5, [R20+URZ+0x31c90], R87 ;  /* 0x031c9057140075a7 */ /* 0x00106400080a017f */
[----:B-1----:R-:W-:Y:S05]  /*1f6b0*/  @!P5 NANOSLEEP.SYNCS 0x989680 ;  /* 0x009896800000d95d */ /* 0x002fea0003900000 */
[----:B------:R-:W1:Y:S02]  /*1f6c0*/  @!P5 SYNCS.PHASECHK.TRANS64 P5, [R20+URZ+0x31c90], R87 ;  /* 0x031c90571400d5a7 */ /* 0x000e6400080a007f */
[----:B-1----:R-:W-:Y:S05]  /*1f6d0*/  @!P5 BRA `(.L_x_428) ;  /* 0xfffffffc00f0d947 */ /* 0x002fea000383ffff */
[----:B------:R-:W-:Y:S05]  /*1f6e0*/  BRA `(.L_x_722) ;  /* 0xfffffe3c00247947 */ /* 0x000fea000383ffff */
.L_x_456:
[----:B0-----:R0:W1:Y:S02]  /*1f6f0*/  SYNCS.PHASECHK.TRANS64.TRYWAIT P5, [R20+URZ+0x31c90], R87 ;  /* 0x031c9057140075a7 */ /* 0x00106400080a017f */
[----:B-1----:R-:W-:Y:S05]  /*1f700*/  @!P5 NANOSLEEP.SYNCS 0x989680 ;  /* 0x009896800000d95d */ /* 0x002fea0003900000 */
[----:B------:R-:W1:Y:S02]  /*1f710*/  @!P5 SYNCS.PHASECHK.TRANS64 P5, [R20+URZ+0x31c90], R87 ;  /* 0x031c90571400d5a7 */ /* 0x000e6400080a007f */
[----:B-1----:R-:W-:Y:S05]  /*1f720*/  @!P5 BRA `(.L_x_456) ;  /* 0xfffffffc00f0d947 */ /* 0x002fea000383ffff */
[----:B------:R-:W-:Y:S05]  /*1f730*/  BRA `(.L_x_723) ;  /* 0xfffffe5400947947 */ /* 0x000fea000383ffff */
.L_x_469:
[----:B0-----:R0:W1:Y:S02]  /*1f740*/  SYNCS.PHASECHK.TRANS64.TRYWAIT P4, [R20+URZ+0x31c90], R87 ;  /* 0x031c9057140075a7 */ /* 0x001064000808017f */
[----:B-1----:R-:W-:Y:S05]  /*1f750*/  @!P4 NANOSLEEP.SYNCS 0x989680 ;  /* 0x009896800000c95d */ /* 0x002fea0003900000 */
[----:B------:R-:W1:Y:S02]  /*1f760*/  @!P4 SYNCS.PHASECHK.TRANS64 P4, [R20+URZ+0x31c90], R87 ;  /* 0x031c90571400c5a7 */ /* 0x000e64000808007f */
[----:B-1----:R-:W-:Y:S05]  /*1f770*/  @!P4 BRA `(.L_x_469) ;  /* 0xfffffffc00f0c947 */ /* 0x002fea000383ffff */
[----:B------:R-:W-:Y:S05]  /*1f780*/  BRA `(.L_x_724) ;  /* 0xfffffe70000c7947 */ /* 0x000fea000383ffff */
.L_x_473:
[----:B--2---:R2:W3:Y:S02]  /*1f790*/  SYNCS.PHASECHK.TRANS64.TRYWAIT P3, [R20+URZ+0x31cb0], R87 ;  /* 0x031cb057140075a7 */ /* 0x0044e4000806017f */
[----:B---3--:R-:W-:Y:S05]  /*1f7a0*/  @!P3 NANOSLEEP.SYNCS 0x989680 ;  /* 0x009896800000b95d */ /* 0x008fea0003900000 */
[----:B------:R-:W3:Y:S02]  /*1f7b0*/  @!P3 SYNCS.PHASECHK.TRANS64 P3, [R20+URZ+0x31cb0], R87 ;  /* 0x031cb0571400b5a7 */ /* 0x000ee4000806007f */
[----:B---3--:R-:W-:Y:S05]  /*1f7c0*/  @!P3 BRA `(.L_x_473) ;  /* 0xfffffffc00f0b947 */ /* 0x008fea000383ffff */
[----:B------:R-:W-:Y:S05]  /*1f7d0*/  BRA `(.L_x_725) ;  /* 0xfffffe7000a47947 */ /* 0x000fea000383ffff */
.L_x_481:
[----:B------:R-:W-:Y:S01]  /*1f7e0*/  BSSY B0, `(.L_x_726) ;  /* 0x0000007000007945 */ /* 0x000fe20003800000 */
[----:B------:R-:W-:Y:S02]  /*1f7f0*/  IMAD.MOV.U32 R12, RZ, RZ, RZ ;  /* 0x000000ffff0c7224 */ /* 0x000fe400078e00ff */
[----:B------:R-:W-:Y:S02]  /*1f800*/  IMAD.MOV.U32 R11, RZ, RZ, 0x1f ;  /* 0x0000001fff0b7424 */ /* 0x000fe400078e00ff */
[----:B------:R-:W-:-:S07]  /*1f810*/  IMAD.MOV.U32 R15, RZ, RZ, -0x1 ;  /* 0xffffffffff0f7424 */ /* 0x000fce00078e00ff */
[----:B-1---5:R-:W-:Y:S05]  /*1f820*/  WARPSYNC.COLLECTIVE R15, `(.L_x_727) ;  /* 0x000000000f087348 */ /* 0x022fea0003c00000 */
[----:B------:R0:W2:Y:S02]  /*1f830*/  SHFL.IDX P6, R14, R13, R12, R11 ;  /* 0x0000000c0d0e7389 */ /* 0x0000a400000c000b */
[----:B012--5:R-:W-:Y:S01]  /*1f840*/  ENDCOLLECTIVE ;  /* 0x000000000000791b */ /* 0x027fe20003800000 */
.L_x_727:
[----:B------:R-:W-:Y:S05]  /*1f850*/  BSYNC B0 ;  /* 0x0000000000007941 */ /* 0x000fea0003800000 */
.L_x_726:
[----:B------:R2:W-:Y:S01]  /*1f860*/  STL [R1+0x7c], R14 ;  /* 0x00007c0e01007387 */ /* 0x0005e20000100800 */
[----:B------:R-:W-:Y:S05]  /*1f870*/  BRA `(.L_x_728) ;  /* 0xfffffe7800a47947 */ /* 0x000fea000383ffff */
.L_x_492:
[----:B------:R-:W-:Y:S01]  /*1f880*/  BSSY B1, `(.L_x_729) ;  /* 0x0000008000017945 */ /* 0x000fe20003800000 */
[----:B------:R-:W-:Y:S02]  /*1f890*/  IMAD.MOV.U32 R13, RZ, RZ, R23 ;  /* 0x000000ffff0d7224 */ /* 0x000fe400078e0017 */
[----:B------:R-:W-:Y:S02]  /*1f8a0*/  IMAD.MOV.U32 R12, RZ, RZ, RZ ;  /* 0x000000ffff0c7224 */ /* 0x000fe400078e00ff */
[----:B------:R-:W-:Y:S02]  /*1f8b0*/  IMAD.MOV.U32 R11, RZ, RZ, 0x1e1f ;  /* 0x00001e1fff0b7424 */ /* 0x000fe400078e00ff */
[----:B------:R-:W-:-:S07]  /*1f8c0*/  IMAD.MOV.U32 R15, RZ, RZ, -0x1 ;  /* 0xffffffffff0f7424 */ /* 0x000fce00078e00ff */
[----:B-12---:R-:W-:Y:S05]  /*1f8d0*/  WARPSYNC.COLLECTIVE R15, `(.L_x_730) ;  /* 0x000000000f087348 */ /* 0x006fea0003c00000 */
[----:B--2---:R0:W2:Y:S02]  /*1f8e0*/  SHFL.IDX P6, R14, R13, R12, R11 ;  /* 0x0000000c0d0e7389 */ /* 0x0040a400000c000b */
[----:B012---:R-:W-:Y:S01]  /*1f8f0*/  ENDCOLLECTIVE ;  /* 0x000000000000791b */ /* 0x007fe20003800000 */
.L_x_730:
[----:B------:R-:W-:Y:S05]  /*1f900*/  BSYNC B1 ;  /* 0x0000000000017941 */ /* 0x000fea0003800000 */
.L_x_729:
[----:B------:R-:W-:Y:S02]  /*1f910*/  IMAD.MOV.U32 R13, RZ, RZ, R22 ;  /* 0x000000ffff0d7224 */ /* 0x000fe400078e0016 */
[----:B------:R-:W-:Y:S02]  /*1f920*/  IMAD.MOV.U32 R12, RZ, RZ, RZ ;  /* 0x000000ffff0c7224 */ /* 0x000fe400078e00ff */
[----:B------:R-:W-:Y:S02]  /*1f930*/  IMAD.MOV.U32 R11, RZ, RZ, 0x1e1f ;  /* 0x00001e1fff0b7424 */ /* 0x000fe400078e00ff */
[----:B------:R-:W-:Y:S02]  /*1f940*/  IMAD.MOV.U32 R15, RZ, RZ, -0x1 ;  /* 0xffffffffff0f7424 */ /* 0x000fe400078e00ff */
[----:B------:R-:W-:-:S07]  /*1f950*/  IMAD.MOV.U32 R3, RZ, RZ, R14 ;  /* 0x000000ffff037224 */ /* 0x000fce00078e000e */
[----:B------:R-:W-:Y:S05]  /*1f960*/  WARPSYNC.COLLECTIVE R15, `(.L_x_731) ;  /* 0x000000000f087348 */ /* 0x000fea0003c00000 */
[----:B------:R0:W1:Y:S02]  /*1f970*/  SHFL.IDX P6, R14, R13, R12, R11 ;  /* 0x0000000c0d0e7389 */ /* 0x00006400000c000b */
[----:B01----:R-:W-:Y:S01]  /*1f980*/  ENDCOLLECTIVE ;  /* 0x000000000000791b */ /* 0x003fe20003800000 */
.L_x_731:
[----:B------:R-:W-:Y:S02]  /*1f990*/  IMAD.MOV.U32 R13, RZ, RZ, R25 ;  /* 0x000000ffff0d7224 */ /* 0x000fe400078e0019 */
[----:B------:R-:W-:-:S07]  /*1f9a0*/  IMAD.MOV.U32 R0, RZ, RZ, R14 ;  /* 0x000000ffff007224 */ /* 0x000fce00078e000e */
[----:B------:R-:W-:Y:S05]  /*1f9b0*/  WARPSYNC.COLLECTIVE R15, `(.L_x_732) ;  /* 0x000000000f087348 */ /* 0x000fea0003c00000 */
[----:B------:R0:W1:Y:S02]  /*1f9c0*/  SHFL.IDX P6, R14, R13, R12, R11 ;  /* 0x0000000c0d0e7389 */ /* 0x00006400000c000b */
[----:B01----:R-:W-:Y:S01]  /*1f9d0*/  ENDCOLLECTIVE ;  /* 0x000000000000791b */ /* 0x003fe20003800000 */
.L_x_732:
[----:B------:R-:W-:Y:S02]  /*1f9e0*/  IMAD.MOV.U32 R13, RZ, RZ, R24 ;  /* 0x000000ffff0d7224 */ /* 0x000fe400078e0018 */
[----:B------:R-:W-:-:S07]  /*1f9f0*/  IMAD.MOV.U32 R5, RZ, RZ, R14 ;  /* 0x000000ffff057224 */ /* 0x000fce00078e000e */
[----:B------:R-:W-:Y:S05]  /*1fa00*/  WARPSYNC.COLLECTIVE R15, `(.L_x_733) ;  /* 0x000000000f087348 */ /* 0x000fea0003c00000 */
[----:B------:R0:W1:Y:S02]  /*1fa10*/  SHFL.IDX P6, R14, R13, R12, R11 ;  /* 0x0000000c0d0e7389 */ /* 0x00006400000c000b */
[----:B01----:R-:W-:Y:S01]  /*1fa20*/  ENDCOLLECTIVE ;  /* 0x000000000000791b */ /* 0x003fe20003800000 */
.L_x_733:
[----:B------:R-:W-:Y:S01]  /*1fa30*/  IMAD.MOV.U32 R4, RZ, RZ, R14 ;  /* 0x000000ffff047224 */ /* 0x000fe200078e000e */
[----:B------:R-:W-:Y:S06]  /*1fa40*/  BRA `(.L_x_734) ;  /* 0xfffffe7c00ac7947 */ /* 0x000fec000383ffff */
.L_x_496:
[----:B0-----:R0:W1:Y:S02]  /*1fa50*/  SYNCS.PHASECHK.TRANS64.TRYWAIT P1, [R16+URZ+0x31c00], R3 ;  /* 0x031c0003100075a7 */ /* 0x001064000802017f */
[----:B-1----:R-:W-:Y:S05]  /*1fa60*/  @!P1 NANOSLEEP.SYNCS 0x989680 ;  /* 0x009896800000995d */ /* 0x002fea0003900000 */
[----:B------:R-:W1:Y:S02]  /*1fa70*/  @!P1 SYNCS.PHASECHK.TRANS64 P1, [R16+URZ+0x31c00], R3 ;  /* 0x031c0003100095a7 */ /* 0x000e64000802007f */
[----:B-1----:R-:W-:Y:S05]  /*1fa80*/  @!P1 BRA `(.L_x_496) ;  /* 0xfffffffc00f09947 */ /* 0x002fea000383ffff */
[----:B------:R-:W-:Y:S05]  /*1fa90*/  BRA `(.L_x_735) ;  /* 0xfffffe8400d47947 */ /* 0x000fea000383ffff */
.L_x_508:
        /* <DEDUP_REMOVED lines=8> */
.L_x_737:
[----:B------:R-:W-:Y:S05]  /*1fb20*/  BSYNC B1 ;  /* 0x0000000000017941 */ /* 0x000fea0003800000 */
.L_x_736:
        /* <DEDUP_REMOVED lines=8> */
.L_x_738:
[----:B------:R-:W-:Y:S02]  /*1fbb0*/  IMAD.MOV.U32 R33, RZ, RZ, R3 ;  /* 0x000000ffff217224 */ /* 0x000fe400078e0003 */
[----:B------:R-:W-:Y:S02]  /*1fbc0*/  IMAD.MOV.U32 R13, RZ, RZ, R25 ;  /* 0x000000ffff0d7224 */ /* 0x000fe400078e0019 */
[----:B------:R-:W-:-:S07]  /*1fbd0*/  IMAD.MOV.U32 R0, RZ, RZ, R14 ;  /* 0x000000ffff007224 */ /* 0x000fce00078e000e */
[----:B------:R-:W-:Y:S05]  /*1fbe0*/  WARPSYNC.COLLECTIVE R15, `(.L_x_739) ;  /* 0x000000000f087348 */ /* 0x000fea0003c00000 */
[----:B------:R0:W1:Y:S02]  /*1fbf0*/  SHFL.IDX P6, R14, R13, R12, R11 ;  /* 0x0000000c0d0e7389 */ /* 0x00006400000c000b */
[----:B01----:R-:W-:Y:S01]  /*1fc00*/  ENDCOLLECTIVE ;  /* 0x000000000000791b */ /* 0x003fe20003800000 */
.L_x_739:
[----:B------:R-:W-:Y:S02]  /*1fc10*/  IMAD.MOV.U32 R32, RZ, RZ, R0 ;  /* 0x000000ffff207224 */ /* 0x000fe400078e0000 */
[----:B------:R-:W-:Y:S02]  /*1fc20*/  IMAD.MOV.U32 R13, RZ, RZ, R24 ;  /* 0x000000ffff0d7224 */ /* 0x000fe400078e0018 */
[----:B------:R-:W-:-:S07]  /*1fc30*/  IMAD.MOV.U32 R5, RZ, RZ, R14 ;  /* 0x000000ffff057224 */ /* 0x000fce00078e000e */
[----:B------:R-:W-:Y:S05]  /*1fc40*/  WARPSYNC.COLLECTIVE R15, `(.L_x_740) ;  /* 0x000000000f087348 */ /* 0x000fea0003c00000 */
[----:B------:R0:W1:Y:S02]  /*1fc50*/  SHFL.IDX P6, R14, R13, R12, R11 ;  /* 0x0000000c0d0e7389 */ /* 0x00006400000c000b */
[----:B01----:R-:W-:Y:S01]  /*1fc60*/  ENDCOLLECTIVE ;  /* 0x000000000000791b */ /* 0x003fe20003800000 */
.L_x_740:
[----:B------:R-:W-:Y:S05]  /*1fc70*/  BRA `(.L_x_741) ;  /* 0xfffffe98001c7947 */ /* 0x000fea000383ffff */
.L_x_512:
[----:B0-----:R0:W1:Y:S02]  /*1fc80*/  SYNCS.PHASECHK.TRANS64.TRYWAIT P1, [R16+URZ+0x31c00], R3 ;  /* 0x031c0003100075a7 */ /* 0x001064000802017f */
[----:B-1----:R-:W-:Y:S05]  /*1fc90*/  @!P1 NANOSLEEP.SYNCS 0x989680 ;  /* 0x009896800000995d */ /* 0x002fea0003900000 */
[----:B------:R-:W1:Y:S02]  /*1fca0*/  @!P1 SYNCS.PHASECHK.TRANS64 P1, [R16+URZ+0x31c00], R3 ;  /* 0x031c0003100095a7 */ /* 0x000e64000802007f */
[----:B-1----:R-:W-:Y:S05]  /*1fcb0*/  @!P1 BRA `(.L_x_512) ;  /* 0xfffffffc00f09947 */ /* 0x002fea000383ffff */
[----:B------:R-:W-:Y:S05]  /*1fcc0*/  BRA `(.L_x_742) ;  /* 0xfffffe9c00d47947 */ /* 0x000fea000383ffff */
.L_x_520:
[----:B--2---:R2:W4:Y:S02]  /*1fcd0*/  SYNCS.PHASECHK.TRANS64.TRYWAIT P1, [R0+URZ+0x31c30], R5 ;  /* 0x031c3005000075a7 */ /* 0x004524000802017f */
[----:B----4-:R-:W-:Y:S05]  /*1fce0*/  @!P1 NANOSLEEP.SYNCS 0x989680 ;  /* 0x009896800000995d */ /* 0x010fea0003900000 */
[----:B------:R-:W4:Y:S02]  /*1fcf0*/  @!P1 SYNCS.PHASECHK.TRANS64 P1, [R0+URZ+0x31c30], R5 ;  /* 0x031c3005000095a7 */ /* 0x000f24000802007f */
[----:B----4-:R-:W-:Y:S05]  /*1fd00*/  @!P1 BRA `(.L_x_520) ;  /* 0xfffffffc00f09947 */ /* 0x010fea000383ffff */
[----:B------:R-:W-:Y:S05]  /*1fd10*/  BRA `(.L_x_519) ;  /* 0xfffffeb400707947 */ /* 0x000fea000383ffff */
.L_x_526:
[----:B-1----:R1:W2:Y:S02]  /*1fd20*/  SYNCS.PHASECHK.TRANS64.TRYWAIT P3, [R14+URZ+0x31c30], R15 ;  /* 0x031c300f0e0075a7 */ /* 0x0022a4000806017f */
[----:B--2---:R-:W-:Y:S05]  /*1fd30*/  @!P3 NANOSLEEP.SYNCS 0x989680 ;  /* 0x009896800000b95d */ /* 0x004fea0003900000 */
[----:B------:R-:W2:Y:S02]  /*1fd40*/  @!P3 SYNCS.PHASECHK.TRANS64 P3, [R14+URZ+0x31c30], R15 ;  /* 0x031c300f0e00b5a7 */ /* 0x000ea4000806007f */
[----:B--2---:R-:W-:Y:S05]  /*1fd50*/  @!P3 BRA `(.L_x_526) ;  /* 0xfffffffc00f0b947 */ /* 0x004fea000383ffff */
[----:B------:R-:W-:Y:S05]  /*1fd60*/  BRA `(.L_x_525) ;  /* 0xfffffef800407947 */ /* 0x000fea000383ffff */
.L_x_531:
[----:B-1----:R1:W2:Y:S02]  /*1fd70*/  SYNCS.PHASECHK.TRANS64.TRYWAIT P2, [R15+URZ+0x31c50], R14 ;  /* 0x031c500e0f0075a7 */ /* 0x0022a4000804017f */
[----:B--2---:R-:W-:Y:S05]  /*1fd80*/  @!P2 NANOSLEEP.SYNCS 0x989680 ;  /* 0x009896800000a95d */ /* 0x004fea0003900000 */
[----:B------:R-:W2:Y:S02]  /*1fd90*/  @!P2 SYNCS.PHASECHK.TRANS64 P2, [R15+URZ+0x31c50], R14 ;  /* 0x031c500e0f00a5a7 */ /* 0x000ea4000804007f */
[----:B--2---:R-:W-:Y:S05]  /*1fda0*/  @!P2 BRA `(.L_x_531) ;  /* 0xfffffffc00f0a947 */ /* 0x004fea000383ffff */
[----:B------:R-:W-:Y:S05]  /*1fdb0*/  BRA `(.L_x_530) ;  /* 0xffffff1c00c47947 */ /* 0x000fea000383ffff */
.L_x_536:
[----:B--2---:R2:W3:Y:S02]  /*1fdc0*/  SYNCS.PHASECHK.TRANS64.TRYWAIT P0, [R0+URZ+0x31c50], R3 ;  /* 0x031c5003000075a7 */ /* 0x0044e4000800017f */
[----:B---3--:R-:W-:Y:S05]  /*1fdd0*/  @!P0 NANOSLEEP.SYNCS 0x989680 ;  /* 0x009896800000895d */ /* 0x008fea0003900000 */
[----:B------:R-:W3:Y:S02]  /*1fde0*/  @!P0 SYNCS.PHASECHK.TRANS64 P0, [R0+URZ+0x31c50], R3 ;  /* 0x031c5003000085a7 */ /* 0x000ee4000800007f */
[----:B---3--:R-:W-:Y:S05]  /*1fdf0*/  @!P0 BRA `(.L_x_536) ;  /* 0xfffffffc00f08947 */ /* 0x008fea000383ffff */
[----:B------:R-:W-:Y:S05]  /*1fe00*/  BRA `(.L_x_535) ;  /* 0xffffff4000607947 */ /* 0x000fea000383ffff */
.L_x_541:
[----:B------:R-:W-:Y:S02]  /*1fe10*/  IMAD.MOV.U32 R13, RZ, RZ, R2 ;  /* 0x000000ffff0d7224 */ /* 0x000fe400078e0002 */
[----:B------:R-:W-:Y:S02]  /*1fe20*/  IMAD.MOV.U32 R12, RZ, RZ, RZ ;  /* 0x000000ffff0c7224 */ /* 0x000fe400078e00ff */
[----:B------:R-:W-:Y:S02]  /*1fe30*/  IMAD.MOV.U32 R11, RZ, RZ, 0x1c1f ;  /* 0x00001c1fff0b7424 */ /* 0x000fe400078e00ff */
[----:B------:R-:W-:-:S07]  /*1fe40*/  IMAD.MOV.U32 R15, RZ, RZ, -0x1 ;  /* 0xffffffffff0f7424 */ /* 0x000fce00078e00ff */
[----:B-----5:R-:W-:Y:S05]  /*1fe50*/  WARPSYNC.COLLECTIVE R15, `(.L_x_743) ;  /* 0x000000000f087348 */ /* 0x020fea0003c00000 */
[----:B------:R0:W1:Y:S02]  /*1fe60*/  SHFL.IDX P6, R14, R13, R12, R11 ;  /* 0x0000000c0d0e7389 */ /* 0x00006400000c000b */
[----:B01---5:R-:W-:Y:S01]  /*1fe70*/  ENDCOLLECTIVE ;  /* 0x000000000000791b */ /* 0x023fe20003800000 */
.L_x_743:
[----:B------:R-:W-:Y:S02]  /*1fe80*/  IMAD.MOV.U32 R13, RZ, RZ, R0 ;  /* 0x000000ffff0d7224 */ /* 0x000fe400078e0000 */
[----:B------:R-:W-:-:S07]  /*1fe90*/  IMAD.MOV.U32 R3, RZ, RZ, R14 ;  /* 0x000000ffff037224 */ /* 0x000fce00078e000e */
[----:B------:R-:W-:Y:S05]  /*1fea0*/  WARPSYNC.COLLECTIVE R15, `(.L_x_744) ;  /* 0x000000000f087348 */ /* 0x000fea0003c00000 */
[----:B------:R0:W1:Y:S02]  /*1feb0*/  SHFL.IDX P6, R14, R13, R12, R11 ;  /* 0x0000000c0d0e7389 */ /* 0x00006400000c000b */
[----:B01----:R-:W-:Y:S01]  /*1fec0*/  ENDCOLLECTIVE ;  /* 0x000000000000791b */ /* 0x003fe20003800000 */
.L_x_744:
[----:B------:R-:W-:Y:S05]  /*1fed0*/  BRA `(.L_x_745) ;  /* 0xffffff5c00647947 */ /* 0x000fea000383ffff */
.L_x_544:
[----:B------:R-:W-:Y:S01]  /*1fee0*/  BSSY B1, `(.L_x_746) ;  /* 0x0000008000017945 */ /* 0x000fe20003800000 */
[----:B---3--:R-:W-:Y:S02]  /*1fef0*/  IMAD.MOV.U32 R13, RZ, RZ, R2 ;  /* 0x000000ffff0d7224 */ /* 0x008fe400078e0002 */
[----:B------:R-:W-:Y:S02]  /*1ff00*/  IMAD.MOV.U32 R12, RZ, RZ, 0x1 ;  /* 0x00000001ff0c7424 */ /* 0x000fe400078e00ff */
[----:B------:R-:W-:Y:S02]  /*1ff10*/  IMAD.MOV.U32 R11, RZ, RZ, 0x1c1f ;  /* 0x00001c1fff0b7424 */ /* 0x000fe400078e00ff */
[----:B------:R-:W-:-:S07]  /*1ff20*/  IMAD.MOV.U32 R15, RZ, RZ, -0x1 ;  /* 0xffffffffff0f7424 */ /* 0x000fce00078e00ff */
[----:B012--5:R-:W-:Y:S05]  /*1ff30*/  WARPSYNC.COLLECTIVE R15, `(.L_x_747) ;  /* 0x000000000f087348 */ /* 0x027fea0003c00000 */
[----:B--2---:R2:W3:Y:S02]  /*1ff40*/  SHFL.IDX P6, R14, R13, R12, R11 ;  /* 0x0000000c0d0e7389 */ /* 0x0044e400000c000b */
[----:B0123-5:R-:W-:Y:S01]  /*1ff50*/  ENDCOLLECTIVE ;  /* 0x000000000000791b */ /* 0x02ffe20003800000 */
.L_x_747:
[----:B------:R-:W-:Y:S05]  /*1ff60*/  BSYNC B1 ;  /* 0x0000000000017941 */ /* 0x000fea0003800000 */
.L_x_746:
[----:B------:R-:W-:Y:S02]  /*1ff70*/  IMAD.MOV.U32 R13, RZ, RZ, R0 ;  /* 0x000000ffff0d7224 */ /* 0x000fe400078e0000 */
[----:B------:R-:W-:Y:S02]  /*1ff80*/  IMAD.MOV.U32 R12, RZ, RZ, 0x1 ;  /* 0x00000001ff0c7424 */ /* 0x000fe400078e00ff */
[----:B------:R-:W-:Y:S02]  /*1ff90*/  IMAD.MOV.U32 R11, RZ, RZ, 0x1c1f ;  /* 0x00001c1fff0b7424 */ /* 0x000fe400078e00ff */
[----:B------:R-:W-:Y:S02]  /*1ffa0*/  IMAD.MOV.U32 R15, RZ, RZ, -0x1 ;  /* 0xffffffffff0f7424 */ /* 0x000fe400078e00ff */
[----:B------:R-:W-:-:S07]  /*1ffb0*/  IMAD.MOV.U32 R3, RZ, RZ, R14 ;  /* 0x000000ffff037224 */ /* 0x000fce00078e000e */
[----:B------:R-:W-:Y:S05]  /*1ffc0*/  WARPSYNC.COLLECTIVE R15, `(.L_x_748) ;  /* 0x000000000f087348 */ /* 0x000fea0003c00000 */
[----:B------:R0:W1:Y:S02]  /*1ffd0*/  SHFL.IDX P6, R14, R13, R12, R11 ;  /* 0x0000000c0d0e7389 */ /* 0x00006400000c000b */
[----:B01----:R-:W-:Y:S01]  /*1ffe0*/  ENDCOLLECTIVE ;  /* 0x000000000000791b */ /* 0x003fe20003800000 */
.L_x_748:
[----:B------:R-:W-:Y:S05]  /*1fff0*/  BRA `(.L_x_749) ;  /* 0xffffff5c00747947 */ /* 0x000fea000383ffff */
.L_x_546:
[----:B------:R-:W-:Y:S02]  /*20000*/  IMAD.MOV.U32 R13, RZ, RZ, R2 ;  /* 0x000000ffff0d7224 */ /* 0x000fe400078e0002 */
[----:B------:R-:W-:Y:S02]  /*20010*/  IMAD.MOV.U32 R12, RZ, RZ, RZ ;  /* 0x000000ffff0c7224 */ /* 0x000fe400078e00ff */
[----:B------:R-:W-:Y:S02]  /*20020*/  IMAD.MOV.U32 R11, RZ, RZ, 0x1c1f ;  /* 0x00001c1fff0b7424 */ /* 0x000fe400078e00ff */
[----:B------:R-:W-:-:S07]  /*20030*/  IMAD.MOV.U32 R15, RZ, RZ, -0x1 ;  /* 0xffffffffff0f7424 */ /* 0x000fce00078e00ff */
[----:B------:R-:W-:Y:S05]  /*20040*/  WARPSYNC.COLLECTIVE R15, `(.L_x_750) ;  /* 0x000000000f087348 */ /* 0x000fea0003c00000 */
[----:B------:R0:W1:Y:S02]  /*20050*/  SHFL.IDX P6, R14, R13, R12, R11 ;  /* 0x0000000c0d0e7389 */ /* 0x00006400000c000b */
[----:B01----:R-:W-:Y:S01]  /*20060*/  ENDCOLLECTIVE ;  /* 0x000000000000791b */ /* 0x003fe20003800000 */
.L_x_750:
[----:B------:R-:W-:Y:S02]  /*20070*/  IMAD.MOV.U32 R13, RZ, RZ, R0 ;  /* 0x000000ffff0d7224 */ /* 0x000fe400078e0000 */
[----:B------:R-:W-:-:S07]  /*20080*/  IMAD.MOV.U32 R3, RZ, RZ, R14 ;  /* 0x000000ffff037224 */ /* 0x000fce00078e000e */
[----:B------:R-:W-:Y:S05]  /*20090*/  WARPSYNC.COLLECTIVE R15, `(.L_x_751) ;  /* 0x000000000f087348 */ /* 0x000fea0003c00000 */
[----:B------:R0:W1:Y:S02]  /*200a0*/  SHFL.IDX P6, R14, R13, R12, R11 ;  /* 0x0000000c0d0e7389 */ /* 0x00006400000c000b */
[----:B01----:R-:W-:Y:S01]  /*200b0*/  ENDCOLLECTIVE ;  /* 0x000000000000791b */ /* 0x003fe20003800000 */
.L_x_751:
[----:B------:R-:W-:Y:S05]  /*200c0*/  BRA `(.L_x_752) ;  /* 0xffffff6000407947 */ /* 0x000fea000383ffff */
.L_x_549:
[----:B------:R-:W-:Y:S01]  /*200d0*/  BSSY B1, `(.L_x_753) ;  /* 0x0000008000017945 */ /* 0x000fe20003800000 */
[----:B----4-:R-:W-:Y:S02]  /*200e0*/  IMAD.MOV.U32 R13, RZ, RZ, R2 ;  /* 0x000000ffff0d7224 */ /* 0x010fe400078e0002 */
[----:B------:R-:W-:Y:S02]  /*200f0*/  IMAD.MOV.U32 R12, RZ, RZ, 0x1 ;  /* 0x00000001ff0c7424 */ /* 0x000fe400078e00ff */
[----:B------:R-:W-:Y:S02]  /*20100*/  IMAD.MOV.U32 R11, RZ, RZ, 0x1c1f ;  /* 0x00001c1fff0b7424 */ /* 0x000fe400078e00ff */
[----:B------:R-:W-:-:S07]  /*20110*/  IMAD.MOV.U32 R15, RZ, RZ, -0x1 ;  /* 0xffffffffff0f7424 */ /* 0x000fce00078e00ff */
[----:B012---:R-:W-:Y:S05]  /*20120*/  WARPSYNC.COLLECTIVE R15, `(.L_x_754) ;  /* 0x000000000f087348 */ /* 0x007fea0003c00000 */
[----:B--2---:R2:W3:Y:S02]  /*20130*/  SHFL.IDX P6, R14, R13, R12, R11 ;  /* 0x0000000c0d0e7389 */ /* 0x0044e400000c000b */
[----:B0123--:R-:W-:Y:S01]  /*20140*/  ENDCOLLECTIVE ;  /* 0x000000000000791b */ /* 0x00ffe20003800000 */
.L_x_754:
[----:B------:R-:W-:Y:S05]  /*20150*/  BSYNC B1 ;  /* 0x0000000000017941 */ /* 0x000fea0003800000 */
.L_x_753:
        /* <DEDUP_REMOVED lines=8> */
.L_x_755:
[----:B------:R-:W-:Y:S05]  /*201e0*/  BRA `(.L_x_756) ;  /* 0xffffff6400387947 */ /* 0x000fea000383ffff */
.L_x_553:
[----:B------:R-:W-:Y:S02]  /*201f0*/  IMAD.MOV.U32 R13, RZ, RZ, R2 ;  /* 0x000000ffff0d7224 */ /* 0x000fe400078e0002 */
[----:B------:R-:W-:Y:S02]  /*20200*/  IMAD.MOV.U32 R12, RZ, RZ, RZ ;  /* 0x000000ffff0c7224 */ /* 0x000fe400078e00ff */
[----:B------:R-:W-:Y:S02]  /*20210*/  IMAD.MOV.U32 R11, RZ, RZ, 0x1c1f ;  /* 0x00001c1fff0b7424 */ /* 0x000fe400078e00ff */
[----:B------:R-:W-:-:S07]  /*20220*/  IMAD.MOV.U32 R15, RZ, RZ, -0x1 ;  /* 0xffffffffff0f7424 */ /* 0x000fce00078e00ff */
[----:B0-----:R-:W-:Y:S05]  /*20230*/  WARPSYNC.COLLECTIVE R15, `(.L_x_757) ;  /* 0x000000000f087348 */ /* 0x001fea0003c00000 */
[----:B------:R1:W2:Y:S02]  /*20240*/  SHFL.IDX P6, R14, R13, R12, R11 ;  /* 0x0000000c0d0e7389 */ /* 0x0002a400000c000b */
[----:B012---:R-:W-:Y:S01]  /*20250*/  ENDCOLLECTIVE ;  /* 0x000000000000791b */ /* 0x007fe20003800000 */
.L_x_757:
[----:B------:R-:W-:Y:S02]  /*20260*/  IMAD.MOV.U32 R13, RZ, RZ, R0 ;  /* 0x000000ffff0d7224 */ /* 0x000fe400078e0000 */
[----:B------:R-:W-:-:S07]  /*20270*/  IMAD.MOV.U32 R3, RZ, RZ, R14 ;  /* 0x000000ffff037224 */ /* 0x000fce00078e000e */
[----:B------:R-:W-:Y:S05]  /*20280*/  WARPSYNC.COLLECTIVE R15, `(.L_x_758) ;  /* 0x000000000f087348 */ /* 0x000fea0003c00000 */
[----:B------:R0:W1:Y:S02]  /*20290*/  SHFL.IDX P6, R14, R13, R12, R11 ;  /* 0x0000000c0d0e7389 */ /* 0x00006400000c000b */
[----:B01----:R-:W-:Y:S01]  /*202a0*/  ENDCOLLECTIVE ;  /* 0x000000000000791b */ /* 0x003fe20003800000 */
.L_x_758:
[----:B------:R-:W-:Y:S05]  /*202b0*/  BRA `(.L_x_759) ;  /* 0xffffff70007c7947 */ /* 0x000fea000383ffff */
.L_x_556:
[----:B------:R-:W-:Y:S01]  /*202c0*/  BSSY B1, `(.L_x_760) ;  /* 0x0000008000017945 */ /* 0x000fe20003800000 */
[----:B----4-:R-:W-:Y:S02]  /*202d0*/  IMAD.MOV.U32 R13, RZ, RZ, R2 ;  /* 0x000000ffff0d7224 */ /* 0x010fe400078e0002 */
[----:B------:R-:W-:Y:S02]  /*202e0*/  IMAD.MOV.U32 R12, RZ, RZ, 0x1 ;  /* 0x00000001ff0c7424 */ /* 0x000fe400078e00ff */
[----:B------:R-:W-:Y:S02]  /*202f0*/  IMAD.MOV.U32 R11, RZ, RZ, 0x1c1f ;  /* 0x00001c1fff0b7424 */ /* 0x000fe400078e00ff */
[----:B------:R-:W-:-:S07]  /*20300*/  IMAD.MOV.U32 R15, RZ, RZ, -0x1 ;  /* 0xffffffffff0f7424 */ /* 0x000fce00078e00ff */
[----:B0123--:R-:W-:Y:S05]  /*20310*/  WARPSYNC.COLLECTIVE R15, `(.L_x_761) ;  /* 0x000000000f087348 */ /* 0x00ffea0003c00000 */
[----:B---3--:R3:W4:Y:S02]  /*20320*/  SHFL.IDX P6, R14, R13, R12, R11 ;  /* 0x0000000c0d0e7389 */ /* 0x00872400000c000b */
[----:B01234-:R-:W-:Y:S01]  /*20330*/  ENDCOLLECTIVE ;  /* 0x000000000000791b */ /* 0x01ffe20003800000 */
.L_x_761:
[----:B------:R-:W-:Y:S05]  /*20340*/  BSYNC B1 ;  /* 0x0000000000017941 */ /* 0x000fea0003800000 */
.L_x_760:
        /* <DEDUP_REMOVED lines=8> */
.L_x_762:
[----:B------:R-:W-:Y:S05]  /*203d0*/  BRA `(.L_x_763) ;  /* 0xffffff7000907947 */ /* 0x000fea000383ffff */
.L_x_573:
[----:B------:R-:W1:Y:S01]  /*203e0*/  S2R R7, SR_TID.X ;  /* 0x0000000000077919 */ /* 0x000e620000002100 */
[----:B------:R-:W-:Y:S01]  /*203f0*/  BSSY B1, `(.L_x_764) ;  /* 0x000000a000017945 */ /* 0x000fe20003800000 */
[----:B0-----:R-:W-:Y:S02]  /*20400*/  IMAD.MOV.U32 R12, RZ, RZ, RZ ;  /* 0x000000ffff0c7224 */ /* 0x001fe400078e00ff */
[----:B------:R-:W-:Y:S02]  /*20410*/  IMAD.MOV.U32 R11, RZ, RZ, 0x1f ;  /* 0x0000001fff0b7424 */ /* 0x000fe400078e00ff */
[----:B------:R-:W-:Y:S01]  /*20420*/  IMAD.MOV.U32 R15, RZ, RZ, -0x1 ;  /* 0xffffffffff0f7424 */ /* 0x000fe200078e00ff */
[----:B-1----:R-:W-:-:S04]  /*20430*/  SHF.R.U32.HI R7, RZ, 0x5, R7 ;  /* 0x00000005ff077819 */ /* 0x002fc80000011607 */
[----:B------:R-:W-:-:S05]  /*20440*/  LOP3.LUT R7, R7, 0x3, RZ, 0xc0, !PT ;  /* 0x0000000307077812 */ /* 0x000fca00078ec0ff */
[----:B------:R-:W-:-:S07]  /*20450*/  IMAD.MOV.U32 R13, RZ, RZ, R7 ;  /* 0x000000ffff0d7224 */ /* 0x000fce00078e0007 */
[----:B------:R-:W-:Y:S05]  /*20460*/  WARPSYNC.COLLECTIVE R15, `(.L_x_765) ;  /* 0x000000000f087348 */ /* 0x000fea0003c00000 */
[----:B------:R0:W1:Y:S02]  /*20470*/  SHFL.IDX P6, R14, R13, R12, R11 ;  /* 0x0000000c0d0e7389 */ /* 0x00006400000c000b */
[----:B01----:R-:W-:Y:S01]  /*20480*/  ENDCOLLECTIVE ;  /* 0x000000000000791b */ /* 0x003fe20003800000 */
.L_x_765:
[----:B------:R-:W-:Y:S05]  /*20490*/  BSYNC B1 ;  /* 0x0000000000017941 */ /* 0x000fea0003800000 */
.L_x_764:
[----:B------:R-:W-:Y:S05]  /*204a0*/  BRA `(.L_x_766) ;  /* 0xffffff8800787947 */ /* 0x000fea000383ffff */
.L_x_575:
[----:B------:R-:W-:Y:S01]  /*204b0*/  BSSY B1, `(.L_x_767) ;  /* 0x0000006000017945 */ /* 0x000fe20003800000 */
[----:B------:R-:W-:-:S07]  /*204c0*/  IMAD.MOV.U32 R15, RZ, RZ, -0x1 ;  /* 0xffffffffff0f7424 */ /* 0x000fce00078e00ff */
[----:B01----:R-:W-:Y:S05]  /*204d0*/  WARPSYNC.COLLECTIVE R15, `(.L_x_768) ;  /* 0x000000000f0c7348 */ /* 0x003fea0003c00000 */
[----:B------:R-:W-:Y:S02]  /*204e0*/  ELECT P6, UR62, PT ;  /* 0x00000000003e782f */ /* 0x000fe400038c0000 */
[----:B------:R-:W-:Y:S01]  /*204f0*/  MOV R14, UR62 ;  /* 0x0000003e000e7c02 */ /* 0x000fe20008000f00 */
[----:B01----:R-:W-:Y:S10]  /*20500*/  ENDCOLLECTIVE ;  /* 0x000000000000791b */ /* 0x003ff40003800000 */
.L_x_768:
[----:B------:R-:W-:Y:S05]  /*20510*/  BSYNC B1 ;  /* 0x0000000000017941 */ /* 0x000fea0003800000 */
.L_x_767:
[----:B------:R-:W-:Y:S05]  /*20520*/  BRA `(.L_x_574) ;  /* 0xffffff8800707947 */ /* 0x000fea000383ffff */
.L_x_577:
[----:B-1----:R1:W2:Y:S02]  /*20530*/  SYNCS.PHASECHK.TRANS64.TRYWAIT P0, [R16+URZ+0x31c20], R6 ;  /* 0x031c2006100075a7 */ /* 0x0022a4000800017f */
[----:B--2---:R-:W-:Y:S05]  /*20540*/  @!P0 NANOSLEEP.SYNCS 0x989680 ;  /* 0x009896800000895d */ /* 0x004fea0003900000 */
[----:B------:R-:W2:Y:S02]  /*20550*/  @!P0 SYNCS.PHASECHK.TRANS64 P0, [R16+URZ+0x31c20], R6 ;  /* 0x031c2006100085a7 */ /* 0x000ea4000800007f */
[----:B--2---:R-:W-:Y:S05]  /*20560*/  @!P0 BRA `(.L_x_577) ;  /* 0xfffffffc00f08947 */ /* 0x004fea000383ffff */
[----:B------:R-:W-:Y:S05]  /*20570*/  BRA `(.L_x_769) ;  /* 0xffffff8800807947 */ /* 0x000fea000383ffff */
.L_x_581:
[----:B--2---:R2:W3:Y:S02]  /*20580*/  SYNCS.PHASECHK.TRANS64.TRYWAIT P0, [R9+URZ+0x31ca0], R11 ;  /* 0x031ca00b090075a7 */ /* 0x0044e4000800017f */
[----:B---3--:R-:W-:Y:S05]  /*20590*/  @!P0 NANOSLEEP.SYNCS 0x989680 ;  /* 0x009896800000895d */ /* 0x008fea0003900000 */
[----:B------:R-:W3:Y:S02]  /*205a0*/  @!P0 SYNCS.PHASECHK.TRANS64 P0, [R9+URZ+0x31ca0], R11 ;  /* 0x031ca00b090085a7 */ /* 0x000ee4000800007f */
[----:B---3--:R-:W-:Y:S05]  /*205b0*/  @!P0 BRA `(.L_x_581) ;  /* 0xfffffffc00f08947 */ /* 0x008fea000383ffff */
[----:B------:R-:W-:Y:S05]  /*205c0*/  BRA `(.L_x_770) ;  /* 0xffffff88009c7947 */ /* 0x000fea000383ffff */
.L_x_588:
[----:B0-----:R0:W1:Y:S02]  /*205d0*/  SYNCS.PHASECHK.TRANS64.TRYWAIT P0, [R9+URZ+0x31cc0], R11 ;  /* 0x031cc00b090075a7 */ /* 0x001064000800017f */
[----:B-1----:R-:W-:Y:S05]  /*205e0*/  @!P0 NANOSLEEP.SYNCS 0x989680 ;  /* 0x009896800000895d */ /* 0x002fea0003900000 */
[----:B------:R-:W1:Y:S02]  /*205f0*/  @!P0 SYNCS.PHASECHK.TRANS64 P0, [R9+URZ+0x31cc0], R11 ;  /* 0x031cc00b090085a7 */ /* 0x000e64000800007f */
[----:B-1----:R-:W-:Y:S05]  /*20600*/  @!P0 BRA `(.L_x_588) ;  /* 0xfffffffc00f08947 */ /* 0x002fea000383ffff */
[----:B------:R-:W-:Y:S05]  /*20610*/  BRA `(.L_x_771) ;  /* 0xffffff8c00987947 */ /* 0x000fea000383ffff */
.L_x_597:
[----:B-1----:R1:W2:Y:S02]  /*20620*/  SYNCS.PHASECHK.TRANS64.TRYWAIT P2, [R9+URZ+0x31ca0], R8 ;  /* 0x031ca008090075a7 */ /* 0x0022a4000804017f */
[----:B--2---:R-:W-:Y:S05]  /*20630*/  @!P2 NANOSLEEP.SYNCS 0x989680 ;  /* 0x009896800000a95d */ /* 0x004fea0003900000 */
[----:B------:R-:W2:Y:S02]  /*20640*/  @!P2 SYNCS.PHASECHK.TRANS64 P2, [R9+URZ+0x31ca0], R8 ;  /* 0x031ca0080900a5a7 */ /* 0x000ea4000804007f */
[----:B--2---:R-:W-:Y:S05]  /*20650*/  @!P2 BRA `(.L_x_597) ;  /* 0xfffffffc00f0a947 */ /* 0x004fea000383ffff */
[----:B------:R-:W-:Y:S05]  /*20660*/  BRA `(.L_x_772) ;  /* 0xffffff9000d87947 */ /* 0x000fea000383ffff */
.L_x_604:
[----:B--2---:R2:W3:Y:S02]  /*20670*/  SYNCS.PHASECHK.TRANS64.TRYWAIT P2, [R9+URZ+0x31cc0], R8 ;  /* 0x031cc008090075a7 */ /* 0x0044e4000804017f */
[----:B---3--:R-:W-:Y:S05]  /*20680*/  @!P2 NANOSLEEP.SYNCS 0x989680 ;  /* 0x009896800000a95d */ /* 0x008fea0003900000 */
[----:B------:R-:W3:Y:S02]  /*20690*/  @!P2 SYNCS.PHASECHK.TRANS64 P2, [R9+URZ+0x31cc0], R8 ;  /* 0x031cc0080900a5a7 */ /* 0x000ee4000804007f */
[----:B---3--:R-:W-:Y:S05]  /*206a0*/  @!P2 BRA `(.L_x_604) ;  /* 0xfffffffc00f0a947 */ /* 0x008fea000383ffff */
[----:B------:R-:W-:Y:S05]  /*206b0*/  BRA `(.L_x_773) ;  /* 0xffffff9400d07947 */ /* 0x000fea000383ffff */
.L_x_621:
[----:B------:R-:W4:Y:S01]  /*206c0*/  S2R R20, SR_TID.X ;  /* 0x0000000000147919 */ /* 0x000f220000002100 */
[----:B------:R-:W-:Y:S01]  /*206d0*/  BSSY B0, `(.L_x_774) ;  /* 0x000000a000007945 */ /* 0x000fe20003800000 */
[----:B0-----:R-:W-:Y:S02]  /*206e0*/  IMAD.MOV.U32 R12, RZ, RZ, RZ ;  /* 0x000000ffff0c7224 */ /* 0x001fe400078e00ff */
[----:B------:R-:W-:Y:S02]  /*206f0*/  IMAD.MOV.U32 R11, RZ, RZ, 0x1f ;  /* 0x0000001fff0b7424 */ /* 0x000fe400078e00ff */
[----:B------:R-:W-:Y:S01]  /*20700*/  IMAD.MOV.U32 R15, RZ, RZ, -0x1 ;  /* 0xffffffffff0f7424 */ /* 0x000fe200078e00ff */
[----:B----4-:R-:W-:-:S04]  /*20710*/  SHF.R.U32.HI R20, RZ, 0x5, R20 ;  /* 0x00000005ff147819 */ /* 0x010fc80000011614 */
[----:B------:R-:W-:-:S05]  /*20720*/  LOP3.LUT R20, R20, 0x3, RZ, 0xc0, !PT ;  /* 0x0000000314147812 */ /* 0x000fca00078ec0ff */
[----:B------:R-:W-:-:S07]  /*20730*/  IMAD.MOV.U32 R13, RZ, RZ, R20 ;  /* 0x000000ffff0d7224 */ /* 0x000fce00078e0014 */
[----:B-123--:R-:W-:Y:S05]  /*20740*/  WARPSYNC.COLLECTIVE R15, `(.L_x_775) ;  /* 0x000000000f087348 */ /* 0x00efea0003c00000 */
[----:B------:R0:W4:Y:S02]  /*20750*/  SHFL.IDX P6, R14, R13, R12, R11 ;  /* 0x0000000c0d0e7389 */ /* 0x00012400000c000b */
[----:B01234-:R-:W-:Y:S01]  /*20760*/  ENDCOLLECTIVE ;  /* 0x000000000000791b */ /* 0x01ffe20003800000 */
.L_x_775:
[----:B------:R-:W-:Y:S05]  /*20770*/  BSYNC B0 ;  /* 0x0000000000007941 */ /* 0x000fea0003800000 */
.L_x_774:
[----:B------:R-:W-:Y:S05]  /*20780*/  BRA `(.L_x_776) ;  /* 0xffffffa000f07947 */ /* 0x000fea000383ffff */
.L_x_623:
[----:B------:R-:W-:Y:S01]  /*20790*/  BSSY B0, `(.L_x_777) ;  /* 0x0000006000007945 */ /* 0x000fe20003800000 */
[----:B------:R-:W-:-:S07]  /*207a0*/  IMAD.MOV.U32 R15, RZ, RZ, -0x1 ;  /* 0xffffffffff0f7424 */ /* 0x000fce00078e00ff */
[----:B0123--:R-:W-:Y:S05]  /*207b0*/  WARPSYNC.COLLECTIVE R15, `(.L_x_778) ;  /* 0x000000000f0c7348 */ /* 0x00ffea0003c00000 */
[----:B------:R-:W-:Y:S02]  /*207c0*/  ELECT P6, UR62, PT ;  /* 0x00000000003e782f */ /* 0x000fe400038c0000 */
[----:B------:R-:W-:Y:S01]  /*207d0*/  MOV R14, UR62 ;  /* 0x0000003e000e7c02 */ /* 0x000fe20008000f00 */
[----:B0123--:R-:W-:Y:S10]  /*207e0*/  ENDCOLLECTIVE ;  /* 0x000000000000791b */ /* 0x00fff40003800000 */
.L_x_778:
[----:B------:R-:W-:Y:S05]  /*207f0*/  BSYNC B0 ;  /* 0x0000000000007941 */ /* 0x000fea0003800000 */
.L_x_777:
[----:B------:R-:W-:Y:S05]  /*20800*/  BRA `(.L_x_779) ;  /* 0xffffffa000f87947 */ /* 0x000fea000383ffff */
.L_x_625:
[----:B0-----:R0:W4:Y:S02]  /*20810*/  SYNCS.PHASECHK.TRANS64.TRYWAIT P0, [R0+URZ+0x31c40], R2 ;  /* 0x031c4002000075a7 */ /* 0x001124000800017f */
[----:B----4-:R-:W-:Y:S05]  /*20820*/  @!P0 NANOSLEEP.SYNCS 0x989680 ;  /* 0x009896800000895d */ /* 0x010fea0003900000 */
[----:B------:R-:W4:Y:S02]  /*20830*/  @!P0 SYNCS.PHASECHK.TRANS64 P0, [R0+URZ+0x31c40], R2 ;  /* 0x031c4002000085a7 */ /* 0x000f24000800007f */
[----:B----4-:R-:W-:Y:S05]  /*20840*/  @!P0 BRA `(.L_x_625) ;  /* 0xfffffffc00f08947 */ /* 0x010fea000383ffff */
[----:B------:R-:W-:Y:S05]  /*20850*/  BRA `(.L_x_780) ;  /* 0xffffffa4004c7947 */ /* 0x000fea000383ffff */
.L_x_629:
        /* <DEDUP_REMOVED lines=12> */
.L_x_781:
[----:B------:R-:W-:Y:S02]  /*20920*/  IMAD.MOV.U32 R13, RZ, RZ, R4 ;  /* 0x000000ffff0d7224 */ /* 0x000fe400078e0004 */
[----:B------:R-:W-:-:S07]  /*20930*/  IMAD.MOV.U32 R3, RZ, RZ, R14 ;  /* 0x000000ffff037224 */ /* 0x000fce00078e000e */
[----:B------:R-:W-:Y:S05]  /*20940*/  WARPSYNC.COLLECTIVE R15, `(.L_x_782) ;  /* 0x000000000f087348 */ /* 0x000fea0003c00000 */
[----:B------:R0:W1:Y:S02]  /*20950*/  SHFL.IDX P6, R14, R13, R12, R11 ;  /* 0x0000000c0d0e7389 */ /* 0x00006400000c000b */
[----:B01----:R-:W-:Y:S01]  /*20960*/  ENDCOLLECTIVE ;  /* 0x000000000000791b */ /* 0x003fe20003800000 */
.L_x_782:
[----:B------:R-:W-:Y:S02]  /*20970*/  IMAD.MOV.U32 R13, RZ, RZ, R0 ;  /* 0x000000ffff0d7224 */ /* 0x000fe400078e0000 */
[----:B------:R-:W-:Y:S02]  /*20980*/  IMAD.MOV.U32 R12, RZ, RZ, 0x1 ;  /* 0x00000001ff0c7424 */ /* 0x000fe400078e00ff */
[----:B------:R-:W-:-:S07]  /*20990*/  IMAD.MOV.U32 R2, RZ, RZ, R14 ;  /* 0x000000ffff027224 */ /* 0x000fce00078e000e */
[----:B------:R-:W-:Y:S05]  /*209a0*/  WARPSYNC.COLLECTIVE R15, `(.L_x_783) ;  /* 0x000000000f087348 */ /* 0x000fea0003c00000 */
[----:B------:R0:W1:Y:S02]  /*209b0*/  SHFL.IDX P6, R14, R13, R12, R11 ;  /* 0x0000000c0d0e7389 */ /* 0x00006400000c000b */
[----:B01----:R-:W-:Y:S01]  /*209c0*/  ENDCOLLECTIVE ;  /* 0x000000000000791b */ /* 0x003fe20003800000 */
.L_x_783:
[----:B------:R-:W-:-:S05]  /*209d0*/  @!P4 LEA R2, P3, R20, R2, 0x1 ;  /* 0x000000021402c211 */ /* 0x000fca00078608ff */
[----:B------:R-:W-:Y:S01]  /*209e0*/  @!P4 IMAD.X R3, RZ, RZ, R3, P3 ;  /* 0x000000ffff03c224 */ /* 0x000fe200018e0603 */
[----:B------:R-:W-:-:S04]  /*209f0*/  ISETP.GE.AND P3, PT, R8, R5, PT ;  /* 0x000000050800720c */ /* 0x000fc80003f66270 */
[----:B------:R-:W-:Y:S01]  /*20a00*/  @!PT LDS RZ, [RZ] ;  /* 0x00000000fffff984 */ /* 0x000fe20000000800 */
[----:B------:R-:W-:Y:S01]  /*20a10*/  @!PT LDS RZ, [RZ] ;  /* 0x00000000fffff984 */ /* 0x000fe20000000800 */
[----:B------:R-:W-:Y:S01]  /*20a20*/  @!PT LDS RZ, [RZ] ;  /* 0x00000000fffff984 */ /* 0x000fe20000000800 */
[----:B------:R-:W-:Y:S01]  /*20a30*/  @!P4 LDGSTS.E.BYPASS.LTC128B.128 [R9+0xda00], desc[UR60][R2.64], !P2 ;  /* 0x0da000000209cfae */ /* 0x000fe2000d101d7c */
[----:B------:R-:W-:-:S03]  /*20a40*/  IMAD.MOV.U32 R13, RZ, RZ, R4 ;  /* 0x000000ffff0d7224 */ /* 0x000fc600078e0004 */
[----:B------:R-:W-:Y:S04]  /*20a50*/  @!P4 LDGSTS.E.BYPASS.LTC128B.128 [R9+0x10a00], desc[UR60][R2.64+0x40], !P1 ;  /* 0x10a000400209cfae */ /* 0x000fe8000c901d7c */
[----:B------:R0:W-:Y:S02]  /*20a60*/  @!P4 LDGSTS.E.BYPASS.LTC128B.128 [R9+0x13a00], desc[UR60][R2.64+0x80], !P0 ;  /* 0x13a000800209cfae */ /* 0x0001e4000c101d7c */
[----:B0-----:R-:W-:-:S07]  /*20a70*/  IMAD.MOV.U32 R2, RZ, RZ, R14 ;  /* 0x000000ffff027224 */ /* 0x001fce00078e000e */
[----:B------:R-:W-:Y:S05]  /*20a80*/  WARPSYNC.COLLECTIVE R15, `(.L_x_784) ;  /* 0x000000000f087348 */ /* 0x000fea0003c00000 */
[----:B------:R0:W1:Y:S02]  /*20a90*/  SHFL.IDX P6, R14, R13, R12, R11 ;  /* 0x0000000c0d0e7389 */ /* 0x00006400000c000b */
[----:B01----:R-:W-:Y:S01]  /*20aa0*/  ENDCOLLECTIVE ;  /* 0x000000000000791b */ /* 0x003fe20003800000 */
.L_x_784:
[----:B------:R-:W-:Y:S02]  /*20ab0*/  IMAD.MOV.U32 R13, RZ, RZ, R0 ;  /* 0x000000ffff0d7224 */ /* 0x000fe400078e0000 */
[----:B------:R-:W-:Y:S02]  /*20ac0*/  IMAD.MOV.U32 R12, RZ, RZ, 0x2 ;  /* 0x00000002ff0c7424 */ /* 0x000fe400078e00ff */
[----:B------:R-:W-:-:S07]  /*20ad0*/  IMAD.MOV.U32 R3, RZ, RZ, R14 ;  /* 0x000000ffff037224 */ /* 0x000fce00078e000e */
[----:B------:R-:W-:Y:S05]  /*20ae0*/  WARPSYNC.COLLECTIVE R15, `(.L_x_785) ;  /* 0x000000000f087348 */ /* 0x000fea0003c00000 */
[----:B------:R0:W1:Y:S02]  /*20af0*/  SHFL.IDX P6, R14, R13, R12, R11 ;  /* 0x0000000c0d0e7389 */ /* 0x00006400000c000b */
[----:B01----:R-:W-:Y:S01]  /*20b00*/  ENDCOLLECTIVE ;  /* 0x000000000000791b */ /* 0x003fe20003800000 */
.L_x_785:
[----:B------:R-:W-:-:S05]  /*20b10*/  @!P3 LEA R3, P4, R20, R3, 0x1 ;  /* 0x000000031403b211 */ /* 0x000fca00078808ff */
[----:B------:R-:W-:-:S05]  /*20b20*/  @!P3 IMAD.X R2, RZ, RZ, R2, P4 ;  /* 0x000000ffff02b224 */ /* 0x000fca00020e0602 */
[----:B------:R-:W-:Y:S01]  /*20b30*/  @!P3 LOP3.LUT R3, R3, R2, RZ, 0x3c, !PT ;  /* 0x000000020303b212 */ /* 0x000fe200078e3cff */
[----:B------:R-:W-:-:S03]  /*20b40*/  IMAD.MOV.U32 R13, RZ, RZ, R4 ;  /* 0x000000ffff0d7224 */ /* 0x000fc600078e0004 */
[----:B------:R-:W-:-:S04]  /*20b50*/  @!P3 LOP3.LUT R2, R3, R2, RZ, 0x3c, !PT ;  /* 0x000000020302b212 */ /* 0x000fc800078e3cff */
[----:B------:R-:W-:-:S05]  /*20b60*/  @!P3 LOP3.LUT R3, R3, R2, RZ, 0x3c, !PT ;  /* 0x000000020303b212 */ /* 0x000fca00078e3cff */
[----:B------:R-:W-:Y:S01]  /*20b70*/  @!PT LDS RZ, [RZ] ;  /* 0x00000000fffff984 */ /* 0x000fe20000000800 */
[----:B------:R-:W-:Y:S01]  /*20b80*/  @!PT LDS RZ, [RZ] ;  /* 0x00000000fffff984 */ /* 0x000fe20000000800 */
[----:B------:R-:W-:Y:S01]  /*20b90*/  @!PT LDS RZ, [RZ] ;  /* 0x00000000fffff984 */ /* 0x000fe20000000800 */
[----:B------:R-:W-:Y:S04]  /*20ba0*/  @!P3 LDGSTS.E.BYPASS.LTC128B.128 [R9+0xe200], desc[UR60][R2.64], !P2 ;  /* 0x0e2000000209bfae */ /* 0x000fe8000d101d7c */
[----:B------:R-:W-:Y:S04]  /*20bb0*/  @!P3 LDGSTS.E.BYPASS.LTC128B.128 [R9+0x11200], desc[UR60][R2.64+0x40], !P1 ;  /* 0x112000400209bfae */ /* 0x000fe8000c901d7c */
[----:B------:R0:W-:Y:S02]  /*20bc0*/  @!P3 LDGSTS.E.BYPASS.LTC128B.128 [R9+0x14200], desc[UR60][R2.64+0x80], !P0 ;  /* 0x142000800209bfae */ /* 0x0001e4000c101d7c */
[----:B0-----:R-:W-:-:S05]  /*20bd0*/  VIADD R2, R25, 0x40 ;  /* 0x0000004019027836 */ /* 0x001fca0000000000 */
[----:B------:R-:W-:Y:S01]  /*20be0*/  ISETP.GE.AND P3, PT, R2, R5, PT ;  /* 0x000000050200720c */ /* 0x000fe20003f66270 */
[----:B------:R-:W-:-:S12]  /*20bf0*/  IMAD.MOV.U32 R2, RZ, RZ, R14 ;  /* 0x000000ffff027224 */ /* 0x000fd800078e000e */
[----:B------:R-:W-:Y:S05]  /*20c00*/  WARPSYNC.COLLECTIVE R15, `(.L_x_786) ;  /* 0x000000000f087348 */ /* 0x000fea0003c00000 */
[----:B------:R0:W1:Y:S02]  /*20c10*/  SHFL.IDX P6, R14, R13, R12, R11 ;  /* 0x0000000c0d0e7389 */ /* 0x00006400000c000b */
[----:B01----:R-:W-:Y:S01]  /*20c20*/  ENDCOLLECTIVE ;  /* 0x000000000000791b */ /* 0x003fe20003800000 */
.L_x_786:
[----:B------:R-:W-:Y:S02]  /*20c30*/  IMAD.MOV.U32 R13, RZ, RZ, R0 ;  /* 0x000000ffff0d7224 */ /* 0x000fe400078e0000 */
[----:B------:R-:W-:Y:S02]  /*20c40*/  IMAD.MOV.U32 R12, RZ, RZ, 0x3 ;  /* 0x00000003ff0c7424 */ /* 0x000fe400078e00ff */
[----:B------:R-:W-:-:S07]  /*20c50*/  IMAD.MOV.U32 R3, RZ, RZ, R14 ;  /* 0x000000ffff037224 */ /* 0x000fce00078e000e */
[----:B------:R-:W-:Y:S05]  /*20c60*/  WARPSYNC.COLLECTIVE R15, `(.L_x_787) ;  /* 0x000000000f087348 */ /* 0x000fea0003c00000 */
[----:B------:R0:W1:Y:S02]  /*20c70*/  SHFL.IDX P6, R14, R13, R12, R11 ;  /* 0x0000000c0d0e7389 */ /* 0x00006400000c000b */
[----:B01----:R-:W-:Y:S01]  /*20c80*/  ENDCOLLECTIVE ;  /* 0x000000000000791b */ /* 0x003fe20003800000 */
.L_x_787:
[----:B------:R-:W-:-:S05]  /*20c90*/  @!P3 LEA R3, P4, R20, R3, 0x1 ;  /* 0x000000031403b211 */ /* 0x000fca00078808ff */
[----:B------:R-:W-:-:S05]  /*20ca0*/  @!P3 IMAD.X R2, RZ, RZ, R2, P4 ;  /* 0x000000ffff02b224 */ /* 0x000fca00020e0602 */
[----:B------:R-:W-:Y:S01]  /*20cb0*/  @!P3 LOP3.LUT R3, R3, R2, RZ, 0x3c, !PT ;  /* 0x000000020303b212 */ /* 0x000fe200078e3cff */
[----:B------:R-:W-:-:S03]  /*20cc0*/  IMAD.MOV.U32 R13, RZ, RZ, R4 ;  /* 0x000000ffff0d7224 */ /* 0x000fc600078e0004 */
[----:B------:R-:W-:-:S04]  /*20cd0*/  @!P3 LOP3.LUT R2, R3, R2, RZ, 0x3c, !PT ;  /* 0x000000020302b212 */ /* 0x000fc800078e3cff */
[----:B------:R-:W-:Y:S01]  /*20ce0*/  @!P3 LOP3.LUT R3, R3, R2, RZ, 0x3c, !PT ;  /* 0x000000020303b212 */ /* 0x000fe200078e3cff */
[----:B------:R-:W-:-:S07]  /*20cf0*/  IMAD.MOV.U32 R0, RZ, RZ, R14 ;  /* 0x000000ffff007224 */ /* 0x000fce00078e000e */
[----:B------:R-:W-:Y:S05]  /*20d00*/  WARPSYNC.COLLECTIVE R15, `(.L_x_788) ;  /* 0x000000000f087348 */ /* 0x000fea0003c00000 */
[----:B------:R0:W1:Y:S02]  /*20d10*/  SHFL.IDX P6, R14, R13, R12, R11 ;  /* 0x0000000c0d0e7389 */ /* 0x00006400000c000b */
[----:B01----:R-:W-:Y:S01]  /*20d20*/  ENDCOLLECTIVE ;  /* 0x000000000000791b */ /* 0x003fe20003800000 */
.L_x_788:
[----:B------:R-:W-:Y:S01]  /*20d30*/  @!PT LDS RZ, [RZ] ;  /* 0x00000000fffff984 */ /* 0x000fe20000000800 */
[----:B------:R-:W-:Y:S01]  /*20d40*/  @!PT LDS RZ, [RZ] ;  /* 0x00000000fffff984 */ /* 0x000fe20000000800 */
[----:B------:R-:W-:Y:S01]  /*20d50*/  @!PT LDS RZ, [RZ] ;  /* 0x00000000fffff984 */ /* 0x000fe20000000800 */
[----:B------:R-:W-:Y:S04]  /*20d60*/  @!P3 LDGSTS.E.BYPASS.LTC128B.128 [R9+0xea00], desc[UR60][R2.64], !P2 ;  /* 0x0ea000000209bfae */ /* 0x000fe8000d101d7c */
[----:B------:R-:W-:Y:S04]  /*20d70*/  @!P3 LDGSTS.E.BYPASS.LTC128B.128 [R9+0x11a00], desc[UR60][R2.64+0x40], !P1 ;  /* 0x11a000400209bfae */ /* 0x000fe8000c901d7c */
[----:B------:R0:W-:Y:S01]  /*20d80*/  @!P3 LDGSTS.E.BYPASS.LTC128B.128 [R9+0x14a00], desc[UR60][R2.64+0x80], !P0 ;  /* 0x14a000800209bfae */ /* 0x0001e2000c101d7c */
[----:B------:R-:W-:Y:S02]  /*20d90*/  IMAD.MOV.U32 R13, RZ, RZ, R6 ;  /* 0x000000ffff0d7224 */ /* 0x000fe400078e0006 */
[----:B------:R-:W-:-:S02]  /*20da0*/  IMAD.MOV.U32 R12, RZ, RZ, RZ ;  /* 0x000000ffff0c7224 */ /* 0x000fc400078e00ff */
[----:B0-----:R-:W-:-:S07]  /*20db0*/  IMAD.MOV.U32 R2, RZ, RZ, R14 ;  /* 0x000000ffff027224 */ /* 0x001fce00078e000e */
[----:B------:R-:W-:Y:S05]  /*20dc0*/  WARPSYNC.COLLECTIVE R15, `(.L_x_789) ;  /* 0x000000000f087348 */ /* 0x000fea0003c00000 */
[----:B------:R0:W1:Y:S02]  /*20dd0*/  SHFL.IDX P6, R14, R13, R12, R11 ;  /* 0x0000000c0d0e7389 */ /* 0x00006400000c000b */
[----:B01----:R-:W-:Y:S01]  /*20de0*/  ENDCOLLECTIVE ;  /* 0x000000000000791b */ /* 0x003fe20003800000 */
.L_x_789:
[----:B------:R-:W-:-:S05]  /*20df0*/  VIADD R3, R25, 0x60 ;  /* 0x0000006019037836 */ /* 0x000fca0000000000 */
[----:B------:R-:W-:Y:S01]  /*20e00*/  ISETP.GE.AND P3, PT, R3, R5, PT ;  /* 0x000000050300720c */ /* 0x000fe20003f66270 */
[----:B------:R-:W-:-:S12]  /*20e10*/  IMAD.MOV.U32 R13, RZ, RZ, R7 ;  /* 0x000000ffff0d7224 */ /* 0x000fd800078e0007 */
[----:B------:R-:W-:Y:S01]  /*20e20*/  @!P3 LEA R2, P5, R20, R2, 0x1 ;  /* 0x000000021402b211 */ /* 0x000fe200078a08ff */
[----:B------:R-:W-:-:S12]  /*20e30*/  IMAD.MOV.U32 R4, RZ, RZ, R14 ;  /* 0x000000ffff047224 */ /* 0x000fd800078e000e */
[----:B------:R-:W-:Y:S05]  /*20e40*/  WARPSYNC.COLLECTIVE R15, `(.L_x_790) ;  /* 0x000000000f087348 */ /* 0x000fea0003c00000 */
[----:B------:R0:W1:Y:S02]  /*20e50*/  SHFL.IDX P6, R14, R13, R12, R11 ;  /* 0x0000000c0d0e7389 */ /* 0x00006400000c000b */
[----:B01----:R-:W-:Y:S01]  /*20e60*/  ENDCOLLECTIVE ;  /* 0x000000000000791b */ /* 0x003fe20003800000 */
.L_x_790:
[----:B------:R-:W-:-:S05]  /*20e70*/  @!P3 IMAD.X R3, RZ, RZ, R0, P5 ;  /* 0x000000ffff03b224 */ /* 0x000fca00028e0600 */
[----:B------:R-:W-:Y:S01]  /*20e80*/  @!PT LDS RZ, [RZ] ;  /* 0x00000000fffff984 */ /* 0x000fe20000000800 */
[----:B------:R-:W-:Y:S01]  /*20e90*/  @!PT LDS RZ, [RZ] ;  /* 0x00000000fffff984 */ /* 0x000fe20000000800 */
[----:B------:R-:W-:Y:S01]  /*20ea0*/  @!PT LDS RZ, [RZ] ;  /* 0x00000000fffff984 */ /* 0x000fe20000000800 */
[----:B------:R0:W-:Y:S04]  /*20eb0*/  @!P3 LDGSTS.E.BYPASS.LTC128B.128 [R9+0xf200], desc[UR60][R2.64], !P2 ;  /* 0x0f2000000209bfae */ /* 0x0001e8000d101d7c */
[----:B------:R0:W-:Y:S01]  /*20ec0*/  @!P3 LDGSTS.E.BYPASS.LTC128B.128 [R9+0x12200], desc[UR60][R2.64+0x40], !P1 ;  /* 0x122000400209bfae */ /* 0x0001e2000c901d7c */
[----:B------:R-:W-:-:S03]  /*20ed0*/  IMAD.MOV.U32 R13, RZ, RZ, R6 ;  /* 0x000000ffff0d7224 */ /* 0x000fc600078e0006 */
[----:B------:R0:W-:Y:S01]  /*20ee0*/  @!P3 LDGSTS.E.BYPASS.LTC128B.128 [R9+0x15200], desc[UR60][R2.64+0x80], !P0 ;  /* 0x152000800209bfae */ /* 0x0001e2000c101d7c */
[----:B------:R-:W-:Y:S02]  /*20ef0*/  IMAD.MOV.U32 R12, RZ, RZ, 0x1 ;  /* 0x00000001ff0c7424 */ /* 0x000fe400078e00ff */
[----:B------:R-:W-:-:S07]  /*20f00*/  IMAD.MOV.U32 R0, RZ, RZ, R14 ;  /* 0x000000ffff007224 */ /* 0x000fce00078e000e */
[----:B0-----:R-:W-:Y:S05]  /*20f10*/  WARPSYNC.COLLECTIVE R15, `(.L_x_791) ;  /* 0x000000000f087348 */ /* 0x001fea0003c00000 */
[----:B------:R1:W2:Y:S02]  /*20f20*/  SHFL.IDX P6, R14, R13, R12, R11 ;  /* 0x0000000c0d0e7389 */ /* 0x0002a400000c000b */
[----:B012---:R-:W-:Y:S01]  /*20f30*/  ENDCOLLECTIVE ;  /* 0x000000000000791b */ /* 0x007fe20003800000 */
.L_x_791:
        /* <DEDUP_REMOVED lines=8> */
.L_x_792:
[----:B------:R-:W-:Y:S02]  /*20fc0*/  @!P3 IMAD.X R4, RZ, RZ, R4, P5 ;  /* 0x000000ffff04b224 */ /* 0x000fe400028e0604 */
[----:B------:R-:W-:Y:S02]  /*20fd0*/  @!P3 IMAD.MOV.U32 R2, RZ, RZ, R0 ;  /* 0x000000ffff02b224 */ /* 0x000fe400078e0000 */
[----:B------:R-:W-:-:S05]  /*20fe0*/  @!P3 IMAD.MOV.U32 R3, RZ, RZ, R4 ;  /* 0x000000ffff03b224 */ /* 0x000fca00078e0004 */
[----:B------:R-:W-:Y:S01]  /*20ff0*/  @!PT LDS RZ, [RZ] ;  /* 0x00000000fffff984 */ /* 0x000fe20000000800 */
[----:B------:R-:W-:Y:S01]  /*21000*/  @!PT LDS RZ, [RZ] ;  /* 0x00000000fffff984 */ /* 0x000fe20000000800 */
[----:B------:R-:W-:Y:S01]  /*21010*/  @!PT LDS RZ, [RZ] ;  /* 0x00000000fffff984 */ /* 0x000fe20000000800 */
[----:B------:R-:W-:Y:S04]  /*21020*/  @!P3 LDGSTS.E.BYPASS.LTC128B.128 [R9+0xfa00], desc[UR60][R2.64], !P2 ;  /* 0x0fa000000209bfae */ /* 0x000fe8000d101d7c */
[----:B------:R-:W-:Y:S04]  /*21030*/  @!P3 LDGSTS.E.BYPASS.LTC128B.128 [R9+0x12a00], desc[UR60][R2.64+0x40], !P1 ;  /* 0x12a000400209bfae */ /* 0x000fe8000c901d7c */
[----:B------:R0:W-:Y:S02]  /*21040*/  @!P3 LDGSTS.E.BYPASS.LTC128B.128 [R9+0x15a00], desc[UR60][R2.64+0x80], !P0 ;  /* 0x15a000800209bfae */ /* 0x0001e4000c101d7c */
[----:B0-----:R-:W-:Y:S01]  /*21050*/  IMAD.MOV.U32 R2, RZ, RZ, R14 ;  /* 0x000000ffff027224 */ /* 0x001fe200078e000e */
[----:B------:R-:W-:Y:S06]  /*21060*/  BRA `(.L_x_793) ;  /* 0xffffffa800c47947 */ /* 0x000fec000383ffff */
.L_x_632:
[----:B-1----:R1:W2:Y:S02]  /*21070*/  SYNCS.PHASECHK.TRANS64.TRYWAIT P0, [R16+URZ+0x31c20], R0 ;  /* 0x031c2000100075a7 */ /* 0x0022a4000800017f */
[----:B--2---:R-:W-:Y:S05]  /*21080*/  @!P0 NANOSLEEP.SYNCS 0x989680 ;  /* 0x009896800000895d */ /* 0x004fea0003900000 */
[----:B------:R-:W2:Y:S02]  /*21090*/  @!P0 SYNCS.PHASECHK.TRANS64 P0, [R16+URZ+0x31c20], R0 ;  /* 0x031c2000100085a7 */ /* 0x000ea4000800007f */
[----:B--2---:R-:W-:Y:S05]  /*210a0*/  @!P0 BRA `(.L_x_632) ;  /* 0xfffffffc00f08947 */ /* 0x004fea000383ffff */
[----:B------:R-:W-:Y:S05]  /*210b0*/  BRA `(.L_x_794) ;  /* 0xffffffac002c7947 */ /* 0x000fea000383ffff */
.L_x_641:
[----:B-1----:R1:W2:Y:S02]  /*210c0*/  SYNCS.PHASECHK.TRANS64.TRYWAIT P0, [R3+URZ+0x31c40], R2 ;  /* 0x031c4002030075a7 */ /* 0x0022a4000800017f */
[----:B--2---:R-:W-:Y:S05]  /*210d0*/  @!P0 NANOSLEEP.SYNCS 0x989680 ;  /* 0x009896800000895d */ /* 0x004fea0003900000 */
[----:B------:R-:W2:Y:S02]  /*210e0*/  @!P0 SYNCS.PHASECHK.TRANS64 P0, [R3+URZ+0x31c40], R2 ;  /* 0x031c4002030085a7 */ /* 0x000ea4000800007f */
[----:B--2---:R-:W-:Y:S05]  /*210f0*/  @!P0 BRA `(.L_x_641) ;  /* 0xfffffffc00f08947 */ /* 0x004fea000383ffff */
[----:B------:R-:W-:Y:S05]  /*21100*/  BRA `(.L_x_795) ;  /* 0xffffffb000007947 */ /* 0x000fea000383ffff */
.L_x_648:
[----:B0-----:R0:W1:Y:S02]  /*21110*/  SYNCS.PHASECHK.TRANS64.TRYWAIT P0, [R3+URZ+0x60], R2 ;  /* 0x00006002030075a7 */ /* 0x001064000800017f */
[----:B-1----:R-:W-:Y:S05]  /*21120*/  @!P0 NANOSLEEP.SYNCS 0x989680 ;  /* 0x009896800000895d */ /* 0x002fea0003900000 */
[----:B------:R-:W1:Y:S02]  /*21130*/  @!P0 SYNCS.PHASECHK.TRANS64 P0, [R3+URZ+0x60], R2 ;  /* 0x00006002030085a7 */ /* 0x000e64000800007f */
[----:B-1----:R-:W-:Y:S05]  /*21140*/  @!P0 BRA `(.L_x_648) ;  /* 0xfffffffc00f08947 */ /* 0x002fea000383ffff */
[----:B------:R-:W-:Y:S05]  /*21150*/  BRA `(.L_x_796) ;  /* 0xffffffb4000c7947 */ /* 0x000fea000383ffff */
.L_x_658:
[----:B-1----:R1:W2:Y:S02]  /*21160*/  SYNCS.PHASECHK.TRANS64.TRYWAIT P0, [R3+URZ+0x31c40], R2 ;  /* 0x031c4002030075a7 */ /* 0x0022a4000800017f */
[----:B--2---:R-:W-:Y:S05]  /*21170*/  @!P0 NANOSLEEP.SYNCS 0x989680 ;  /* 0x009896800000895d */ /* 0x004fea0003900000 */
[----:B------:R-:W2:Y:S02]  /*21180*/  @!P0 SYNCS.PHASECHK.TRANS64 P0, [R3+URZ+0x31c40], R2 ;  /* 0x031c4002030085a7 */ /* 0x000ea4000800007f */
[----:B--2---:R-:W-:Y:S05]  /*21190*/  @!P0 BRA `(.L_x_658) ;  /* 0xfffffffc00f08947 */ /* 0x004fea000383ffff */
[----:B------:R-:W-:Y:S05]  /*211a0*/  BRA `(.L_x_797) ;  /* 0xffffffb800c87947 */ /* 0x000fea000383ffff */
.L_x_665:
[----:B0-----:R0:W1:Y:S02]  /*211b0*/  SYNCS.PHASECHK.TRANS64.TRYWAIT P0, [R11+URZ+0x60], R28 ;  /* 0x0000601c0b0075a7 */ /* 0x001064000800017f */
[----:B-1----:R-:W-:Y:S05]  /*211c0*/  @!P0 NANOSLEEP.SYNCS 0x989680 ;  /* 0x009896800000895d */ /* 0x002fea0003900000 */
[----:B------:R-:W1:Y:S02]  /*211d0*/  @!P0 SYNCS.PHASECHK.TRANS64 P0, [R11+URZ+0x60], R28 ;  /* 0x0000601c0b0085a7 */ /* 0x000e64000800007f */
[----:B-1----:R-:W-:Y:S05]  /*211e0*/  @!P0 BRA `(.L_x_665) ;  /* 0xfffffffc00f08947 */ /* 0x002fea000383ffff */
[----:B------:R-:W-:Y:S05]  /*211f0*/  BRA `(.L_x_798) ;  /* 0xffffffbc00d47947 */ /* 0x000fea000383ffff */
.L_x_675:
[----:B-1----:R1:W2:Y:S02]  /*21200*/  SYNCS.PHASECHK.TRANS64.TRYWAIT P0, [R2+URZ+0x31c40], R3 ;  /* 0x031c4003020075a7 */ /* 0x0022a4000800017f */
[----:B--2---:R-:W-:Y:S05]  /*21210*/  @!P0 NANOSLEEP.SYNCS 0x989680 ;  /* 0x009896800000895d */ /* 0x004fea0003900000 */
[----:B------:R-:W2:Y:S02]  /*21220*/  @!P0 SYNCS.PHASECHK.TRANS64 P0, [R2+URZ+0x31c40], R3 ;  /* 0x031c4003020085a7 */ /* 0x000ea4000800007f */
[----:B--2---:R-:W-:Y:S05]  /*21230*/  @!P0 BRA `(.L_x_675) ;  /* 0xfffffffc00f08947 */ /* 0x004fea000383ffff */
[----:B------:R-:W-:Y:S05]  /*21240*/  BRA `(.L_x_799) ;  /* 0xffffffc400607947 */ /* 0x000fea000383ffff */
.L_x_682:
[----:B0-----:R0:W1:Y:S02]  /*21250*/  SYNCS.PHASECHK.TRANS64.TRYWAIT P0, [R7+URZ+0x60], R2 ;  /* 0x00006002070075a7 */ /* 0x001064000800017f */
[----:B-1----:R-:W-:Y:S05]  /*21260*/  @!P0 NANOSLEEP.SYNCS 0x989680 ;  /* 0x009896800000895d */ /* 0x002fea0003900000 */
[----:B------:R-:W1:Y:S02]  /*21270*/  @!P0 SYNCS.PHASECHK.TRANS64 P0, [R7+URZ+0x60], R2 ;  /* 0x00006002070085a7 */ /* 0x000e64000800007f */
[----:B-1----:R-:W-:Y:S05]  /*21280*/  @!P0 BRA `(.L_x_682) ;  /* 0xfffffffc00f08947 */ /* 0x002fea000383ffff */
[----:B------:R-:W-:Y:S05]  /*21290*/  BRA `(.L_x_800) ;  /* 0xffffffc800707947 */ /* 0x000fea000383ffff */
.L_x_694:
[----:B-1----:R1:W2:Y:S02]  /*212a0*/  SYNCS.PHASECHK.TRANS64.TRYWAIT P0, [R3+URZ+0x31c60], R0 ;  /* 0x031c6000030075a7 */ /* 0x0022a4000800017f */
[----:B--2---:R-:W-:Y:S05]  /*212b0*/  @!P0 NANOSLEEP.SYNCS 0x989680 ;  /* 0x009896800000895d */ /* 0x004fea0003900000 */
[----:B------:R-:W2:Y:S02]  /*212c0*/  @!P0 SYNCS.PHASECHK.TRANS64 P0, [R3+URZ+0x31c60], R0 ;  /* 0x031c6000030085a7 */ /* 0x000ea4000800007f */
[----:B--2---:R-:W-:Y:S05]  /*212d0*/  @!P0 BRA `(.L_x_694) ;  /* 0xfffffffc00f08947 */ /* 0x004fea000383ffff */
[----:B------:R-:W-:Y:S05]  /*212e0*/  BRA `(.L_x_801) ;  /* 0xffffffcc00e87947 */ /* 0x000fea000383ffff */
.L_x_702:
[----:B------:R-:W-:Y:S01]  /*212f0*/  BSSY B0, `(.L_x_802) ;  /* 0x0000008000007945 */ /* 0x000fe20003800000 */
[----:B0-----:R-:W-:Y:S02]  /*21300*/  IMAD.MOV.U32 R13, RZ, RZ, R24 ;  /* 0x000000ffff0d7224 */ /* 0x001fe400078e0018 */
[----:B------:R-:W-:Y:S02]  /*21310*/  IMAD.MOV.U32 R12, RZ, RZ, RZ ;  /* 0x000000ffff0c7224 */ /* 0x000fe400078e00ff */
[----:B------:R-:W-:Y:S02]  /*21320*/  IMAD.MOV.U32 R11, RZ, RZ, 0x1f ;  /* 0x0000001fff0b7424 */ /* 0x000fe400078e00ff */
[----:B------:R-:W-:-:S07]  /*21330*/  IMAD.MOV.U32 R15, RZ, RZ, -0x1 ;  /* 0xffffffffff0f7424 */ /* 0x000fce00078e00ff */
[----:B-123--:R-:W-:Y:S05]  /*21340*/  WARPSYNC.COLLECTIVE R15, `(.L_x_803) ;  /* 0x000000000f087348 */ /* 0x00efea0003c00000 */
[----:B------:R0:W4:Y:S02]  /*21350*/  SHFL.IDX P6, R14, R13, R12, R11 ;  /* 0x0000000c0d0e7389 */ /* 0x00012400000c000b */
[----:B01234-:R-:W-:Y:S01]  /*21360*/  ENDCOLLECTIVE ;  /* 0x000000000000791b */ /* 0x01ffe20003800000 */
.L_x_803:
[----:B------:R-:W-:Y:S05]  /*21370*/  BSYNC B0 ;  /* 0x0000000000007941 */ /* 0x000fea0003800000 */
.L_x_802:
        /* <DEDUP_REMOVED lines=9> */
.L_x_804:
[----:B------:R-:W-:Y:S02]  /*21410*/  ULDC UR4, c[0x0][0xc3c] ;  /* 0x00030f0000047ab9 */ /* 0x000fe40000000800 */
        /* <DEDUP_REMOVED lines=23> */
.L_x_805:
[----:B------:R-:W-:Y:S01]  /*21590*/  IMAD.MOV.U32 R12, RZ, RZ, 0x2 ;  /* 0x00000002ff0c7424 */ /* 0x000fe200078e00ff */
[----:B------:R-:W-:-:S05]  /*215a0*/  SEL R14, R14, RZ, P1 ;  /* 0x000000ff0e0e7207 */ /* 0x000fca0000800000 */
[----:B------:R-:W-:-:S04]  /*215b0*/  IMAD.IADD R5, R13, 0x1, R14 ;  /* 0x000000010d057824 */ /* 0x000fc800078e020e */
[----:B------:R-:W-:-:S07]  /*215c0*/  IMAD.MOV.U32 R13, RZ, RZ, R5 ;  /* 0x000000ffff0d7224 */ /* 0x000fce00078e0005 */
[----:B------:R-:W-:Y:S05]  /*215d0*/  WARPSYNC.COLLECTIVE R15, `(.L_x_806) ;  /* 0x000000000f087348 */ /* 0x000fea0003c00000 */
[----:B------:R0:W1:Y:S02]  /*215e0*/  SHFL.UP P6, R14, R13, R12, R11 ;  /* 0x0400000c0d0e7389 */ /* 0x00006400000c000b */
[----:B01----:R-:W-:Y:S01]  /*215f0*/  ENDCOLLECTIVE ;  /* 0x000000000000791b */ /* 0x003fe20003800000 */
.L_x_806:
[----:B------:R-:W-:Y:S01]  /*21600*/  IMAD.MOV.U32 R12, RZ, RZ, 0x4 ;  /* 0x00000004ff0c7424 */ /* 0x000fe200078e00ff */
[----:B------:R-:W-:-:S05]  /*21610*/  SEL R2, R14, RZ, P2 ;  /* 0x000000ff0e027207 */ /* 0x000fca0001000000 */
[----:B------:R-:W-:-:S04]  /*21620*/  IMAD.IADD R2, R5, 0x1, R2 ;  /* 0x0000000105027824 */ /* 0x000fc800078e0202 */
[----:B------:R-:W-:-:S07]  /*21630*/  IMAD.MOV.U32 R13, RZ, RZ, R2 ;  /* 0x000000ffff0d7224 */ /* 0x000fce00078e0002 */
[----:B------:R-:W-:Y:S05]  /*21640*/  WARPSYNC.COLLECTIVE R15, `(.L_x_807) ;  /* 0x000000000f087348 */ /* 0x000fea0003c00000 */
[----:B------:R0:W1:Y:S02]  /*21650*/  SHFL.UP P6, R14, R13, R12, R11 ;  /* 0x0400000c0d0e7389 */ /* 0x00006400000c000b */
[----:B01----:R-:W-:Y:S01]  /*21660*/  ENDCOLLECTIVE ;  /* 0x000000000000791b */ /* 0x003fe20003800000 */
.L_x_807:
[----:B------:R-:W-:Y:S01]  /*21670*/  IMAD.MOV.U32 R12, RZ, RZ, 0x8 ;  /* 0x00000008ff0c7424 */ /* 0x000fe200078e00ff */
[----:B------:R-:W-:-:S05]  /*21680*/  SEL R3, R14, RZ, P3 ;  /* 0x000000ff0e037207 */ /* 0x000fca0001800000 */
[----:B------:R-:W-:-:S04]  /*21690*/  IMAD.IADD R8, R2, 0x1, R3 ;  /* 0x0000000102087824 */ /* 0x000fc800078e0203 */
[----:B------:R-:W-:-:S07]  /*216a0*/  IMAD.MOV.U32 R13, RZ, RZ, R8 ;  /* 0x000000ffff0d7224 */ /* 0x000fce00078e0008 */
[----:B------:R-:W-:Y:S05]  /*216b0*/  WARPSYNC.COLLECTIVE R15, `(.L_x_808) ;  /* 0x000000000f087348 */ /* 0x000fea0003c00000 */
[----:B------:R0:W1:Y:S02]  /*216c0*/  SHFL.UP P6, R14, R13, R12, R11 ;  /* 0x0400000c0d0e7389 */ /* 0x00006400000c000b */
[----:B01----:R-:W-:Y:S01]  /*216d0*/  ENDCOLLECTIVE ;  /* 0x000000000000791b */ /* 0x003fe20003800000 */
.L_x_808:
[----:B------:R-:W-:Y:S01]  /*216e0*/  IMAD.MOV.U32 R12, RZ, RZ, 0x10 ;  /* 0x00000010ff0c7424 */ /* 0x000fe200078e00ff */
[----:B------:R-:W-:-:S05]  /*216f0*/  SEL R5, R14, RZ, P4 ;  /* 0x000000ff0e057207 */ /* 0x000fca0002000000 */
[----:B------:R-:W-:-:S04]  /*21700*/  IMAD.IADD R5, R8, 0x1, R5 ;  /* 0x0000000108057824 */ /* 0x000fc800078e0205 */
[----:B------:R-:W-:-:S07]  /*21710*/  IMAD.MOV.U32 R13, RZ, RZ, R5 ;  /* 0x000000ffff0d7224 */ /* 0x000fce00078e0005 */
[----:B------:R-:W-:Y:S05]  /*21720*/  WARPSYNC.COLLECTIVE R15, `(.L_x_809) ;  /* 0x000000000f087348 */ /* 0x000fea0003c00000 */
[----:B------:R0:W1:Y:S02]  /*21730*/  SHFL.UP P6, R14, R13, R12, R11 ;  /* 0x0400000c0d0e7389 */ /* 0x00006400000c000b */
[----:B01----:R-:W-:Y:S01]  /*21740*/  ENDCOLLECTIVE ;  /* 0x000000000000791b */ /* 0x003fe20003800000 */
.L_x_809:
        /* <DEDUP_REMOVED lines=8> */
.L_x_810:
[----:B------:R-:W-:Y:S05]  /*217d0*/  BRA `(.L_x_811) ;  /* 0xffffffd000987947 */ /* 0x000fea000383ffff */
.L_x_705:
[----:B------:R-:W-:Y:S01]  /*217e0*/  BSSY B0, `(.L_x_812) ;  /* 0x0000007000007945 */ /* 0x000fe20003800000 */
[----:B------:R-:W-:Y:S02]  /*217f0*/  IMAD.MOV.U32 R12, RZ, RZ, 0x1 ;  /* 0x00000001ff0c7424 */ /* 0x000fe400078e00ff */
[----:B------:R-:W-:Y:S02]  /*21800*/  IMAD.MOV.U32 R11, RZ, RZ, RZ ;  /* 0x000000ffff0b7224 */ /* 0x000fe400078e00ff */
[----:B------:R-:W-:-:S07]  /*21810*/  IMAD.MOV.U32 R15, RZ, RZ, -0x1 ;  /* 0xffffffffff0f7424 */ /* 0x000fce00078e00ff */
[----:B------:R-:W-:Y:S05]  /*21820*/  WARPSYNC.COLLECTIVE R15, `(.L_x_813) ;  /* 0x000000000f087348 */ /* 0x000fea0003c00000 */
[----:B------:R0:W1:Y:S02]  /*21830*/  SHFL.UP P6, R14, R13, R12, R11 ;  /* 0x0400000c0d0e7389 */ /* 0x00006400000c000b */
[----:B01----:R-:W-:Y:S01]  /*21840*/  ENDCOLLECTIVE ;  /* 0x000000000000791b */ /* 0x003fe20003800000 */
.L_x_813:
[----:B------:R-:W-:Y:S05]  /*21850*/  BSYNC B0 ;  /* 0x0000000000007941 */ /* 0x000fea0003800000 */
.L_x_812:
        /* <DEDUP_REMOVED lines=8> */
.L_x_814:
[----:B------:R-:W-:Y:S01]  /*218e0*/  IMAD.MOV.U32 R12, RZ, RZ, 0x4 ;  /* 0x00000004ff0c7424 */ /* 0x000fe200078e00ff */
[----:B------:R-:W-:-:S05]  /*218f0*/  SEL R2, R14, RZ, P2 ;  /* 0x000000ff0e027207 */ /* 0x000fca0001000000 */
[----:B------:R-:W-:-:S04]  /*21900*/  IMAD.IADD R2, R13, 0x1, R2 ;  /* 0x000000010d027824 */ /* 0x000fc800078e0202 */
[----:B------:R-:W-:-:S07]  /*21910*/  IMAD.MOV.U32 R13, RZ, RZ, R2 ;  /* 0x000000ffff0d7224 */ /* 0x000fce00078e0002 */
[----:B------:R-:W-:Y:S05]  /*21920*/  WARPSYNC.COLLECTIVE R15, `(.L_x_815) ;  /* 0x000000000f087348 */ /* 0x000fea0003c00000 */
[----:B------:R0:W1:Y:S02]  /*21930*/  SHFL.UP P6, R14, R13, R12, R11 ;  /* 0x0400000c0d0e7389 */ /* 0x00006400000c000b */
[----:B01----:R-:W-:Y:S01]  /*21940*/  ENDCOLLECTIVE ;  /* 0x000000000000791b */ /* 0x003fe20003800000 */
.L_x_815:
[----:B------:R-:W-:Y:S01]  /*21950*/  IMAD.MOV.U32 R12, RZ, RZ, 0x8 ;  /* 0x00000008ff0c7424 */ /* 0x000fe200078e00ff */
[----:B------:R-:W-:-:S05]  /*21960*/  SEL R5, R14, RZ, P3 ;  /* 0x000000ff0e057207 */ /* 0x000fca0001800000 */
[----:B------:R-:W-:-:S04]  /*21970*/  IMAD.IADD R5, R2, 0x1, R5 ;  /* 0x0000000102057824 */ /* 0x000fc800078e0205 */
[----:B------:R-:W-:-:S07]  /*21980*/  IMAD.MOV.U32 R13, RZ, RZ, R5 ;  /* 0x000000ffff0d7224 */ /* 0x000fce00078e0005 */
[----:B------:R-:W-:Y:S05]  /*21990*/  WARPSYNC.COLLECTIVE R15, `(.L_x_816) ;  /* 0x000000000f087348 */ /* 0x000fea0003c00000 */
[----:B------:R0:W1:Y:S02]  /*219a0*/  SHFL.UP P6, R14, R13, R12, R11 ;  /* 0x0400000c0d0e7389 */ /* 0x00006400000c000b */
[----:B01----:R-:W-:Y:S01]  /*219b0*/  ENDCOLLECTIVE ;  /* 0x000000000000791b */ /* 0x003fe20003800000 */
.L_x_816:
[----:B------:R-:W-:Y:S01]  /*219c0*/  IMAD.MOV.U32 R12, RZ, RZ, 0x10 ;  /* 0x00000010ff0c7424 */ /* 0x000fe200078e00ff */
[----:B------:R-:W-:-:S05]  /*219d0*/  SEL R8, R14, RZ, P4 ;  /* 0x000000ff0e087207 */ /* 0x000fca0002000000 */
[----:B------:R-:W-:-:S04]  /*219e0*/  IMAD.IADD R8, R5, 0x1, R8 ;  /* 0x0000000105087824 */ /* 0x000fc800078e0208 */
[----:B------:R-:W-:-:S07]  /*219f0*/  IMAD.MOV.U32 R13, RZ, RZ, R8 ;  /* 0x000000ffff0d7224 */ /* 0x000fce00078e0008 */
[----:B------:R-:W-:Y:S05]  /*21a00*/  WARPSYNC.COLLECTIVE R15, `(.L_x_817) ;  /* 0x000000000f087348 */ /* 0x000fea0003c00000 */
[----:B------:R0:W1:Y:S02]  /*21a10*/  SHFL.UP P6, R14, R13, R12, R11 ;  /* 0x0400000c0d0e7389 */ /* 0x00006400000c000b */
[----:B01----:R-:W-:Y:S01]  /*21a20*/  ENDCOLLECTIVE ;  /* 0x000000000000791b */ /* 0x003fe20003800000 */
.L_x_817:
        /* <DEDUP_REMOVED lines=8> */
.L_x_818:
[----:B------:R-:W-:Y:S05]  /*21ab0*/  BRA `(.L_x_819) ;  /* 0xffffffd000847947 */ /* 0x000fea000383ffff */
.L_x_707:
[----:B------:R-:W-:Y:S01]  /*21ac0*/  BSSY B0, `(.L_x_820) ;  /* 0x0000006000007945 */ /* 0x000fe20003800000 */
[----:B------:R-:W-:Y:S01]  /*21ad0*/  PLOP3.LUT P6, PT, P6, PT, PT, 0x8, 0x0 ;  /* 0x000000000000781c */ /* 0x000fe200037ce170 */
[----:B------:R-:W-:-:S12]  /*21ae0*/  IMAD.MOV.U32 R15, RZ, RZ, -0x1 ;  /* 0xffffffffff0f7424 */ /* 0x000fd800078e00ff */
[----:B0-----:R-:W-:Y:S05]  /*21af0*/  WARPSYNC.COLLECTIVE R15, `(.L_x_821) ;  /* 0x000000000f087348 */ /* 0x001fea0003c00000 */
[----:B------:R-:W-:Y:S01]  /*21b00*/  VOTE.ANY R14, PT, P6 ;  /* 0x00000000000e7806 */ /* 0x000fe200030e0100 */
[----:B0-----:R-:W-:Y:S06]  /*21b10*/  ENDCOLLECTIVE ;  /* 0x000000000000791b */ /* 0x001fec0003800000 */
.L_x_821:
[----:B------:R-:W-:Y:S05]  /*21b20*/  BSYNC B0 ;  /* 0x0000000000007941 */ /* 0x000fea0003800000 */
.L_x_820:
        /* <DEDUP_REMOVED lines=9> */
.L_x_822:
[----:B------:R-:W-:Y:S02]  /*21bc0*/  IMAD.MOV.U32 R13, RZ, RZ, R4 ;  /* 0x000000ffff0d7224 */ /* 0x000fe400078e0004 */
[----:B------:R-:W-:-:S07]  /*21bd0*/  IMAD.MOV.U32 R7, RZ, RZ, R14 ;  /* 0x000000ffff077224 */ /* 0x000fce00078e000e */
[----:B------:R-:W-:Y:S05]  /*21be0*/  WARPSYNC.COLLECTIVE R15, `(.L_x_823) ;  /* 0x000000000f087348 */ /* 0x000fea0003c00000 */
[----:B------:R0:W1:Y:S02]  /*21bf0*/  SHFL.IDX P6, R14, R13, R12, R11 ;  /* 0x0000000c0d0e7389 */ /* 0x00006400000c000b */
[----:B01----:R-:W-:Y:S01]  /*21c00*/  ENDCOLLECTIVE ;  /* 0x000000000000791b */ /* 0x003fe20003800000 */
.L_x_823:
[----:B------:R-:W-:Y:S01]  /*21c10*/  IMAD.MOV.U32 R4, RZ, RZ, R14 ;  /* 0x000000ffff047224 */ /* 0x000fe200078e000e */
[----:B------:R-:W-:Y:S06]  /*21c20*/  BRA `(.L_x_824) ;  /* 0xffffffd000647947 */ /* 0x000fec000383ffff */
.L_x_709:
[----:B------:R-:W-:Y:S01]  /*21c30*/  BSSY B0, `(.L_x_825) ;  /* 0x0000007000007945 */ /* 0x000fe20003800000 */
[----:B------:R-:W-:Y:S02]  /*21c40*/  IMAD.MOV.U32 R13, RZ, RZ, R3 ;  /* 0x000000ffff0d7224 */ /* 0x000fe400078e0003 */
[----:B------:R-:W-:Y:S02]  /*21c50*/  IMAD.MOV.U32 R11, RZ, RZ, 0x1f ;  /* 0x0000001fff0b7424 */ /* 0x000fe400078e00ff */
[----:B------:R-:W-:-:S07]  /*21c60*/  IMAD.MOV.U32 R15, RZ, RZ, -0x1 ;  /* 0xffffffffff0f7424 */ /* 0x000fce00078e00ff */
[----:B0123--:R-:W-:Y:S05]  /*21c70*/  WARPSYNC.COLLECTIVE R15, `(.L_x_826) ;  /* 0x000000000f087348 */ /* 0x00ffea0003c00000 */
[----:B------:R4:W0:Y:S02]  /*21c80*/  SHFL.IDX P6, R14, R13, R12, R11 ;  /* 0x0000000c0d0e7389 */ /* 0x00082400000c000b */
[----:B01234-:R-:W-:Y:S01]  /*21c90*/  ENDCOLLECTIVE ;  /* 0x000000000000791b */ /* 0x01ffe20003800000 */
.L_x_826:
[----:B------:R-:W-:Y:S05]  /*21ca0*/  BSYNC B0 ;  /* 0x0000000000007941 */ /* 0x000fea0003800000 */
.L_x_825:
[----:B------:R-:W-:Y:S01]  /*21cb0*/  IMAD.MOV.U32 R24, RZ, RZ, R14 ;  /* 0x000000ffff187224 */ /* 0x000fe200078e000e */
[----:B------:R-:W-:Y:S06]  /*21cc0*/  BRA `(.L_x_708) ;  /* 0xffffffd000547947 */ /* 0x000fec000383ffff */
.L_x_713:
[----:B0-----:R0:W1:Y:S02]  /*21cd0*/  SYNCS.PHASECHK.TRANS64.TRYWAIT P0, [R9+URZ+0x31c20], R0 ;  /* 0x031c2000090075a7 */ /* 0x001064000800017f */
[----:B-1----:R-:W-:Y:S05]  /*21ce0*/  @!P0 NANOSLEEP.SYNCS 0x989680 ;  /* 0x009896800000895d */ /* 0x002fea0003900000 */
[----:B------:R-:W1:Y:S02]  /*21cf0*/  @!P0 SYNCS.PHASECHK.TRANS64 P0, [R9+URZ+0x31c20], R0 ;  /* 0x031c2000090085a7 */ /* 0x000e64000800007f */
[----:B-1----:R-:W-:Y:S05]  /*21d00*/  @!P0 BRA `(.L_x_713) ;  /* 0xfffffffc00f08947 */ /* 0x002fea000383ffff */
[----:B------:R-:W-:Y:S05]  /*21d10*/  BRA `(.L_x_827) ;  /* 0xffffffd400ac7947 */ /* 0x000fea000383ffff */
.L_x_714:
[----:B------:R-:W1:Y:S01]  /*21d20*/  S2R R2, SR_TID.X ;  /* 0x0000000000027919 */ /* 0x000e620000002100 */
[----:B------:R-:W-:Y:S01]  /*21d30*/  BSSY B0, `(.L_x_828) ;  /* 0x000000a000007945 */ /* 0x000fe20003800000 */
[----:B------:R-:W-:Y:S02]  /*21d40*/  IMAD.MOV.U32 R12, RZ, RZ, RZ ;  /* 0x000000ffff0c7224 */ /* 0x000fe400078e00ff */
[----:B------:R-:W-:Y:S02]  /*21d50*/  IMAD.MOV.U32 R11, RZ, RZ, 0x1f ;  /* 0x0000001fff0b7424 */ /* 0x000fe400078e00ff */
[----:B------:R-:W-:Y:S01]  /*21d60*/  IMAD.MOV.U32 R15, RZ, RZ, -0x1 ;  /* 0xffffffffff0f7424 */ /* 0x000fe200078e00ff */
[----:B-1----:R-:W-:-:S04]  /*21d70*/  SHF.R.U32.HI R2, RZ, 0x5, R2 ;  /* 0x00000005ff027819 */ /* 0x002fc80000011602 */
[----:B------:R-:W-:-:S05]  /*21d80*/  LOP3.LUT R2, R2, 0x3, RZ, 0xc0, !PT ;  /* 0x0000000302027812 */ /* 0x000fca00078ec0ff */
[----:B------:R-:W-:-:S07]  /*21d90*/  IMAD.MOV.U32 R13, RZ, RZ, R2 ;  /* 0x000000ffff0d7224 */ /* 0x000fce00078e0002 */
[----:B0---4-:R-:W-:Y:S05]  /*21da0*/  WARPSYNC.COLLECTIVE R15, `(.L_x_829) ;  /* 0x000000000f087348 */ /* 0x011fea0003c00000 */
[----:B------:R1:W2:Y:S02]  /*21db0*/  SHFL.IDX P6, R14, R13, R12, R11 ;  /* 0x0000000c0d0e7389 */ /* 0x0002a400000c000b */
[----:B012-4-:R-:W-:Y:S01]  /*21dc0*/  ENDCOLLECTIVE ;  /* 0x000000000000791b */ /* 0x017fe20003800000 */
.L_x_829:
[----:B------:R-:W-:Y:S05]  /*21dd0*/  BSYNC B0 ;  /* 0x0000000000007941 */ /* 0x000fea0003800000 */
.L_x_828:
[----:B------:R-:W-:Y:S05]  /*21de0*/  BRA `(.L_x_830) ;  /* 0xffffffd400947947 */ /* 0x000fea000383ffff */
.L_x_715:
[----:B------:R-:W-:Y:S01]  /*21df0*/  BSSY B0, `(.L_x_831) ;  /* 0x0000006000007945 */ /* 0x000fe20003800000 */
[----:B------:R-:W-:-:S07]  /*21e00*/  IMAD.MOV.U32 R15, RZ, RZ, -0x1 ;  /* 0xffffffffff0f7424 */ /* 0x000fce00078e00ff */
[----:B0---4-:R-:W-:Y:S05]  /*21e10*/  WARPSYNC.COLLECTIVE R15, `(.L_x_832) ;  /* 0x000000000f0c7348 */ /* 0x011fea0003c00000 */
[----:B------:R-:W-:Y:S02]  /*21e20*/  ELECT P6, UR62, PT ;  /* 0x00000000003e782f */ /* 0x000fe400038c0000 */
[----:B------:R-:W-:Y:S01]  /*21e30*/  MOV R14, UR62 ;  /* 0x0000003e000e7c02 */ /* 0x000fe20008000f00 */
[----:B0---4-:R-:W-:Y:S10]  /*21e40*/  ENDCOLLECTIVE ;  /* 0x000000000000791b */ /* 0x011ff40003800000 */
.L_x_832:
[----:B------:R-:W-:Y:S05]  /*21e50*/  BSYNC B0 ;  /* 0x0000000000007941 */ /* 0x000fea0003800000 */
.L_x_831:
[----:B------:R-:W-:Y:S05]  /*21e60*/  BRA `(.L_x_833) ;  /* 0xffffffd400887947 */ /* 0x000fea000383ffff */
.L_x_717:
[----:B0-----:R0:W1:Y:S02]  /*21e70*/  SYNCS.PHASECHK.TRANS64.TRYWAIT P0, [R7+URZ], R2 ;  /* 0x00000002070075a7 */ /* 0x001064000800017f */
[----:B-1----:R-:W-:Y:S05]  /*21e80*/  @!P0 NANOSLEEP.SYNCS 0x989680 ;  /* 0x009896800000895d */ /* 0x002fea0003900000 */
[----:B------:R-:W1:Y:S02]  /*21e90*/  @!P0 SYNCS.PHASECHK.TRANS64 P0, [R7+URZ], R2 ;  /* 0x00000002070085a7 */ /* 0x000e64000800007f */
[----:B-1----:R-:W-:Y:S05]  /*21ea0*/  @!P0 BRA `(.L_x_717) ;  /* 0xfffffffc00f08947 */ /* 0x002fea000383ffff */
[----:B------:R-:W-:Y:S05]  /*21eb0*/  BRA `(.L_x_834) ;  /* 0xffffffd400bc7947 */ /* 0x000fea000383ffff */
.L_x_718:
[----:B-1----:R1:W2:Y:S02]  /*21ec0*/  SYNCS.PHASECHK.TRANS64.TRYWAIT P0, [R3+URZ], R0 ;  /* 0x00000000030075a7 */ /* 0x0022a4000800017f */
[----:B--2---:R-:W-:Y:S05]  /*21ed0*/  @!P0 NANOSLEEP.SYNCS 0x989680 ;  /* 0x009896800000895d */ /* 0x004fea0003900000 */
[----:B------:R-:W2:Y:S02]  /*21ee0*/  @!P0 SYNCS.PHASECHK.TRANS64 P0, [R3+URZ], R0 ;  /* 0x00000000030085a7 */ /* 0x000ea4000800007f */
[----:B--2---:R-:W-:Y:S05]  /*21ef0*/  @!P0 BRA `(.L_x_718) ;  /* 0xfffffffc00f08947 */ /* 0x004fea000383ffff */
[----:B------:R-:W-:Y:S05]  /*21f00*/  BRA `(.L_x_835) ;  /* 0xffffffd400b07947 */ /* 0x000fea000383ffff */
.L_x_720:
[----:B-1----:R1:W2:Y:S02]  /*21f10*/  SYNCS.PHASECHK.TRANS64.TRYWAIT P0, [R5+URZ], R2 ;  /* 0x00000002050075a7 */ /* 0x0022a4000800017f */
[----:B--2---:R-:W-:Y:S05]  /*21f20*/  @!P0 NANOSLEEP.SYNCS 0x989680 ;  /* 0x009896800000895d */ /* 0x004fea0003900000 */
[----:B------:R-:W2:Y:S02]  /*21f30*/  @!P0 SYNCS.PHASECHK.TRANS64 P0, [R5+URZ], R2 ;  /* 0x00000002050085a7 */ /* 0x000ea4000800007f */
[----:B--2---:R-:W-:Y:S05]  /*21f40*/  @!P0 BRA `(.L_x_720) ;  /* 0xfffffffc00f08947 */ /* 0x004fea000383ffff */
[----:B------:R-:W-:Y:S05]  /*21f50*/  BRA `(.L_x_836) ;  /* 0xffffffd400b47947 */ /* 0x000fea000383ffff */
.L_x_837:
        /* <DEDUP_REMOVED lines=10> */
.L_x_2778:


//--------------------- .text._ZN7cutlass13device_kernelIN5flash11enable_sm90INS1_16FlashAttnFwdSm90INS1_25CollectiveMainloopFwdSm90ILi2EN4cute5tupleIJNS5_1CILi1EEES8_S8_EEENS6_IJNS7_ILi192EEENS7_ILi128EEENS7_ILi96EEEEEELi96ENS_6half_tEfNS_4arch4Sm90ELb0ELb1ELb0ELb0ELb0ELb0ELb0ELb0ELb1ELb1ELb1ELb0EEENS1_21CollectiveEpilogueFwdINS6_IJSA_SC_SB_EEES9_SE_SG_Li384ELb0ELb1ELb1ELb0EEENS1_19SingleTileSchedulerILb0ELb1ELb1ELi192EEEEEEEEEvNT_6ParamsE --------------------------
	.section	.text._ZN7cutlass13device_kernelIN5flash11enable_sm90INS1_16FlashAttnFwdSm90INS1_25CollectiveMainloopFwdSm90ILi2EN4cute5tupleIJNS5_1CILi1EEES8_S8_EEENS6_IJNS7_ILi192EEENS7_ILi128EEENS7_ILi96EEEEEELi96ENS_6half_tEfNS_4arch4Sm90ELb0ELb1ELb0ELb0ELb0ELb0ELb0ELb0ELb1ELb1ELb1ELb0EEENS1_21CollectiveEpilogueFwdINS6_IJSA_SC_SB_EEES9_SE_SG_Li384ELb0ELb1ELb1ELb0EEENS1_19SingleTileSchedulerILb0ELb1ELb1ELi192EEEEEEEEEvNT_6ParamsE,"ax",@progbits
	.align	128
.text._ZN7cutlass13device_kernelIN5flash11enable_sm90INS1_16FlashAttnFwdSm90INS1_25CollectiveMainloopFwdSm90ILi2EN4cute5tupleIJNS5_1CILi1EEES8_S8_EEENS6_IJNS7_ILi192EEENS7_ILi128EEENS7_ILi96EEEEEELi96ENS_6half_tEfNS_4arch4Sm90ELb0ELb1ELb0ELb0ELb0ELb0ELb0ELb0ELb1ELb1ELb1ELb0EEENS1_21CollectiveEpilogueFwdINS6_IJSA_SC_SB_EEES9_SE_SG_Li384ELb0ELb1ELb1ELb0EEENS1_19SingleTileSchedulerILb0ELb1ELb1ELi192EEEEEEEEEvNT_6ParamsE:
        .type           _ZN7cutlass13device_kernelIN5flash11enable_sm90INS1_16FlashAttnFwdSm90INS1_25CollectiveMainloopFwdSm90ILi2EN4cute5tupleIJNS5_1CILi1EEES8_S8_EEENS6_IJNS7_ILi192EEENS7_ILi128EEENS7_ILi96EEEEEELi96ENS_6half_tEfNS_4arch4Sm90ELb0ELb1ELb0ELb0ELb0ELb0ELb0ELb0ELb1ELb1ELb1ELb0EEENS1_21CollectiveEpilogueFwdINS6_IJSA_SC_SB_EEES9_SE_SG_Li384ELb0ELb1ELb1ELb0EEENS1_19SingleTileSchedulerILb0ELb1ELb1ELi192EEEEEEEEEvNT_6ParamsE,@function
        .size           _ZN7cutlass13device_kernelIN5flash11enable_sm90INS1_16FlashAttnFwdSm90INS1_25CollectiveMainloopFwdSm90ILi2EN4cute5tupleIJNS5_1CILi1EEES8_S8_EEENS6_IJNS7_ILi192EEENS7_ILi128EEENS7_ILi96EEEEEELi96ENS_6half_tEfNS_4arch4Sm90ELb0ELb1ELb0ELb0ELb0ELb0ELb0ELb0ELb1ELb1ELb1ELb0EEENS1_21CollectiveEpilogueFwdINS6_IJSA_SC_SB_EEES9_SE_SG_Li384ELb0ELb1ELb1ELb0EEENS1_19SingleTileSchedulerILb0ELb1ELb1ELi192EEEEEEEEEvNT_6ParamsE,(.L_x_2779 - _ZN7cutlass13device_kernelIN5flash11enable_sm90INS1_16FlashAttnFwdSm90INS1_25CollectiveMainloopFwdSm90ILi2EN4cute5tupleIJNS5_1CILi1EEES8_S8_EEENS6_IJNS7_ILi192EEENS7_ILi128EEENS7_ILi96EEEEEELi96ENS_6half_tEfNS_4arch4Sm90ELb0ELb1ELb0ELb0ELb0ELb0ELb0ELb0ELb1ELb1ELb1ELb0EEENS1_21CollectiveEpilogueFwdINS6_IJSA_SC_SB_EEES9_SE_SG_Li384ELb0ELb1ELb1ELb0EEENS1_19SingleTileSchedulerILb0ELb1ELb1ELi192EEEEEEEEEvNT_6ParamsE)
        .other          _ZN7cutlass13device_kernelIN5flash11enable_sm90INS1_16FlashAttnFwdSm90INS1_25CollectiveMainloopFwdSm90ILi2EN4cute5tupleIJNS5_1CILi1EEES8_S8_EEENS6_IJNS7_ILi192EEENS7_ILi128EEENS7_ILi96EEEEEELi96ENS_6half_tEfNS_4arch4Sm90ELb0ELb1ELb0ELb0ELb0ELb0ELb0ELb0ELb1ELb1ELb1ELb0EEENS1_21CollectiveEpilogueFwdINS6_IJSA_SC_SB_EEES9_SE_SG_Li384ELb0ELb1ELb1ELb0EEENS1_19SingleTileSchedulerILb0ELb1ELb1ELi192EEEEEEEEEvNT_6ParamsE,@"STO_CUDA_ENTRY STV_DEFAULT"
_ZN7cutlass13device_kernelIN5flash11enable_sm90INS1_16FlashAttnFwdSm90INS1_25CollectiveMainloopFwdSm90ILi2EN4cute5tupleIJNS5_1CILi1EEES8_S8_EEENS6_IJNS7_ILi192EEENS7_ILi128EEENS7_ILi96EEEEEELi96ENS_6half_tEfNS_4arch4Sm90ELb0ELb1ELb0ELb0ELb0ELb0ELb0ELb0ELb1ELb1ELb1ELb0EEENS1_21CollectiveEpilogueFwdINS6_IJSA_SC_SB_EEES9_SE_SG_Li384ELb0ELb1ELb1ELb0EEENS1_19SingleTileSchedulerILb0ELb1ELb1ELi192EEEEEEEEEvNT_6ParamsE:
[----:B------:R-:W0:Y:S01]  /*0000*/  LDC R1, c[0x0][0x28] ;  /* 0x00000a00ff017b82 */ /* 0x000e220000000800 */
[----:B------:R-:W1:Y:S01]  /*0010*/  S2R R2, SR_TID.X ;  /* 0x0000000000027919 */ /* 0x000e620000002100 */
[----:B------:R-:W-:Y:S01]  /*0020*/  ELECT P0, URZ, PT ;  /* 0x00000000003f782f */ /* 0x000fe20003800000 */
[----:B------:R-:W-:Y:S01]  /*0030*/  BSSY B0, `(.L_x_838) ;  /* 0x000000e000007945 */ /* 0x000fe20003800000 */
[--C-:B-1----:R-:W-:Y:S02]  /*0040*/  SHF.R.U32.HI R26, RZ, 0x5, R2.reuse ;  /* 0x00000005ff1a7819 */ /* 0x102fe40000011602 */
[----:B------:R-:W-:-:S03]  /*0050*/  SHF.R.U32.HI R19, RZ, 0x7, R2 ;  /* 0x00000007ff137819 */ /* 0x000fc60000011602 */
        /* <DEDUP_REMOVED lines=11> */
.L_x_839:
[----:B------:R-:W-:Y:S05]  /*0110*/  BSYNC B0 ;  /* 0x0000000000007941 */ /* 0x000fea0003800000 */
.L_x_838:
        /* <DEDUP_REMOVED lines=41> */
.L_x_840:
        /* <DEDUP_REMOVED lines=22> */
.L_x_841:
        /* <DEDUP_REMOVED lines=18> */
.L_x_842:
        /* <DEDUP_REMOVED lines=22> */
.L_x_843:
        /* <DEDUP_REMOVED lines=22> */
.L_x_844:
[----:B------:R-:W-:Y:S01]  /*08f0*/  PLOP3.LUT P0, PT, PT, PT, UP0, 0x80, 0x0 ;  /* 0x000000000000781c */ /* 0x000fe20003f0f008 */
[----:B0-----:R-:W-:Y:S01]  /*0900*/  UMOV UR4, 0x1 ;  /* 0x0000000100047882 */ /* 0x001fe20000000000 */
[----:B------:R-:W-:Y:S01]  /*0910*/  NOP ;  /* 0x0000000000007918 */ /* 0x000fe20000000000 */
[----:B------:R-:W-:Y:S01]  /*0920*/  USEL UR4, UR4, 0x2, !UP0 ;  /* 0x0000000204047887 */ /* 0x000fe2000c000000 */
[----:B------:R-:W-:Y:S01]  /*0930*/  BSSY B6, `(.L_x_845) ;  /* 0x0001313000067945 */ /* 0x000fe20003800000 */
[----:B------:R-:W-:-:S04]  /*0940*/  LOP3.LUT R23, R2, 0x7f, RZ, 0xc0, !PT ;  /* 0x0000007f02177812 */ /* 0x000fc800078ec0ff */
[----:B------:R-:W-:Y:S01]  /*0950*/  IMAD.U32 R16, RZ, RZ, UR4 ;  /* 0x00000004ff107e24 */ /* 0x000fe2000f8e00ff */
[----:B-12-4-:R-:W-:Y:S06]  /*0960*/  BAR.SYNC.DEFER_BLOCKING 0x0 ;  /* 0x0000000000007b1d */ /* 0x016fec0000010000 */
[----:B------:R-:W-:Y:S05]  /*0970*/  @!P0 BRA `(.L_x_846) ;  /* 0x000000ec00048947 */ /* 0x000fea0003800000 */
.L_x_847:
[----:B------:R-:W-:-:S08]  /*0980*/  NOP ;  /* 0x0000000000007918 */ /* 0x000fd00000000000 */
[----:B------:R-:W0:Y:S02]  /*0990*/  USETMAXREG.TRY_ALLOC.CTAPOOL UP0, 0xa0 ;  /* 0x000000a0000079c8 */ /* 0x000e240008000600 */
[----:B0-----:R-:W-:-:S13]  /*09a0*/  PLOP3.LUT P0, PT, PT, PT, UP0, 0x80, 0x0 ;  /* 0x000000000000781c */ /* 0x001fda0003f0f008 */
[----:B------:R-:W-:Y:S05]  /*09b0*/  @!P0 BRA `(.L_x_847) ;  /* 0xfffffffc00f08947 */ /* 0x000fea000383ffff */
[----:B------:R-:W0:Y:S01]  /*09c0*/  S2UR UR6, SR_CTAID.Y ;  /* 0x00000000000679c3 */ /* 0x000e220000002600 */
[----:B------:R-:W-:Y:S01]  /*09d0*/  LOP3.LUT R0, R2, 0xffffff80, RZ, 0xc0, !PT ;  /* 0xffffff8002007812 */ /* 0x000fe200078ec0ff */
[----:B------:R-:W-:Y:S02]  /*09e0*/  ULDC UR7, c[0x0][0xc50] ;  /* 0x0003140000077ab9 */ /* 0x000fe40000000800 */
[----:B------:R-:W-:-:S04]  /*09f0*/  UISETP.NE.AND UP0, UPT, UR7, 0x1, UPT ;  /* 0x000000010700788c */ /* 0x000fc8000bf05270 */
[----:B------:R-:W-:Y:S08]  /*0a00*/  BAR.ARV 0x8, 0x200 ;  /* 0x0208000000007b1d */ /* 0x000ff00000002000 */
[----:B------:R-:W1:Y:S01]  /*0a10*/  S2UR UR8, SR_CTAID.Z ;  /* 0x00000000000879c3 */ /* 0x000e620000002700 */
[----:B------:R-:W-:Y:S01]  /*0a20*/  ISETP.NE.AND P0, PT, R0, 0x80, PT ;  /* 0x000000800000780c */ /* 0x000fe20003f05270 */
[----:B------:R-:W-:Y:S01]  /*0a30*/  @UP0 ULDC UR4, c[0x0][0xc54] ;  /* 0x0003150000040ab9 */ /* 0x000fe20000000800 */
[----:B------:R-:W-:Y:S01]  /*0a40*/  @UP0 ULDC UR9, c[0x0][0xc58] ;  /* 0x0003160000090ab9 */ /* 0x000fe20000000800 */
[----:B0-----:R-:W-:-:S10]  /*0a50*/  UIMAD.WIDE.U32 UR4, UR6, UR4, URZ ;  /* 0x00000004060472a5 */ /* 0x001fd4000f8e003f */
[----:B------:R-:W-:Y:S06]  /*0a60*/  @!P0 BAR.ARV 0x9, 0x100 ;  /* 0x0244000000008b1d */ /* 0x000fec0000002000 */
[----:B------:R-:W-:Y:S01]  /*0a70*/  UMOV UR10, UR6 ;  /* 0x00000006000a7c82 */ /* 0x000fe20008000000 */
[----:B------:R-:W-:Y:S01]  /*0a80*/  @UP0 USHF.R.U32.HI UR10, URZ, UR9, UR5 ;  /* 0x000000093f0a0299 */ /* 0x000fe20008011605 */
[----:B-1----:R-:W-:-:S03]  /*0a90*/  ISETP.LE.AND P0, PT, RZ, UR8, PT ;  /* 0x00000008ff007c0c */ /* 0x002fc6000bf03270 */
[----:B------:R-:W-:Y:S02]  /*0aa0*/  UIADD3 UR4, -UR10, URZ, URZ ;  /* 0x0000003f0a047290 */ /* 0x000fe4000fffe13f */
[----:B------:R-:W-:Y:S02]  /*0ab0*/  IMAD.U32 R17, RZ, RZ, UR10 ;  /* 0x0000000aff117e24 */ /* 0x000fe4000f8e00ff */
[----:B------:R-:W-:-:S06]  /*0ac0*/  UIMAD UR6, UR7, UR4, UR6 ;  /* 0x00000004070672a4 */ /* 0x000fcc000f8e0206 */
[----:B------:R-:W-:Y:S06]  /*0ad0*/  @!P0 BRA `(.L_x_848) ;  /* 0x0000012c00e08947 */ /* 0x000fec0003800000 */
[----:B------:R-:W0:Y:S01]  /*0ae0*/  LDC.64 R6, c[0x0][0x418] ;  /* 0x00010600ff067b82 */ /* 0x000e220000000a00 */
[----:B------:R-:W-:Y:S01]  /*0af0*/  ULDC UR4, c[0x0][0x448] ;  /* 0x0001120000047ab9 */ /* 0x000fe20000000800 */
[----:B------:R-:W-:Y:S01]  /*0b00*/  VIADD R22, R2, 0xffffff80 ;  /* 0xffffff8002167836 */ /* 0x000fe20000000000 */
[----:B------:R-:W-:-:S03]  /*0b10*/  UISETP.NE.AND UP0, UPT, UR4, 0x1, UPT ;  /* 0x000000010400788c */ /* 0x000fc6000bf05270 */
[----:B------:R-:W-:Y:S02]  /*0b20*/  ULDC.64 UR4, c[0x0][0x9e0] ;  /* 0x0002780000047ab9 */ /* 0x000fe40000000a00 */
[----:B------:R-:W1:Y:S01]  /*0b30*/  LDC R89, c[0x0][0x288] ;  /* 0x0000a200ff597b82 */ /* 0x000e620000000800 */
[----:B------:R-:W-:-:S05]  /*0b40*/  UISETP.GE.AND UP1, UPT, UR5, 0x1, UPT ;  /* 0x000000010500788c */ /* 0x000fca000bf26270 */
[----:B------:R-:W-:Y:S01]  /*0b50*/  @UP0 ULDC UR9, c[0x0][0x44c] ;  /* 0x0001130000090ab9 */ /* 0x000fe20000000800 */
[----:B------:R-:W-:Y:S01]  /*0b60*/  @UP0 ULDC UR11, c[0x0][0x450] ;  /* 0x00011400000b0ab9 */ /* 0x000fe20000000800 */
[----:B------:R-:W2:Y:S01]  /*0b70*/  LDC R18, c[0x0][0x424] ;  /* 0x00010900ff127b82 */ /* 0x000ea20000000800 */
[----:B------:R-:W-:-:S07]  /*0b80*/  PLOP3.LUT P1, PT, PT, PT, UP1, 0x80, 0x0 ;  /* 0x000000000000781c */ /* 0x000fce0003f2f018 */
[----:B------:R-:W3:Y:S01]  /*0b90*/  LDC R5, c[0x0][0x2f0] ;  /* 0x0000bc00ff057b82 */ /* 0x000ee20000000800 */
[----:B0-----:R-:W-:-:S04]  /*0ba0*/  ISETP.NE.U32.AND P0, PT, R6, RZ, PT ;  /* 0x000000ff0600720c */ /* 0x001fc80003f05070 */
[----:B------:R-:W-:-:S03]  /*0bb0*/  ISETP.NE.AND.EX P0, PT, R7, RZ, PT, P0 ;  /* 0x000000ff0700720c */ /* 0x000fc60003f05300 */
[----:B------:R-:W0:Y:S01]  /*0bc0*/  S2UR UR38, SR_CTAID.X ;  /* 0x00000000002679c3 */ /* 0x000e220000002500 */
[----:B-1----:R-:W-:Y:S02]  /*0bd0*/  IADD3 R3, -R89, 0x1, RZ ;  /* 0x0000000159037810 */ /* 0x002fe40007ffe1ff */
[----:B--2---:R-:W-:-:S05]  /*0be0*/  SEL R18, R18, 0x1, P0 ;  /* 0x0000000112127807 */ /* 0x004fca0000000000 */
[----:B---3--:R-:W-:-:S05]  /*0bf0*/  IMAD R3, R18, R5, R3 ;  /* 0x0000000512037224 */ /* 0x008fca00078e0203 */
[----:B------:R-:W-:Y:S01]  /*0c00*/  R2UR UR10, R3 ;  /* 0x00000000030a72ca */ /* 0x000fe200000e0000 */
[----:B0-----:R-:W-:-:S04]  /*0c10*/  UIMAD UR38, UR38, 0xc0, URZ ;  /* 0x000000c0262678a4 */ /* 0x001fc8000f8e023f */
[----:B------:R-:W-:Y:S02]  /*0c20*/  @UP0 UIADD3 UR8, UR38, 0xbf, URZ ;  /* 0x000000bf26080890 */ /* 0x000fe4000fffe03f */
[----:B------:R-:W-:Y:S02]  /*0c30*/  UIADD3 UR7, UR38, 0xbf, URZ ;  /* 0x000000bf26077890 */ /* 0x000fe4000fffe03f */
[----:B------:R-:W-:-:S04]  /*0c40*/  UIMAD.WIDE.U32 UR8, UR8, UR9, URZ ;  /* 0x00000009080872a5 */ /* 0x000fc8000f8e003f */
[----:B------:R-:W-:-:S04]  /*0c50*/  @UP0 USHF.R.U32.HI UR7, URZ, UR11, UR9 ;  /* 0x0000000b3f070299 */ /* 0x000fc80008011609 */
[----:B------:R-:W-:-:S04]  /*0c60*/  UIADD3 UR7, UR10, UR7, URZ ;  /* 0x000000070a077290 */ /* 0x000fc8000fffe03f */
[----:B------:R-:W-:-:S06]  /*0c70*/  UIADD3 UR4, UR7, UR4, URZ ;  /* 0x0000000407047290 */ /* 0x000fcc000fffe03f */
[----:B------:R-:W-:Y:S01]  /*0c80*/  IMAD.U32 R0, RZ, RZ, UR4 ;  /* 0x00000004ff007e24 */ /* 0x000fe2000f8e00ff */
[----:B------:R-:W-:Y:S06]  /*0c90*/  @!P1 BRA `(.L_x_849) ;  /* 0x0000000000409947 */ /* 0x000fec0003800000 */
[----:B------:R-:W-:Y:S01]  /*0ca0*/  ISETP.LT.AND P0, PT, RZ, UR7, PT ;  /* 0x00000007ff007c0c */ /* 0x000fe2000bf01270 */
[----:B------:R-:W-:-:S12]  /*0cb0*/  UIADD3 UR4, UR7, -0x1, URZ ;  /* 0xffffffff07047890 */ /* 0x000fd8000fffe03f */
[----:B------:R-:W-:Y:S05]  /*0cc0*/  @P0 BRA `(.L_x_850) ;  /* 0x00000000001c0947 */ /* 0x000fea0003800000 */
[----:B------:R-:W-:Y:S02]  /*0cd0*/  UISETP.NE.AND UP1, UPT, UR5, 0x1, UPT ;  /* 0x000000010500788c */ /* 0x000fe4000bf25270 */
[----:B------:R-:W-:-:S09]  /*0ce0*/  UIADD3 UR4, -UR7, URZ, URZ ;  /* 0x0000003f07047290 */ /* 0x000fd2000fffe13f */
[----:B------:R-:W-:Y:S02]  /*0cf0*/  @UP1 ULDC.64 UR10, c[0x0][0x9e8] ;  /* 0x00027a00000a1ab9 */ /* 0x000fe40000000a00 */
[----:B------:R-:W-:-:S04]  /*0d00*/  UIMAD.WIDE.U32 UR8, UR4, UR10, URZ ;  /* 0x0000000a040872a5 */ /* 0x000fc8000f8e003f */
[----:B------:R-:W-:-:S04]  /*0d10*/  @UP1 USHF.R.U32.HI UR4, URZ, UR11, UR9 ;  /* 0x0000000b3f041299 */ /* 0x000fc80008011609 */
[----:B------:R-:W-:Y:S01]  /*0d20*/  ULOP3.LUT UR4, URZ, UR4, URZ, 0x33, !UPT ;  /* 0x000000043f047292 */ /* 0x000fe2000f8e333f */
[----:B------:R-:W-:Y:S11]  /*0d30*/  BRA `(.L_x_851) ;  /* 0x0000000000107947 */ /* 0x000ff60003800000 */
.L_x_850:
[----:B------:R-:W-:-:S11]  /*0d40*/  UISETP.NE.AND UP1, UPT, UR5, 0x1, UPT ;  /* 0x000000010500788c */ /* 0x000fd6000bf25270 */
[----:B------:R-:W-:Y:S02]  /*0d50*/  @UP1 ULDC.64 UR10, c[0x0][0x9e8] ;  /* 0x00027a00000a1ab9 */ /* 0x000fe40000000a00 */
[----:B------:R-:W-:-:S04]  /*0d60*/  UIMAD.WIDE.U32 UR8, UR4, UR10, URZ ;  /* 0x0000000a040872a5 */ /* 0x000fc8000f8e003f */
[----:B------:R-:W-:-:S12]  /*0d70*/  @UP1 USHF.R.U32.HI UR4, URZ, UR11, UR9 ;  /* 0x0000000b3f041299 */ /* 0x000fd80008011609 */
.L_x_851:
[----:B------:R-:W-:-:S06]  /*0d80*/  UIMAD UR4, UR4, UR5, UR5 ;  /* 0x00000005040472a4 */ /* 0x000fcc000f8e0205 */
[----:B------:R-:W-:-:S07]  /*0d90*/  VIMNMX R0, R0, UR4, PT ;  /* 0x0000000400007c48 */ /* 0x000fce000bfe0100 */
.L_x_849:
[-C--:B------:R-:W-:Y:S01]  /*0da0*/  IMAD R89, R18, R5.reuse, -R89 ;  /* 0x0000000512597224 */ /* 0x080fe200078e0a59 */
[----:B------:R-:W-:Y:S01]  /*0db0*/  @UP0 ULDC UR8, c[0x0][0x44c] ;  /* 0x0001130000080ab9 */ /* 0x000fe20000000800 */
[----:B------:R-:W-:Y:S01]  /*0dc0*/  VIADD R4, R0, 0x7f ;  /* 0x0000007f00047836 */ /* 0x000fe20000000000 */
[----:B------:R-:W-:Y:S01]  /*0dd0*/  UIMAD.WIDE.U32 UR8, UR38, UR8, URZ ;  /* 0x00000008260872a5 */ /* 0x000fe2000f8e003f */
[----:B------:R-:W-:Y:S01]  /*0de0*/  IMAD R0, R18, R5, 0x7f ;  /* 0x0000007f12007424 */ /* 0x000fe200078e0205 */
[----:B------:R-:W-:Y:S01]  /*0df0*/  R2UR UR7, R89 ;  /* 0x00000000590772ca */ /* 0x000fe200000e0000 */
[----:B------:R-:W-:Y:S01]  /*0e00*/  @UP0 ULDC UR10, c[0x0][0x450] ;  /* 0x00011400000a0ab9 */ /* 0x000fe20000000800 */
[----:B------:R-:W-:Y:S01]  /*0e10*/  UMOV UR4, UR38 ;  /* 0x0000002600047c82 */ /* 0x000fe20008000000 */
[----:B------:R-:W-:Y:S01]  /*0e20*/  SHF.R.S32.HI R5, RZ, 0x1f, R4 ;  /* 0x0000001fff057819 */ /* 0x000fe20000011404 */
[----:B------:R-:W-:Y:S01]  /*0e30*/  @UP0 USHF.R.U32.HI UR4, URZ, UR10, UR9 ;  /* 0x0000000a3f040299 */ /* 0x000fe20008011609 */
[----:B------:R-:W-:-:S02]  /*0e40*/  SHF.R.S32.HI R3, RZ, 0x1f, R0 ;  /* 0x0000001fff037819 */ /* 0x000fc40000011400 */
[----:B------:R-:W-:Y:S02]  /*0e50*/  LEA.HI R5, R5, R4, RZ, 0x7 ;  /* 0x0000000405057211 */ /* 0x000fe400078f38ff */
[----:B------:R-:W-:Y:S02]  /*0e60*/  LEA.HI R3, R3, R0, RZ, 0x7 ;  /* 0x0000000003037211 */ /* 0x000fe400078f38ff */
[----:B------:R-:W-:Y:S02]  /*0e70*/  SHF.R.S32.HI R0, RZ, 0x7, R5 ;  /* 0x00000007ff007819 */ /* 0x000fe40000011405 */
[----:B------:R-:W-:Y:S01]  /*0e80*/  UIADD3 UR4, UR7, UR4, URZ ;  /* 0x0000000407047290 */ /* 0x000fe2000fffe03f */
[----:B------:R-:W-:Y:S02]  /*0e90*/  SHF.R.S32.HI R3, RZ, 0x7, R3 ;  /* 0x00000007ff037819 */ /* 0x000fe40000011403 */
[----:B------:R-:W-:Y:S02]  /*0ea0*/  ULDC UR7, c[0x0][0x9dc] ;  /* 0x0002770000077ab9 */ /* 0x000fe40000000800 */
[----:B------:R-:W-:Y:S01]  /*0eb0*/  UIADD3 UR7, UR4, -UR7, URZ ;  /* 0x8000000704077290 */ /* 0x000fe2000fffe03f */
[----:B------:R-:W-:Y:S01]  /*0ec0*/  VIMNMX R88, R3, R0, PT ;  /* 0x0000000003587248 */ /* 0x000fe20003fe0100 */
[----:B------:R-:W-:Y:S10]  /*0ed0*/  @!P1 BRA `(.L_x_852) ;  /* 0x0000000000449947 */ /* 0x000ff40003800000 */
[----:B------:R-:W-:-:S06]  /*0ee0*/  UISETP.GT.AND UP0, UPT, UR4, -0x1, UPT ;  /* 0xffffffff0400788c */ /* 0x000fcc000bf04270 */
[----:B------:R-:W-:-:S13]  /*0ef0*/  PLOP3.LUT P0, PT, PT, PT, UP0, 0x80, 0x0 ;  /* 0x000000000000781c */ /* 0x000fda0003f0f008 */
[----:B------:R-:W-:Y:S05]  /*0f00*/  @P0 BRA `(.L_x_853) ;  /* 0x00000000001c0947 */ /* 0x000fea0003800000 */
[----:B------:R-:W-:Y:S02]  /*0f10*/  UISETP.NE.AND UP0, UPT, UR5, 0x1, UPT ;  /* 0x000000010500788c */ /* 0x000fe4000bf05270 */
[----:B------:R-:W-:-:S09]  /*0f20*/  ULOP3.LUT UR4, URZ, UR4, URZ, 0x33, !UPT ;  /* 0x000000043f047292 */ /* 0x000fd2000f8e333f */
[----:B------:R-:W-:Y:S02]  /*0f30*/  @UP0 ULDC.64 UR10, c[0x0][0x9e8] ;  /* 0x00027a00000a0ab9 */ /* 0x000fe40000000a00 */
[----:B------:R-:W-:-:S04]  /*0f40*/  UIMAD.WIDE.U32 UR8, UR4, UR10, URZ ;  /* 0x0000000a040872a5 */ /* 0x000fc8000f8e003f */
[----:B------:R-:W-:-:S04]  /*0f50*/  @UP0 USHF.R.U32.HI UR4, URZ, UR11, UR9 ;  /* 0x0000000b3f040299 */ /* 0x000fc80008011609 */
[----:B------:R-:W-:Y:S01]  /*0f60*/  ULOP3.LUT UR4, URZ, UR4, URZ, 0x33, !UPT ;  /* 0x000000043f047292 */ /* 0x000fe2000f8e333f */
[----:B------:R-:W-:Y:S11]  /*0f70*/  BRA `(.L_x_854) ;  /* 0x0000000000107947 */ /* 0x000ff60003800000 */
.L_x_853:
[----:B------:R-:W-:-:S11]  /*0f80*/  UISETP.NE.AND UP0, UPT, UR5, 0x1, UPT ;  /* 0x000000010500788c */ /* 0x000fd6000bf05270 */
[----:B------:R-:W-:Y:S02]  /*0f90*/  @UP0 ULDC.64 UR10, c[0x0][0x9e8] ;  /* 0x00027a00000a0ab9 */ /* 0x000fe40000000a00 */
[----:B------:R-:W-:-:S04]  /*0fa0*/  UIMAD.WIDE.U32 UR8, UR4, UR10, URZ ;  /* 0x0000000a040872a5 */ /* 0x000fc8000f8e003f */
[----:B------:R-:W-:-:S12]  /*0fb0*/  @UP0 USHF.R.U32.HI UR4, URZ, UR11, UR9 ;  /* 0x0000000b3f040299 */ /* 0x000fd80008011609 */
.L_x_854:
[----:B------:R-:W-:-:S04]  /*0fc0*/  UIMAD UR4, UR4, UR5, URZ ;  /* 0x00000005040472a4 */ /* 0x000fc8000f8e023f */
[----:B------:R-:W-:-:S04]  /*0fd0*/  UISETP.LT.AND UP0, UPT, UR7, UR4, UPT ;  /* 0x000000040700728c */ /* 0x000fc8000bf01270 */
[----:B------:R-:W-:-:S12]  /*0fe0*/  USEL UR7, UR7, UR4, !UP0 ;  /* 0x0000000407077287 */ /* 0x000fd8000c000000 */
.L_x_852:
[----:B------:R-:W-:Y:S02]  /*0ff0*/  USHF.R.S32.HI UR4, URZ, 0x1f, UR7 ;  /* 0x0000001f3f047899 */ /* 0x000fe40008011407 */
[----:B------:R-:W-:Y:S02]  /*1000*/  USHF.R.U32.HI UR10, URZ, 0x10, UR6 ;  /* 0x000000103f0a7899 */ /* 0x000fe40008011606 */
[----:B------:R-:W-:Y:S02]  /*1010*/  ULEA.HI UR4, UR4, UR7, URZ, 0x7 ;  /* 0x0000000704047291 */ /* 0x000fe4000f8f383f */
[----:B------:R-:W-:Y:S02]  /*1020*/  ULOP3.LUT UR60, UR6, 0xffff, URZ, 0xc0, !UPT ;  /* 0x0000ffff063c7892 */ /* 0x000fe4000f8ec03f */
[----:B------:R-:W-:-:S04]  /*1030*/  USHF.R.S32.HI UR4, URZ, 0x7, UR4 ;  /* 0x000000073f047899 */ /* 0x000fc80008011404 */
[----:B------:R-:W-:-:S04]  /*1040*/  UISETP.LT.AND UP0, UPT, URZ, UR4, UPT ;  /* 0x000000043f00728c */ /* 0x000fc8000bf01270 */
[----:B------:R-:W-:Y:S02]  /*1050*/  USEL UR9, URZ, UR4, !UP0 ;  /* 0x000000043f097287 */ /* 0x000fe4000c000000 */
[----:B------:R-:W-:Y:S01]  /*1060*/  UISETP.NE.AND UP0, UPT, UR10, URZ, UPT ;  /* 0x0000003f0a00728c */ /* 0x000fe2000bf05270 */
[----:B------:R-:W-:-:S03]  /*1070*/  UMOV UR4, URZ ;  /* 0x0000003f00047c82 */ /* 0x000fc60008000000 */
[----:B------:R-:W-:-:S07]  /*1080*/  ISETP.GT.AND P0, PT, R88, UR9, PT ;  /* 0x0000000958007c0c */ /* 0x000fce000bf04270 */
[----:B------:R-:W-:-:S06]  /*1090*/  @!UP0 ULDC UR10, c[0x0][0x9f0] ;  /* 0x00027c00000a8ab9 */ /* 0x000fcc0000000800 */
[----:B------:R-:W-:Y:S05]  /*10a0*/  @!P0 BRA `(.L_x_855) ;  /* 0x00000000008c8947 */ /* 0x000fea0003800000 */
[----:B------:R-:W-:Y:S01]  /*10b0*/  IMAD.U32 R5, RZ, RZ, UR10 ;  /* 0x0000000aff057e24 */ /* 0x000fe2000f8e00ff */
[----:B------:R-:W-:-:S04]  /*10c0*/  UMOV UR4, URZ ;  /* 0x0000003f00047c82 */ /* 0x000fc80008000000 */
[----:B------:R-:W-:-:S04]  /*10d0*/  IABS R0, R5 ;  /* 0x0000000500007213 */ /* 0x000fc80000000000 */
[----:B------:R-:W-:Y:S02]  /*10e0*/  R2UR UR11, R0 ;  /* 0x00000000000b72ca */ /* 0x000fe400000e0000 */
[----:B------:R-:W-:Y:S02]  /*10f0*/  IADD3 R0, R5, -0x1, R88 ;  /* 0xffffffff05007810 */ /* 0x000fe40007ffe058 */
[----:B------:R-:W-:Y:S02]  /*1100*/  IABS R5, R5 ;  /* 0x0000000500057213 */ /* 0x000fe40000000000 */
[----:B------:R-:W-:-:S03]  /*1110*/  R2UR UR6, R0 ;  /* 0x00000000000672ca */ /* 0x000fc600000e0000 */
[----:B------:R-:W-:-:S04]  /*1120*/  IMAD.MOV R5, RZ, RZ, -R5 ;  /* 0x000000ffff057224 */ /* 0x000fc800078e0a05 */
[----:B------:R-:W0:Y:S06]  /*1130*/  I2F.RP R3, UR11 ;  /* 0x0000000b00037d06 */ /* 0x000e2c0008209400 */
[----:B------:R-:W-:-:S06]  /*1140*/  UIADD3 UR6, -UR9, UR6, URZ ;  /* 0x0000000609067290 */ /* 0x000fcc000fffe13f */
[----:B------:R-:W-:Y:S01]  /*1150*/  IMAD.U32 R0, RZ, RZ, UR6 ;  /* 0x00000006ff007e24 */ /* 0x000fe2000f8e00ff */
[----:B------:R-:W-:Y:S01]  /*1160*/  ULOP3.LUT UR6, UR6, UR10, URZ, 0x3c, !UPT ;  /* 0x0000000a06067292 */ /* 0x000fe2000f8e3c3f */
[----:B0-----:R-:W0:Y:S03]  /*1170*/  MUFU.RCP R3, R3 ;  /* 0x0000000300037308 */ /* 0x001e260000001000 */
[----:B------:R-:W-:-:S04]  /*1180*/  IABS R0, R0 ;  /* 0x0000000000007213 */ /* 0x000fc80000000000 */
[----:B------:R-:W-:Y:S01]  /*1190*/  R2UR UR8, R0 ;  /* 0x00000000000872ca */ /* 0x000fe200000e0000 */
[----:B------:R-:W-:Y:S02]  /*11a0*/  IMAD.MOV.U32 R0, RZ, RZ, R5 ;  /* 0x000000ffff007224 */ /* 0x000fe400078e0005 */
[----:B0-----:R-:W-:-:S06]  /*11b0*/  VIADD R4, R3, 0xffffffe ;  /* 0x0ffffffe03047836 */ /* 0x001fcc0000000000 */
        /* <DEDUP_REMOVED lines=18> */
.L_x_855:
[----:B------:R-:W-:Y:S02]  /*12e0*/  UIMAD UR60, UR60, UR4, UR9 ;  /* 0x000000043c3c72a4 */ /* 0x000fe4000f8e0209 */
[----:B------:R-:W-:Y:S01]  /*12f0*/  IMAD.U32 R3, RZ, RZ, UR4 ;  /* 0x00000004ff037e24 */ /* 0x000fe2000f8e00ff */
[----:B------:R-:W-:Y:S01]  /*1300*/  PLOP3.LUT P0, PT, PT, PT, PT, 0x80, 0x0 ;  /* 0x000000000000781c */ /* 0x000fe20003f0f070 */
[----:B------:R-:W-:Y:S01]  /*1310*/  IMAD.MOV.U32 R0, RZ, RZ, RZ ;  /* 0x000000ffff007224 */ /* 0x000fe200078e00ff */
[----:B------:R-:W-:Y:S02]  /*1320*/  CS2R R134, SRZ ;  /* 0x0000000000867805 */ /* 0x000fe4000001ff00 */
[----:B------:R-:W-:Y:S02]  /*1330*/  CS2R R132, SRZ ;  /* 0x0000000000847805 */ /* 0x000fe4000001ff00 */
[----:B------:R-:W-:Y:S01]  /*1340*/  VIADDMNMX R88, R3, UR60, R88, PT ;  /* 0x0000003c03587c46 */ /* 0x000fe2000b800158 */
[----:B------:R-:W-:Y:S01]  /*1350*/  IMAD.MOV.U32 R3, RZ, RZ, RZ ;  /* 0x000000ffff037224 */ /* 0x000fe200078e00ff */
[----:B------:R-:W-:-:S02]  /*1360*/  CS2R R130, SRZ ;  /* 0x0000000000827805 */ /* 0x000fc4000001ff00 */
[----:B------:R-:W-:Y:S02]  /*1370*/  CS2R R128, SRZ ;  /* 0x0000000000807805 */ /* 0x000fe4000001ff00 */
[----:B------:R-:W-:Y:S02]  /*1380*/  ISETP.GT.AND P1, PT, R88, UR60, PT ;  /* 0x0000003c58007c0c */ /* 0x000fe4000bf24270 */
        /* <DEDUP_REMOVED lines=20> */
[----:B------:R-:W-:Y:S06]  /*14d0*/  @!P1 BRA `(.L_x_856) ;  /* 0x000000c800989947 */ /* 0x000fec0003800000 */
[----:B------:R-:W-:Y:S01]  /*14e0*/  SHF.R.S32.HI R91, RZ, 0x1f, R22 ;  /* 0x0000001fff5b7819 */ /* 0x000fe20000011416 */
[----:B------:R-:W0:Y:S01]  /*14f0*/  S2UR UR6, SR_CgaCtaId ;  /* 0x00000000000679c3 */ /* 0x000e220000008800 */
[----:B------:R-:W-:Y:S02]  /*1500*/  UMOV UR36, 0x400 ;  /* 0x0000040000247882 */ /* 0x000fe40000000000 */
[----:B------:R-:W-:-:S04]  /*1510*/  LEA.HI R90, R91, R22, RZ, 0x7 ;  /* 0x000000165b5a7211 */ /* 0x000fc800078f38ff */
[----:B------:R-:W-:-:S05]  /*1520*/  SHF.R.S32.HI R92, RZ, 0x7, R90 ;  /* 0x00000007ff5c7819 */ /* 0x000fca000001145a */
        /* <DEDUP_REMOVED lines=9> */
[----:B------:R-:W-:Y:S02]  /*15c0*/  ULEA UR4, UR5, UR36, 0xc ;  /* 0x0000002405047291 */ /* 0x000fe4000f8e603f */
[----:B------:R-:W-:Y:S02]  /*15d0*/  ULEA UR5, UR5, UR6, 0xd ;  /* 0x0000000605057291 */ /* 0x000fe4000f8e683f */
[----:B------:R-:W-:Y:S02]  /*15e0*/  UIADD3 UR4, UR4, 0xc400, URZ ;  /* 0x0000c40004047890 */ /* 0x000fe4000fffe03f */
[----:B------:R-:W-:Y:S02]  /*15f0*/  USHF.R.U32.HI UR5, URZ, 0x4, UR5 ;  /* 0x000000043f057899 */ /* 0x000fe40008011605 */
[----:B------:R-:W-:Y:S02]  /*1600*/  USHF.R.U32.HI UR4, URZ, 0x4, UR4 ;  /* 0x000000043f047899 */ /* 0x000fe40008011604 */
[----:B------:R-:W-:-:S02]  /*1610*/  ULOP3.LUT UR39, UR5, 0x3fff, URZ, 0xc0, !UPT ;  /* 0x00003fff05277892 */ /* 0x000fc4000f8ec03f */
        /* <DEDUP_REMOVED lines=18> */
.L_x_857:
[----:B------:R-:W-:Y:S02]  /*1740*/  SHF.L.U32 R5, RZ, 0x1f, RZ ;  /* 0x0000001fff057819 */ /* 0x000fe400000006ff */
[----:B------:R-:W-:Y:S02]  /*1750*/  LEA.HI R0, R91, R22, RZ, 0x4 ;  /* 0x000000165b007211 */ /* 0x000fe400078f20ff */
[----:B------:R-:W0:Y:S02]  /*1760*/  SYNCS.PHASECHK.TRANS64.TRYWAIT P0, [UR36+0x2d800], R5 ;  /* 0x02d80005ff0075a7 */ /* 0x000e240008000164 */
[----:B------:R-:W-:-:S05]  /*1770*/  LOP3.LUT R3, R0, 0xfffffff0, RZ, 0xc0, !PT ;  /* 0xfffffff000037812 */ /* 0x000fca00078ec0ff */
[----:B------:R-:W-:-:S05]  /*1780*/  IMAD.IADD R3, R22, 0x1, -R3 ;  /* 0x0000000116037824 */ /* 0x000fca00078e0a03 */
[----:B------:R-:W-:-:S04]  /*1790*/  SHF.R.S32.HI R4, RZ, 0x1f, R3 ;  /* 0x0000001fff047819 */ /* 0x000fc80000011403 */
[----:B------:R-:W-:Y:S01]  /*17a0*/  LEA.HI R4, R4, R3, RZ, 0x3 ;  /* 0x0000000304047211 */ /* 0x000fe200078f18ff */
[----:B0-----:R-:W-:Y:S06]  /*17b0*/  @!P0 BRA `(.L_x_858) ;  /* 0x0000012000b08947 */ /* 0x001fec0003800000 */
.L_x_1025:
[----:B------:R-:W-:Y:S01]  /*17c0*/  R2UR UR4, R16 ;  /* 0x00000000100472ca */ /* 0x000fe200000e0000 */
[----:B------:R-:W-:Y:S01]  /*17d0*/  IMAD.MOV.U32 R8, RZ, RZ, 0x20 ;  /* 0x00000020ff087424 */ /* 0x000fe200078e00ff */
[----:B0-----:R-:W-:-:S05]  /*17e0*/  LOP3.LUT R6, R4, 0xfffffff8, RZ, 0xc0, !PT ;  /* 0xfffffff804067812 */ /* 0x001fca00078ec0ff */
[----:B------:R-:W-:-:S05]  /*17f0*/  IMAD.IADD R6, R3, 0x1, -R6 ;  /* 0x0000000103067824 */ /* 0x000fca00078e0a06 */
[----:B------:R-:W-:Y:S01]  /*1800*/  LOP3.LUT P1, RZ, R6, 0x4, RZ, 0xc0, !PT ;  /* 0x0000000406ff7812 */ /* 0x000fe2000782c0ff */
[----:B------:R-:W-:-:S03]  /*1810*/  ULOP3.LUT UR4, UR4, 0x1, URZ, 0xfc, !UPT ;  /* 0x0000000104047892 */ /* 0x000fc6000f8efc3f */
[----:B------:R-:W-:-:S03]  /*1820*/  SEL R8, R8, 0xffffffe0, !P1 ;  /* 0xffffffe008087807 */ /* 0x000fc60004800000 */
[----:B------:R-:W-:-:S05]  /*1830*/  IMAD.U32 R7, RZ, RZ, UR4 ;  /* 0x00000004ff077e24 */ /* 0x000fca000f8e00ff */
[----:B------:R-:W-:-:S13]  /*1840*/  ISETP.NE.AND P0, PT, R7, 0x3, PT ;  /* 0x000000030700780c */ /* 0x000fda0003f05270 */
[----:B------:R-:W-:Y:S05]  /*1850*/  @!P0 BRA `(.L_x_859) ;  /* 0x0000000000048947 */ /* 0x000fea0003800000 */
[----:B------:R-:W-:Y:S01]  /*1860*/  BPT.TRAP 0x1 ;  /* 0x000000040000795c */ /* 0x000fe20000300000 */
.L_x_859:
[----:B------:R0:W1:Y:S01]  /*1870*/  SYNCS.PHASECHK.TRANS64.TRYWAIT P2, [UR36+0x2d830], R5 ;  /* 0x02d83005ff0075a7 */ /* 0x0000620008040164 */
[----:B------:R-:W-:Y:S05]  /*1880*/  @!P0 BRA `(.L_x_860) ;  /* 0x0000000000048947 */ /* 0x000fea0003800000 */
[----:B------:R-:W-:Y:S01]  /*1890*/  BPT.TRAP 0x1 ;  /* 0x000000040000795c */ /* 0x000fe20000300000 */
.L_x_860:
[----:B------:R-:W-:Y:S01]  /*18a0*/  IMAD.U32 R14, RZ, RZ, UR40 ;  /* 0x00000028ff0e7e24 */ /* 0x000fe2000f8e00ff */
[----:B------:R-:W-:-:S04]  /*18b0*/  ISETP.NE.AND P1, PT, R23, RZ, PT ;  /* 0x000000ff1700720c */ /* 0x000fc80003f25270 */
[----:B------:R-:W-:Y:S01]  /*18c0*/  LOP3.LUT R14, R14, 0x10000, RZ, 0xfc, !PT ;  /* 0x000100000e0e7812 */ /* 0x000fe200078efcff */
[----:B-1----:R-:W-:Y:S08]  /*18d0*/  @P2 BRA `(.L_x_861) ;  /* 0x0000000000082947 */ /* 0x002ff00003800000 */
[----:B------:R-:W1:Y:S02]  /*18e0*/  SYNCS.PHASECHK.TRANS64.TRYWAIT P2, [UR36+0x2d830], R5 ;  /* 0x02d83005ff0075a7 */ /* 0x000e640008040164 */
[----:B-1----:R-:W-:Y:S05]  /*18f0*/  @!P2 BRA `(.L_x_862) ;  /* 0x000001200078a947 */ /* 0x002fea0003800000 */
.L_x_861:
[----:B------:R-:W-:Y:S05]  /*1900*/  WARPSYNC.ALL ;  /* 0x0000000000007948 */ /* 0x000fea0003800000 */
[----:B------:R-:W-:Y:S01]  /*1910*/  IMAD.MOV.U32 R15, RZ, RZ, -0x7fffffe0 ;  /* 0x80000020ff0f7424 */ /* 0x000fe200078e00ff */
[----:B------:R-:W-:Y:S01]  /*1920*/  UIADD3 UR4, UR36, 0x15400, URZ ;  /* 0x0001540024047890 */ /* 0x000fe2000fffe03f */
[C---:B------:R-:W-:Y:S01]  /*1930*/  R2UR UR8, R14.reuse ;  /* 0x000000000e0872ca */ /* 0x040fe200000e0000 */
[----:B------:R-:W-:Y:S02]  /*1940*/  WARPGROUP.ARRIVE ;  /* 0x00000000000079c5 */ /* 0x000fe40000000000 */
[----:B------:R-:W-:Y:S01]  /*1950*/  R2UR UR9, R15 ;  /* 0x000000000f0972ca */ /* 0x000fe200000e0000 */
[----:B------:R-:W-:Y:S01]  /*1960*/  USHF.R.U32.HI UR4, URZ, 0x4, UR4 ;  /* 0x000000043f047899 */ /* 0x000fe20008011604 */
[----:B------:R-:W-:Y:S01]  /*1970*/  R2UR UR24, R14 ;  /* 0x000000000e1872ca */ /* 0x000fe200000e0000 */
[----:B------:R-:W-:Y:S01]  /*1980*/  UMOV UR11, 0x80000020 ;  /* 0x80000020000b7882 */ /* 0x000fe20000000000 */
[----:B------:R-:W-:Y:S01]  /*1990*/  UMOV UR13, 0x80000020 ;  /* 0x80000020000d7882 */ /* 0x000fe20000000000 */
[----:B------:R-:W-:Y:S01]  /*19a0*/  ULOP3.LUT UR4, UR4, 0x3fff, URZ, 0xc0, !UPT ;  /* 0x00003fff04047892 */ /* 0x000fe2000f8ec03f */
[----:B------:R-:W-:Y:S01]  /*19b0*/  LOP3.LUT R3, R90, 0xffffff80, RZ, 0xc0, !PT ;  /* 0xffffff805a037812 */ /* 0x000fe200078ec0ff */
[----:B------:R-:W-:Y:S01]  /*19c0*/  UMOV UR15, 0x80000020 ;  /* 0x80000020000f7882 */ /* 0x000fe20000000000 */
[----:B------:R-:W-:Y:S01]  /*19d0*/  UMOV UR17, 0x80000020 ;  /* 0x8000002000117882 */ /* 0x000fe20000000000 */
[----:B------:R-:W-:Y:S01]  /*19e0*/  ULOP3.LUT UR7, UR4, 0x10000, URZ, 0xfc, !UPT ;  /* 0x0001000004077892 */ /* 0x000fe2000f8efc3f */
[----:B01----:R-:W-:Y:S01]  /*19f0*/  IMAD.HI R5, R92, 0x55555556, RZ ;  /* 0x555555565c057827 */ /* 0x003fe200078e02ff */
[----:B------:R-:W-:Y:S01]  /*1a00*/  UMOV UR19, 0x80000020 ;  /* 0x8000002000137882 */ /* 0x000fe20000000000 */
[----:B------:R-:W-:Y:S01]  /*1a10*/  UMOV UR21, 0x80000020 ;  /* 0x8000002000157882 */ /* 0x000fe20000000000 */
[----:B------:R-:W-:Y:S01]  /*1a20*/  UIADD3 UR14, UR7, 0x200, URZ ;  /* 0x00000200070e7890 */ /* 0x000fe2000fffe03f */
[----:B------:R-:W-:Y:S01]  /*1a30*/  IMAD.IADD R7, R22, 0x1, -R3 ;  /* 0x0000000116077824 */ /* 0x000fe200078e0a03 */
[----:B------:R-:W-:Y:S01]  /*1a40*/  UIADD3 UR12, UR24, 0x300, URZ ;  /* 0x00000300180c7890 */ /* 0x000fe2000fffe03f */
[----:B------:R-:W-:Y:S01]  /*1a50*/  LEA.HI R3, R5, R5, RZ, 0x1 ;  /* 0x0000000505037211 */ /* 0x000fe200078f08ff */
[----:B------:R-:W-:Y:S01]  /*1a60*/  UMOV UR10, UR7 ;  /* 0x00000007000a7c82 */ /* 0x000fe20008000000 */
[----:B------:R-:W-:Y:S01]  /*1a70*/  UIADD3 UR16, UR24, 0x302, URZ ;  /* 0x0000030218107890 */ /* 0x000fe2000fffe03f */
[----:B------:R-:W-:Y:S01]  /*1a80*/  HGMMA.64x128x16.F32 R24, gdesc[UR8], RZ, !UPT, gsb0 ;  /* 0x01e00000081879f0 */ /* 0x000fe2000c0008ff */
[----:B------:R-:W-:Y:S01]  /*1a90*/  UIADD3 UR8, UR24, 0x2, URZ ;  /* 0x0000000218087890 */ /* 0x000fe2000fffe03f */
[----:B------:R-:W-:Y:S01]  /*1aa0*/  SHF.R.S32.HI R10, RZ, 0x1f, R7 ;  /* 0x0000001fff0a7819 */ /* 0x000fe20000011407 */
[----:B------:R-:W-:Y:S01]  /*1ab0*/  UIADD3 UR10, UR7, 0x2, URZ ;  /* 0x00000002070a7890 */ /* 0x000fe2000fffe03f */
[----:B------:R-:W-:Y:S01]  /*1ac0*/  LEA.HI R9, R91, R22, RZ, 0x2 ;  /* 0x000000165b097211 */ /* 0x000fe200078f10ff */
[----:B------:R-:W-:Y:S01]  /*1ad0*/  UMOV UR9, 0x80000020 ;  /* 0x8000002000097882 */ /* 0x000fe20000000000 */
[----:B------:R-:W-:Y:S01]  /*1ae0*/  UMOV UR11, 0x80000020 ;  /* 0x80000020000b7882 */ /* 0x000fe20000000000 */
[----:B------:R-:W-:Y:S01]  /*1af0*/  UIADD3 UR18, UR7, 0x202, URZ ;  /* 0x0000020207127890 */ /* 0x000fe2000fffe03f */
[CC--:B------:R-:W-:Y:S01]  /*1b00*/  LEA.HI R5, R10.reuse, R7.reuse, RZ, 0x2 ;  /* 0x000000070a057211 */ /* 0x0c0fe200078f10ff */
[----:B------:R-:W-:Y:S01]  /*1b10*/  UIADD3 UR20, UR24, 0x600, URZ ;  /* 0x0000060018147890 */ /* 0x000fe2000fffe03f */
[----:B------:R-:W-:Y:S01]  /*1b20*/  LOP3.LUT R9, R9, 0xfffffffc, RZ, 0xc0, !PT ;  /* 0xfffffffc09097812 */ /* 0x000fe200078ec0ff */
[----:B------:R-:W-:Y:S01]  /*1b30*/  UIADD3 UR22, UR7, 0x400, URZ ;  /* 0x0000040007167890 */ /* 0x000fe2000fffe03f */
[----:B------:R-:W-:Y:S01]  /*1b40*/  IMAD R92, R3, -0x3, R92 ;  /* 0xfffffffd035c7824 */ /* 0x000fe200078e025c */
[----:B------:R-:W-:Y:S01]  /*1b50*/  UMOV UR23, 0x80000020 ;  /* 0x8000002000177882 */ /* 0x000fe20000000000 */
[----:B------:R-:W-:Y:S01]  /*1b60*/  UIADD3 UR24, UR24, 0x602, URZ ;  /* 0x0000060218187890 */ /* 0x000fe2000fffe03f */
[----:B------:R-:W-:Y:S01]  /*1b70*/  LEA.HI R10, R10, R7, RZ, 0x5 ;  /* 0x000000070a0a7211 */ /* 0x000fe200078f28ff */
[----:B------:R-:W-:Y:S01]  /*1b80*/  UIADD3 UR26, UR7, 0x402, URZ ;  /* 0x00000402071a7890 */ /* 0x000fe2000fffe03f */
[--C-:B------:R-:W-:Y:S01]  /*1b90*/  SHF.R.S32.HI R3, RZ, 0x2, R5.reuse ;  /* 0x00000002ff037819 */ /* 0x100fe20000011405 */
[----:B------:R-:W-:Y:S01]  /*1ba0*/  UMOV UR25, 0x80000020 ;  /* 0x8000002000197882 */ /* 0x000fe20000000000 */
[----:B------:R-:W-:Y:S01]  /*1bb0*/  UMOV UR27, 0x80000020 ;  /* 0x80000020001b7882 */ /* 0x000fe20000000000 */
[----:B------:R-:W-:Y:S01]  /*1bc0*/  SHF.R.S32.HI R12, RZ, 0x1f, R5 ;  /* 0x0000001fff0c7819 */ /* 0x000fe20000011405 */
[----:B------:R-:W-:Y:S01]  /*1bd0*/  IMAD.IADD R9, R22, 0x1, -R9 ;  /* 0x0000000116097824 */ /* 0x000fe200078e0a09 */
[----:B------:R-:W-:Y:S01]  /*1be0*/  SHF.R.S32.HI R10, RZ, 0x5, R10 ;  /* 0x00000005ff0a7819 */ /* 0x000fe2000001140a */
[----:B------:R-:W-:Y:S01]  /*1bf0*/  ULDC UR4, c[0x0][0x448] ;  /* 0x0001120000047ab9 */ /* 0x000fe20000000800 */
[----:B------:R-:W-:Y:S01]  /*1c00*/  LEA.HI R12, R12, R3, RZ, 0x3 ;  /* 0x000000030c0c7211 */ /* 0x000fe200078f18ff */
[----:B------:R-:W-:Y:S01]  /*1c10*/  UISETP.NE.AND UP0, UPT, UR4, 0x1, UPT ;  /* 0x000000010400788c */ /* 0x000fe2000bf05270 */
[----:B------:R-:W-:Y:S01]  /*1c20*/  LEA R11, R10, UR38, 0x4 ;  /* 0x000000260a0b7c11 */ /* 0x000fe2000f8e20ff */
[----:B------:R-:W-:Y:S01]  /*1c30*/  ULDC UR31, c[0x0][0x2f0] ;  /* 0x0000bc00001f7ab9 */ /* 0x000fe20000000800 */
[----:B------:R-:W-:Y:S01]  /*1c40*/  LOP3.LUT R12, R12, 0xfffffff8, RZ, 0xc0, !PT ;  /* 0xfffffff80c0c7812 */ /* 0x000fe200078ec0ff */
[----:B------:R-:W-:Y:S01]  /*1c50*/  IMAD.SHL.U32 R4, R4, 0x40, RZ ;  /* 0x0000004004047824 */ /* 0x000fe200078e00ff */
[----:B------:R-:W-:Y:S01]  /*1c60*/  LEA.HI R10, R9, R9, RZ, 0x1 ;  /* 0x00000009090a7211 */ /* 0x000fe200078f08ff */
[----:B------:R-:W-:Y:S01]  /*1c70*/  ULDC UR6, c[0x0][0x9dc] ;  /* 0x0002770000067ab9 */ /* 0x000fe20000000800 */
[----:B------:R-:W-:Y:S01]  /*1c80*/  SHF.R.S32.HI R13, RZ, 0x4, R0 ;  /* 0x00000004ff0d7819 */ /* 0x000fe20000011400 */
[----:B------:R-:W-:Y:S01]  /*1c90*/  IMAD.SHL.U32 R0, R6, 0x40, RZ ;  /* 0x0000004006007824 */ /* 0x000fe200078e00ff */
[----:B------:R-:W-:Y:S01]  /*1ca0*/  IADD3 R11, R11, R3, -R12 ;  /* 0x000000030b0b7210 */ /* 0x000fe20007ffe80c */
[----:B------:R-:W-:Y:S01]  /*1cb0*/  IMAD.U32 R3, RZ, RZ, UR36 ;  /* 0x00000024ff037e24 */ /* 0x000fe2000f8e00ff */
[----:B------:R-:W-:Y:S01]  /*1cc0*/  LOP3.LUT R10, R10, 0x1ffffffe, RZ, 0xc0, !PT ;  /* 0x1ffffffe0a0a7812 */ /* 0x000fe200078ec0ff */
[----:B------:R-:W-:Y:S01]  /*1cd0*/  IMAD.SHL.U32 R13, R13, 0x8, RZ ;  /* 0x000000080d0d7824 */ /* 0x000fe200078e00ff */
[----:B------:R-:W-:Y:S01]  /*1ce0*/  PLOP3.LUT P3, PT, PT, PT, UP0, 0x80, 0x0 ;  /* 0x000000000000781c */ /* 0x000fe20003f6f008 */
[----:B------:R-:W-:Y:S01]  /*1cf0*/  IMAD R11, R92, 0x40, R11 ;  /* 0x000000405c0b7824 */ /* 0x000fe200078e020b */
[----:B------:R-:W-:Y:S01]  /*1d00*/  LOP3.LUT R0, R0, 0x1c0, RZ, 0xc0, !PT ;  /* 0x000001c000007812 */ /* 0x000fe200078ec0ff */
[----:B------:R-:W-:Y:S01]  /*1d10*/  IMAD.IADD R10, R9, 0x1, -R10 ;  /* 0x00000001090a7824 */ /* 0x000fe200078e0a0a */
[----:B------:R-:W-:Y:S01]  /*1d20*/  PLOP3.LUT P4, PT, PT, PT, UP0, 0x80, 0x0 ;  /* 0x000000000000781c */ /* 0x000fe20003f8f008 */
[----:B------:R-:W-:Y:S01]  /*1d30*/  @UP0 ULDC UR4, c[0x0][0x44c] ;  /* 0x0001130000040ab9 */ /* 0x000fe20000000800 */
[----:B------:R-:W-:Y:S01]  /*1d40*/  LOP3.LUT R13, R0, 0x8, R13, 0xf8, !PT ;  /* 0x00000008000d7812 */ /* 0x000fe200078ef80d */
[----:B------:R-:W-:Y:S01]  /*1d50*/  @!P1 VIADD R3, R3, 0x2d840 ;  /* 0x0002d84003039836 */ /* 0x000fe20000000000 */
[----:B------:R-:W-:Y:S01]  /*1d60*/  SHF.R.U32.HI R12, RZ, 0x3, R0 ;  /* 0x00000003ff0c7819 */ /* 0x000fe20000011600 */
[----:B------:R-:W-:Y:S01]  /*1d70*/  IMAD R0, R10, 0x8, R11 ;  /* 0x000000080a007824 */ /* 0x000fe200078e020b */
[----:B------:R-:W-:Y:S01]  /*1d80*/  LOP3.LUT P2, RZ, R6, 0x2, RZ, 0xc0, !PT ;  /* 0x0000000206ff7812 */ /* 0x000fe2000784c0ff */
[----:B------:R-:W-:Y:S01]  /*1d90*/  IMAD.MOV.U32 R9, RZ, RZ, -0x80 ;  /* 0xffffff80ff097424 */ /* 0x000fe200078e00ff */
[----:B------:R-:W-:Y:S01]  /*1da0*/  LOP3.LUT R10, R13, R12, RZ, 0x3c, !PT ;  /* 0x0000000c0d0a7212 */ /* 0x000fe200078e3cff */
[----:B------:R-:W-:Y:S01]  /*1db0*/  @P3 IMAD.HI.U32 R12, R0, UR4, RZ ;  /* 0x00000004000c3c27 */ /* 0x000fe2000f8e00ff */
[----:B------:R-:W-:Y:S01]  /*1dc0*/  @UP0 ULDC UR4, c[0x0][0x450] ;  /* 0x0001140000040ab9 */ /* 0x000fe20000000800 */
[----:B------:R-:W-:Y:S01]  /*1dd0*/  LOP3.LUT R6, R5, 0x7ffffffc, RZ, 0xc0, !PT ;  /* 0x7ffffffc05067812 */ /* 0x000fe200078ec0ff */
[----:B------:R-:W-:Y:S01]  /*1de0*/  ULOP3.LUT UR28, URZ, UR6, URZ, 0x33, !UPT ;  /* 0x000000063f1c7292 */ /* 0x000fe2000f8e333f */
[----:B------:R-:W-:Y:S01]  /*1df0*/  IMAD.MOV.U32 R11, RZ, RZ, R0 ;  /* 0x000000ffff0b7224 */ /* 0x000fe200078e0000 */
[----:B------:R-:W-:Y:S01]  /*1e00*/  @P4 SHF.R.U32.HI R11, RZ, UR4, R12 ;  /* 0x00000004ff0b4c19 */ /* 0x000fe2000801160c */
[----:B------:R-:W-:Y:S01]  /*1e10*/  IMAD R13, R88, R9, 0x80 ;  /* 0x00000080580d7424 */ /* 0x000fe200078e0209 */
[----:B------:R-:W-:Y:S01]  /*1e20*/  @!P1 PRMT R5, RZ, 0x654, R3 ;  /* 0x00000654ff059816 */ /* 0x000fe20000000003 */
[----:B------:R-:W-:Y:S01]  /*1e30*/  IMAD.IADD R3, R7, 0x1, -R6 ;  /* 0x0000000107037824 */ /* 0x000fe200078e0a06 */
[----:B------:R-:W-:Y:S01]  /*1e40*/  ULDC.64 UR4, c[0x0][0x9e0] ;  /* 0x0002780000047ab9 */ /* 0x000fe20000000a00 */
[----:B------:R-:W0:Y:S01]  /*1e50*/  SHFL.IDX PT, R7, R11, RZ, 0x1c1f ;  /* 0x001c1fff0b077589 */ /* 0x000e2200000e0000 */
[----:B------:R-:W-:Y:S01]  /*1e60*/  VIADD R6, R13, 0x1 ;  /* 0x000000010d067836 */ /* 0x000fe20000000000 */
[----:B------:R-:W-:Y:S01]  /*1e70*/  UISETP.GE.AND UP1, UPT, UR5, 0x1, UPT ;  /* 0x000000010500788c */ /* 0x000fe2000bf26270 */
[----:B------:R-:W-:Y:S01]  /*1e80*/  LEA.HI R91, R91, R22, RZ, 0x5 ;  /* 0x000000165b5b7211 */ /* 0x000fe200078f28ff */
[----:B------:R-:W-:Y:S01]  /*1e90*/  IMAD.MOV.U32 R9, RZ, RZ, 0x10 ;  /* 0x00000010ff097424 */ /* 0x000fe200078e00ff */
[----:B------:R-:W-:-:S02]  /*1ea0*/  LOP3.LUT R4, R4, 0xfffffe00, RZ, 0xc0, !PT ;  /* 0xfffffe0004047812 */ /* 0x000fc400078ec0ff */
[----:B------:R-:W-:Y:S01]  /*1eb0*/  LEA R90, R88, 0xffffff80, 0x7 ;  /* 0xffffff80585a7811 */ /* 0x000fe200078e38ff */
[----:B------:R-:W-:Y:S01]  /*1ec0*/  IMAD.SHL.U32 R91, R91, 0x20, RZ ;  /* 0x000000205b5b7824 */ /* 0x000fe200078e00ff */
[----:B------:R-:W-:Y:S02]  /*1ed0*/  PLOP3.LUT P3, PT, PT, PT, UP1, 0x40, 0x0 ;  /* 0x000000000000781c */ /* 0x000fe40003f6e818 */
[----:B------:R-:W-:Y:S02]  /*1ee0*/  SEL R9, R9, 0xfffffff0, !P2 ;  /* 0xfffffff009097807 */ /* 0x000fe40005000000 */
[----:B------:R-:W-:-:S04]  /*1ef0*/  LOP3.LUT R91, R91, 0xfffffc00, RZ, 0xc0, !PT ;  /* 0xfffffc005b5b7812 */ /* 0x000fc800078ec0ff */
[----:B------:R-:W-:Y:S01]  /*1f00*/  IADD3 R10, R10, R4, R91 ;  /* 0x000000040a0a7210 */ /* 0x000fe20007ffe05b */
[----:B------:R-:W-:Y:S01]  /*1f10*/  IMAD.U32 R4, RZ, RZ, UR28 ;  /* 0x0000001cff047e24 */ /* 0x000fe2000f8e00ff */
[----:B------:R-:W-:Y:S02]  /*1f20*/  WARPGROUP.DEPBAR.LE gsb0, 0x0 ;  /* 0x00008000000079c5 */ /* 0x000fe40000010000 */
[----:B------:R-:W-:-:S06]  /*1f30*/  WARPGROUP.ARRIVE ;  /* 0x00000000000079c5 */ /* 0x000fcc0000000000 */
[----:B------:R-:W-:Y:S01]  /*1f40*/  HGMMA.64x128x16.F32 R24, gdesc[UR8], R24, gsb0 ;  /* 0x01e00000081879f0 */ /* 0x000fe20008000818 */
[----:B------:R-:W-:Y:S02]  /*1f50*/  ULDC UR10, c[0x0][0x288] ;  /* 0x0000a200000a7ab9 */ /* 0x000fe40000000800 */
[----:B------:R-:W-:Y:S01]  /*1f60*/  IMAD.U32 R12, RZ, RZ, UR10 ;  /* 0x0000000aff0c7e24 */ /* 0x000fe2000f8e00ff */
[----:B------:R-:W-:Y:S02]  /*1f70*/  WARPGROUP.DEPBAR.LE gsb0, 0x0 ;  /* 0x00008000000079c5 */ /* 0x000fe40000010000 */
[----:B------:R-:W-:-:S06]  /*1f80*/  WARPGROUP.ARRIVE ;  /* 0x00000000000079c5 */ /* 0x000fcc0000000000 */
[----:B------:R-:W-:Y:S03]  /*1f90*/  HGMMA.64x128x16.F32 R24, gdesc[UR12], R24, gsb0 ;  /* 0x01e000000c1879f0 */ /* 0x000fe60008000818 */
[----:B------:R-:W-:Y:S02]  /*1fa0*/  WARPGROUP.DEPBAR.LE gsb0, 0x0 ;  /* 0x00008000000079c5 */ /* 0x000fe40000010000 */
[----:B------:R-:W-:-:S07]  /*1fb0*/  WARPGROUP.ARRIVE ;  /* 0x00000000000079c5 */ /* 0x000fce0000000000 */
        /* <DEDUP_REMOVED lines=8> */
[----:B------:R1:W-:Y:S02]  /*2040*/  @!P1 SYNCS.ARRIVE.TRANS64.RED.A1T0 RZ, [R5+URZ], RZ ;  /* 0x000000ff05ff99a7 */ /* 0x0003e4000810043f */
[----:B-1----:R-:W-:Y:S02]  /*2050*/  IMAD R5, R3, -0x2, R6 ;  /* 0xfffffffe03057824 */ /* 0x002fe400078e0206 */
[C---:B------:R-:W-:Y:S02]  /*2060*/  IMAD R6, R18.reuse, UR31, R13 ;  /* 0x0000001f12067c24 */ /* 0x040fe4000f8e020d */
[----:B------:R-:W-:-:S02]  /*2070*/  IMAD R5, R18, UR31, R5 ;  /* 0x0000001f12057c24 */ /* 0x000fc4000f8e0205 */
[----:B------:R-:W-:Y:S02]  /*2080*/  IMAD R21, R3, -0x2, R6 ;  /* 0xfffffffe03157824 */ /* 0x000fe400078e0206 */
[----:B------:R-:W-:-:S04]  /*2090*/  IMAD.IADD R5, R5, 0x1, -R12 ;  /* 0x0000000105057824 */ /* 0x000fc800078e0a0c */
[C---:B------:R-:W-:Y:S02]  /*20a0*/  VIADD R92, R5.reuse, UR4 ;  /* 0x00000004055c7c36 */ /* 0x040fe40008000000 */
[----:B------:R-:W-:-:S03]  /*20b0*/  VIADD R23, R5, UR28 ;  /* 0x0000001c05177c36 */ /* 0x000fc60008000000 */
[----:B0-----:R-:W-:Y:S01]  /*20c0*/  VIADDMNMX R5, R7, R92, R21, PT ;  /* 0x0000005c07057246 */ /* 0x001fe20003800115 */
[----:B------:R-:W-:Y:S01]  /*20d0*/  IMAD.IADD R6, R23, 0x1, R7 ;  /* 0x0000000117067824 */ /* 0x000fe200078e0207 */
[----:B------:R-:W-:Y:S06]  /*20e0*/  @P3 BRA `(.L_x_863) ;  /* 0x00000000005c3947 */ /* 0x000fec0003800000 */
[----:B------:R-:W-:Y:S01]  /*20f0*/  IMAD R7, R18, UR31, R7 ;  /* 0x0000001f12077c24 */ /* 0x000fe2000f8e0207 */
[----:B------:R-:W-:Y:S03]  /*2100*/  BSSY B0, `(.L_x_864) ;  /* 0x0000011000007945 */ /* 0x000fe60003800000 */
[----:B------:R-:W-:-:S05]  /*2110*/  IMAD.IADD R7, R7, 0x1, -R12 ;  /* 0x0000000107077824 */ /* 0x000fca00078e0a0c */
[----:B------:R-:W-:-:S13]  /*2120*/  ISETP.GT.AND P2, PT, R7, -0x1, PT ;  /* 0xffffffff0700780c */ /* 0x000fda0003f44270 */
[----:B------:R-:W-:Y:S05]  /*2130*/  @P2 BRA `(.L_x_865) ;  /* 0x0000000000202947 */ /* 0x000fea0003800000 */
[----:B------:R-:W-:Y:S01]  /*2140*/  UISETP.NE.AND UP2, UPT, UR5, 0x1, UPT ;  /* 0x000000010500788c */ /* 0x000fe2000bf45270 */
[----:B------:R-:W-:-:S05]  /*2150*/  LOP3.LUT R7, RZ, R7, RZ, 0x33, !PT ;  /* 0x00000007ff077212 */ /* 0x000fca00078e33ff */
[----:B------:R-:W-:-:S05]  /*2160*/  PLOP3.LUT P2, PT, PT, PT, UP2, 0x80, 0x0 ;  /* 0x000000000000781c */ /* 0x000fca0003f4f028 */
[----:B------:R-:W-:-:S08]  /*2170*/  @UP2 ULDC.64 UR10, c[0x0][0x9e8] ;  /* 0x00027a00000a2ab9 */ /* 0x000fd00000000a00 */
[----:B------:R-:W-:-:S05]  /*2180*/  @P2 IMAD.HI.U32 R20, R7, UR10, RZ ;  /* 0x0000000a07142c27 */ /* 0x000fca000f8e00ff */
[----:B------:R-:W-:-:S04]  /*2190*/  @P2 SHF.R.U32.HI R7, RZ, UR11, R20 ;  /* 0x0000000bff072c19 */ /* 0x000fc80008011614 */
[----:B------:R-:W-:Y:S01]  /*21a0*/  LOP3.LUT R7, RZ, R7, RZ, 0x33, !PT ;  /* 0x00000007ff077212 */ /* 0x000fe200078e33ff */
[----:B------:R-:W-:Y:S06]  /*21b0*/  BRA `(.L_x_866) ;  /* 0x0000000000147947 */ /* 0x000fec0003800000 */
.L_x_865:
[----:B------:R-:W-:-:S06]  /*21c0*/  UISETP.NE.AND UP2, UPT, UR5, 0x1, UPT ;  /* 0x000000010500788c */ /* 0x000fcc000bf45270 */
[----:B------:R-:W-:-:S05]  /*21d0*/  PLOP3.LUT P2, PT, PT, PT, UP2, 0x80, 0x0 ;  /* 0x000000000000781c */ /* 0x000fca0003f4f028 */
[----:B------:R-:W-:-:S08]  /*21e0*/  @UP2 ULDC.64 UR10, c[0x0][0x9e8] ;  /* 0x00027a00000a2ab9 */ /* 0x000fd00000000a00 */
[----:B------:R-:W-:-:S05]  /*21f0*/  @P2 IMAD.HI.U32 R20, R7, UR10, RZ ;  /* 0x0000000a07142c27 */ /* 0x000fca000f8e00ff */
[----:B------:R-:W-:-:S07]  /*2200*/  @P2 SHF.R.U32.HI R7, RZ, UR11, R20 ;  /* 0x0000000bff072c19 */ /* 0x000fce0008011614 */
.L_x_866:
[----:B------:R-:W-:Y:S05]  /*2210*/  BSYNC B0 ;  /* 0x0000000000007941 */ /* 0x000fea0003800000 */
.L_x_864:
[----:B------:R-:W-:-:S04]  /*2220*/  IMAD R20, R7, UR5, -R90 ;  /* 0x0000000507147c24 */ /* 0x000fc8000f8e0a5a */
[----:B------:R-:W-:-:S05]  /*2230*/  IMAD R20, R3, -0x2, R20 ;  /* 0xfffffffe03147824 */ /* 0x000fca00078e0214 */
[----:B------:R-:W-:Y:S02]  /*2240*/  VIMNMX R6, R6, R20, !PT ;  /* 0x0000001406067248 */ /* 0x000fe40007fe0100 */
[----:B------:R-:W-:-:S07]  /*2250*/  VIADDMNMX R5, R20, UR5, R5, PT ;  /* 0x0000000514057c46 */ /* 0x000fce000b800105 */
.L_x_863:
[C---:B------:R-:W-:Y:S01]  /*2260*/  ISETP.GE.AND P4, PT, R13.reuse, 0x9, PT ;  /* 0x000000090d00780c */ /* 0x040fe20003f86270 */
[----:B------:R-:W0:Y:S01]  /*2270*/  SHFL.IDX PT, R11, R11, 0x1, 0x1c1f ;  /* 0x003c1f000b0b7f89 */ /* 0x000e2200000e0000 */
[C---:B------:R-:W-:Y:S02]  /*2280*/  ISETP.GE.AND P2, PT, R13.reuse, 0x2, PT ;  /* 0x000000020d00780c */ /* 0x040fe40003f46270 */
[----:B------:R-:W-:Y:S02]  /*2290*/  ISETP.GE.AND P5, PT, R13, 0xa, PT ;  /* 0x0000000a0d00780c */ /* 0x000fe40003fa6270 */
[----:B------:R-:W-:Y:S02]  /*22a0*/  LOP3.LUT R22, R22, 0xfffffffd, RZ, 0xc0, !PT ;  /* 0xfffffffd16167812 */ /* 0x000fe400078ec0ff */
[----:B------:R-:W-:-:S04]  /*22b0*/  ISETP.GT.AND P3, PT, R6, 0x1, !P2 ;  /* 0x000000010600780c */ /* 0x000fc80005764270 */
[----:B------:R-:W-:Y:S02]  /*22c0*/  ISETP.LT.OR P3, PT, R5, 0x2, P3 ;  /* 0x000000020500780c */ /* 0x000fe40001f61670 */
[----:B------:R-:W-:Y:S02]  /*22d0*/  @P4 LOP3.LUT R22, R22, 0x2, RZ, 0xfc, !PT ;  /* 0x0000000216164812 */ /* 0x000fe400078efcff */
[----:B------:R-:W-:Y:S02]  /*22e0*/  FSEL R25, R25, -INF , !P3 ;  /* 0xff80000019197808 */ /* 0x000fe40005800000 */
[----:B------:R-:W-:Y:S02]  /*22f0*/  LOP3.LUT R22, R22, 0xfffffffb, RZ, 0xc0, !PT ;  /* 0xfffffffb16167812 */ /* 0x000fe400078ec0ff */
[----:B------:R-:W-:Y:S02]  /*2300*/  ISETP.GT.AND P4, PT, R6, 0x8, !P4 ;  /* 0x000000080600780c */ /* 0x000fe40006784270 */
[----:B------:R-:W-:-:S02]  /*2310*/  @P5 LOP3.LUT R22, R22, 0x4, RZ, 0xfc, !PT ;  /* 0x0000000416165812 */ /* 0x000fc400078efcff */
[----:B------:R-:W-:Y:S02]  /*2320*/  ISETP.GT.AND P3, PT, R6, 0x9, !P5 ;  /* 0x000000090600780c */ /* 0x000fe40006f64270 */
[----:B------:R-:W-:Y:S02]  /*2330*/  ISETP.GE.AND P5, PT, R13, 0x11, PT ;  /* 0x000000110d00780c */ /* 0x000fe40003fa6270 */
[C---:B------:R-:W-:Y:S02]  /*2340*/  ISETP.LT.OR P4, PT, R5.reuse, 0x9, P4 ;  /* 0x000000090500780c */ /* 0x040fe40002781670 */
[----:B------:R-:W-:Y:S02]  /*2350*/  ISETP.LT.OR P3, PT, R5, 0xa, P3 ;  /* 0x0000000a0500780c */ /* 0x000fe40001f61670 */
[----:B------:R-:W-:Y:S02]  /*2360*/  FSEL R28, R28, -INF , !P4 ;  /* 0xff8000001c1c7808 */ /* 0x000fe40006000000 */
[----:B------:R-:W-:-:S02]  /*2370*/  ISETP.GE.AND P4, PT, R13, 0x12, PT ;  /* 0x000000120d00780c */ /* 0x000fc40003f86270 */
[----:B------:R-:W-:Y:S02]  /*2380*/  LOP3.LUT R22, R22, 0xfffffff7, RZ, 0xc0, !PT ;  /* 0xfffffff716167812 */ /* 0x000fe400078ec0ff */
[----:B------:R-:W-:Y:S02]  /*2390*/  FSEL R29, R29, -INF , !P3 ;  /* 0xff8000001d1d7808 */ /* 0x000fe40005800000 */
[----:B------:R-:W-:Y:S02]  /*23a0*/  ISETP.GT.AND P3, PT, R6, 0x10, !P5 ;  /* 0x000000100600780c */ /* 0x000fe40006f64270 */
[----:B------:R-:W-:Y:S02]  /*23b0*/  @P5 LOP3.LUT R22, R22, 0x8, RZ, 0xfc, !PT ;  /* 0x0000000816165812 */ /* 0x000fe400078efcff */
[----:B------:R-:W-:Y:S02]  /*23c0*/  ISETP.LT.OR P3, PT, R5, 0x11, P3 ;  /* 0x000000110500780c */ /* 0x000fe40001f61670 */
[----:B------:R-:W-:-:S02]  /*23d0*/  LOP3.LUT R22, R22, 0xfdffffff, RZ, 0xc0, !PT ;  /* 0xfdffffff16167812 */ /* 0x000fc400078ec0ff */
[----:B------:R-:W-:Y:S02]  /*23e0*/  FSEL R32, R32, -INF , !P3 ;  /* 0xff80000020207808 */ /* 0x000fe40005800000 */
[----:B------:R-:W-:Y:S02]  /*23f0*/  @P4 LOP3.LUT R22, R22, 0x2000000, RZ, 0xfc, !PT ;  /* 0x0200000016164812 */ /* 0x000fe400078efcff */
[----:B------:R-:W-:Y:S02]  /*2400*/  ISETP.GT.AND P3, PT, R6, 0x11, !P4 ;  /* 0x000000110600780c */ /* 0x000fe40006764270 */
[----:B------:R-:W-:Y:S02]  /*2410*/  ISETP.GE.AND P4, PT, R13, 0x19, PT ;  /* 0x000000190d00780c */ /* 0x000fe40003f86270 */
[----:B------:R-:W-:Y:S02]  /*2420*/  ISETP.LT.OR P3, PT, R5, 0x12, P3 ;  /* 0x000000120500780c */ /* 0x000fe40001f61670 */
[----:B------:R-:W-:-:S02]  /*2430*/  LOP3.LUT R22, R22, 0xfeffffff, RZ, 0xc0, !PT ;  /* 0xfeffffff16167812 */ /* 0x000fc400078ec0ff */
[----:B------:R-:W-:Y:S02]  /*2440*/  FSEL R33, R33, -INF , !P3 ;  /* 0xff80000021217808 */ /* 0x000fe40005800000 */
[----:B------:R-:W-:-:S04]  /*2450*/  ISETP.GT.AND P3, PT, R6, 0x18, !P4 ;  /* 0x000000180600780c */ /* 0x000fc80006764270 */
[----:B------:R-:W-:Y:S02]  /*2460*/  ISETP.LT.OR P3, PT, R5, 0x19, P3 ;  /* 0x000000190500780c */ /* 0x000fe40001f61670 */
[----:B------:R-:W-:Y:S02]  /*2470*/  @P4 LOP3.LUT R22, R22, 0x1000000, RZ, 0xfc, !PT ;  /* 0x0100000016164812 */ /* 0x000fe400078efcff */
[----:B------:R-:W-:Y:S02]  /*2480*/  ISETP.GE.AND P4, PT, R13, 0x1a, PT ;  /* 0x0000001a0d00780c */ /* 0x000fe40003f86270 */
[----:B------:R-:W-:Y:S02]  /*2490*/  LOP3.LUT R22, R22, 0xff7fffff, RZ, 0xc0, !PT ;  /* 0xff7fffff16167812 */ /* 0x000fe400078ec0ff */
[----:B------:R-:W-:Y:S02]  /*24a0*/  FSEL R36, R36, -INF , !P3 ;  /* 0xff80000024247808 */ /* 0x000fe40005800000 */
[----:B------:R-:W-:-:S04]  /*24b0*/  ISETP.GT.AND P3, PT, R6, 0x19, !P4 ;  /* 0x000000190600780c */ /* 0x000fc80006764270 */
[----:B------:R-:W-:-:S03]  /*24c0*/  ISETP.LT.OR P3, PT, R5, 0x1a, P3 ;  /* 0x0000001a0500780c */ /* 0x000fc60001f61670 */
        /* <DEDUP_REMOVED lines=110> */
[----:B------:R-:W-:Y:S02]  /*2bb0*/  FSEL R73, R73, -INF , !P3 ;  /* 0xff80000049497808 */ /* 0x000fe40005800000 */
[----:B------:R-:W-:Y:S02]  /*2bc0*/  LOP3.LUT R22, R22, 0xffffffef, RZ, 0xc0, !PT ;  /* 0xffffffef16167812 */ /* 0x000fe400078ec0ff */
[----:B------:R-:W-:-:S04]  /*2bd0*/  ISETP.GT.AND P3, PT, R6, 0x68, !P4 ;  /* 0x000000680600780c */ /* 0x000fc80006764270 */
[----:B------:R-:W-:-:S03]  /*2be0*/  ISETP.LT.OR P3, PT, R5, 0x69, P3 ;  /* 0x000000690500780c */ /* 0x000fc60001f61670 */
[----:B------:R-:W-:Y:S02]  /*2bf0*/  @P4 LOP3.LUT R22, R22, 0x10, RZ, 0xfc, !PT ;  /* 0x0000001016164812 */ /* 0x000fe400078efcff */
[----:B------:R-:W-:Y:S02]  /*2c00*/  ISETP.GE.AND P4, PT, R13, 0x6a, PT ;  /* 0x0000006a0d00780c */ /* 0x000fe40003f86270 */
[----:B------:R-:W-:Y:S02]  /*2c10*/  FSEL R76, R76, -INF , !P3 ;  /* 0xff8000004c4c7808 */ /* 0x000fe40005800000 */
[----:B------:R-:W-:Y:S02]  /*2c20*/  ISETP.GT.AND P3, PT, R6, 0x69, !P4 ;  /* 0x000000690600780c */ /* 0x000fe40006764270 */
[----:B------:R-:W-:Y:S02]  /*2c30*/  LOP3.LUT R22, R22, 0xfbffffff, RZ, 0xc0, !PT ;  /* 0xfbffffff16167812 */ /* 0x000fe400078ec0ff */
[----:B------:R-:W-:-:S04]  /*2c40*/  ISETP.LT.OR P3, PT, R5, 0x6a, P3 ;  /* 0x0000006a0500780c */ /* 0x000fc80001f61670 */
[----:B------:R-:W-:Y:S02]  /*2c50*/  FSEL R77, R77, -INF , !P3 ;  /* 0xff8000004d4d7808 */ /* 0x000fe40005800000 */
[----:B------:R-:W-:Y:S02]  /*2c60*/  ISETP.GE.AND P3, PT, R13, 0x71, PT ;  /* 0x000000710d00780c */ /* 0x000fe40003f66270 */
[----:B------:R-:W-:Y:S02]  /*2c70*/  @P4 LOP3.LUT R22, R22, 0x4000000, RZ, 0xfc, !PT ;  /* 0x0400000016164812 */ /* 0x000fe400078efcff */
[----:B------:R-:W-:Y:S02]  /*2c80*/  ISETP.GT.AND P4, PT, R6, 0x70, !P3 ;  /* 0x000000700600780c */ /* 0x000fe40005f84270 */
[----:B------:R-:W-:Y:S02]  /*2c90*/  LOP3.LUT R22, R22, 0xfffffffe, RZ, 0xc0, !PT ;  /* 0xfffffffe16167812 */ /* 0x000fe400078ec0ff */
[----:B------:R-:W-:-:S04]  /*2ca0*/  ISETP.LT.OR P4, PT, R5, 0x71, P4 ;  /* 0x000000710500780c */ /* 0x000fc80002781670 */
[----:B------:R-:W-:Y:S02]  /*2cb0*/  FSEL R80, R80, -INF , !P4 ;  /* 0xff80000050507808 */ /* 0x000fe40006000000 */
[----:B------:R-:W-:-:S04]  /*2cc0*/  ISETP.GE.AND P4, PT, R13, 0x72, PT ;  /* 0x000000720d00780c */ /* 0x000fc80003f86270 */
[----:B------:R-:W-:-:S04]  /*2cd0*/  ISETP.GT.AND P5, PT, R6, 0x71, !P4 ;  /* 0x000000710600780c */ /* 0x000fc800067a4270 */
[----:B------:R-:W-:-:S04]  /*2ce0*/  ISETP.LT.OR P5, PT, R5, 0x72, P5 ;  /* 0x000000720500780c */ /* 0x000fc80002fa1670 */
[----:B------:R-:W-:Y:S02]  /*2cf0*/  FSEL R81, R81, -INF , !P5 ;  /* 0xff80000051517808 */ /* 0x000fe40006800000 */
[----:B------:R-:W-:-:S04]  /*2d00*/  ISETP.GE.AND P5, PT, R13, 0x79, PT ;  /* 0x000000790d00780c */ /* 0x000fc80003fa6270 */
[----:B------:R-:W-:-:S04]  /*2d10*/  ISETP.GT.AND P6, PT, R6, 0x78, !P5 ;  /* 0x000000780600780c */ /* 0x000fc80006fc4270 */
[----:B------:R-:W-:-:S04]  /*2d20*/  ISETP.LT.OR P6, PT, R5, 0x79, P6 ;  /* 0x000000790500780c */ /* 0x000fc800037c1670 */
[----:B------:R-:W-:Y:S02]  /*2d30*/  FSEL R84, R84, -INF , !P6 ;  /* 0xff80000054547808 */ /* 0x000fe40007000000 */
[----:B------:R-:W-:-:S13]  /*2d40*/  ISETP.GE.AND P6, PT, R13, 0x1, PT ;  /* 0x000000010d00780c */ /* 0x000fda0003fc6270 */
[----:B------:R-:W-:Y:S02]  /*2d50*/  @P6 LOP3.LUT R22, R22, 0x1, RZ, 0xfc, !PT ;  /* 0x0000000116166812 */ /* 0x000fe400078efcff */
[----:B------:R-:W-:Y:S02]  /*2d60*/  ISETP.GT.AND P6, PT, R6, RZ, !P6 ;  /* 0x000000ff0600720c */ /* 0x000fe400077c4270 */
[----:B------:R-:W-:Y:S02]  /*2d70*/  LOP3.LUT R22, R22, 0xf7ffffff, RZ, 0xc0, !PT ;  /* 0xf7ffffff16167812 */ /* 0x000fe400078ec0ff */
[----:B------:R-:W-:-:S04]  /*2d80*/  ISETP.LT.OR P6, PT, R5, 0x1, P6 ;  /* 0x000000010500780c */ /* 0x000fc800037c1670 */
[----:B------:R-:W-:Y:S02]  /*2d90*/  FSEL R7, R24, -INF , !P6 ;  /* 0xff80000018077808 */ /* 0x000fe40007000000 */
[----:B------:R-:W-:-:S13]  /*2da0*/  ISETP.GE.AND P6, PT, R13, 0x7a, PT ;  /* 0x0000007a0d00780c */ /* 0x000fda0003fc6270 */
[----:B------:R-:W-:Y:S02]  /*2db0*/  @P6 LOP3.LUT R22, R22, 0x8000000, RZ, 0xfc, !PT ;  /* 0x0800000016166812 */ /* 0x000fe400078efcff */
[----:B------:R-:W-:Y:S01]  /*2dc0*/  ISETP.GT.AND P6, PT, R6, 0x79, !P6 ;  /* 0x000000790600780c */ /* 0x000fe200077c4270 */
[----:B0-----:R-:W-:-:S03]  /*2dd0*/  IMAD.IADD R6, R23, 0x1, R11 ;  /* 0x0000000117067824 */ /* 0x001fc600078e020b */
[----:B------:R-:W-:Y:S02]  /*2de0*/  ISETP.LT.OR P6, PT, R5, 0x7a, P6 ;  /* 0x0000007a0500780c */ /* 0x000fe400037c1670 */
[----:B------:R-:W-:Y:S02]  /*2df0*/  VIADDMNMX R5, R11, R92, R21, PT ;  /* 0x0000005c0b057246 */ /* 0x000fe40003800115 */
[----:B------:R-:W-:Y:S02]  /*2e00*/  FSEL R85, R85, -INF , !P6 ;  /* 0xff80000055557808 */ /* 0x000fe40007000000 */
[----:B------:R-:W-:-:S13]  /*2e10*/  PLOP3.LUT P6, PT, PT, PT, UP1, 0x40, 0x0 ;  /* 0x000000000000781c */ /* 0x000fda0003fce818 */
[----:B------:R-:W-:Y:S05]  /*2e20*/  @P6 BRA `(.L_x_867) ;  /* 0x0000000000646947 */ /* 0x000fea0003800000 */
        /* <DEDUP_REMOVED lines=9> */
[----:B------:R-:W-:Y:S01]  /*2ec0*/  @P6 IMAD.HI.U32 R13, R11, UR10, RZ ;  /* 0x0000000a0b0d6c27 */ /* 0x000fe2000f8e00ff */
[----:B------:R-:W-:-:S13]  /*2ed0*/  PLOP3.LUT P6, PT, PT, PT, UP2, 0x80, 0x0 ;  /* 0x000000000000781c */ /* 0x000fda0003fcf028 */
[----:B------:R-:W-:-:S04]  /*2ee0*/  @P6 SHF.R.U32.HI R11, RZ, UR11, R13 ;  /* 0x0000000bff0b6c19 */ /* 0x000fc8000801160d */
[----:B------:R-:W-:Y:S01]  /*2ef0*/  LOP3.LUT R11, RZ, R11, RZ, 0x33, !PT ;  /* 0x0000000bff0b7212 */ /* 0x000fe200078e33ff */
[----:B------:R-:W-:Y:S06]  /*2f00*/  BRA `(.L_x_870) ;  /* 0x0000000000187947 */ /* 0x000fec0003800000 */
.L_x_869:
[----:B------:R-:W-:-:S06]  /*2f10*/  UISETP.NE.AND UP2, UPT, UR5, 0x1, UPT ;  /* 0x000000010500788c */ /* 0x000fcc000bf45270 */
[----:B------:R-:W-:-:S05]  /*2f20*/  PLOP3.LUT P6, PT, PT, PT, UP2, 0x80, 0x0 ;  /* 0x000000000000781c */ /* 0x000fca0003fcf028 */
[----:B------:R-:W-:-:S08]  /*2f30*/  @UP2 ULDC.64 UR10, c[0x0][0x9e8] ;  /* 0x00027a00000a2ab9 */ /* 0x000fd00000000a00 */
[----:B------:R-:W-:Y:S01]  /*2f40*/  @P6 IMAD.HI.U32 R13, R11, UR10, RZ ;  /* 0x0000000a0b0d6c27 */ /* 0x000fe2000f8e00ff */
[----:B------:R-:W-:-:S13]  /*2f50*/  PLOP3.LUT P6, PT, PT, PT, UP2, 0x80, 0x0 ;  /* 0x000000000000781c */ /* 0x000fda0003fcf028 */
[----:B------:R-:W-:-:S07]  /*2f60*/  @P6 SHF.R.U32.HI R11, RZ, UR11, R13 ;  /* 0x0000000bff0b6c19 */ /* 0x000fce000801160d */
.L_x_870:
[----:B------:R-:W-:Y:S05]  /*2f70*/  BSYNC B0 ;  /* 0x0000000000007941 */ /* 0x000fea0003800000 */
.L_x_868:
[----:B------:R-:W-:-:S04]  /*2f80*/  IMAD R20, R11, UR5, -R90 ;  /* 0x000000050b147c24 */ /* 0x000fc8000f8e0a5a */
[----:B------:R-:W-:-:S05]  /*2f90*/  IMAD R20, R3, -0x2, R20 ;  /* 0xfffffffe03147824 */ /* 0x000fca00078e0214 */
[----:B------:R-:W-:Y:S02]  /*2fa0*/  VIMNMX R6, R6, R20, !PT ;  /* 0x0000001406067248 */ /* 0x000fe40007fe0100 */
[----:B------:R-:W-:-:S07]  /*2fb0*/  VIADDMNMX R5, R20, UR5, R5, PT ;  /* 0x0000000514057c46 */ /* 0x000fce000b800105 */
.L_x_867:
[----:B------:R-:W-:Y:S01]  /*2fc0*/  ISETP.GT.AND P2, PT, R6, 0x1, !P2 ;  /* 0x000000010600780c */ /* 0x000fe20005744270 */
[----:B------:R-:W-:Y:S01]  /*2fd0*/  ULDC UR10, c[0x0][0x988] ;  /* 0x00026200000a7ab9 */ /* 0x000fe20000000800 */
[C---:B------:R-:W-:Y:S01]  /*2fe0*/  LOP3.LUT P6, RZ, R22.reuse, 0x8, RZ, 0xc0, !PT ;  /* 0x0000000816ff7812 */ /* 0x040fe200078cc0ff */
[----:B------:R-:W-:Y:S01]  /*2ff0*/  @UP0 ULDC UR14, c[0x0][0x44c] ;  /* 0x00011300000e0ab9 */ /* 0x000fe20000000800 */
[----:B------:R-:W-:Y:S01]  /*3000*/  ISETP.LT.OR P2, PT, R5, 0x2, P2 ;  /* 0x000000020500780c */ /* 0x000fe20001741670 */
[----:B------:R-:W-:Y:S01]  /*3010*/  UIMAD.WIDE.U32 UR14, UR38, UR14, URZ ;  /* 0x0000000e260e72a5 */ /* 0x000fe2000f8e003f */
[----:B------:R-:W-:Y:S01]  /*3020*/  FMNMX.FTZ R11, R7, R25, !PT ;  /* 0x00000019070b7209 */ /* 0x000fe20007810000 */
[----:B------:R-:W-:Y:S01]  /*3030*/  @UP0 ULDC UR11, c[0x0][0x450] ;  /* 0x00011400000b0ab9 */ /* 0x000fe20000000800 */
[----:B------:R-:W-:Y:S01]  /*3040*/  FSEL R27, R27, -INF , !P2 ;  /* 0xff8000001b1b7808 */ /* 0x000fe20005000000 */
[----:B------:R-:W-:Y:S01]  /*3050*/  @UP0 USHF.R.U32.HI UR38, URZ, UR11, UR15 ;  /* 0x0000000b3f260299 */ /* 0x000fe2000801160f */
[----:B------:R-:W-:-:S02]  /*3060*/  LOP3.LUT P2, RZ, R22, 0x2, RZ, 0xc0, !PT ;  /* 0x0000000216ff7812 */ /* 0x000fc4000784c0ff */
[----:B------:R-:W-:Y:S02]  /*3070*/  FMNMX.FTZ R20, R28, R11, !PT ;  /* 0x0000000b1c147209 */ /* 0x000fe40007810000 */
[----:B------:R-:W-:Y:S02]  /*3080*/  ISETP.GT.AND P2, PT, R6, 0x8, !P2 ;  /* 0x000000080600780c */ /* 0x000fe40005744270 */
[----:B------:R-:W-:Y:S02]  /*3090*/  FMNMX.FTZ R11, R29, R20, !PT ;  /* 0x000000141d0b7209 */ /* 0x000fe40007810000 */
[----:B------:R-:W-:Y:S02]  /*30a0*/  ISETP.LT.OR P2, PT, R5, 0x9, P2 ;  /* 0x000000090500780c */ /* 0x000fe40001741670 */
[----:B------:R-:W-:Y:S02]  /*30b0*/  FMNMX.FTZ R20, R32, R11, !PT ;  /* 0x0000000b20147209 */ /* 0x000fe40007810000 */
[----:B------:R-:W-:-:S02]  /*30c0*/  FSEL R30, R30, -INF , !P2 ;  /* 0xff8000001e1e7808 */ /* 0x000fc40005000000 */
[----:B------:R-:W-:Y:S02]  /*30d0*/  LOP3.LUT P2, RZ, R22, 0x4, RZ, 0xc0, !PT ;  /* 0x0000000416ff7812 */ /* 0x000fe4000784c0ff */
[----:B------:R-:W-:Y:S02]  /*30e0*/  FMNMX.FTZ R11, R33, R20, !PT ;  /* 0x00000014210b7209 */ /* 0x000fe40007810000 */
[----:B------:R-:W-:Y:S02]  /*30f0*/  ISETP.GT.AND P2, PT, R6, 0x9, !P2 ;  /* 0x000000090600780c */ /* 0x000fe40005744270 */
[----:B------:R-:W-:Y:S02]  /*3100*/  FMNMX.FTZ R20, R36, R11, !PT ;  /* 0x0000000b24147209 */ /* 0x000fe40007810000 */
[----:B------:R-:W-:Y:S02]  /*3110*/  ISETP.LT.OR P2, PT, R5, 0xa, P2 ;  /* 0x0000000a0500780c */ /* 0x000fe40001741670 */
[----:B------:R-:W-:-:S02]  /*3120*/  FMNMX.FTZ R11, R37, R20, !PT ;  /* 0x00000014250b7209 */ /* 0x000fc40007810000 */
[----:B------:R-:W-:Y:S02]  /*3130*/  FSEL R31, R31, -INF , !P2 ;  /* 0xff8000001f1f7808 */ /* 0x000fe40005000000 */
[----:B------:R-:W-:Y:S02]  /*3140*/  ISETP.GT.AND P2, PT, R6, 0x10, !P6 ;  /* 0x000000100600780c */ /* 0x000fe40007744270 */
[----:B------:R-:W-:Y:S02]  /*3150*/  FMNMX.FTZ R20, R40, R11, !PT ;  /* 0x0000000b28147209 */ /* 0x000fe40007810000 */
[----:B------:R-:W-:Y:S02]  /*3160*/  ISETP.LT.OR P2, PT, R5, 0x11, P2 ;  /* 0x000000110500780c */ /* 0x000fe40001741670 */
[----:B------:R-:W-:Y:S02]  /*3170*/  LOP3.LUT P6, RZ, R22, 0x8000, RZ, 0xc0, !PT ;  /* 0x0000800016ff7812 */ /* 0x000fe400078cc0ff */
        /* <DEDUP_REMOVED lines=8> */
[----:B------:R-:W-:Y:S02]  /*3200*/  LOP3.LUT P2, RZ, R22, 0x1000000, RZ, 0xc0, !PT ;  /* 0x0100000016ff7812 */ /* 0x000fe4000784c0ff */
[----:B------:R-:W-:Y:S02]  /*3210*/  FMNMX.FTZ R20, R48, R11, !PT ;  /* 0x0000000b30147209 */ /* 0x000fe40007810000 */
[----:B------:R-:W-:Y:S02]  /*3220*/  ISETP.GT.AND P2, PT, R6, 0x18, !P2 ;  /* 0x000000180600780c */ /* 0x000fe40005744270 */
[----:B------:R-:W-:Y:S02]  /*3230*/  FMNMX.FTZ R11, R49, R20, !PT ;  /* 0x00000014310b7209 */ /* 0x000fe40007810000 */
[----:B------:R-:W-:-:S02]  /*3240*/  ISETP.LT.OR P2, PT, R5, 0x19, P2 ;  /* 0x000000190500780c */ /* 0x000fc40001741670 */
[----:B------:R-:W-:Y:S02]  /*3250*/  FMNMX.FTZ R20, R52, R11, !PT ;  /* 0x0000000b34147209 */ /* 0x000fe40007810000 */
[----:B------:R-:W-:Y:S02]  /*3260*/  FSEL R38, R38, -INF , !P2 ;  /* 0xff80000026267808 */ /* 0x000fe40005000000 */
[----:B------:R-:W-:Y:S02]  /*3270*/  LOP3.LUT P2, RZ, R22, 0x800000, RZ, 0xc0, !PT ;  /* 0x0080000016ff7812 */ /* 0x000fe4000784c0ff */
[----:B------:R-:W-:Y:S02]  /*3280*/  FMNMX.FTZ R11, R53, R20, !PT ;  /* 0x00000014350b7209 */ /* 0x000fe40007810000 */
[----:B------:R-:W-:Y:S02]  /*3290*/  ISETP.GT.AND P2, PT, R6, 0x19, !P2 ;  /* 0x000000190600780c */ /* 0x000fe40005744270 */
[----:B------:R-:W-:-:S02]  /*32a0*/  FMNMX.FTZ R20, R56, R11, !PT ;  /* 0x0000000b38147209 */ /* 0x000fc40007810000 */
[----:B------:R-:W-:Y:S02]  /*32b0*/  ISETP.LT.OR P2, PT, R5, 0x1a, P2 ;  /* 0x0000001a0500780c */ /* 0x000fe40001741670 */
[----:B------:R-:W-:Y:S02]  /*32c0*/  FMNMX.FTZ R11, R57, R20, !PT ;  /* 0x00000014390b7209 */ /* 0x000fe40007810000 */
[----:B------:R-:W-:Y:S02]  /*32d0*/  FSEL R39, R39, -INF , !P2 ;  /* 0xff80000027277808 */ /* 0x000fe40005000000 */
[----:B------:R-:W-:Y:S02]  /*32e0*/  LOP3.LUT P2, RZ, R22, 0x400000, RZ, 0xc0, !PT ;  /* 0x0040000016ff7812 */ /* 0x000fe4000784c0ff */
[----:B------:R-:W-:Y:S02]  /*32f0*/  FMNMX.FTZ R20, R60, R11, !PT ;  /* 0x0000000b3c147209 */ /* 0x000fe40007810000 */
[----:B------:R-:W-:-:S02]  /*3300*/  ISETP.GT.AND P2, PT, R6, 0x20, !P2 ;  /* 0x000000200600780c */ /* 0x000fc40005744270 */
[----:B------:R-:W-:Y:S02]  /*3310*/  FMNMX.FTZ R11, R61, R20, !PT ;  /* 0x000000143d0b7209 */ /* 0x000fe40007810000 */
[----:B------:R-:W-:Y:S02]  /*3320*/  ISETP.LT.OR P2, PT, R5, 0x21, P2 ;  /* 0x000000210500780c */ /* 0x000fe40001741670 */
[----:B------:R-:W-:Y:S02]  /*3330*/  FMNMX.FTZ R20, R64, R11, !PT ;  /* 0x0000000b40147209 */ /* 0x000fe40007810000 */
[----:B------:R-:W-:Y:S02]  /*3340*/  FSEL R42, R42, -INF , !P2 ;  /* 0xff8000002a2a7808 */ /* 0x000fe40005000000 */
[----:B------:R-:W-:Y:S02]  /*3350*/  LOP3.LUT P2, RZ, R22, 0x200000, RZ, 0xc0, !PT ;  /* 0x0020000016ff7812 */ /* 0x000fe4000784c0ff */
[----:B------:R-:W-:-:S02]  /*3360*/  FMNMX.FTZ R11, R65, R20, !PT ;  /* 0x00000014410b7209 */ /* 0x000fc40007810000 */
[----:B------:R-:W-:Y:S02]  /*3370*/  ISETP.GT.AND P2, PT, R6, 0x21, !P2 ;  /* 0x000000210600780c */ /* 0x000fe40005744270 */
[----:B------:R-:W-:Y:S02]  /*3380*/  FMNMX.FTZ R20, R68, R11, !PT ;  /* 0x0000000b44147209 */ /* 0x000fe40007810000 */
[----:B------:R-:W-:Y:S02]  /*3390*/  ISETP.LT.OR P2, PT, R5, 0x22, P2 ;  /* 0x000000220500780c */ /* 0x000fe40001741670 */
[----:B------:R-:W-:Y:S02]  /*33a0*/  FMNMX.FTZ R11, R69, R20, !PT ;  /* 0x00000014450b7209 */ /* 0x000fe40007810000 */
[----:B------:R-:W-:Y:S02]  /*33b0*/  FSEL R43, R43, -INF , !P2 ;  /* 0xff8000002b2b7808 */ /* 0x000fe40005000000 */
        /* <DEDUP_REMOVED lines=19> */
[----:B------:R-:W-:Y:S01]  /*34f0*/  ISETP.GT.AND P3, PT, R6, 0x70, !P3 ;  /* 0x000000700600780c */ /* 0x000fe20005f64270 */
[----:B------:R-:W0:Y:S01]  /*3500*/  SHFL.BFLY PT, R11, R20, 0x2, 0x1f ;  /* 0x0c401f00140b7f89 */ /* 0x000e2200000e0000 */
[----:B------:R-:W-:Y:S02]  /*3510*/  FSEL R50, R50, -INF , !P2 ;  /* 0xff80000032327808 */ /* 0x000fe40005000000 */
[----:B------:R-:W-:Y:S02]  /*3520*/  LOP3.LUT P2, RZ, R22, 0x20000, RZ, 0xc0, !PT ;  /* 0x0002000016ff7812 */ /* 0x000fe4000784c0ff */
[C---:B------:R-:W-:Y:S02]  /*3530*/  ISETP.GT.AND P4, PT, R6.reuse, 0x71, !P4 ;  /* 0x000000710600780c */ /* 0x040fe40006784270 */
[----:B------:R-:W-:Y:S02]  /*3540*/  ISETP.GT.AND P2, PT, R6, 0x31, !P2 ;  /* 0x000000310600780c */ /* 0x000fe40005744270 */
[----:B------:R-:W-:-:S02]  /*3550*/  ISETP.LT.OR P3, PT, R5, 0x71, P3 ;  /* 0x000000710500780c */ /* 0x000fc40001f61670 */
[----:B------:R-:W-:Y:S02]  /*3560*/  ISETP.LT.OR P2, PT, R5, 0x32, P2 ;  /* 0x000000320500780c */ /* 0x000fe40001741670 */
[----:B------:R-:W-:Y:S02]  /*3570*/  ISETP.GT.AND P5, PT, R6, 0x78, !P5 ;  /* 0x000000780600780c */ /* 0x000fe40006fa4270 */
[----:B------:R-:W-:Y:S02]  /*3580*/  FSEL R51, R51, -INF , !P2 ;  /* 0xff80000033337808 */ /* 0x000fe40005000000 */
[----:B------:R-:W-:Y:S02]  /*3590*/  LOP3.LUT P2, RZ, R22, 0x10000, RZ, 0xc0, !PT ;  /* 0x0001000016ff7812 */ /* 0x000fe4000784c0ff */
[----:B------:R-:W-:Y:S02]  /*35a0*/  ISETP.LT.OR P4, PT, R5, 0x72, P4 ;  /* 0x000000720500780c */ /* 0x000fe40002781670 */
[----:B------:R-:W-:-:S02]  /*35b0*/  ISETP.GT.AND P2, PT, R6, 0x38, !P2 ;  /* 0x000000380600780c */ /* 0x000fc40005744270 */
[----:B------:R-:W-:Y:S02]  /*35c0*/  FSEL R82, R82, -INF , !P3 ;  /* 0xff80000052527808 */ /* 0x000fe40005800000 */
[----:B------:R-:W-:Y:S02]  /*35d0*/  ISETP.LT.OR P2, PT, R5, 0x39, P2 ;  /* 0x000000390500780c */ /* 0x000fe40001741670 */
[----:B0-----:R-:W-:Y:S02]  /*35e0*/  FMNMX.FTZ R13, R20, R11, !PT ;  /* 0x0000000b140d7209 */ /* 0x001fe40007810000 */
[----:B------:R-:W-:Y:S02]  /*35f0*/  FSEL R54, R54, -INF , !P2 ;  /* 0xff80000036367808 */ /* 0x000fe40005000000 */
[----:B------:R-:W-:Y:S01]  /*3600*/  ISETP.GT.AND P2, PT, R6, 0x39, !P6 ;  /* 0x000000390600780c */ /* 0x000fe20007744270 */
[----:B------:R-:W0:Y:S01]  /*3610*/  SHFL.BFLY PT, R24, R13, 0x1, 0x1f ;  /* 0x0c201f000d187f89 */ /* 0x000e2200000e0000 */
[----:B------:R-:W-:-:S02]  /*3620*/  LOP3.LUT P6, RZ, R22, 0x10, RZ, 0xc0, !PT ;  /* 0x0000001016ff7812 */ /* 0x000fc400078cc0ff */
[C---:B------:R-:W-:Y:S02]  /*3630*/  ISETP.LT.OR P2, PT, R5.reuse, 0x3a, P2 ;  /* 0x0000003a0500780c */ /* 0x040fe40001741670 */
[----:B------:R-:W-:Y:S02]  /*3640*/  ISETP.LT.OR P5, PT, R5, 0x79, P5 ;  /* 0x000000790500780c */ /* 0x000fe40002fa1670 */
[----:B------:R-:W-:Y:S02]  /*3650*/  FSEL R55, R55, -INF , !P2 ;  /* 0xff80000037377808 */ /* 0x000fe40005000000 */
[----:B------:R-:W-:Y:S02]  /*3660*/  LOP3.LUT P2, RZ, R22, 0x4000, RZ, 0xc0, !PT ;  /* 0x0000400016ff7812 */ /* 0x000fe4000784c0ff */
[----:B------:R-:W-:Y:S02]  /*3670*/  FSEL R83, R83, -INF , !P4 ;  /* 0xff80000053537808 */ /* 0x000fe40006000000 */
[----:B------:R-:W-:-:S02]  /*3680*/  ISETP.GT.AND P2, PT, R6, 0x40, !P2 ;  /* 0x000000400600780c */ /* 0x000fc40005744270 */
[----:B------:R-:W-:Y:S02]  /*3690*/  FSEL R86, R86, -INF , !P5 ;  /* 0xff80000056567808 */ /* 0x000fe40006800000 */
[----:B------:R-:W-:Y:S02]  /*36a0*/  ISETP.LT.OR P2, PT, R5, 0x41, P2 ;  /* 0x000000410500780c */ /* 0x000fe40001741670 */
[----:B------:R-:W-:Y:S02]  /*36b0*/  LEA R10, R10, UR36, 0x1 ;  /* 0x000000240a0a7c11 */ /* 0x000fe4000f8e08ff */
[----:B------:R-:W-:Y:S02]  /*36c0*/  FSEL R58, R58, -INF , !P2 ;  /* 0xff8000003a3a7808 */ /* 0x000fe40005000000 */
[----:B------:R-:W-:Y:S02]  /*36d0*/  LOP3.LUT P2, RZ, R22, 0x2000, RZ, 0xc0, !PT ;  /* 0x0000200016ff7812 */ /* 0x000fe4000784c0ff */
[----:B0-----:R-:W-:-:S02]  /*36e0*/  FMNMX.FTZ R11, R13, R24, !PT ;  /* 0x000000180d0b7209 */ /* 0x001fc40007810000 */
[----:B------:R-:W-:Y:S02]  /*36f0*/  ISETP.GT.AND P2, PT, R6, 0x41, !P2 ;  /* 0x000000410600780c */ /* 0x000fe40005744270 */
[----:B------:R-:W-:Y:S01]  /*3700*/  R2UR UR6, R89 ;  /* 0x00000000590672ca */ /* 0x000fe200000e0000 */
[----:B------:R-:W-:Y:S01]  /*3710*/  FMUL.FTZ R92, R11, UR10 ;  /* 0x0000000a0b5c7c20 */ /* 0x000fe20008410000 */
[----:B------:R-:W-:-:S04]  /*3720*/  ISETP.LT.OR P2, PT, R5, 0x42, P2 ;  /* 0x000000420500780c */ /* 0x000fc80001741670 */
[----:B------:R-:W-:Y:S02]  /*3730*/  FSEL R59, R59, -INF , !P2 ;  /* 0xff8000003b3b7808 */ /* 0x000fe40005000000 */
[----:B------:R-:W-:-:S04]  /*3740*/  LOP3.LUT P2, RZ, R22, 0x1000, RZ, 0xc0, !PT ;  /* 0x0000100016ff7812 */ /* 0x000fc8000784c0ff */
[----:B------:R-:W-:Y:S01]  /*3750*/  ISETP.GT.AND P2, PT, R6, 0x48, !P2 ;  /* 0x000000480600780c */ /* 0x000fe20005744270 */
[----:B------:R-:W-:-:S03]  /*3760*/  UIADD3 UR38, UR6, UR38, URZ ;  /* 0x0000002606267290 */ /* 0x000fc6000fffe03f */
[----:B------:R-:W-:Y:S01]  /*3770*/  ISETP.LT.OR P2, PT, R5, 0x49, P2 ;  /* 0x000000490500780c */ /* 0x000fe20001741670 */
[----:B------:R-:W-:-:S03]  /*3780*/  UIADD3 UR4, UR38, UR4, URZ ;  /* 0x0000000426047290 */ /* 0x000fc6000fffe03f */
[----:B------:R-:W-:Y:S02]  /*3790*/  FSEL R62, R62, -INF , !P2 ;  /* 0xff8000003e3e7808 */ /* 0x000fe40005000000 */
[----:B------:R-:W-:-:S04]  /*37a0*/  LOP3.LUT P2, RZ, R22, 0x800, RZ, 0xc0, !PT ;  /* 0x0000080016ff7812 */ /* 0x000fc8000784c0ff */
[----:B------:R-:W-:-:S04]  /*37b0*/  ISETP.GT.AND P2, PT, R6, 0x49, !P2 ;  /* 0x000000490600780c */ /* 0x000fc80005744270 */
[----:B------:R-:W-:-:S04]  /*37c0*/  ISETP.LT.OR P2, PT, R5, 0x4a, P2 ;  /* 0x0000004a0500780c */ /* 0x000fc80001741670 */
        /* <DEDUP_REMOVED lines=25> */
[----:B------:R-:W-:Y:S02]  /*3960*/  ISETP.GT.AND P2, PT, R6, 0x68, !P6 ;  /* 0x000000680600780c */ /* 0x000fe40007744270 */
[----:B------:R-:W-:Y:S02]  /*3970*/  LOP3.LUT P6, RZ, R22, 0x1, RZ, 0xc0, !PT ;  /* 0x0000000116ff7812 */ /* 0x000fe400078cc0ff */
[----:B------:R-:W-:-:S04]  /*3980*/  ISETP.LT.OR P2, PT, R5, 0x69, P2 ;  /* 0x000000690500780c */ /* 0x000fc80001741670 */
[----:B------:R-:W-:Y:S02]  /*3990*/  FSEL R78, R78, -INF , !P2 ;  /* 0xff8000004e4e7808 */ /* 0x000fe40005000000 */
[----:B------:R-:W-:-:S04]  /*39a0*/  FSETP.NEU.FTZ.AND P2, PT, R11, -INF , PT ;  /* 0xff8000000b00780b */ /* 0x000fc80003f5d000 */
[----:B------:R-:W-:Y:S02]  /*39b0*/  FSEL R92, R92, RZ, P2 ;  /* 0x000000ff5c5c7208 */ /* 0x000fe40001000000 */
[----:B------:R-:W-:Y:S02]  /*39c0*/  ISETP.GT.AND P2, PT, R6, RZ, !P6 ;  /* 0x000000ff0600720c */ /* 0x000fe40007744270 */
[----:B------:R-:W-:Y:S01]  /*39d0*/  LOP3.LUT P6, RZ, R22, 0x8000000, RZ, 0xc0, !PT ;  /* 0x0800000016ff7812 */ /* 0x000fe200078cc0ff */
[--C-:B------:R-:W-:Y:S01]  /*39e0*/  FFMA.FTZ R24, R7, UR10, -R92.reuse ;  /* 0x0000000a07187c23 */ /* 0x100fe2000801085c */
[----:B------:R-:W-:Y:S01]  /*39f0*/  ISETP.LT.OR P2, PT, R5, 0x1, P2 ;  /* 0x000000010500780c */ /* 0x000fe20001741670 */
[--C-:B------:R-:W-:Y:S01]  /*3a00*/  FFMA.FTZ R13, R25, UR10, -R92.reuse ;  /* 0x0000000a190d7c23 */ /* 0x100fe2000801085c */
[----:B------:R-:W-:Y:S01]  /*3a10*/  ISETP.GT.AND P6, PT, R6, 0x79, !P6 ;  /* 0x000000790600780c */ /* 0x000fe200077c4270 */
[--C-:B------:R-:W-:Y:S01]  /*3a20*/  FFMA.FTZ R21, R29, UR10, -R92.reuse ;  /* 0x0000000a1d157c23 */ /* 0x100fe2000801085c */
[----:B------:R-:W-:Y:S01]  /*3a30*/  FSEL R90, R26, -INF , !P2 ;  /* 0xff8000001a5a7808 */ /* 0x000fe20005000000 */
[--C-:B------:R-:W-:Y:S01]  /*3a40*/  FFMA.FTZ R29, R41, UR10, -R92.reuse ;  /* 0x0000000a291d7c23 */ /* 0x100fe2000801085c */
[----:B------:R-:W-:Y:S01]  /*3a50*/  LOP3.LUT P2, RZ, R22, 0x4000000, RZ, 0xc0, !PT ;  /* 0x0400000016ff7812 */ /* 0x000fe2000784c0ff */
[--C-:B------:R-:W-:Y:S01]  /*3a60*/  FFMA.FTZ R41, R52, UR10, -R92.reuse ;  /* 0x0000000a34297c23 */ /* 0x100fe2000801085c */
[----:B------:R-:W-:Y:S01]  /*3a70*/  FMNMX.FTZ R7, R90, R27, !PT ;  /* 0x0000001b5a077209 */ /* 0x000fe20007810000 */
[--C-:B------:R-:W-:Y:S01]  /*3a80*/  FFMA.FTZ R52, R65, UR10, -R92.reuse ;  /* 0x0000000a41347c23 */ /* 0x100fe2000801085c */
[----:B------:R-:W-:Y:S01]  /*3a90*/  ISETP.GT.AND P2, PT, R6, 0x69, !P2 ;  /* 0x000000690600780c */ /* 0x000fe20005744270 */
[--C-:B------:R-:W-:Y:S01]  /*3aa0*/  FFMA.FTZ R26, R28, UR10, -R92.reuse ;  /* 0x0000000a1c1a7c23 */ /* 0x100fe2000801085c */
[----:B------:R-:W-:Y:S01]  /*3ab0*/  FMNMX.FTZ R20, R30, R7, !PT ;  /* 0x000000071e147209 */ /* 0x000fe20007810000 */
[--C-:B------:R-:W-:Y:S01]  /*3ac0*/  FFMA.FTZ R65, R73, UR10, -R92.reuse ;  /* 0x0000000a49417c23 */ /* 0x100fe2000801085c */
[----:B------:R-:W-:Y:S01]  /*3ad0*/  ISETP.LT.OR P2, PT, R5, 0x6a, P2 ;  /* 0x0000006a0500780c */ /* 0x000fe20001741670 */
[----:B------:R-:W-:Y:S01]  /*3ae0*/  MUFU.EX2 R24, R24 ;  /* 0x0000001800187308 */ /* 0x000fe20000000800 */
[----:B------:R-:W-:Y:S01]  /*3af0*/  FMNMX.FTZ R7, R31, R20, !PT ;  /* 0x000000141f077209 */ /* 0x000fe20007810000 */
[--C-:B------:R-:W-:Y:S01]  /*3b00*/  FFMA.FTZ R28, R32, UR10, -R92.reuse ;  /* 0x0000000a201c7c23 */ /* 0x100fe2000801085c */
[----:B------:R-:W-:Y:S01]  /*3b10*/  FSEL R79, R79, -INF , !P2 ;  /* 0xff8000004f4f7808 */ /* 0x000fe20005000000 */
[--C-:B------:R-:W-:Y:S01]  /*3b20*/  FFMA.FTZ R22, R36, UR10, -R92.reuse ;  /* 0x0000000a24167c23 */ /* 0x100fe2000801085c */
[----:B------:R-:W-:Y:S01]  /*3b30*/  FMNMX.FTZ R20, R34, R7, !PT ;  /* 0x0000000722147209 */ /* 0x000fe20007810000 */
[--C-:B------:R-:W-:Y:S01]  /*3b40*/  FFMA.FTZ R36, R45, UR10, -R92.reuse ;  /* 0x0000000a2d247c23 */ /* 0x100fe2000801085c */
[----:B------:R-:W-:Y:S01]  /*3b50*/  ISETP.LT.OR P6, PT, R5, 0x7a, P6 ;  /* 0x0000007a0500780c */ /* 0x000fe200037c1670 */
[----:B------:R-:W0:Y:S01]  /*3b60*/  MUFU.EX2 R13, R13 ;  /* 0x0000000d000d7308 */ /* 0x000e220000000800 */
[----:B------:R-:W-:Y:S01]  /*3b70*/  FMNMX.FTZ R23, R35, R20, !PT ;  /* 0x0000001423177209 */ /* 0x000fe20007810000 */
[--C-:B------:R-:W-:Y:S01]  /*3b80*/  FFMA.FTZ R57, R57, UR10, -R92.reuse ;  /* 0x0000000a39397c23 */ /* 0x100fe2000801085c */
[----:B------:R-:W-:Y:S01]  /*3b90*/  FSEL R87, R87, -INF , !P6 ;  /* 0xff80000057577808 */ /* 0x000fe20007000000 */
[--C-:B------:R-:W-:Y:S01]  /*3ba0*/  FFMA.FTZ R45, R60, UR10, -R92.reuse ;  /* 0x0000000a3c2d7c23 */ /* 0x100fe2000801085c */
[----:B------:R-:W-:Y:S01]  /*3bb0*/  FMNMX.FTZ R20, R38, R23, !PT ;  /* 0x0000001726147209 */ /* 0x000fe20007810000 */
[--C-:B------:R-:W-:Y:S01]  /*3bc0*/  FFMA.FTZ R60, R69, UR10, -R92.reuse ;  /* 0x0000000a453c7c23 */ /* 0x100fe2000801085c */
[--C-:B------:R-:W-:Y:S01]  /*3bd0*/  FFMA.FTZ R33, R33, UR10, -R92.reuse ;  /* 0x0000000a21217c23 */ /* 0x100fe2000801085c */
[----:B------:R-:W1:Y:S01]  /*3be0*/  MUFU.EX2 R26, R26 ;  /* 0x0000001a001a7308 */ /* 0x000e620000000800 */
[----:B------:R-:W-:Y:S01]  /*3bf0*/  FMNMX.FTZ R23, R39, R20, !PT ;  /* 0x0000001427177209 */ /* 0x000fe20007810000 */
[--C-:B------:R-:W-:Y:S01]  /*3c00*/  FFMA.FTZ R69, R84, UR10, -R92.reuse ;  /* 0x0000000a54457c23 */ /* 0x100fe2000801085c */
[--C-:B------:R-:W-:Y:S01]  /*3c10*/  FFMA.FTZ R32, R40, UR10, -R92.reuse ;  /* 0x0000000a28207c23 */ /* 0x100fe2000801085c */
[--C-:B------:R-:W-:Y:S01]  /*3c20*/  FFMA.FTZ R40, R49, UR10, -R92.reuse ;  /* 0x0000000a31287c23 */ /* 0x100fe2000801085c */
[----:B------:R-:W-:Y:S01]  /*3c30*/  FMNMX.FTZ R20, R42, R23, !PT ;  /* 0x000000172a147209 */ /* 0x000fe20007810000 */
[--C-:B------:R-:W-:Y:S01]  /*3c40*/  FFMA.FTZ R49, R64, UR10, -R92.reuse ;  /* 0x0000000a40317c23 */ /* 0x100fe2000801085c */
[--C-:B------:R-:W-:Y:S01]  /*3c50*/  FFMA.FTZ R64, R72, UR10, -R92.reuse ;  /* 0x0000000a48407c23 */ /* 0x100fe2000801085c */
[----:B------:R-:W2:Y:S01]  /*3c60*/  MUFU.EX2 R21, R21 ;  /* 0x0000001500157308 */ /* 0x000ea20000000800 */
[----:B------:R-:W-:Y:S01]  /*3c70*/  FMNMX.FTZ R25, R43, R20, !PT ;  /* 0x000000142b197209 */ /* 0x000fe20007810000 */
[--C-:B------:R-:W-:Y:S01]  /*3c80*/  FFMA.FTZ R72, R85, UR10, -R92.reuse ;  /* 0x0000000a55487c23 */ /* 0x100fe2000801085c */
[--C-:B------:R-:W-:Y:S01]  /*3c90*/  FFMA.FTZ R37, R37, UR10, -R92.reuse ;  /* 0x0000000a25257c23 */ /* 0x100fe2000801085c */
[--C-:B------:R-:W-:Y:S01]  /*3ca0*/  FFMA.FTZ R6, R56, UR10, -R92.reuse ;  /* 0x0000000a38067c23 */ /* 0x100fe2000801085c */
[----:B------:R-:W-:Y:S01]  /*3cb0*/  FMNMX.FTZ R20, R46, R25, !PT ;  /* 0x000000192e147209 */ /* 0x000fe20007810000 */
[----:B------:R-:W-:-:S02]  /*3cc0*/  FFMA.FTZ R56, R76, UR10, -R92 ;  /* 0x0000000a4c387c23 */ /* 0x000fc4000801085c */
[----:B------:R-:W-:Y:S01]  /*3cd0*/  MUFU.EX2 R28, R28 ;  /* 0x0000001c001c7308 */ /* 0x000fe20000000800 */
[----:B------:R-:W-:-:S04]  /*3ce0*/  FMNMX.FTZ R25, R47, R20, !PT ;  /* 0x000000142f197209 */ /* 0x000fc80007810000 */
[----:B------:R-:W-:-:S03]  /*3cf0*/  FMNMX.FTZ R20, R50, R25, !PT ;  /* 0x0000001932147209 */ /* 0x000fc60007810000 */
[----:B------:R3:W-:Y:S01]  /*3d00*/  MUFU.EX2 R5, R57 ;  /* 0x0000003900057308 */ /* 0x0007e20000000800 */
[----:B------:R-:W-:-:S04]  /*3d10*/  FMNMX.FTZ R25, R51, R20, !PT ;  /* 0x0000001433197209 */ /* 0x000fc80007810000 */
[----:B------:R-:W-:-:S03]  /*3d20*/  FMNMX.FTZ R20, R54, R25, !PT ;  /* 0x0000001936147209 */ /* 0x000fc60007810000 */
[----:B------:R4:W-:Y:S01]  /*3d30*/  MUFU.EX2 R7, R33 ;  /* 0x0000002100077308 */ /* 0x0009e20000000800 */
[----:B------:R-:W-:Y:S01]  /*3d40*/  FMNMX.FTZ R25, R55, R20, !PT ;  /* 0x0000001437197209 */ /* 0x000fe20007810000 */
[----:B---3--:R-:W-:-:S03]  /*3d50*/  FFMA.FTZ R57, R77, UR10, -R92 ;  /* 0x0000000a4d397c23 */ /* 0x008fc6000801085c */
[----:B------:R-:W-:-:S03]  /*3d60*/  FMNMX.FTZ R20, R58, R25, !PT ;  /* 0x000000193a147209 */ /* 0x000fc60007810000 */
[----:B------:R-:W-:Y:S01]  /*3d70*/  MUFU.EX2 R22, R22 ;  /* 0x0000001600167308 */ /* 0x000fe20000000800 */
[----:B------:R-:W-:Y:S01]  /*3d80*/  FMNMX.FTZ R25, R59, R20, !PT ;  /* 0x000000143b197209 */ /* 0x000fe20007810000 */
[--C-:B----4-:R-:W-:Y:S01]  /*3d90*/  FFMA.FTZ R33, R44, UR10, -R92.reuse ;  /* 0x0000000a2c217c23 */ /* 0x110fe2000801085c */
[--C-:B------:R-:W-:Y:S01]  /*3da0*/  FFMA.FTZ R44, R53, UR10, -R92.reuse ;  /* 0x0000000a352c7c23 */ /* 0x100fe2000801085c */
[--C-:B------:R-:W-:Y:S01]  /*3db0*/  FFMA.FTZ R53, R68, UR10, -R92.reuse ;  /* 0x0000000a44357c23 */ /* 0x100fe2000801085c */
[----:B------:R-:W-:Y:S01]  /*3dc0*/  FMNMX.FTZ R20, R62, R25, !PT ;  /* 0x000000193e147209 */ /* 0x000fe20007810000 */
[----:B------:R-:W-:Y:S02]  /*3dd0*/  FFMA.FTZ R68, R81, UR10, -R92 ;  /* 0x0000000a51447c23 */ /* 0x000fe4000801085c */
[----:B------:R3:W-:Y:S01]  /*3de0*/  MUFU.EX2 R23, R37 ;  /* 0x0000002500177308 */ /* 0x0007e20000000800 */
[----:B------:R-:W-:-:S04]  /*3df0*/  FMNMX.FTZ R25, R63, R20, !PT ;  /* 0x000000143f197209 */ /* 0x000fc80007810000 */
[----:B------:R-:W-:-:S03]  /*3e00*/  FMNMX.FTZ R20, R66, R25, !PT ;  /* 0x0000001942147209 */ /* 0x000fc60007810000 */
[----:B------:R-:W-:Y:S01]  /*3e10*/  MUFU.EX2 R32, R32 ;  /* 0x0000002000207308 */ /* 0x000fe20000000800 */
[----:B------:R-:W-:Y:S01]  /*3e20*/  FMNMX.FTZ R25, R67, R20, !PT ;  /* 0x0000001443197209 */ /* 0x000fe20007810000 */
[--C-:B---3--:R-:W-:Y:S01]  /*3e30*/  FFMA.FTZ R37, R48, UR10, -R92.reuse ;  /* 0x0000000a30257c23 */ /* 0x108fe2000801085c */
[--C-:B------:R-:W-:Y:S01]  /*3e40*/  FFMA.FTZ R48, R61, UR10, -R92.reuse ;  /* 0x0000000a3d307c23 */ /* 0x100fe2000801085c */
[----:B------:R-:W-:Y:S01]  /*3e50*/  FFMA.FTZ R61, R80, UR10, -R92 ;  /* 0x0000000a503d7c23 */ /* 0x000fe2000801085c */
        /* <DEDUP_REMOVED lines=15> */
[----:B------:R-:W3:Y:S02]  /*3f50*/  SHFL.BFLY PT, R25, R20, 0x2, 0x1f ;  /* 0x0c401f0014197f89 */ /* 0x000ee400000e0000 */
[----:B------:R-:W-:Y:S08]  /*3f60*/  MUFU.EX2 R41, R41 ;  /* 0x0000002900297308 */ /* 0x000ff00000000800 */
[----:B------:R-:W-:Y:S08]  /*3f70*/  MUFU.EX2 R44, R44 ;  /* 0x0000002c002c7308 */ /* 0x000ff00000000800 */
[----:B------:R-:W-:Y:S01]  /*3f80*/  MUFU.EX2 R6, R6 ;  /* 0x0000000600067308 */ /* 0x000fe20000000800 */
[----:B---3--:R-:W-:-:S07]  /*3f90*/  FMNMX.FTZ R25, R20, R25, !PT ;  /* 0x0000001914197209 */ /* 0x008fce0007810000 */
[----:B------:R-:W-:Y:S01]  /*3fa0*/  MUFU.EX2 R45, R45 ;  /* 0x0000002d002d7308 */ /* 0x000fe20000000800 */
[----:B------:R-:W3:Y:S07]  /*3fb0*/  SHFL.BFLY PT, R20, R25, 0x1, 0x1f ;  /* 0x0c201f0019147f89 */ /* 0x000eee00000e0000 */
[----:B------:R-:W-:Y:S08]  /*3fc0*/  MUFU.EX2 R48, R48 ;  /* 0x0000003000307308 */ /* 0x000ff00000000800 */
[----:B------:R-:W-:Y:S08]  /*3fd0*/  MUFU.EX2 R49, R49 ;  /* 0x0000003100317308 */ /* 0x000ff00000000800 */
[----:B------:R-:W-:Y:S01]  /*3fe0*/  MUFU.EX2 R52, R52 ;  /* 0x0000003400347308 */ /* 0x000fe20000000800 */
[----:B---3--:R-:W-:-:S04]  /*3ff0*/  FMNMX.FTZ R20, R25, R20, !PT ;  /* 0x0000001419147209 */ /* 0x008fc80007810000 */
[C---:B------:R-:W-:Y:S01]  /*4000*/  FSETP.NEU.FTZ.AND P2, PT, R20.reuse, -INF , PT ;  /* 0xff8000001400780b */ /* 0x040fe20003f5d000 */
[----:B------:R-:W-:Y:S02]  /*4010*/  FMUL.FTZ R73, R20, UR10 ;  /* 0x0000000a14497c20 */ /* 0x000fe40008410000 */
[----:B------:R-:W-:Y:S03]  /*4020*/  MUFU.EX2 R53, R53 ;  /* 0x0000003500357308 */ /* 0x000fe60000000800 */
        /* <DEDUP_REMOVED lines=18> */
[----:B------:R0:W3:Y:S01]  /*4150*/  MUFU.EX2 R84, R27 ;  /* 0x0000001b00547308 */ /* 0x0000e20000000800 */
[--C-:B------:R-:W-:Y:S01]  /*4160*/  FFMA.FTZ R54, R55, UR10, -R73.reuse ;  /* 0x0000000a37367c23 */ /* 0x100fe20008010849 */
[--C-:B------:R-:W-:Y:S01]  /*4170*/  FFMA.FTZ R50, R50, UR10, -R73.reuse ;  /* 0x0000000a32327c23 */ /* 0x100fe20008010849 */
[--C-:B------:R-:W-:Y:S01]  /*4180*/  FFMA.FTZ R39, R58, UR10, -R73.reuse ;  /* 0x0000000a3a277c23 */ /* 0x100fe20008010849 */
[--C-:B------:R-:W-:Y:S01]  /*4190*/  FFMA.FTZ R58, R63, UR10, -R73.reuse ;  /* 0x0000000a3f3a7c23 */ /* 0x100fe20008010849 */
[--C-:B------:R-:W-:Y:S01]  /*41a0*/  FFMA.FTZ R67, R67, UR10, -R73.reuse ;  /* 0x0000000a43437c23 */ /* 0x100fe20008010849 */
[--C-:B------:R-:W-:Y:S01]  /*41b0*/  FFMA.FTZ R70, R70, UR10, -R73.reuse ;  /* 0x0000000a46467c23 */ /* 0x100fe20008010849 */
[----:B------:R-:W-:Y:S01]  /*41c0*/  FFMA.FTZ R71, R71, UR10, -R73 ;  /* 0x0000000a47477c23 */ /* 0x000fe20008010849 */
[----:B------:R-:W4:Y:S01]  /*41d0*/  MUFU.EX2 R30, R30 ;  /* 0x0000001e001e7308 */ /* 0x000f220000000800 */
[----:B0-----:R-:W-:Y:S01]  /*41e0*/  FADD.FTZ R27, R24, R13 ;  /* 0x0000000d181b7221 */ /* 0x001fe20000010000 */
[----:B------:R-:W-:Y:S01]  /*41f0*/  F2FP.F16.F32.PACK_AB R24, R13, R24 ;  /* 0x000000180d18723e */ /* 0x000fe200000000ff */
[--C-:B------:R-:W-:Y:S01]  /*4200*/  FFMA.FTZ R74, R74, UR10, -R73.reuse ;  /* 0x0000000a4a4a7c23 */ /* 0x100fe20008010849 */
[----:B------:R-:W-:Y:S01]  /*4210*/  FFMA.FTZ R75, R75, UR10, -R73 ;  /* 0x0000000a4b4b7c23 */ /* 0x000fe20008010849 */
[----:B-1----:R-:W-:Y:S01]  /*4220*/  FADD.FTZ R34, R26, R27 ;  /* 0x0000001b1a227221 */ /* 0x002fe20000010000 */
[C---:B--2---:R-:W-:Y:S01]  /*4230*/  F2FP.F16.F32.PACK_AB R26, R21.reuse, R26 ;  /* 0x0000001a151a723e */ /* 0x044fe200000000ff */
[--C-:B------:R-:W-:Y:S01]  /*4240*/  FFMA.FTZ R78, R78, UR10, -R73.reuse ;  /* 0x0000000a4e4e7c23 */ /* 0x100fe20008010849 */
[----:B------:R0:W1:Y:S01]  /*4250*/  MUFU.EX2 R85, R77 ;  /* 0x0000004d00557308 */ /* 0x0000620000000800 */
[----:B------:R-:W-:Y:S01]  /*4260*/  FADD.FTZ R27, R21, R34 ;  /* 0x00000022151b7221 */ /* 0x000fe20000010000 */
[----:B---3--:R-:W-:Y:S01]  /*4270*/  FADD.FTZ R13, R25, R84 ;  /* 0x00000054190d7221 */ /* 0x008fe20000010000 */
[--C-:B------:R-:W-:Y:S01]  /*4280*/  FFMA.FTZ R79, R79, UR10, -R73.reuse ;  /* 0x0000000a4f4f7c23 */ /* 0x100fe20008010849 */
[----:B------:R-:W-:Y:S01]  /*4290*/  FFMA.FTZ R82, R82, UR10, -R73 ;  /* 0x0000000a52527c23 */ /* 0x000fe20008010849 */
[----:B------:R-:W-:Y:S01]  /*42a0*/  FADD.FTZ R62, R28, R27 ;  /* 0x0000001b1c3e7221 */ /* 0x000fe20000010000 */
[----:B------:R-:W-:Y:S01]  /*42b0*/  F2FP.F16.F32.PACK_AB R28, R7, R28 ;  /* 0x0000001c071c723e */ /* 0x000fe200000000ff */
[----:B------:R-:W-:Y:S01]  /*42c0*/  FFMA.FTZ R83, R83, UR10, -R73 ;  /* 0x0000000a53537c23 */ /* 0x000fe20008010849 */
[----:B------:R-:W2:Y:S01]  /*42d0*/  MUFU.EX2 R31, R31 ;  /* 0x0000001f001f7308 */ /* 0x000ea20000000800 */
[----:B------:R-:W-:Y:S01]  /*42e0*/  FADD.FTZ R21, R7, R62 ;  /* 0x0000003e07157221 */ /* 0x000fe20000010000 */
[----:B----4-:R-:W-:Y:S01]  /*42f0*/  FADD.FTZ R34, R30, R13 ;  /* 0x0000000d1e227221 */ /* 0x010fe20000010000 */
[--C-:B0-----:R-:W-:Y:S01]  /*4300*/  FFMA.FTZ R77, R46, UR10, -R73.reuse ;  /* 0x0000000a2e4d7c23 */ /* 0x101fe20008010849 */
[--C-:B------:R-:W-:Y:S01]  /*4310*/  FFMA.FTZ R46, R59, UR10, -R73.reuse ;  /* 0x0000000a3b2e7c23 */ /* 0x100fe20008010849 */
[--C-:B------:R-:W-:Y:S01]  /*4320*/  FFMA.FTZ R13, R66, UR10, -R73.reuse ;  /* 0x0000000a420d7c23 */ /* 0x100fe20008010849 */
[--C-:B------:R-:W-:Y:S01]  /*4330*/  FFMA.FTZ R86, R86, UR10, -R73.reuse ;  /* 0x0000000a56567c23 */ /* 0x100fe20008010849 */
[----:B------:R-:W-:Y:S01]  /*4340*/  FFMA.FTZ R73, R87, UR10, -R73 ;  /* 0x0000000a57497c23 */ /* 0x000fe20008010849 */
[----:B------:R-:W0:Y:S01]  /*4350*/  MUFU.EX2 R76, R76 ;  /* 0x0000004c004c7308 */ /* 0x000e220000000800 */
[C---:B-1----:R-:W-:Y:S01]  /*4360*/  F2FP.F16.F32.PACK_AB R27, R85.reuse, R30 ;  /* 0x0000001e551b723e */ /* 0x042fe200000000ff */
[----:B------:R-:W-:Y:S01]  /*4370*/  FADD.FTZ R30, R22, R21 ;  /* 0x00000015161e7221 */ /* 0x000fe20000010000 */
[----:B------:R-:W-:Y:S01]  /*4380*/  FADD.FTZ R34, R85, R34 ;  /* 0x0000002255227221 */ /* 0x000fe20000010000 */
[----:B------:R-:W-:-:S02]  /*4390*/  F2FP.F16.F32.PACK_AB R25, R84, R25 ;  /* 0x000000195419723e */ /* 0x000fc400000000ff */
[----:B------:R-:W-:Y:S02]  /*43a0*/  FADD.FTZ R55, R23, R30 ;  /* 0x0000001e17377221 */ /* 0x000fe40000010000 */
[----:B------:R-:W1:Y:S01]  /*43b0*/  MUFU.EX2 R35, R35 ;  /* 0x0000002300237308 */ /* 0x000e620000000800 */
[----:B--2---:R-:W-:Y:S01]  /*43c0*/  FADD.FTZ R21, R31, R34 ;  /* 0x000000221f157221 */ /* 0x004fe20000010000 */
[----:B------:R-:W-:Y:S01]  /*43d0*/  FADD.FTZ R34, R32, R55 ;  /* 0x0000003720227221 */ /* 0x000fe20000010000 */
[----:B------:R2:W-:Y:S01]  /*43e0*/  STSM.16.M88.4 [R10+0x21800], R24 ;  /* 0x021800180a007844 */ /* 0x0005e20000000200 */
[C---:B------:R-:W-:Y:S02]  /*43f0*/  F2FP.F16.F32.PACK_AB R32, R29.reuse, R32 ;  /* 0x000000201d20723e */ /* 0x040fe400000000ff */
[----:B------:R-:W-:Y:S02]  /*4400*/  FADD.FTZ R34, R29, R34 ;  /* 0x000000221d227221 */ /* 0x000fe40000010000 */
[----:B------:R-:W3:Y:S01]  /*4410*/  MUFU.EX2 R38, R38 ;  /* 0x0000002600267308 */ /* 0x000ee20000000800 */
[C---:B0-----:R-:W-:Y:S01]  /*4420*/  FADD.FTZ R30, R76.reuse, R21 ;  /* 0x000000154c1e7221 */ /* 0x041fe20000010000 */
[----:B------:R-:W-:Y:S01]  /*4430*/  FADD.FTZ R59, R33, R34 ;  /* 0x00000022213b7221 */ /* 0x000fe20000010000 */
[----:B------:R-:W-:-:S03]  /*4440*/  F2FP.F16.F32.PACK_AB R29, R76, R31 ;  /* 0x0000001f4c1d723e */ /* 0x000fc600000000ff */
[----:B------:R-:W-:Y:S02]  /*4450*/  FADD.FTZ R34, R36, R59 ;  /* 0x0000003b24227221 */ /* 0x000fe40000010000 */
[----:B------:R-:W0:Y:S01]  /*4460*/  MUFU.EX2 R42, R42 ;  /* 0x0000002a002a7308 */ /* 0x000e220000000800 */
[----:B-1----:R-:W-:Y:S01]  /*4470*/  FADD.FTZ R21, R35, R30 ;  /* 0x0000001e23157221 */ /* 0x002fe20000010000 */
[----:B--2---:R-:W-:Y:S02]  /*4480*/  F2FP.F16.F32.PACK_AB R24, R40, R37 ;  /* 0x000000252818723e */ /* 0x004fe400000000ff */
[----:B------:R-:W-:-:S04]  /*4490*/  F2FP.F16.F32.PACK_AB R26, R44, R41 ;  /* 0x000000292c1a723e */ /* 0x000fc800000000ff */
[----:B------:R-:W1:Y:S01]  /*44a0*/  MUFU.EX2 R43, R43 ;  /* 0x0000002b002b7308 */ /* 0x000e620000000800 */
[C---:B---3--:R-:W-:Y:S01]  /*44b0*/  FADD.FTZ R21, R38.reuse, R21 ;  /* 0x0000001526157221 */ /* 0x048fe20000010000 */
[----:B------:R-:W-:Y:S02]  /*44c0*/  F2FP.F16.F32.PACK_AB R31, R38, R35 ;  /* 0x00000023261f723e */ /* 0x000fe400000000ff */
[----:B------:R-:W-:-:S04]  /*44d0*/  F2FP.F16.F32.PACK_AB R38, R48, R45 ;  /* 0x0000002d3026723e */ /* 0x000fc800000000ff */
[----:B------:R-:W2:Y:S01]  /*44e0*/  MUFU.EX2 R77, R77 ;  /* 0x0000004d004d7308 */ /* 0x000ea20000000800 */
[----:B0-----:R-:W-:Y:S01]  /*44f0*/  FADD.FTZ R30, R42, R21 ;  /* 0x000000152a1e7221 */ /* 0x001fe20000010000 */
[----:B------:R-:W-:-:S06]  /*4500*/  FADD.FTZ R21, R37, R34 ;  /* 0x0000002225157221 */ /* 0x000fcc0000010000 */
[----:B------:R-:W0:Y:S01]  /*4510*/  MUFU.EX2 R80, R80 ;  /* 0x0000005000507308 */ /* 0x000e220000000800 */
[----:B-1----:R-:W-:Y:S01]  /*4520*/  FADD.FTZ R34, R43, R30 ;  /* 0x0000001e2b227221 */ /* 0x002fe20000010000 */
[----:B------:R-:W-:Y:S01]  /*4530*/  F2FP.F16.F32.PACK_AB R30, R23, R22 ;  /* 0x00000016171e723e */ /* 0x000fe200000000ff */
[----:B------:R-:W-:Y:S01]  /*4540*/  FADD.FTZ R22, R40, R21 ;  /* 0x0000001528167221 */ /* 0x000fe20000010000 */
[----:B------:R-:W-:-:S03]  /*4550*/  VIADD R40, R10, 0x21800 ;  /* 0x000218000a287836 */ /* 0x000fc60000000000 */
[----:B------:R-:W-:Y:S01]  /*4560*/  FADD.FTZ R21, R41, R22 ;  /* 0x0000001629157221 */ /* 0x000fe20000010000 */
[----:B------:R-:W1:Y:S01]  /*4570*/  MUFU.EX2 R50, R50 ;  /* 0x0000003200327308 */ /* 0x000e620000000800 */
[----:B--2---:R-:W-:Y:S01]  /*4580*/  FADD.FTZ R7, R77, R34 ;  /* 0x000000224d077221 */ /* 0x004fe20000010000 */
[----:B------:R-:W-:Y:S01]  /*4590*/  F2FP.F16.F32.PACK_AB R34, R36, R33 ;  /* 0x000000212422723e */ /* 0x000fe200000000ff */
[----:B------:R-:W-:Y:S01]  /*45a0*/  FADD.FTZ R21, R44, R21 ;  /* 0x000000152c157221 */ /* 0x000fe20000010000 */
[----:B------:R-:W-:Y:S01]  /*45b0*/  IMAD R41, R9, 0x2, R10 ;  /* 0x0000000209297824 */ /* 0x000fe200078e020a */
[----:B------:R-:W-:Y:S01]  /*45c0*/  F2FP.F16.F32.PACK_AB R33, R43, R42 ;  /* 0x0000002a2b21723e */ /* 0x000fe200000000ff */
[----:B------:R-:W-:Y:S02]  /*45d0*/  IMAD R9, R9, 0x2, R40 ;  /* 0x0000000209097824 */ /* 0x000fe400078e0228 */
[----:B------:R-:W-:Y:S01]  /*45e0*/  FADD.FTZ R36, R6, R21 ;  /* 0x0000001506247221 */ /* 0x000fe20000010000 */
[----:B------:R-:W2:Y:S01]  /*45f0*/  MUFU.EX2 R81, R81 ;  /* 0x0000005100517308 */ /* 0x000ea20000000800 */
[C---:B0-----:R-:W-:Y:S01]  /*4600*/  FADD.FTZ R7, R80.reuse, R7 ;  /* 0x0000000750077221 */ /* 0x041fe20000010000 */
[----:B------:R-:W-:Y:S01]  /*4610*/  F2FP.F16.F32.PACK_AB R35, R80, R77 ;  /* 0x0000004d5023723e */ /* 0x000fe200000000ff */
[----:B------:R-:W-:Y:S01]  /*4620*/  FADD.FTZ R36, R5, R36 ;  /* 0x0000002405247221 */ /* 0x000fe20000010000 */
[----:B------:R-:W-:Y:S01]  /*4630*/  IMAD R42, R8, 0x2, R10 ;  /* 0x00000002082a7824 */ /* 0x000fe200078e020a */
[----:B------:R-:W-:Y:S02]  /*4640*/  STSM.16.M88.4 [R41+0x21800], R28 ;  /* 0x0218001c29007844 */ /* 0x000fe40000000200 */
[----:B------:R-:W-:Y:S01]  /*4650*/  FADD.FTZ R21, R45, R36 ;  /* 0x000000242d157221 */ /* 0x000fe20000010000 */
[----:B------:R-:W0:Y:S01]  /*4660*/  MUFU.EX2 R51, R51 ;  /* 0x0000003300337308 */ /* 0x000e220000000800 */
[----:B-1----:R-:W-:Y:S01]  /*4670*/  FADD.FTZ R22, R50, R7 ;  /* 0x0000000732167221 */ /* 0x002fe20000010000 */
[----:B------:R-:W-:Y:S01]  /*4680*/  STSM.16.M88.4 [R42+0x21800], R32 ;  /* 0x021800202a007844 */ /* 0x000fe20000000200 */
[----:B------:R-:W-:-:S04]  /*4690*/  FADD.FTZ R36, R48, R21 ;  /* 0x0000001530247221 */ /* 0x000fc80000010000 */
[----:B------:R-:W-:Y:S01]  /*46a0*/  FADD.FTZ R23, R49, R36 ;  /* 0x0000002431177221 */ /* 0x000fe20000010000 */
[----:B------:R-:W1:Y:S01]  /*46b0*/  MUFU.EX2 R54, R54 ;  /* 0x0000003600367308 */ /* 0x000e620000000800 */
[C---:B--2---:R-:W-:Y:S01]  /*46c0*/  FADD.FTZ R22, R81.reuse, R22 ;  /* 0x0000001651167221 */ /* 0x044fe20000010000 */
[----:B------:R-:W-:Y:S01]  /*46d0*/  F2FP.F16.F32.PACK_AB R25, R81, R50 ;  /* 0x000000325119723e */ /* 0x000fe200000000ff */
[C---:B------:R-:W-:Y:S01]  /*46e0*/  FADD.FTZ R36, R52.reuse, R23 ;  /* 0x0000001734247221 */ /* 0x040fe20000010000 */
[----:B------:R-:W-:-:S03]  /*46f0*/  F2FP.F16.F32.PACK_AB R52, R52, R49 ;  /* 0x000000313434723e */ /* 0x000fc600000000ff */
[----:B------:R-:W-:Y:S01]  /*4700*/  FADD.FTZ R23, R53, R36 ;  /* 0x0000002435177221 */ /* 0x000fe20000010000 */
[----:B------:R-:W2:Y:S01]  /*4710*/  MUFU.EX2 R39, R39 ;  /* 0x0000002700277308 */ /* 0x000ea20000000800 */
[----:B0-----:R-:W-:Y:S01]  /*4720*/  FADD.FTZ R7, R51, R22 ;  /* 0x0000001633077221 */ /* 0x001fe20000010000 */
[----:B------:R-:W-:Y:S01]  /*4730*/  F2FP.F16.F32.PACK_AB R36, R5, R6 ;  /* 0x000000060524723e */ /* 0x000fe200000000ff */
[----:B------:R-:W-:-:S05]  /*4740*/  FADD.FTZ R23, R60, R23 ;  /* 0x000000173c177221 */ /* 0x000fca0000010000 */
[----:B------:R-:W0:Y:S01]  /*4750*/  MUFU.EX2 R46, R46 ;  /* 0x0000002e002e7308 */ /* 0x000e220000000800 */
[C---:B-1----:R-:W-:Y:S01]  /*4760*/  FADD.FTZ R22, R54.reuse, R7 ;  /* 0x0000000736167221 */ /* 0x042fe20000010000 */
[----:B------:R-:W-:Y:S02]  /*4770*/  F2FP.F16.F32.PACK_AB R27, R54, R51 ;  /* 0x00000033361b723e */ /* 0x000fe400000000ff */
[----:B------:R-:W-:-:S04]  /*4780*/  F2FP.F16.F32.PACK_AB R54, R60, R53 ;  /* 0x000000353c36723e */ /* 0x000fc800000000ff */
[----:B------:R-:W1:Y:S01]  /*4790*/  MUFU.EX2 R47, R47 ;  /* 0x0000002f002f7308 */ /* 0x000e620000000800 */
[----:B--2---:R-:W-:-:S07]  /*47a0*/  FADD.FTZ R7, R39, R22 ;  /* 0x0000001627077221 */ /* 0x004fce0000010000 */
[----:B------:R-:W2:Y:S01]  /*47b0*/  MUFU.EX2 R58, R58 ;  /* 0x0000003a003a7308 */ /* 0x000ea20000000800 */
[----:B0-----:R-:W-:Y:S01]  /*47c0*/  FADD.FTZ R22, R46, R7 ;  /* 0x000000072e167221 */ /* 0x001fe20000010000 */
[----:B------:R-:W-:Y:S01]  /*47d0*/  IMAD R7, R8, 0x2, R9 ;  /* 0x0000000208077824 */ /* 0x000fe200078e0209 */
[----:B------:R-:W-:Y:S01]  /*47e0*/  F2FP.F16.F32.PACK_AB R37, R46, R39 ;  /* 0x000000272e25723e */ /* 0x000fe200000000ff */
[----:B------:R-:W-:-:S03]  /*47f0*/  IMAD R8, R8, 0x2, R40 ;  /* 0x0000000208087824 */ /* 0x000fc600078e0228 */
[----:B------:R0:W-:Y:S01]  /*4800*/  STSM.16.M88.4 [R7], R24 ;  /* 0x0000001807007844 */ /* 0x0001e20000000200 */
[----:B------:R-:W3:Y:S01]  /*4810*/  MUFU.EX2 R13, R13 ;  /* 0x0000000d000d7308 */ /* 0x000ee20000000800 */
[----:B-1----:R-:W-:-:S07]  /*4820*/  FADD.FTZ R21, R47, R22 ;  /* 0x000000162f157221 */ /* 0x002fce0000010000 */
[----:B------:R-:W1:Y:S01]  /*4830*/  MUFU.EX2 R62, R67 ;  /* 0x00000043003e7308 */ /* 0x000e620000000800 */
[C---:B--2---:R-:W-:Y:S01]  /*4840*/  FADD.FTZ R22, R58.reuse, R21 ;  /* 0x000000153a167221 */ /* 0x044fe20000010000 */
[----:B------:R-:W-:-:S05]  /*4850*/  F2FP.F16.F32.PACK_AB R39, R58, R47 ;  /* 0x0000002f3a27723e */ /* 0x000fca00000000ff */
[----:B------:R2:W-:Y:S01]  /*4860*/  STSM.16.M88.4 [R10+0x27800], R36 ;  /* 0x027800240a007844 */ /* 0x0005e20000000200 */
[----:B------:R-:W4:Y:S01]  /*4870*/  MUFU.EX2 R64, R64 ;  /* 0x0000004000407308 */ /* 0x000f220000000800 */
[----:B---3--:R-:W-:-:S07]  /*4880*/  FADD.FTZ R21, R13, R22 ;  /* 0x000000160d157221 */ /* 0x008fce0000010000 */
[----:B------:R-:W3:Y:S01]  /*4890*/  MUFU.EX2 R55, R70 ;  /* 0x0000004600377308 */ /* 0x000ee20000000800 */
[C---:B-1----:R-:W-:Y:S01]  /*48a0*/  FADD.FTZ R6, R62.reuse, R21 ;  /* 0x000000153e067221 */ /* 0x042fe20000010000 */
[----:B------:R-:W-:Y:S01]  /*48b0*/  F2FP.F16.F32.PACK_AB R53, R62, R13 ;  /* 0x0000000d3e35723e */ /* 0x000fe200000000ff */
[----:B------:R-:W-:-:S05]  /*48c0*/  VIADD R13, R88, 0xfffffffe ;  /* 0xfffffffe580d7836 */ /* 0x000fca0000000000 */
[----:B------:R-:W1:Y:S01]  /*48d0*/  MUFU.EX2 R65, R65 ;  /* 0x0000004100417308 */ /* 0x000e620000000800 */
[----:B----4-:R-:W-:-:S07]  /*48e0*/  FADD.FTZ R22, R64, R23 ;  /* 0x0000001740167221 */ /* 0x010fce0000010000 */
[----:B------:R-:W4:Y:S01]  /*48f0*/  MUFU.EX2 R66, R71 ;  /* 0x0000004700427308 */ /* 0x000f220000000800 */
[----:B---3--:R-:W-:-:S07]  /*4900*/  FADD.FTZ R5, R55, R6 ;  /* 0x0000000637057221 */ /* 0x008fce0000010000 */
[----:B------:R-:W-:Y:S01]  /*4910*/  MUFU.EX2 R56, R56 ;  /* 0x0000003800387308 */ /* 0x000fe20000000800 */
[C---:B-1----:R-:W-:Y:S01]  /*4920*/  FADD.FTZ R21, R65.reuse, R22 ;  /* 0x0000001641157221 */ /* 0x042fe20000010000 */
[----:B------:R-:W-:-:S06]  /*4930*/  F2FP.F16.F32.PACK_AB R64, R65, R64 ;  /* 0x000000404140723e */ /* 0x000fcc00000000ff */
[----:B------:R-:W1:Y:S01]  /*4940*/  MUFU.EX2 R57, R57 ;  /* 0x0000003900397308 */ /* 0x000e620000000800 */
[C---:B----4-:R-:W-:Y:S01]  /*4950*/  FADD.FTZ R5, R66.reuse, R5 ;  /* 0x0000000542057221 */ /* 0x050fe20000010000 */
[----:B------:R-:W-:-:S05]  /*4960*/  F2FP.F16.F32.PACK_AB R55, R66, R55 ;  /* 0x000000374237723e */ /* 0x000fca00000000ff */
[----:B------:R2:W-:Y:S01]  /*4970*/  STSM.16.M88.4 [R41+0x27800], R52 ;  /* 0x0278003429007844 */ /* 0x0005e20000000200 */
[----:B------:R-:W3:Y:S08]  /*4980*/  MUFU.EX2 R74, R74 ;  /* 0x0000004a004a7308 */ /* 0x000ef00000000800 */
[----:B------:R-:W4:Y:S01]  /*4990*/  MUFU.EX2 R75, R75 ;  /* 0x0000004b004b7308 */ /* 0x000f220000000800 */
[----:B-1----:R-:W-:Y:S01]  /*49a0*/  F2FP.F16.F32.PACK_AB R66, R57, R56 ;  /* 0x000000383942723e */ /* 0x002fe200000000ff */
[----:B------:R-:W-:-:S04]  /*49b0*/  FADD.FTZ R56, R56, R21 ;  /* 0x0000001538387221 */ /* 0x000fc80000010000 */
[----:B------:R-:W-:Y:S02]  /*49c0*/  FADD.FTZ R56, R57, R56 ;  /* 0x0000003839387221 */ /* 0x000fe40000010000 */
[----:B------:R-:W-:Y:S01]  /*49d0*/  MUFU.EX2 R78, R78 ;  /* 0x0000004e004e7308 */ /* 0x000fe20000000800 */
[----:B---3--:R-:W-:-:S07]  /*49e0*/  FADD.FTZ R6, R74, R5 ;  /* 0x000000054a067221 */ /* 0x008fce0000010000 */
[----:B------:R-:W1:Y:S01]  /*49f0*/  MUFU.EX2 R79, R79 ;  /* 0x0000004f004f7308 */ /* 0x000e620000000800 */
[C---:B----4-:R-:W-:Y:S01]  /*4a00*/  F2FP.F16.F32.PACK_AB R65, R75.reuse, R74 ;  /* 0x0000004a4b41723e */ /* 0x050fe200000000ff */
[----:B------:R-:W-:-:S06]  /*4a10*/  FADD.FTZ R5, R75, R6 ;  /* 0x000000064b057221 */ /* 0x000fcc0000010000 */
[----:B------:R-:W-:Y:S08]  /*4a20*/  MUFU.EX2 R61, R61 ;  /* 0x0000003d003d7308 */ /* 0x000ff00000000800 */
[----:B------:R-:W0:Y:S01]  /*4a30*/  MUFU.EX2 R68, R68 ;  /* 0x0000004400447308 */ /* 0x000e220000000800 */
[----:B-1----:R-:W-:Y:S01]  /*4a40*/  F2FP.F16.F32.PACK_AB R67, R79, R78 ;  /* 0x0000004e4f43723e */ /* 0x002fe200000000ff */
[----:B------:R-:W-:-:S04]  /*4a50*/  FADD.FTZ R78, R78, R5 ;  /* 0x000000054e4e7221 */ /* 0x000fc80000010000 */
[----:B------:R2:W-:Y:S01]  /*4a60*/  STSM.16.M88.4 [R42+0x27800], R64 ;  /* 0x027800402a007844 */ /* 0x0005e20000000200 */
[----:B------:R-:W-:Y:S01]  /*4a70*/  FADD.FTZ R79, R79, R78 ;  /* 0x0000004e4f4f7221 */ /* 0x000fe20000010000 */
[----:B------:R-:W-:Y:S08]  /*4a80*/  MUFU.EX2 R69, R69 ;  /* 0x0000004500457308 */ /* 0x000ff00000000800 */
[----:B------:R-:W1:Y:S01]  /*4a90*/  MUFU.EX2 R72, R72 ;  /* 0x0000004800487308 */ /* 0x000e620000000800 */
[----:B0-----:R-:W-:Y:S01]  /*4aa0*/  F2FP.F16.F32.PACK_AB R24, R68, R61 ;  /* 0x0000003d4418723e */ /* 0x001fe200000000ff */
[----:B------:R-:W-:-:S04]  /*4ab0*/  FADD.FTZ R61, R61, R56 ;  /* 0x000000383d3d7221 */ /* 0x000fc80000010000 */
[----:B------:R-:W-:Y:S02]  /*4ac0*/  FADD.FTZ R68, R68, R61 ;  /* 0x0000003d44447221 */ /* 0x000fe40000010000 */
[----:B------:R-:W-:Y:S08]  /*4ad0*/  MUFU.EX2 R82, R82 ;  /* 0x0000005200527308 */ /* 0x000ff00000000800 */
[----:B------:R-:W0:Y:S01]  /*4ae0*/  MUFU.EX2 R83, R83 ;  /* 0x0000005300537308 */ /* 0x000e220000000800 */
[----:B-1----:R-:W-:Y:S01]  /*4af0*/  F2FP.F16.F32.PACK_AB R26, R72, R69 ;  /* 0x00000045481a723e */ /* 0x002fe200000000ff */
[----:B------:R-:W-:-:S04]  /*4b00*/  FADD.FTZ R69, R69, R68 ;  /* 0x0000004445457221 */ /* 0x000fc80000010000 */
[----:B------:R-:W-:Y:S02]  /*4b10*/  FADD.FTZ R6, R72, R69 ;  /* 0x0000004548067221 */ /* 0x000fe40000010000 */
[----:B------:R-:W-:Y:S08]  /*4b20*/  MUFU.EX2 R86, R86 ;  /* 0x0000005600567308 */ /* 0x000ff00000000800 */
[----:B------:R-:W1:Y:S01]  /*4b30*/  MUFU.EX2 R73, R73 ;  /* 0x0000004900497308 */ /* 0x000e620000000800 */
[----:B0-----:R-:W-:Y:S01]  /*4b40*/  F2FP.F16.F32.PACK_AB R25, R83, R82 ;  /* 0x000000525319723e */ /* 0x001fe200000000ff */
[----:B------:R-:W-:-:S04]  /*4b50*/  FADD.FTZ R82, R82, R79 ;  /* 0x0000004f52527221 */ /* 0x000fc80000010000 */
[----:B------:R-:W-:Y:S01]  /*4b60*/  FADD.FTZ R83, R83, R82 ;  /* 0x0000005253537221 */ /* 0x000fe20000010000 */
[----:B-1----:R-:W-:-:S03]  /*4b70*/  F2FP.F16.F32.PACK_AB R27, R73, R86 ;  /* 0x00000056491b723e */ /* 0x002fc600000000ff */
[----:B------:R-:W-:Y:S02]  /*4b80*/  FADD.FTZ R86, R86, R83 ;  /* 0x0000005356567221 */ /* 0x000fe40000010000 */
[----:B------:R2:W-:Y:S02]  /*4b90*/  STSM.16.M88.4 [R7+0x6000], R24 ;  /* 0x0060001807007844 */ /* 0x0005e40000000200 */
[----:B------:R-:W-:Y:S01]  /*4ba0*/  FADD.FTZ R5, R73, R86 ;  /* 0x0000005649057221 */ /* 0x000fe20000010000 */
[----:B------:R0:W-:Y:S06]  /*4bb0*/  MEMBAR.ALL.CTA ;  /* 0x0000000000007992 */ /* 0x0001ec0000008000 */
[----:B0-----:R-:W0:Y:S02]  /*4bc0*/  FENCE.VIEW.ASYNC.S ;  /* 0x00000000000073c6 */ /* 0x001e240000000000 */
[----:B0-----:R-:W-:Y:S01]  /*4bd0*/  NOP ;  /* 0x0000000000007918 */ /* 0x001fe20000000000 */
[----:B------:R-:W-:Y:S05]  /*4be0*/  @P2 BRA `(.L_x_871) ;  /* 0x0000000000442947 */ /* 0x000fea0003800000 */
        /* <DEDUP_REMOVED lines=10> */
.L_x_872:
[----:B------:R-:W-:-:S11]  /*4c90*/  UISETP.NE.AND UP2, UPT, UR5, 0x1, UPT ;  /* 0x000000010500788c */ /* 0x000fd6000bf45270 */
[----:B------:R-:W-:Y:S02]  /*4ca0*/  @UP2 ULDC.64 UR18, c[0x0][0x9e8] ;  /* 0x00027a0000122ab9 */ /* 0x000fe40000000a00 */
[----:B------:R-:W-:-:S04]  /*4cb0*/  UIMAD.WIDE.U32 UR14, UR6, UR18, URZ ;  /* 0x00000012060e72a5 */ /* 0x000fc8000f8e003f */
[----:B------:R-:W-:-:S12]  /*4cc0*/  @UP2 USHF.R.U32.HI UR6, URZ, UR19, UR15 ;  /* 0x000000133f062299 */ /* 0x000fd8000801160f */
.L_x_873:
[----:B------:R-:W-:-:S04]  /*4cd0*/  UIMAD UR5, UR6, UR5, UR5 ;  /* 0x00000005060572a4 */ /* 0x000fc8000f8e0205 */
[----:B------:R-:W-:-:S04]  /*4ce0*/  UISETP.LT.AND UP2, UPT, UR4, UR5, UPT ;  /* 0x000000050400728c */ /* 0x000fc8000bf41270 */
[----:B------:R-:W-:-:S12]  /*4cf0*/  USEL UR4, UR4, UR5, UP2 ;  /* 0x0000000504047287 */ /* 0x000fd80009000000 */
.L_x_871:
[----:B------:R-:W-:Y:S01]  /*4d00*/  USHF.R.S32.HI UR5, URZ, 0x1f, UR4 ;  /* 0x0000001f3f057899 */ /* 0x000fe20008011404 */
[----:B------:R-:W-:Y:S02]  /*4d10*/  CS2R R134, SRZ ;  /* 0x0000000000867805 */ /* 0x000fe4000001ff00 */
[----:B------:R-:W-:Y:S02]  /*4d20*/  CS2R R132, SRZ ;  /* 0x0000000000847805 */ /* 0x000fe4000001ff00 */
[----:B------:R-:W-:Y:S01]  /*4d30*/  CS2R R130, SRZ ;  /* 0x0000000000827805 */ /* 0x000fe2000001ff00 */
[----:B------:R-:W-:Y:S01]  /*4d40*/  ULEA.HI UR5, UR5, UR4, URZ, 0x7 ;  /* 0x0000000405057291 */ /* 0x000fe2000f8f383f */
[----:B------:R-:W-:Y:S02]  /*4d50*/  CS2R R128, SRZ ;  /* 0x0000000000807805 */ /* 0x000fe4000001ff00 */
[----:B------:R-:W-:Y:S01]  /*4d60*/  CS2R R126, SRZ ;  /* 0x00000000007e7805 */ /* 0x000fe2000001ff00 */
[----:B------:R-:W-:Y:S01]  /*4d70*/  UMOV UR4, URZ ;  /* 0x0000003f00047c82 */ /* 0x000fe20008000000 */
[----:B------:R-:W-:Y:S01]  /*4d80*/  USHF.R.S32.HI UR5, URZ, 0x7, UR5 ;  /* 0x000000073f057899 */ /* 0x000fe20008011405 */
[----:B------:R-:W-:-:S02]  /*4d90*/  CS2R R124, SRZ ;  /* 0x00000000007c7805 */ /* 0x000fc4000001ff00 */
[----:B------:R-:W-:Y:S02]  /*4da0*/  CS2R R122, SRZ ;  /* 0x00000000007a7805 */ /* 0x000fe4000001ff00 */
[----:B------:R-:W-:Y:S01]  /*4db0*/  CS2R R120, SRZ ;  /* 0x0000000000787805 */ /* 0x000fe2000001ff00 */
[----:B------:R-:W-:Y:S01]  /*4dc0*/  UISETP.LT.AND UP2, UPT, UR60, UR5, UPT ;  /* 0x000000053c00728c */ /* 0x000fe2000bf41270 */
[----:B------:R-:W-:Y:S02]  /*4dd0*/  CS2R R118, SRZ ;  /* 0x0000000000767805 */ /* 0x000fe4000001ff00 */
[----:B------:R-:W-:Y:S02]  /*4de0*/  CS2R R116, SRZ ;  /* 0x0000000000747805 */ /* 0x000fe4000001ff00 */
[----:B------:R-:W-:Y:S01]  /*4df0*/  CS2R R114, SRZ ;  /* 0x0000000000727805 */ /* 0x000fe2000001ff00 */
[----:B------:R-:W-:Y:S01]  /*4e00*/  USEL UR28, UR60, UR5, !UP2 ;  /* 0x000000053c1c7287 */ /* 0x000fe2000d000000 */
[----:B------:R-:W-:-:S02]  /*4e10*/  CS2R R112, SRZ ;  /* 0x0000000000707805 */ /* 0x000fc4000001ff00 */
[----:B------:R-:W-:Y:S01]  /*4e20*/  CS2R R110, SRZ ;  /* 0x00000000006e7805 */ /* 0x000fe2000001ff00 */
[----:B------:R-:W-:Y:S01]  /*4e30*/  UMOV UR5, URZ ;  /* 0x0000003f00057c82 */ /* 0x000fe20008000000 */
[----:B------:R-:W-:Y:S02]  /*4e40*/  CS2R R108, SRZ ;  /* 0x00000000006c7805 */ /* 0x000fe4000001ff00 */
[----:B------:R-:W-:Y:S02]  /*4e50*/  CS2R R106, SRZ ;  /* 0x00000000006a7805 */ /* 0x000fe4000001ff00 */
[----:B------:R-:W-:Y:S02]  /*4e60*/  ISETP.GE.AND P2, PT, R13, UR28, PT ;  /* 0x0000001c0d007c0c */ /* 0x000fe4000bf46270 */
        /* <DEDUP_REMOVED lines=9> */
[----:B------:R-:W-:Y:S06]  /*4f00*/  @!P2 BRA `(.L_x_874) ;  /* 0x00000030005ca947 */ /* 0x000fec0003800000 */
[----:B------:R-:W-:Y:S01]  /*4f10*/  IMAD.MOV.U32 R135, RZ, RZ, RZ ;  /* 0x000000ffff877224 */ /* 0x000fe200078e00ff */
[----:B------:R-:W-:Y:S01]  /*4f20*/  UMOV UR40, URZ ;  /* 0x0000003f00287c82 */ /* 0x000fe20008000000 */
[----:B------:R-:W-:Y:S01]  /*4f30*/  UMOV UR6, URZ ;  /* 0x0000003f00067c82 */ /* 0x000fe20008000000 */
[----:B------:R-:W-:Y:S01]  /*4f40*/  ULDC UR29, c[0x0][0x9e4] ;  /* 0x00027900001d7ab9 */ /* 0x000fe20000000800 */
[----:B------:R-:W-:Y:S01]  /*4f50*/  ULDC UR31, c[0x0][0x2f0] ;  /* 0x0000bc00001f7ab9 */ /* 0x000fe20000000800 */
[----:B------:R-:W-:Y:S01]  /*4f60*/  ULDC UR30, c[0x0][0x988] ;  /* 0x00026200001e7ab9 */ /* 0x000fe20000000800 */
[----:B------:R-:W-:-:S05]  /*4f70*/  ULDC UR38, c[0x0][0x9e0] ;  /* 0x0002780000267ab9 */ /* 0x000fca0000000800 */
.L_x_891:
[----:B------:R-:W-:Y:S01]  /*4f80*/  UIADD3 UR4, UR6, 0x1, URZ ;  /* 0x0000000106047890 */ /* 0x000fe2000fffe03f */
[----:B------:R-:W-:-:S03]  /*4f90*/  ISETP.NE.AND P3, PT, RZ, UR37, PT ;  /* 0x00000025ff007c0c */ /* 0x000fc6000bf65270 */
[----:B------:R-:W-:-:S04]  /*4fa0*/  UISETP.NE.AND UP2, UPT, UR4, 0x2, UPT ;  /* 0x000000020400788c */ /* 0x000fc8000bf45270 */
[----:B------:R-:W-:Y:S02]  /*4fb0*/  USEL UR5, URZ, 0x1, UP2 ;  /* 0x000000013f057887 */ /* 0x000fe40009000000 */
[----:B------:R-:W-:Y:S02]  /*4fc0*/  USEL UR4, UR4, URZ, UP2 ;  /* 0x0000003f04047287 */ /* 0x000fe40009000000 */
[----:B------:R-:W-:Y:S02]  /*4fd0*/  ULOP3.LUT UR5, UR40, UR5, URZ, 0x3c, !UPT ;  /* 0x0000000528057292 */ /* 0x000fe4000f8e3c3f */
[----:B---3--:R-:W-:Y:S10]  /*4fe0*/  @P3 BRA `(.L_x_875) ;  /* 0x00000000002c3947 */ /* 0x008ff40003800000 */
[----:B------:R-:W-:Y:S05]  /*4ff0*/  @!P0 BRA `(.L_x_876) ;  /* 0x0000000000048947 */ /* 0x000fea0003800000 */
[----:B------:R-:W-:Y:S01]  /*5000*/  BPT.TRAP 0x1 ;  /* 0x000000040000795c */ /* 0x000fe20000300000 */
.L_x_876:
[----:B------:R-:W-:Y:S01]  /*5010*/  ULEA UR10, UR4, UR36, 0x3 ;  /* 0x00000024040a7291 */ /* 0x000fe2000f8e183f */
[----:B------:R-:W-:-:S05]  /*5020*/  IMAD.U32 R12, RZ, RZ, UR5 ;  /* 0x00000005ff0c7e24 */ /* 0x000fca000f8e00ff */
[----:B------:R-:W-:-:S04]  /*5030*/  SHF.L.U32 R12, R12, 0x1f, RZ ;  /* 0x0000001f0c0c7819 */ /* 0x000fc800000006ff */
[----:B------:R0:W1:Y:S01]  /*5040*/  SYNCS.PHASECHK.TRANS64.TRYWAIT P2, [UR10+0x2d830], R12 ;  /* 0x02d8300cff0075a7 */ /* 0x000062000804014a */
[----:B------:R-:W-:Y:S05]  /*5050*/  @!P0 BRA `(.L_x_877) ;  /* 0x0000000000048947 */ /* 0x000fea0003800000 */
[----:B------:R-:W-:Y:S01]  /*5060*/  BPT.TRAP 0x1 ;  /* 0x000000040000795c */ /* 0x000fe20000300000 */
.L_x_877:
[----:B-1----:R-:W-:Y:S05]  /*5070*/  @P2 BRA `(.L_x_875) ;  /* 0x0000000000082947 */ /* 0x002fea0003800000 */
[----:B------:R-:W1:Y:S02]  /*5080*/  SYNCS.PHASECHK.TRANS64.TRYWAIT P2, [UR10+0x2d830], R12 ;  /* 0x02d8300cff0075a7 */ /* 0x000e64000804014a */
[----:B-1----:R-:W-:Y:S05]  /*5090*/  @!P2 BRA `(.L_x_878) ;  /* 0x000000e800a8a947 */ /* 0x002fea0003800000 */
.L_x_875:
[----:B01----:R-:W-:Y:S01]  /*50a0*/  VIADD R12, R19, 0x8 ;  /* 0x00000008130c7836 */ /* 0x003fe20000000000 */
[----:B------:R-:W-:Y:S01]  /*50b0*/  R2UR UR32, R14 ;  /* 0x000000000e2072ca */ /* 0x000fe200000e0000 */
[----:B------:R-:W-:Y:S01]  /*50c0*/  UIMAD UR34, UR4, 0x600, UR7 ;  /* 0x00000600042278a4 */ /* 0x000fe2000f8e0207 */
[----:B------:R-:W-:Y:S01]  /*50d0*/  R2UR UR33, R15 ;  /* 0x000000000f2172ca */ /* 0x000fe200000e0000 */
[----:B------:R-:W-:Y:S01]  /*50e0*/  UMOV UR35, 0x80000020 ;  /* 0x8000002000237882 */ /* 0x000fe20000000000 */
[----:B------:R0:W-:Y:S01]  /*50f0*/  BAR.SYNC.DEFER_BLOCKING R12, 0x100 ;  /* 0x0004000c0000751d */ /* 0x0001e20000010000 */
[----:B------:R-:W-:Y:S02]  /*5100*/  UIADD3 UR10, UR34, 0x2, URZ ;  /* 0x00000002220a7890 */ /* 0x000fe4000fffe03f */
[----:B------:R-:W-:Y:S02]  /*5110*/  UIADD3 UR14, UR34, 0x200, URZ ;  /* 0x00000200220e7890 */ /* 0x000fe4000fffe03f */
[----:B------:R-:W-:Y:S01]  /*5120*/  UIADD3 UR18, UR34, 0x202, URZ ;  /* 0x0000020222127890 */ /* 0x000fe2000fffe03f */
[----:B------:R-:W-:Y:S01]  /*5130*/  UMOV UR11, 0x80000020 ;  /* 0x80000020000b7882 */ /* 0x000fe20000000000 */
[----:B------:R-:W-:Y:S01]  /*5140*/  UMOV UR15, 0x80000020 ;  /* 0x80000020000f7882 */ /* 0x000fe20000000000 */
[----:B------:R-:W-:Y:S01]  /*5150*/  UMOV UR19, 0x80000020 ;  /* 0x8000002000137882 */ /* 0x000fe20000000000 */
[----:B------:R-:W-:Y:S01]  /*5160*/  UIADD3 UR22, UR34, 0x400, URZ ;  /* 0x0000040022167890 */ /* 0x000fe2000fffe03f */
[----:B------:R-:W-:Y:S01]  /*5170*/  UMOV UR23, 0x80000020 ;  /* 0x8000002000177882 */ /* 0x000fe20000000000 */
[----:B------:R-:W-:Y:S01]  /*5180*/  UIADD3 UR26, UR34, 0x402, URZ ;  /* 0x00000402221a7890 */ /* 0x000fe2000fffe03f */
[----:B------:R-:W-:Y:S01]  /*5190*/  UMOV UR27, 0x80000020 ;  /* 0x80000020001b7882 */ /* 0x000fe20000000000 */
[----:B--2---:R-:W-:-:S06]  /*51a0*/  WARPGROUP.ARRIVE ;  /* 0x00000000000079c5 */ /* 0x004fcc0000000000 */
[----:B------:R-:W-:Y:S03]  /*51b0*/  HGMMA.64x128x16.F32 R24, gdesc[UR32], RZ, !UPT, gsb0 ;  /* 0x01e00000201879f0 */ /* 0x000fe6000c0008ff */
        /* <DEDUP_REMOVED lines=16> */
[----:B0-----:R-:W-:Y:S05]  /*52c0*/  @P3 BRA `(.L_x_879) ;  /* 0x00000000002c3947 */ /* 0x001fea0003800000 */
[----:B------:R-:W-:Y:S05]  /*52d0*/  @!P0 BRA `(.L_x_880) ;  /* 0x0000000000048947 */ /* 0x000fea0003800000 */
[----:B------:R-:W-:Y:S01]  /*52e0*/  BPT.TRAP 0x1 ;  /* 0x000000040000795c */ /* 0x000fe20000300000 */
.L_x_880:
[----:B------:R-:W-:Y:S01]  /*52f0*/  ULEA UR10, UR6, UR36, 0x3 ;  /* 0x00000024060a7291 */ /* 0x000fe2000f8e183f */
[----:B------:R-:W-:-:S05]  /*5300*/  IMAD.U32 R12, RZ, RZ, UR40 ;  /* 0x00000028ff0c7e24 */ /* 0x000fca000f8e00ff */
[----:B------:R-:W-:-:S04]  /*5310*/  SHF.L.U32 R12, R12, 0x1f, RZ ;  /* 0x0000001f0c0c7819 */ /* 0x000fc800000006ff */
[----:B------:R0:W1:Y:S01]  /*5320*/  SYNCS.PHASECHK.TRANS64.TRYWAIT P2, [UR10+0x2d850], R12 ;  /* 0x02d8500cff0075a7 */ /* 0x000062000804014a */
[----:B------:R-:W-:Y:S05]  /*5330*/  @!P0 BRA `(.L_x_881) ;  /* 0x0000000000048947 */ /* 0x000fea0003800000 */
[----:B------:R-:W-:Y:S01]  /*5340*/  BPT.TRAP 0x1 ;  /* 0x000000040000795c */ /* 0x000fe20000300000 */
.L_x_881:
[----:B-1----:R-:W-:Y:S05]  /*5350*/  @P2 BRA `(.L_x_879) ;  /* 0x0000000000082947 */ /* 0x002fea0003800000 */
[----:B------:R-:W1:Y:S02]  /*5360*/  SYNCS.PHASECHK.TRANS64.TRYWAIT P2, [UR10+0x2d850], R12 ;  /* 0x02d8500cff0075a7 */ /* 0x000e64000804014a */
[----:B-1----:R-:W-:Y:S05]  /*5370*/  @!P2 BRA `(.L_x_882) ;  /* 0x000000e80008a947 */ /* 0x002fea0003800000 */
.L_x_879:
[----:B------:R-:W-:Y:S01]  /*5380*/  UIADD3 UR10, UR36, 0x400, URZ ;  /* 0x00000400240a7890 */ /* 0x000fe2000fffe03f */
[----:B------:R-:W-:Y:S01]  /*5390*/  WARPGROUP.ARRIVE ;  /* 0x00000000000079c5 */ /* 0x000fe20000000000 */
[----:B------:R-:W-:Y:S01]  /*53a0*/  ULOP3.LUT UR11, UR39, 0x10000, URZ, 0xfc, !UPT ;  /* 0x00010000270b7892 */ /* 0x000fe2000f8efc3f */
[----:B------:R-:W-:Y:S01]  /*53b0*/  PLOP3.LUT P2, PT, PT, PT, UP0, 0x80, 0x0 ;  /* 0x000000000000781c */ /* 0x000fe20003f4f008 */
[----:B------:R-:W-:Y:S01]  /*53c0*/  USHF.R.U32.HI UR10, URZ, 0x4, UR10 ;  /* 0x000000043f0a7899 */ /* 0x000fe2000801160a */
[----:B------:R-:W-:Y:S01]  /*53d0*/  PLOP3.LUT P3, PT, PT, PT, UP0, 0x80, 0x0 ;  /* 0x000000000000781c */ /* 0x000fe20003f6f008 */
[----:B------:R-:W-:Y:S01]  /*53e0*/  UMOV UR33, 0x40000040 ;  /* 0x4000004000217882 */ /* 0x000fe20000000000 */
[----:B------:R-:W-:Y:S01]  /*53f0*/  UMOV UR35, 0x80000020 ;  /* 0x8000002000237882 */ /* 0x000fe20000000000 */
[----:B------:R-:W-:Y:S01]  /*5400*/  ULOP3.LUT UR10, UR10, 0x3fff, URZ, 0xc0, !UPT ;  /* 0x00003fff0a0a7892 */ /* 0x000fe2000f8ec03f */
[----:B------:R-:W-:Y:S01]  /*5410*/  IMAD.MOV.U32 R140, RZ, RZ, R0 ;  /* 0x000000ffff8c7224 */ /* 0x000fe200078e0000 */
[----:B------:R-:W-:Y:S01]  /*5420*/  UMOV UR32, UR11 ;  /* 0x0000000b00207c82 */ /* 0x000fe20008000000 */
[----:B-1----:R-:W-:Y:S01]  /*5430*/  IMAD.SHL.U32 R21, R13, 0x80, RZ ;  /* 0x000000800d157824 */ /* 0x002fe200078e00ff */
[----:B------:R-:W-:Y:S01]  /*5440*/  ULOP3.LUT UR10, UR10, 0x2000000, URZ, 0xfc, !UPT ;  /* 0x020000000a0a7892 */ /* 0x000fe2000f8efc3f */
[----:B------:R-:W-:Y:S01]  /*5450*/  IMAD.U32 R23, RZ, RZ, UR4 ;  /* 0x00000004ff177e24 */ /* 0x000fe2000f8e00ff */
[----:B------:R-:W-:Y:S01]  /*5460*/  R2UR UR14, R4 ;  /* 0x00000000040e72ca */ /* 0x000fe200000e0000 */
[----:B------:R-:W-:Y:S01]  /*5470*/  VIADD R22, R19, 0x9 ;  /* 0x0000000913167836 */ /* 0x000fe20000000000 */
[----:B------:R-:W-:Y:S01]  /*5480*/  UIMAD UR10, UR6, 0x600, UR10 ;  /* 0x00000600060a78a4 */ /* 0x000fe2000f8e020a */
[----:B------:R-:W-:-:S02]  /*5490*/  IADD3 R136, -R21, 0x1, RZ ;  /* 0x0000000115887810 */ /* 0x000fc40007ffe1ff */
[----:B------:R-:W-:-:S03]  /*54a0*/  @!P1 LEA R23, R23, UR36, 0x3 ;  /* 0x0000002417179c11 */ /* 0x000fc6000f8e18ff */
[----:B------:R-:W-:Y:S01]  /*54b0*/  IMAD R137, R3, -0x2, R136 ;  /* 0xfffffffe03897824 */ /* 0x000fe200078e0288 */
[----:B------:R-:W-:Y:S01]  /*54c0*/  UMOV UR34, UR10 ;  /* 0x0000000a00227c82 */ /* 0x000fe20008000000 */
[----:B------:R-:W-:Y:S01]  /*54d0*/  @!P1 VIADD R23, R23, 0x2d840 ;  /* 0x0002d84017179836 */ /* 0x000fe20000000000 */
[----:B------:R-:W-:Y:S01]  /*54e0*/  HGMMA.64x96x16.F32 R88, gdesc[UR32].tnspB, R88, gsb0 ;  /* 0x41600000205879f0 */ /* 0x000fe20008000858 */
[----:B------:R-:W-:Y:S01]  /*54f0*/  UIADD3 UR32, UR11, 0x2, URZ ;  /* 0x000000020b207890 */ /* 0x000fe2000fffe03f */
[----:B------:R-:W-:Y:S01]  /*5500*/  IMAD R137, R18, UR31, R137 ;  /* 0x0000001f12897c24 */ /* 0x000fe2000f8e0289 */
[----:B------:R-:W-:Y:S01]  /*5510*/  UIADD3 UR34, UR10, 0x40, URZ ;  /* 0x000000400a227890 */ /* 0x000fe2000fffe03f */
[----:B------:R-:W-:Y:S01]  /*5520*/  @!P1 PRMT R23, RZ, 0x654, R23 ;  /* 0x00000654ff179816 */ /* 0x000fe20000000017 */
[----:B------:R-:W-:Y:S01]  /*5530*/  UMOV UR33, 0x40000040 ;  /* 0x4000004000217882 */ /* 0x000fe20000000000 */
[----:B------:R-:W-:Y:S01]  /*5540*/  UMOV UR35, 0x80000020 ;  /* 0x8000002000237882 */ /* 0x000fe20000000000 */
        /* <DEDUP_REMOVED lines=42> */
[----:B------:R-:W-:Y:S02]  /*57f0*/  @UP0 ULDC UR10, c[0x0][0x44c] ;  /* 0x00011300000a0ab9 */ /* 0x000fe40000000800 */
[----:B0-----:R-:W-:Y:S01]  /*5800*/  @P2 IMAD.HI.U32 R12, R0, UR10, RZ ;  /* 0x0000000a000c2c27 */ /* 0x001fe2000f8e00ff */
[----:B------:R-:W-:Y:S01]  /*5810*/  @UP0 ULDC UR10, c[0x0][0x450] ;  /* 0x00011400000a0ab9 */ /* 0x000fe20000000800 */
[----:B------:R-:W-:-:S03]  /*5820*/  ISETP.GE.U32.AND P2, PT, R2, 0x180, PT ;  /* 0x000001800200780c */ /* 0x000fc60003f46070 */
[----:B------:R-:W-:Y:S02]  /*5830*/  @P3 SHF.R.U32.HI R140, RZ, UR10, R12 ;  /* 0x0000000aff8c3c19 */ /* 0x000fe4000801160c */
[----:B------:R-:W0:Y:S01]  /*5840*/  LDC R12, c[0x0][0x288] ;  /* 0x0000a200ff0c7b82 */ /* 0x000e220000000800 */
[----:B------:R-:W-:Y:S02]  /*5850*/  SEL R22, R22, 0x9, !P2 ;  /* 0x0000000916167807 */ /* 0x000fe40005000000 */
[----:B------:R-:W1:Y:S01]  /*5860*/  SHFL.IDX PT, R141, R140, RZ, 0x1c1f ;  /* 0x001c1fff8c8d7589 */ /* 0x000e6200000e0000 */
[----:B------:R-:W-:Y:S01]  /*5870*/  PLOP3.LUT P2, PT, PT, PT, UP1, 0x40, 0x0 ;  /* 0x000000000000781c */ /* 0x000fe20003f4e818 */
[----:B0-----:R-:W-:-:S04]  /*5880*/  IMAD.IADD R137, R137, 0x1, -R12 ;  /* 0x0000000189897824 */ /* 0x001fc800078e0a0c */
[C---:B------:R-:W-:Y:S02]  /*5890*/  VIADD R139, R137.reuse, UR38 ;  /* 0x00000026898b7c36 */ /* 0x040fe40008000000 */
[----:B------:R-:W-:Y:S02]  /*58a0*/  VIADD R138, R137, UR14 ;  /* 0x0000000e898a7c36 */ /* 0x000fe40008000000 */
[C---:B-1----:R-:W-:Y:S02]  /*58b0*/  IMAD.IADD R137, R141.reuse, 0x1, R139 ;  /* 0x000000018d897824 */ /* 0x042fe400078e028b */
[----:B------:R-:W-:Y:S01]  /*58c0*/  IMAD.IADD R136, R141, 0x1, R138 ;  /* 0x000000018d887824 */ /* 0x000fe200078e028a */
[----:B------:R-:W-:Y:S02]  /*58d0*/  WARPGROUP.DEPBAR.LE gsb0, 0x0 ;  /* 0x00008000000079c5 */ /* 0x000fe40000010000 */
[----:B------:R-:W-:-:S06]  /*58e0*/  WARPGROUP.ARRIVE ;  /* 0x00000000000079c5 */ /* 0x000fcc0000000000 */
[----:B------:R-:W-:Y:S03]  /*58f0*/  HGMMA.64x96x16.F32 R88, gdesc[UR32].tnspB, R88, gsb0 ;  /* 0x41600000205879f0 */ /* 0x000fe60008000858 */
[----:B------:R-:W-:Y:S02]  /*5900*/  WARPGROUP.DEPBAR.LE gsb0, 0x0 ;  /* 0x00008000000079c5 */ /* 0x000fe40000010000 */
[----:B------:R0:W-:Y:S06]  /*5910*/  BAR.ARV R22, 0x100 ;  /* 0x000400160000751d */ /* 0x0001ec0000002000 */
[----:B------:R0:W-:Y:S01]  /*5920*/  @!P1 SYNCS.ARRIVE.TRANS64.RED.A1T0 RZ, [R23+URZ], RZ ;  /* 0x000000ff17ff99a7 */ /* 0x0001e2000810043f */
[----:B------:R-:W-:Y:S05]  /*5930*/  @P2 BRA `(.L_x_883) ;  /* 0x00000000005c2947 */ /* 0x000fea0003800000 */
[----:B0-----:R-:W-:Y:S01]  /*5940*/  IMAD R23, R18, UR31, R141 ;  /* 0x0000001f12177c24 */ /* 0x001fe2000f8e028d */
[----:B------:R-:W-:Y:S03]  /*5950*/  BSSY B0, `(.L_x_884) ;  /* 0x0000011000007945 */ /* 0x000fe60003800000 */
[----:B------:R-:W-:-:S05]  /*5960*/  IMAD.IADD R141, R23, 0x1, -R12 ;  /* 0x00000001178d7824 */ /* 0x000fca00078e0a0c */
[----:B------:R-:W-:-:S13]  /*5970*/  ISETP.GT.AND P2, PT, R141, -0x1, PT ;  /* 0xffffffff8d00780c */ /* 0x000fda0003f44270 */
[----:B------:R-:W-:Y:S05]  /*5980*/  @P2 BRA `(.L_x_885) ;  /* 0x0000000000202947 */ /* 0x000fea0003800000 */
[----:B------:R-:W-:Y:S01]  /*5990*/  IMAD.U32 R142, RZ, RZ, UR29 ;  /* 0x0000001dff8e7e24 */ /* 0x000fe2000f8e00ff */
[----:B------:R-:W-:-:S04]  /*59a0*/  LOP3.LUT R141, RZ, R141, RZ, 0x33, !PT ;  /* 0x0000008dff8d7212 */ /* 0x000fc800078e33ff */
[----:B------:R-:W-:-:S13]  /*59b0*/  ISETP.NE.AND P2, PT, R142, 0x1, PT ;  /* 0x000000018e00780c */ /* 0x000fda0003f45270 */
[----:B------:R-:W0:Y:S02]  /*59c0*/  @P2 LDC.64 R22, c[0x0][0x9e8] ;  /* 0x00027a00ff162b82 */ /* 0x000e240000000a00 */
[----:B0-----:R-:W-:-:S05]  /*59d0*/  @P2 IMAD.HI.U32 R22, R141, R22, RZ ;  /* 0x000000168d162227 */ /* 0x001fca00078e00ff */
[----:B------:R-:W-:-:S04]  /*59e0*/  @P2 SHF.R.U32.HI R141, RZ, R23, R22 ;  /* 0x00000017ff8d2219 */ /* 0x000fc80000011616 */
[----:B------:R-:W-:Y:S01]  /*59f0*/  LOP3.LUT R141, RZ, R141, RZ, 0x33, !PT ;  /* 0x0000008dff8d7212 */ /* 0x000fe200078e33ff */
[----:B------:R-:W-:Y:S06]  /*5a00*/  BRA `(.L_x_886) ;  /* 0x0000000000147947 */ /* 0x000fec0003800000 */
.L_x_885:
[----:B------:R-:W-:-:S05]  /*5a10*/  IMAD.U32 R142, RZ, RZ, UR29 ;  /* 0x0000001dff8e7e24 */ /* 0x000fca000f8e00ff */
[----:B------:R-:W-:-:S13]  /*5a20*/  ISETP.NE.AND P2, PT, R142, 0x1, PT ;  /* 0x000000018e00780c */ /* 0x000fda0003f45270 */
[----:B------:R-:W0:Y:S02]  /*5a30*/  @P2 LDC.64 R22, c[0x0][0x9e8] ;  /* 0x00027a00ff162b82 */ /* 0x000e240000000a00 */
[----:B0-----:R-:W-:-:S05]  /*5a40*/  @P2 IMAD.HI.U32 R22, R141, R22, RZ ;  /* 0x000000168d162227 */ /* 0x001fca00078e00ff */
[----:B------:R-:W-:-:S07]  /*5a50*/  @P2 SHF.R.U32.HI R141, RZ, R23, R22 ;  /* 0x00000017ff8d2219 */ /* 0x000fce0000011616 */
.L_x_886:
[----:B------:R-:W-:Y:S05]  /*5a60*/  BSYNC B0 ;  /* 0x0000000000007941 */ /* 0x000fea0003800000 */
.L_x_884:
[----:B------:R-:W-:-:S04]  /*5a70*/  IMAD R22, R141, R142, -R21 ;  /* 0x0000008e8d167224 */ /* 0x000fc800078e0a15 */
[----:B------:R-:W-:-:S05]  /*5a80*/  IMAD R22, R3, -0x2, R22 ;  /* 0xfffffffe03167824 */ /* 0x000fca00078e0216 */
[----:B------:R-:W-:Y:S02]  /*5a90*/  VIADDMNMX R137, R22, R142, R137, PT ;  /* 0x0000008e16897246 */ /* 0x000fe40003800189 */
[----:B------:R-:W-:-:S07]  /*5aa0*/  VIMNMX R136, R136, R22, !PT ;  /* 0x0000001688887248 */ /* 0x000fce0007fe0100 */
.L_x_883:
[----:B------:R-:W-:Y:S01]  /*5ab0*/  ISETP.GT.AND P2, PT, R13, -0x1, PT ;  /* 0xffffffff0d00780c */ /* 0x000fe20003f44270 */
[----:B0-----:R-:W0:Y:S03]  /*5ac0*/  SHFL.IDX PT, R23, R140, 0x1, 0x1c1f ;  /* 0x003c1f008c177f89 */ /* 0x001e2600000e0000 */
[C---:B------:R-:W-:Y:S02]  /*5ad0*/  ISETP.GT.AND P5, PT, R136.reuse, RZ, P2 ;  /* 0x000000ff8800720c */ /* 0x040fe400017a4270 */
[C---:B------:R-:W-:Y:S02]  /*5ae0*/  ISETP.GT.AND P4, PT, R136.reuse, 0x1, P2 ;  /* 0x000000018800780c */ /* 0x040fe40001784270 */
[----:B------:R-:W-:Y:S02]  /*5af0*/  ISETP.LT.OR P5, PT, R137, 0x1, P5 ;  /* 0x000000018900780c */ /* 0x000fe40002fa1670 */
[----:B------:R-:W-:-:S02]  /*5b00*/  ISETP.GT.AND P6, PT, R136, 0x8, P2 ;  /* 0x000000088800780c */ /* 0x000fc400017c4270 */
[----:B------:R-:W-:Y:S02]  /*5b10*/  FSEL R24, R24, -INF , !P5 ;  /* 0xff80000018187808 */ /* 0x000fe40006800000 */
[C---:B------:R-:W-:Y:S02]  /*5b20*/  ISETP.GT.AND P5, PT, R136.reuse, 0x10, P2 ;  /* 0x000000108800780c */ /* 0x040fe400017a4270 */
[----:B------:R-:W-:Y:S02]  /*5b30*/  ISETP.GT.AND P3, PT, R136, 0x9, P2 ;  /* 0x000000098800780c */ /* 0x000fe40001764270 */
[C---:B------:R-:W-:Y:S02]  /*5b40*/  ISETP.LT.OR P5, PT, R137.reuse, 0x11, P5 ;  /* 0x000000118900780c */ /* 0x040fe40002fa1670 */
[----:B------:R-:W-:Y:S02]  /*5b50*/  ISETP.LT.OR P4, PT, R137, 0x2, P4 ;  /* 0x000000028900780c */ /* 0x000fe40002781670 */
[----:B------:R-:W-:-:S02]  /*5b60*/  FSEL R32, R32, -INF , !P5 ;  /* 0xff80000020207808 */ /* 0x000fc40006800000 */
[----:B------:R-:W-:Y:S01]  /*5b70*/  ISETP.GT.AND P5, PT, R136, 0x20, P2 ;  /* 0x000000208800780c */ /* 0x000fe200017a4270 */
[--C-:B0-----:R-:W-:Y:S01]  /*5b80*/  IMAD.IADD R139, R139, 0x1, R23.reuse ;  /* 0x000000018b8b7824 */ /* 0x101fe200078e0217 */
[C---:B------:R-:W-:Y:S01]  /*5b90*/  ISETP.LT.OR P6, PT, R137.reuse, 0x9, P6 ;  /* 0x000000098900780c */ /* 0x040fe200037c1670 */
[----:B------:R-:W-:Y:S01]  /*5ba0*/  IMAD.IADD R138, R138, 0x1, R23 ;  /* 0x000000018a8a7824 */ /* 0x000fe200078e0217 */
[C---:B------:R-:W-:Y:S02]  /*5bb0*/  ISETP.LT.OR P3, PT, R137.reuse, 0xa, P3 ;  /* 0x0000000a8900780c */ /* 0x040fe40001f61670 */
[----:B------:R-:W-:Y:S02]  /*5bc0*/  ISETP.LT.OR P5, PT, R137, 0x21, P5 ;  /* 0x000000218900780c */ /* 0x000fe40002fa1670 */
[----:B------:R-:W-:Y:S02]  /*5bd0*/  FSEL R25, R25, -INF , !P4 ;  /* 0xff80000019197808 */ /* 0x000fe40006000000 */
[----:B------:R-:W-:-:S02]  /*5be0*/  FSEL R28, R28, -INF , !P6 ;  /* 0xff8000001c1c7808 */ /* 0x000fc40007000000 */
[----:B------:R-:W-:Y:S02]  /*5bf0*/  FSEL R29, R29, -INF , !P3 ;  /* 0xff8000001d1d7808 */ /* 0x000fe40005800000 */
[C---:B------:R-:W-:Y:S02]  /*5c00*/  ISETP.GT.AND P4, PT, R136.reuse, 0x11, P2 ;  /* 0x000000118800780c */ /* 0x040fe40001784270 */
[C---:B------:R-:W-:Y:S02]  /*5c10*/  ISETP.GT.AND P6, PT, R136.reuse, 0x18, P2 ;  /* 0x000000188800780c */ /* 0x040fe400017c4270 */
[----:B------:R-:W-:Y:S02]  /*5c20*/  ISETP.GT.AND P3, PT, R136, 0x19, P2 ;  /* 0x000000198800780c */ /* 0x000fe40001764270 */
[----:B------:R-:W-:Y:S02]  /*5c30*/  FSEL R40, R40, -INF , !P5 ;  /* 0xff80000028287808 */ /* 0x000fe40006800000 */
[----:B------:R-:W-:-:S02]  /*5c40*/  ISETP.GT.AND P5, PT, R136, 0x30, P2 ;  /* 0x000000308800780c */ /* 0x000fc400017a4270 */
[C---:B------:R-:W-:Y:S02]  /*5c50*/  ISETP.LT.OR P4, PT, R137.reuse, 0x12, P4 ;  /* 0x000000128900780c */ /* 0x040fe40002781670 */
[C---:B------:R-:W-:Y:S02]  /*5c60*/  ISETP.LT.OR P6, PT, R137.reuse, 0x19, P6 ;  /* 0x000000198900780c */ /* 0x040fe400037c1670 */
        /* <DEDUP_REMOVED lines=57> */
[----:B------:R-:W-:-:S02]  /*6000*/  PLOP3.LUT P5, PT, PT, PT, UP1, 0x40, 0x0 ;  /* 0x000000000000781c */ /* 0x000fc40003fae818 */
[C---:B------:R-:W-:Y:S02]  /*6010*/  ISETP.LT.OR P4, PT, R137.reuse, 0x62, P4 ;  /* 0x000000628900780c */ /* 0x040fe40002781670 */
[C---:B------:R-:W-:Y:S02]  /*6020*/  ISETP.LT.OR P6, PT, R137.reuse, 0x69, P6 ;  /* 0x000000698900780c */ /* 0x040fe400037c1670 */
[----:B------:R-:W-:Y:S02]  /*6030*/  ISETP.LT.OR P3, PT, R137, 0x6a, P3 ;  /* 0x0000006a8900780c */ /* 0x000fe40001f61670 */
[----:B------:R-:W-:Y:S02]  /*6040*/  FSEL R73, R73, -INF , !P4 ;  /* 0xff80000049497808 */ /* 0x000fe40006000000 */
[----:B------:R-:W-:Y:S02]  /*6050*/  FSEL R76, R76, -INF , !P6 ;  /* 0xff8000004c4c7808 */ /* 0x000fe40007000000 */
[----:B------:R-:W-:-:S02]  /*6060*/  FSEL R77, R77, -INF , !P3 ;  /* 0xff8000004d4d7808 */ /* 0x000fc40005800000 */
[C---:B------:R-:W-:Y:S02]  /*6070*/  ISETP.GT.AND P4, PT, R136.reuse, 0x71, P2 ;  /* 0x000000718800780c */ /* 0x040fe40001784270 */
[C---:B------:R-:W-:Y:S02]  /*6080*/  ISETP.GT.AND P6, PT, R136.reuse, 0x78, P2 ;  /* 0x000000788800780c */ /* 0x040fe400017c4270 */
[----:B------:R-:W-:Y:S02]  /*6090*/  ISETP.GT.AND P3, PT, R136, 0x79, P2 ;  /* 0x000000798800780c */ /* 0x000fe40001764270 */
[C---:B------:R-:W-:Y:S02]  /*60a0*/  ISETP.LT.OR P4, PT, R137.reuse, 0x72, P4 ;  /* 0x000000728900780c */ /* 0x040fe40002781670 */
[C---:B------:R-:W-:Y:S02]  /*60b0*/  ISETP.LT.OR P6, PT, R137.reuse, 0x79, P6 ;  /* 0x000000798900780c */ /* 0x040fe400037c1670 */
[----:B------:R-:W-:-:S02]  /*60c0*/  ISETP.LT.OR P3, PT, R137, 0x7a, P3 ;  /* 0x0000007a8900780c */ /* 0x000fc40001f61670 */
[----:B------:R-:W-:Y:S02]  /*60d0*/  FSEL R81, R81, -INF , !P4 ;  /* 0xff80000051517808 */ /* 0x000fe40006000000 */
[----:B------:R-:W-:Y:S02]  /*60e0*/  FSEL R84, R84, -INF , !P6 ;  /* 0xff80000054547808 */ /* 0x000fe40007000000 */
[----:B------:R-:W-:Y:S01]  /*60f0*/  FSEL R85, R85, -INF , !P3 ;  /* 0xff80000055557808 */ /* 0x000fe20005800000 */
[----:B------:R-:W-:Y:S06]  /*6100*/  @P5 BRA `(.L_x_887) ;  /* 0x00000000005c5947 */ /* 0x000fec0003800000 */
[----:B------:R-:W-:Y:S01]  /*6110*/  IMAD R23, R18, UR31, R23 ;  /* 0x0000001f12177c24 */ /* 0x000fe2000f8e0217 */
        /* <DEDUP_REMOVED lines=12> */
.L_x_889:
[----:B------:R-:W-:-:S05]  /*61e0*/  IMAD.U32 R140, RZ, RZ, UR29 ;  /* 0x0000001dff8c7e24 */ /* 0x000fca000f8e00ff */
[----:B------:R-:W-:-:S13]  /*61f0*/  ISETP.NE.AND P3, PT, R140, 0x1, PT ;  /* 0x000000018c00780c */ /* 0x000fda0003f65270 */
[----:B------:R-:W0:Y:S02]  /*6200*/  @P3 LDC.64 R22, c[0x0][0x9e8] ;  /* 0x00027a00ff163b82 */ /* 0x000e240000000a00 */
[----:B0-----:R-:W-:-:S05]  /*6210*/  @P3 IMAD.HI.U32 R22, R136, R22, RZ ;  /* 0x0000001688163227 */ /* 0x001fca00078e00ff */
[----:B------:R-:W-:-:S07]  /*6220*/  @P3 SHF.R.U32.HI R136, RZ, R23, R22 ;  /* 0x00000017ff883219 */ /* 0x000fce0000011616 */
.L_x_890:
[----:B------:R-:W-:Y:S05]  /*6230*/  BSYNC B0 ;  /* 0x0000000000007941 */ /* 0x000fea0003800000 */
.L_x_888:
[----:B------:R-:W-:-:S04]  /*6240*/  IMAD R136, R136, R140, -R21 ;  /* 0x0000008c88887224 */ /* 0x000fc800078e0a15 */
[----:B------:R-:W-:-:S05]  /*6250*/  IMAD R136, R3, -0x2, R136 ;  /* 0xfffffffe03887824 */ /* 0x000fca00078e0288 */
[----:B------:R-:W-:Y:S02]  /*6260*/  VIADDMNMX R139, R136, R140, R139, PT ;  /* 0x0000008c888b7246 */ /* 0x000fe4000380018b */
[----:B------:R-:W-:-:S07]  /*6270*/  VIMNMX R138, R138, R136, !PT ;  /* 0x000000888a8a7248 */ /* 0x000fce0007fe0100 */
.L_x_887:
[----:B------:R-:W-:Y:S01]  /*6280*/  FMNMX.FTZ R22, R24, R11, !PT ;  /* 0x0000000b18167209 */ /* 0x000fe20007810000 */
[----:B------:R-:W-:Y:S01]  /*6290*/  UMOV UR10, UR30 ;  /* 0x0000001e000a7c82 */ /* 0x000fe20008000000 */
[----:B------:R-:W-:Y:S01]  /*62a0*/  ISETP.GT.AND P5, PT, R138, 0x8, P2 ;  /* 0x000000088a00780c */ /* 0x000fe200017a4270 */
[----:B------:R-:W-:Y:S01]  /*62b0*/  UMOV UR40, UR5 ;  /* 0x0000000500287c82 */ /* 0x000fe20008000000 */
[----:B------:R-:W-:Y:S02]  /*62c0*/  FMNMX.FTZ R21, R25, R22, !PT ;  /* 0x0000001619157209 */ /* 0x000fe40007810000 */
[----:B------:R-:W-:Y:S02]  /*62d0*/  ISETP.LT.OR P5, PT, R139, 0x9, P5 ;  /* 0x000000098b00780c */ /* 0x000fe40002fa1670 */
[----:B------:R-:W-:Y:S02]  /*62e0*/  FMNMX.FTZ R22, R28, R21, !PT ;  /* 0x000000151c167209 */ /* 0x000fe40007810000 */
[----:B------:R-:W-:-:S02]  /*62f0*/  FSEL R30, R30, -INF , !P5 ;  /* 0xff8000001e1e7808 */ /* 0x000fc40006800000 */
[----:B------:R-:W-:Y:S02]  /*6300*/  FMNMX.FTZ R21, R29, R22, !PT ;  /* 0x000000161d157209 */ /* 0x000fe40007810000 */
[----:B------:R-:W-:Y:S02]  /*6310*/  ISETP.GT.AND P5, PT, R138, 0x11, P2 ;  /* 0x000000118a00780c */ /* 0x000fe400017a4270 */
        /* <DEDUP_REMOVED lines=11> */
[----:B------:R-:W-:Y:S02]  /*63d0*/  ISETP.GT.AND P5, PT, R138, RZ, P2 ;  /* 0x000000ff8a00720c */ /* 0x000fe400017a4270 */
[----:B------:R-:W-:Y:S02]  /*63e0*/  FMNMX.FTZ R22, R44, R21, !PT ;  /* 0x000000152c167209 */ /* 0x000fe40007810000 */
[----:B------:R-:W-:Y:S02]  /*63f0*/  ISETP.GT.AND P4, PT, R138, 0x1, P2 ;  /* 0x000000018a00780c */ /* 0x000fe40001784270 */
[----:B------:R-:W-:Y:S02]  /*6400*/  FMNMX.FTZ R21, R45, R22, !PT ;  /* 0x000000162d157209 */ /* 0x000fe40007810000 */
[----:B------:R-:W-:-:S02]  /*6410*/  ISETP.LT.OR P5, PT, R139, 0x1, P5 ;  /* 0x000000018b00780c */ /* 0x000fc40002fa1670 */
[----:B------:R-:W-:Y:S02]  /*6420*/  FMNMX.FTZ R22, R48, R21, !PT ;  /* 0x0000001530167209 */ /* 0x000fe40007810000 */
[----:B------:R-:W-:Y:S02]  /*6430*/  ISETP.LT.OR P4, PT, R139, 0x2, P4 ;  /* 0x000000028b00780c */ /* 0x000fe40002781670 */
[----:B------:R-:W-:Y:S02]  /*6440*/  FMNMX.FTZ R21, R49, R22, !PT ;  /* 0x0000001631157209 */ /* 0x000fe40007810000 */
[----:B------:R-:W-:Y:S02]  /*6450*/  FSEL R137, R26, -INF , !P5 ;  /* 0xff8000001a897808 */ /* 0x000fe40006800000 */
[----:B------:R-:W-:Y:S02]  /*6460*/  FMNMX.FTZ R22, R52, R21, !PT ;  /* 0x0000001534167209 */ /* 0x000fe40007810000 */
[----:B------:R-:W-:-:S02]  /*6470*/  ISETP.GT.AND P3, PT, R138, 0x9, P2 ;  /* 0x000000098a00780c */ /* 0x000fc40001764270 */
[----:B------:R-:W-:Y:S02]  /*6480*/  FMNMX.FTZ R21, R53, R22, !PT ;  /* 0x0000001635157209 */ /* 0x000fe40007810000 */
[----:B------:R-:W-:Y:S02]  /*6490*/  FSEL R27, R27, -INF , !P4 ;  /* 0xff8000001b1b7808 */ /* 0x000fe40006000000 */
[----:B------:R-:W-:Y:S02]  /*64a0*/  FMNMX.FTZ R22, R56, R21, !PT ;  /* 0x0000001538167209 */ /* 0x000fe40007810000 */
[----:B------:R-:W-:Y:S02]  /*64b0*/  FMNMX.FTZ R26, R137, R20, !PT ;  /* 0x00000014891a7209 */ /* 0x000fe40007810000 */
[----:B------:R-:W-:Y:S02]  /*64c0*/  FMNMX.FTZ R21, R57, R22, !PT ;  /* 0x0000001639157209 */ /* 0x000fe40007810000 */
[----:B------:R-:W-:-:S02]  /*64d0*/  ISETP.GT.AND P4, PT, R138, 0x10, P2 ;  /* 0x000000108a00780c */ /* 0x000fc40001784270 */
[----:B------:R-:W-:Y:S02]  /*64e0*/  FMNMX.FTZ R22, R60, R21, !PT ;  /* 0x000000153c167209 */ /* 0x000fe40007810000 */
[----:B------:R-:W-:Y:S02]  /*64f0*/  ISETP.LT.OR P3, PT, R139, 0xa, P3 ;  /* 0x0000000a8b00780c */ /* 0x000fe40001f61670 */
[----:B------:R-:W-:Y:S02]  /*6500*/  FMNMX.FTZ R21, R61, R22, !PT ;  /* 0x000000163d157209 */ /* 0x000fe40007810000 */
[----:B------:R-:W-:Y:S02]  /*6510*/  ISETP.LT.OR P4, PT, R139, 0x11, P4 ;  /* 0x000000118b00780c */ /* 0x000fe40002781670 */
[----:B------:R-:W-:Y:S02]  /*6520*/  FMNMX.FTZ R22, R64, R21, !PT ;  /* 0x0000001540167209 */ /* 0x000fe40007810000 */
[----:B------:R-:W-:-:S02]  /*6530*/  FSEL R31, R31, -INF , !P3 ;  /* 0xff8000001f1f7808 */ /* 0x000fc40005800000 */
[----:B------:R-:W-:Y:S02]  /*6540*/  FMNMX.FTZ R21, R65, R22, !PT ;  /* 0x0000001641157209 */ /* 0x000fe40007810000 */
[----:B------:R-:W-:Y:S02]  /*6550*/  ISETP.GT.AND P3, PT, R138, 0x18, P2 ;  /* 0x000000188a00780c */ /* 0x000fe40001764270 */
[----:B------:R-:W-:Y:S02]  /*6560*/  FMNMX.FTZ R22, R68, R21, !PT ;  /* 0x0000001544167209 */ /* 0x000fe40007810000 */
[----:B------:R-:W-:Y:S02]  /*6570*/  FSEL R34, R34, -INF , !P4 ;  /* 0xff80000022227808 */ /* 0x000fe40006000000 */
        /* <DEDUP_REMOVED lines=18> */
[----:B------:R-:W-:Y:S01]  /*66a0*/  FSEL R43, R43, -INF , !P3 ;  /* 0xff8000002b2b7808 */ /* 0x000fe20005800000 */
[----:B------:R-:W0:Y:S01]  /*66b0*/  SHFL.BFLY PT, R21, R22, 0x2, 0x1f ;  /* 0x0c401f0016157f89 */ /* 0x000e2200000e0000 */
[----:B------:R-:W-:-:S02]  /*66c0*/  ISETP.GT.AND P3, PT, R138, 0x29, P2 ;  /* 0x000000298a00780c */ /* 0x000fc40001764270 */
[----:B------:R-:W-:Y:S02]  /*66d0*/  FSEL R46, R46, -INF , !P4 ;  /* 0xff8000002e2e7808 */ /* 0x000fe40006000000 */
[C---:B------:R-:W-:Y:S02]  /*66e0*/  ISETP.GT.AND P4, PT, R138.reuse, 0x30, P2 ;  /* 0x000000308a00780c */ /* 0x040fe40001784270 */
[----:B------:R-:W-:Y:S02]  /*66f0*/  ISETP.LT.OR P5, PT, R139, 0x2a, P3 ;  /* 0x0000002a8b00780c */ /* 0x000fe40001fa1670 */
[----:B------:R-:W-:Y:S02]  /*6700*/  ISETP.GT.AND P3, PT, R138, 0x31, P2 ;  /* 0x000000318a00780c */ /* 0x000fe40001764270 */
[----:B------:R-:W-:Y:S02]  /*6710*/  FSEL R47, R47, -INF , !P5 ;  /* 0xff8000002f2f7808 */ /* 0x000fe40006800000 */
[----:B------:R-:W-:-:S02]  /*6720*/  ISETP.LT.OR P4, PT, R139, 0x31, P4 ;  /* 0x000000318b00780c */ /* 0x000fc40002781670 */
[----:B------:R-:W-:Y:S02]  /*6730*/  ISETP.GT.AND P5, PT, R138, 0x38, P2 ;  /* 0x000000388a00780c */ /* 0x000fe400017a4270 */
[----:B------:R-:W-:Y:S02]  /*6740*/  ISETP.LT.OR P3, PT, R139, 0x32, P3 ;  /* 0x000000328b00780c */ /* 0x000fe40001f61670 */
[----:B------:R-:W-:Y:S02]  /*6750*/  FSEL R50, R50, -INF , !P4 ;  /* 0xff80000032327808 */ /* 0x000fe40006000000 */
[----:B------:R-:W-:Y:S02]  /*6760*/  ISETP.GT.AND P4, PT, R138, 0x39, P2 ;  /* 0x000000398a00780c */ /* 0x000fe40001784270 */
[----:B------:R-:W-:Y:S02]  /*6770*/  FSEL R51, R51, -INF , !P3 ;  /* 0xff80000033337808 */ /* 0x000fe40005800000 */
[----:B0-----:R-:W-:-:S02]  /*6780*/  FMNMX.FTZ R23, R22, R21, !PT ;  /* 0x0000001516177209 */ /* 0x001fc40007810000 */
[C---:B------:R-:W-:Y:S02]  /*6790*/  ISETP.LT.OR P5, PT, R139.reuse, 0x39, P5 ;  /* 0x000000398b00780c */ /* 0x040fe40002fa1670 */
[----:B------:R-:W-:Y:S01]  /*67a0*/  ISETP.GT.AND P3, PT, R138, 0x40, P2 ;  /* 0x000000408a00780c */ /* 0x000fe20001764270 */
[----:B------:R-:W0:Y:S01]  /*67b0*/  SHFL.BFLY PT, R136, R23, 0x1, 0x1f ;  /* 0x0c201f0017887f89 */ /* 0x000e2200000e0000 */
[----:B------:R-:W-:Y:S02]  /*67c0*/  ISETP.LT.OR P4, PT, R139, 0x3a, P4 ;  /* 0x0000003a8b00780c */ /* 0x000fe40002781670 */
[----:B------:R-:W-:Y:S02]  /*67d0*/  FSEL R54, R54, -INF , !P5 ;  /* 0xff80000036367808 */ /* 0x000fe40006800000 */
[----:B------:R-:W-:Y:S02]  /*67e0*/  ISETP.GT.AND P5, PT, R138, 0x41, P2 ;  /* 0x000000418a00780c */ /* 0x000fe400017a4270 */
[----:B------:R-:W-:-:S02]  /*67f0*/  FSEL R55, R55, -INF , !P4 ;  /* 0xff80000037377808 */ /* 0x000fc40006000000 */
[C---:B------:R-:W-:Y:S02]  /*6800*/  ISETP.LT.OR P3, PT, R139.reuse, 0x41, P3 ;  /* 0x000000418b00780c */ /* 0x040fe40001f61670 */
[----:B------:R-:W-:Y:S02]  /*6810*/  ISETP.GT.AND P4, PT, R138, 0x48, P2 ;  /* 0x000000488a00780c */ /* 0x000fe40001784270 */
[----:B------:R-:W-:Y:S02]  /*6820*/  ISETP.LT.OR P5, PT, R139, 0x42, P5 ;  /* 0x000000428b00780c */ /* 0x000fe40002fa1670 */
[----:B------:R-:W-:Y:S02]  /*6830*/  FSEL R58, R58, -INF , !P3 ;  /* 0xff8000003a3a7808 */ /* 0x000fe40005800000 */
[----:B------:R-:W-:Y:S02]  /*6840*/  ISETP.GT.AND P3, PT, R138, 0x49, P2 ;  /* 0x000000498a00780c */ /* 0x000fe40001764270 */
[----:B------:R-:W-:-:S02]  /*6850*/  FSEL R59, R59, -INF , !P5 ;  /* 0xff8000003b3b7808 */ /* 0x000fc40006800000 */
[----:B------:R-:W-:Y:S02]  /*6860*/  ISETP.LT.OR P4, PT, R139, 0x49, P4 ;  /* 0x000000498b00780c */ /* 0x000fe40002781670 */
[----:B------:R-:W-:Y:S02]  /*6870*/  ISETP.GT.AND P5, PT, R138, 0x50, P2 ;  /* 0x000000508a00780c */ /* 0x000fe400017a4270 */
[----:B0-----:R-:W-:Y:S02]  /*6880*/  FMNMX.FTZ R21, R23, R136, !PT ;  /* 0x0000008817157209 */ /* 0x001fe40007810000 */
[----:B------:R-:W-:Y:S02]  /*6890*/  ISETP.LT.OR P3, PT, R139, 0x4a, P3 ;  /* 0x0000004a8b00780c */ /* 0x000fe40001f61670 */
[C---:B------:R-:W-:Y:S01]  /*68a0*/  FSETP.NEU.FTZ.AND P6, PT, R21.reuse, -INF , PT ;  /* 0xff8000001500780b */ /* 0x040fe20003fdd000 */
[----:B------:R-:W-:Y:S01]  /*68b0*/  FMUL.FTZ R136, R21, UR10 ;  /* 0x0000000a15887c20 */ /* 0x000fe20008410000 */
[----:B------:R-:W-:-:S02]  /*68c0*/  FSEL R62, R62, -INF , !P4 ;  /* 0xff8000003e3e7808 */ /* 0x000fc40006000000 */
[----:B------:R-:W-:Y:S02]  /*68d0*/  ISETP.GT.AND P4, PT, R138, 0x51, P2 ;  /* 0x000000518a00780c */ /* 0x000fe40001784270 */
[----:B------:R-:W-:Y:S02]  /*68e0*/  FSEL R22, R136, RZ, P6 ;  /* 0x000000ff88167208 */ /* 0x000fe40003000000 */
[----:B------:R-:W-:Y:S02]  /*68f0*/  FSEL R63, R63, -INF , !P3 ;  /* 0xff8000003f3f7808 */ /* 0x000fe40005800000 */
[----:B------:R-:W-:Y:S01]  /*6900*/  ISETP.LT.OR P5, PT, R139, 0x51, P5 ;  /* 0x000000518b00780c */ /* 0x000fe20002fa1670 */
[--C-:B------:R-:W-:Y:S01]  /*6910*/  FFMA.FTZ R136, R29, UR10, -R22.reuse ;  /* 0x0000000a1d887c23 */ /* 0x100fe20008010816 */
[--C-:B------:R-:W-:Y:S01]  /*6920*/  FFMA.FTZ R29, R33, UR10, -R22.reuse ;  /* 0x0000000a211d7c23 */ /* 0x100fe20008010816 */
[----:B------:R-:W-:Y:S01]  /*6930*/  FMNMX.FTZ R33, R27, R26, !PT ;  /* 0x0000001a1b217209 */ /* 0x000fe20007810000 */
[--C-:B------:R-:W-:Y:S01]  /*6940*/  FFMA.FTZ R23, R24, UR10, -R22.reuse ;  /* 0x0000000a18177c23 */ /* 0x100fe20008010816 */
[----:B------:R-:W-:Y:S01]  /*6950*/  ISETP.GT.AND P3, PT, R138, 0x58, P2 ;  /* 0x000000588a00780c */ /* 0x000fe20001764270 */
[--C-:B------:R-:W-:Y:S01]  /*6960*/  FFMA.FTZ R24, R25, UR10, -R22.reuse ;  /* 0x0000000a19187c23 */ /* 0x100fe20008010816 */
[----:B------:R-:W-:Y:S01]  /*6970*/  FMNMX.FTZ R26, R30, R33, !PT ;  /* 0x000000211e1a7209 */ /* 0x000fe20007810000 */
[--C-:B------:R-:W-:Y:S01]  /*6980*/  FFMA.FTZ R25, R28, UR10, -R22.reuse ;  /* 0x0000000a1c197c23 */ /* 0x100fe20008010816 */
[----:B------:R-:W-:Y:S01]  /*6990*/  ISETP.LT.OR P4, PT, R139, 0x52, P4 ;  /* 0x000000528b00780c */ /* 0x000fe20002781670 */
[--C-:B------:R-:W-:Y:S01]  /*69a0*/  FFMA.FTZ R28, R32, UR10, -R22.reuse ;  /* 0x0000000a201c7c23 */ /* 0x100fe20008010816 */
[----:B------:R-:W-:Y:S01]  /*69b0*/  FMNMX.FTZ R33, R31, R26, !PT ;  /* 0x0000001a1f217209 */ /* 0x000fe20007810000 */
[--C-:B------:R-:W-:Y:S01]  /*69c0*/  FFMA.FTZ R32, R36, UR10, -R22.reuse ;  /* 0x0000000a24207c23 */ /* 0x100fe20008010816 */
[----:B------:R-:W-:Y:S01]  /*69d0*/  FSEL R66, R66, -INF , !P5 ;  /* 0xff80000042427808 */ /* 0x000fe20006800000 */
[--C-:B------:R-:W-:Y:S01]  /*69e0*/  FFMA.FTZ R36, R40, UR10, -R22.reuse ;  /* 0x0000000a28247c23 */ /* 0x100fe20008010816 */
[----:B------:R-:W-:Y:S01]  /*69f0*/  FMNMX.FTZ R26, R34, R33, !PT ;  /* 0x00000021221a7209 */ /* 0x000fe20007810000 */
[--C-:B------:R-:W-:Y:S01]  /*6a00*/  FFMA.FTZ R33, R37, UR10, -R22.reuse ;  /* 0x0000000a25217c23 */ /* 0x100fe20008010816 */
[----:B------:R-:W-:Y:S01]  /*6a10*/  ISETP.GT.AND P5, PT, R138, 0x59, P2 ;  /* 0x000000598a00780c */ /* 0x000fe200017a4270 */
[--C-:B------:R-:W-:Y:S01]  /*6a20*/  FFMA.FTZ R40, R48, UR10, -R22.reuse ;  /* 0x0000000a30287c23 */ /* 0x100fe20008010816 */
[----:B------:R-:W-:Y:S01]  /*6a30*/  FMNMX.FTZ R37, R35, R26, !PT ;  /* 0x0000001a23257209 */ /* 0x000fe20007810000 */
[--C-:B------:R-:W-:Y:S01]  /*6a40*/  FFMA.FTZ R48, R52, UR10, -R22.reuse ;  /* 0x0000000a34307c23 */ /* 0x100fe20008010816 */
[----:B------:R-:W-:Y:S01]  /*6a50*/  FSEL R67, R67, -INF , !P4 ;  /* 0xff80000043437808 */ /* 0x000fe20006000000 */
[--C-:B------:R-:W-:Y:S01]  /*6a60*/  FFMA.FTZ R52, R56, UR10, -R22.reuse ;  /* 0x0000000a38347c23 */ /* 0x100fe20008010816 */
[----:B------:R-:W-:Y:S01]  /*6a70*/  FMNMX.FTZ R26, R38, R37, !PT ;  /* 0x00000025261a7209 */ /* 0x000fe20007810000 */
[--C-:B------:R-:W-:Y:S01]  /*6a80*/  FFMA.FTZ R56, R64, UR10, -R22.reuse ;  /* 0x0000000a40387c23 */ /* 0x100fe20008010816 */
[----:B------:R-:W-:Y:S01]  /*6a90*/  ISETP.LT.OR P3, PT, R139, 0x59, P3 ;  /* 0x000000598b00780c */ /* 0x000fe20001f61670 */
[--C-:B------:R-:W-:Y:S01]  /*6aa0*/  FFMA.FTZ R64, R72, UR10, -R22.reuse ;  /* 0x0000000a48407c23 */ /* 0x100fe20008010816 */
[----:B------:R-:W-:Y:S01]  /*6ab0*/  FMNMX.FTZ R37, R39, R26, !PT ;  /* 0x0000001a27257209 */ /* 0x000fe20007810000 */
[--C-:B------:R-:W-:Y:S01]  /*6ac0*/  FFMA.FTZ R72, R80, UR10, -R22.reuse ;  /* 0x0000000a50487c23 */ /* 0x100fe20008010816 */
[----:B------:R-:W-:Y:S01]  /*6ad0*/  ISETP.GT.AND P4, PT, R138, 0x60, P2 ;  /* 0x000000608a00780c */ /* 0x000fe20001784270 */
[----:B------:R-:W-:Y:S01]  /*6ae0*/  MUFU.EX2 R23, R23 ;  /* 0x0000001700177308 */ /* 0x000fe20000000800 */
[----:B------:R-:W-:Y:S01]  /*6af0*/  FMNMX.FTZ R26, R42, R37, !PT ;  /* 0x000000252a1a7209 */ /* 0x000fe20007810000 */
[----:B------:R-:W-:Y:S01]  /*6b00*/  FFMA.FTZ R37, R41, UR10, -R22 ;  /* 0x0000000a29257c23 */ /* 0x000fe20008010816 */
[----:B------:R-:W-:-:S02]  /*6b10*/  ISETP.LT.OR P5, PT, R139, 0x5a, P5 ;  /* 0x0000005a8b00780c */ /* 0x000fc40002fa1670 */
[----:B------:R-:W-:Y:S02]  /*6b20*/  FMNMX.FTZ R41, R43, R26, !PT ;  /* 0x0000001a2b297209 */ /* 0x000fe40007810000 */
[----:B------:R-:W-:Y:S01]  /*6b30*/  FSEL R70, R70, -INF , !P3 ;  /* 0xff80000046467808 */ /* 0x000fe20005800000 */
[----:B------:R-:W-:Y:S01]  /*6b40*/  MUFU.EX2 R24, R24 ;  /* 0x0000001800187308 */ /* 0x000fe20000000800 */
[----:B------:R-:W-:Y:S01]  /*6b50*/  FMNMX.FTZ R26, R46, R41, !PT ;  /* 0x000000292e1a7209 */ /* 0x000fe20007810000 */
[--C-:B------:R-:W-:Y:S01]  /*6b60*/  FFMA.FTZ R41, R44, UR10, -R22.reuse ;  /* 0x0000000a2c297c23 */ /* 0x100fe20008010816 */
[----:B------:R-:W-:Y:S01]  /*6b70*/  FFMA.FTZ R44, R45, UR10, -R22 ;  /* 0x0000000a2d2c7c23 */ /* 0x000fe20008010816 */
[----:B------:R-:W-:Y:S02]  /*6b80*/  ISETP.GT.AND P3, PT, R138, 0x61, P2 ;  /* 0x000000618a00780c */ /* 0x000fe40001764270 */
[----:B------:R-:W-:Y:S02]  /*6b90*/  FMNMX.FTZ R141, R47, R26, !PT ;  /* 0x0000001a2f8d7209 */ /* 0x000fe40007810000 */
[----:B------:R-:W-:Y:S01]  /*6ba0*/  FSEL R71, R71, -INF , !P5 ;  /* 0xff80000047477808 */ /* 0x000fe20006800000 */
[----:B------:R-:W-:Y:S01]  /*6bb0*/  MUFU.EX2 R25, R25 ;  /* 0x0000001900197308 */ /* 0x000fe20000000800 */
[----:B------:R-:W-:-:S02]  /*6bc0*/  FMNMX.FTZ R26, R50, R141, !PT ;  /* 0x0000008d321a7209 */ /* 0x000fc40007810000 */
[----:B------:R-:W-:Y:S02]  /*6bd0*/  ISETP.LT.OR P4, PT, R139, 0x61, P4 ;  /* 0x000000618b00780c */ /* 0x000fe40002781670 */
[----:B------:R-:W-:Y:S02]  /*6be0*/  FMNMX.FTZ R45, R51, R26, !PT ;  /* 0x0000001a332d7209 */ /* 0x000fe40007810000 */
[----:B------:R-:W-:Y:S01]  /*6bf0*/  ISETP.GT.AND P5, PT, R138, 0x68, P2 ;  /* 0x000000688a00780c */ /* 0x000fe200017a4270 */
[----:B------:R-:W-:Y:S01]  /*6c00*/  MUFU.EX2 R136, R136 ;  /* 0x0000008800887308 */ /* 0x000fe20000000800 */
[----:B------:R-:W-:Y:S02]  /*6c10*/  FMNMX.FTZ R26, R54, R45, !PT ;  /* 0x0000002d361a7209 */ /* 0x000fe40007810000 */
[----:B------:R-:W-:Y:S02]  /*6c20*/  ISETP.LT.OR P3, PT, R139, 0x62, P3 ;  /* 0x000000628b00780c */ /* 0x000fe40001f61670 */
[----:B------:R-:W-:-:S02]  /*6c30*/  FMNMX.FTZ R45, R55, R26, !PT ;  /* 0x0000001a372d7209 */ /* 0x000fc40007810000 */
[----:B------:R-:W-:Y:S01]  /*6c40*/  FSEL R74, R74, -INF , !P4 ;  /* 0xff8000004a4a7808 */ /* 0x000fe20006000000 */
[----:B------:R-:W-:Y:S01]  /*6c50*/  MUFU.EX2 R28, R28 ;  /* 0x0000001c001c7308 */ /* 0x000fe20000000800 */
[----:B------:R-:W-:Y:S01]  /*6c60*/  FMNMX.FTZ R26, R58, R45, !PT ;  /* 0x0000002d3a1a7209 */ /* 0x000fe20007810000 */
        /* <DEDUP_REMOVED lines=10> */
[----:B------:R-:W-:Y:S01]  /*6d10*/  FMNMX.FTZ R26, R66, R49, !PT ;  /* 0x00000031421a7209 */ /* 0x000fe20007810000 */
[----:B------:R-:W-:Y:S01]  /*6d20*/  FFMA.FTZ R49, R53, UR10, -R22 ;  /* 0x0000000a35317c23 */ /* 0x000fe20008010816 */
[----:B------:R-:W-:Y:S02]  /*6d30*/  ISETP.LT.OR P4, PT, R139, 0x6a, P4 ;  /* 0x0000006a8b00780c */ /* 0x000fe40002781670 */
[----:B------:R-:W-:-:S02]  /*6d40*/  FMNMX.FTZ R53, R67, R26, !PT ;  /* 0x0000001a43357209 */ /* 0x000fc40007810000 */
[----:B------:R-:W-:Y:S01]  /*6d50*/  FSEL R140, R78, -INF , !P5 ;  /* 0xff8000004e8c7808 */ /* 0x000fe20006800000 */
[--C-:B------:R-:W-:Y:S01]  /*6d60*/  FFMA.FTZ R78, R61, UR10, -R22.reuse ;  /* 0x0000000a3d4e7c23 */ /* 0x100fe20008010816 */
[----:B------:R-:W-:Y:S01]  /*6d70*/  FMNMX.FTZ R26, R70, R53, !PT ;  /* 0x00000035461a7209 */ /* 0x000fe20007810000 */
[----:B------:R-:W-:Y:S01]  /*6d80*/  MUFU.EX2 R33, R33 ;  /* 0x0000002100217308 */ /* 0x000fe20000000800 */
[----:B------:R-:W-:Y:S02]  /*6d90*/  ISETP.GT.AND P5, PT, R138, 0x71, P2 ;  /* 0x000000718a00780c */ /* 0x000fe400017a4270 */
[----:B------:R-:W-:Y:S02]  /*6da0*/  FMNMX.FTZ R53, R71, R26, !PT ;  /* 0x0000001a47357209 */ /* 0x000fe40007810000 */
[----:B------:R-:W-:Y:S02]  /*6db0*/  FSEL R79, R79, -INF , !P4 ;  /* 0xff8000004f4f7808 */ /* 0x000fe40006000000 */
[----:B------:R-:W-:Y:S01]  /*6dc0*/  FMNMX.FTZ R26, R74, R53, !PT ;  /* 0x000000354a1a7209 */ /* 0x000fe20007810000 */
[----:B------:R-:W-:Y:S01]  /*6dd0*/  FFMA.FTZ R53, R57, UR10, -R22 ;  /* 0x0000000a39357c23 */ /* 0x000fe20008010816 */
[----:B------:R-:W-:Y:S01]  /*6de0*/  ISETP.LT.OR P3, PT, R139, 0x71, P3 ;  /* 0x000000718b00780c */ /* 0x000fe20001f61670 */
[----:B------:R-:W-:Y:S01]  /*6df0*/  MUFU.EX2 R36, R36 ;  /* 0x0000002400247308 */ /* 0x000fe20000000800 */
[----:B------:R-:W-:-:S02]  /*6e00*/  FMNMX.FTZ R57, R75, R26, !PT ;  /* 0x0000001a4b397209 */ /* 0x000fc40007810000 */
[----:B------:R-:W-:Y:S02]  /*6e10*/  ISETP.GT.AND P4, PT, R138, 0x78, P2 ;  /* 0x000000788a00780c */ /* 0x000fe40001784270 */
[----:B------:R-:W-:Y:S01]  /*6e20*/  FMNMX.FTZ R26, R140, R57, !PT ;  /* 0x000000398c1a7209 */ /* 0x000fe20007810000 */
[--C-:B------:R-:W-:Y:S01]  /*6e30*/  FFMA.FTZ R57, R60, UR10, -R22.reuse ;  /* 0x0000000a3c397c23 */ /* 0x100fe20008010816 */
[----:B------:R-:W-:Y:S01]  /*6e40*/  ISETP.LT.OR P5, PT, R139, 0x72, P5 ;  /* 0x000000728b00780c */ /* 0x000fe20002fa1670 */
[--C-:B------:R-:W-:Y:S01]  /*6e50*/  FFMA.FTZ R60, R68, UR10, -R22.reuse ;  /* 0x0000000a443c7c23 */ /* 0x100fe20008010816 */
[----:B------:R-:W-:Y:S01]  /*6e60*/  FSEL R82, R82, -INF , !P3 ;  /* 0xff80000052527808 */ /* 0x000fe20005800000 */
[--C-:B------:R-:W-:Y:S01]  /*6e70*/  FFMA.FTZ R68, R76, UR10, -R22.reuse ;  /* 0x0000000a4c447c23 */ /* 0x100fe20008010816 */
[----:B------:R-:W-:Y:S01]  /*6e80*/  FMNMX.FTZ R141, R79, R26, !PT ;  /* 0x0000001a4f8d7209 */ /* 0x000fe20007810000 */
[----:B------:R-:W-:Y:S01]  /*6e90*/  FFMA.FTZ R76, R84, UR10, -R22 ;  /* 0x0000000a544c7c23 */ /* 0x000fe20008010816 */
[----:B------:R-:W-:Y:S01]  /*6ea0*/  ISETP.GT.AND P2, PT, R138, 0x79, P2 ;  /* 0x000000798a00780c */ /* 0x000fe20001744270 */
[----:B------:R-:W-:Y:S01]  /*6eb0*/  MUFU.EX2 R37, R37 ;  /* 0x0000002500257308 */ /* 0x000fe20000000800 */
[----:B------:R-:W-:-:S02]  /*6ec0*/  ISETP.LT.OR P4, PT, R139, 0x79, P4 ;  /* 0x000000798b00780c */ /* 0x000fc40002781670 */
[----:B------:R-:W-:Y:S02]  /*6ed0*/  FSEL R83, R83, -INF , !P5 ;  /* 0xff80000053537808 */ /* 0x000fe40006800000 */
[----:B------:R-:W-:Y:S02]  /*6ee0*/  FMNMX.FTZ R26, R82, R141, !PT ;  /* 0x0000008d521a7209 */ /* 0x000fe40007810000 */
[----:B------:R-:W-:Y:S01]  /*6ef0*/  ISETP.LT.OR P2, PT, R139, 0x7a, P2 ;  /* 0x0000007a8b00780c */ /* 0x000fe20001741670 */
[----:B------:R-:W-:Y:S01]  /*6f00*/  MUFU.EX2 R41, R41 ;  /* 0x0000002900297308 */ /* 0x000fe20000000800 */
[----:B------:R-:W-:Y:S02]  /*6f10*/  FSEL R86, R86, -INF , !P4 ;  /* 0xff80000056567808 */ /* 0x000fe40006000000 */
[----:B------:R-:W-:Y:S02]  /*6f20*/  FMNMX.FTZ R61, R83, R26, !PT ;  /* 0x0000001a533d7209 */ /* 0x000fe40007810000 */
[----:B------:R-:W-:-:S02]  /*6f30*/  FSEL R87, R87, -INF , !P2 ;  /* 0xff80000057577808 */ /* 0x000fc40005000000 */
[----:B------:R-:W-:Y:S01]  /*6f40*/  FMNMX.FTZ R26, R86, R61, !PT ;  /* 0x0000003d561a7209 */ /* 0x000fe20007810000 */
[--C-:B------:R-:W-:Y:S01]  /*6f50*/  FFMA.FTZ R61, R65, UR10, -R22.reuse ;  /* 0x0000000a413d7c23 */ /* 0x100fe20008010816 */
[--C-:B------:R-:W-:Y:S01]  /*6f60*/  FFMA.FTZ R65, R69, UR10, -R22.reuse ;  /* 0x0000000a45417c23 */ /* 0x100fe20008010816 */
[--C-:B------:R-:W-:Y:S01]  /*6f70*/  FFMA.FTZ R69, R73, UR10, -R22.reuse ;  /* 0x0000000a49457c23 */ /* 0x100fe20008010816 */
[----:B------:R-:W-:Y:S01]  /*6f80*/  FMNMX.FTZ R26, R87, R26, !PT ;  /* 0x0000001a571a7209 */ /* 0x000fe20007810000 */
[--C-:B------:R-:W-:Y:S01]  /*6f90*/  FFMA.FTZ R73, R77, UR10, -R22.reuse ;  /* 0x0000000a4d497c23 */ /* 0x100fe20008010816 */
[--C-:B------:R-:W-:Y:S01]  /*6fa0*/  FFMA.FTZ R77, R81, UR10, -R22.reuse ;  /* 0x0000000a514d7c23 */ /* 0x100fe20008010816 */
[----:B------:R-:W-:Y:S01]  /*6fb0*/  FFMA.FTZ R81, R85, UR10, -R22 ;  /* 0x0000000a55517c23 */ /* 0x000fe20008010816 */
[----:B------:R-:W-:Y:S01]  /*6fc0*/  FSEL R80, R21, RZ, P6 ;  /* 0x000000ff15507208 */ /* 0x000fe20003000000 */
[----:B------:R-:W0:Y:S01]  /*6fd0*/  SHFL.BFLY PT, R139, R26, 0x2, 0x1f ;  /* 0x0c401f001a8b7f89 */ /* 0x000e2200000e0000 */
[----:B------:R-:W-:Y:S03]  /*6fe0*/  MUFU.EX2 R44, R44 ;  /* 0x0000002c002c7308 */ /* 0x000fe60000000800 */
[----:B------:R-:W-:-:S04]  /*6ff0*/  FADD.FTZ R80, -R80, R11 ;  /* 0x0000000b50507221 */ /* 0x000fc80000010100 */
[----:B------:R-:W-:Y:S01]  /*7000*/  FMUL.FTZ R80, R80, UR10 ;  /* 0x0000000a50507c20 */ /* 0x000fe20008410000 */
[----:B------:R-:W-:Y:S08]  /*7010*/  MUFU.EX2 R11, R81 ;  /* 0x00000051000b7308 */ /* 0x000ff00000000800 */
[----:B------:R-:W1:Y:S01]  /*7020*/  MUFU.EX2 R80, R80 ;  /* 0x0000005000507308 */ /* 0x000e620000000800 */
[----:B0-----:R-:W-:-:S07]  /*7030*/  FMNMX.FTZ R139, R26, R139, !PT ;  /* 0x0000008b1a8b7209 */ /* 0x001fce0007810000 */
[----:B------:R-:W-:Y:S01]  /*7040*/  MUFU.EX2 R40, R40 ;  /* 0x0000002800287308 */ /* 0x000fe20000000800 */
[----:B------:R-:W0:Y:S07]  /*7050*/  SHFL.BFLY PT, R26, R139, 0x1, 0x1f ;  /* 0x0c201f008b1a7f89 */ /* 0x000e2e00000e0000 */
[----:B------:R-:W-:Y:S01]  /*7060*/  MUFU.EX2 R45, R45 ;  /* 0x0000002d002d7308 */ /* 0x000fe20000000800 */
[-C--:B-1----:R-:W-:Y:S01]  /*7070*/  FMUL.FTZ R88, R88, R80.reuse ;  /* 0x0000005058587220 */ /* 0x082fe20000410000 */
[-C--:B------:R-:W-:Y:S01]  /*7080*/  FMUL.FTZ R89, R89, R80.reuse ;  /* 0x0000005059597220 */ /* 0x080fe20000410000 */
[-C--:B------:R-:W-:Y:S01]  /*7090*/  FMUL.FTZ R92, R92, R80.reuse ;  /* 0x000000505c5c7220 */ /* 0x080fe20000410000 */
[-C--:B------:R-:W-:Y:S01]  /*70a0*/  FMUL.FTZ R93, R93, R80.reuse ;  /* 0x000000505d5d7220 */ /* 0x080fe20000410000 */
[-C--:B------:R-:W-:Y:S01]  /*70b0*/  FMUL.FTZ R96, R96, R80.reuse ;  /* 0x0000005060607220 */ /* 0x080fe20000410000 */
[-C--:B------:R-:W-:Y:S01]  /*70c0*/  FMUL.FTZ R97, R97, R80.reuse ;  /* 0x0000005061617220 */ /* 0x080fe20000410000 */
[-C--:B------:R-:W-:Y:S01]  /*70d0*/  FMUL.FTZ R100, R100, R80.reuse ;  /* 0x0000005064647220 */ /* 0x080fe20000410000 */
[----:B------:R-:W-:Y:S01]  /*70e0*/  MUFU.EX2 R48, R48 ;  /* 0x0000003000307308 */ /* 0x000fe20000000800 */
[-C--:B------:R-:W-:Y:S01]  /*70f0*/  FMUL.FTZ R101, R101, R80.reuse ;  /* 0x0000005065657220 */ /* 0x080fe20000410000 */
        /* <DEDUP_REMOVED lines=9> */
[----:B------:R-:W-:Y:S01]  /*7190*/  FMUL.FTZ R120, R120, R80 ;  /* 0x0000005078787220 */ /* 0x000fe20000410000 */
[----:B0-----:R-:W-:Y:S01]  /*71a0*/  FMNMX.FTZ R22, R139, R26, !PT ;  /* 0x0000001a8b167209 */ /* 0x001fe20007810000 */
[----:B------:R-:W-:Y:S01]  /*71b0*/  IMAD.U32 R26, RZ, RZ, UR6 ;  /* 0x00000006ff1a7e24 */ /* 0x000fe2000f8e00ff */
[----:B------:R-:W-:Y:S01]  /*71c0*/  UMOV UR6, UR4 ;  /* 0x0000000400067c82 */ /* 0x000fe20008000000 */
[-C--:B------:R-:W-:Y:S01]  /*71d0*/  FMUL.FTZ R121, R121, R80.reuse ;  /* 0x0000005079797220 */ /* 0x080fe20000410000 */
[C---:B------:R-:W-:Y:S01]  /*71e0*/  FSETP.NEU.FTZ.AND P2, PT, R22.reuse, -INF , PT ;  /* 0xff8000001600780b */ /* 0x040fe20003f5d000 */
[----:B------:R-:W-:Y:S01]  /*71f0*/  FMUL.FTZ R84, R22, UR10 ;  /* 0x0000000a16547c20 */ /* 0x000fe20008410000 */
[----:B------:R-:W-:Y:S01]  /*7200*/  @!P1 LEA R26, R26, UR36, 0x3 ;  /* 0x000000241a1a9c11 */ /* 0x000fe2000f8e18ff */
[----:B------:R-:W-:Y:S01]  /*7210*/  MUFU.EX2 R52, R52 ;  /* 0x0000003400347308 */ /* 0x000fe20000000800 */
[-C--:B------:R-:W-:Y:S01]  /*7220*/  FMUL.FTZ R124, R124, R80.reuse ;  /* 0x000000507c7c7220 */ /* 0x080fe20000410000 */
[----:B------:R-:W-:Y:S01]  /*7230*/  FMUL.FTZ R125, R125, R80 ;  /* 0x000000507d7d7220 */ /* 0x000fe20000410000 */
[----:B------:R-:W-:Y:S01]  /*7240*/  FSEL R84, R84, RZ, P2 ;  /* 0x000000ff54547208 */ /* 0x000fe20001000000 */
[----:B------:R-:W-:-:S02]  /*7250*/  @!P1 VIADD R26, R26, 0x2d860 ;  /* 0x0002d8601a1a9836 */ /* 0x000fc40000000000 */
[-C--:B------:R-:W-:Y:S01]  /*7260*/  FMUL.FTZ R128, R128, R80.reuse ;  /* 0x0000005080807220 */ /* 0x080fe20000410000 */
[-C--:B------:R-:W-:Y:S01]  /*7270*/  FMUL.FTZ R129, R129, R80.reuse ;  /* 0x0000005081817220 */ /* 0x080fe20000410000 */
[----:B------:R-:W-:Y:S01]  /*7280*/  FMUL.FTZ R132, R132, R80 ;  /* 0x0000005084847220 */ /* 0x000fe20000410000 */
[--C-:B------:R-:W-:Y:S01]  /*7290*/  FFMA.FTZ R144, R47, UR10, -R84.reuse ;  /* 0x0000000a2f907c23 */ /* 0x100fe20008010854 */
[----:B------:R-:W-:Y:S01]  /*72a0*/  FSEL R47, R22, RZ, P2 ;  /* 0x000000ff162f7208 */ /* 0x000fe20001000000 */
[--C-:B------:R-:W-:Y:S01]  /*72b0*/  FFMA.FTZ R85, R137, UR10, -R84.reuse ;  /* 0x0000000a89557c23 */ /* 0x100fe20008010854 */
[--C-:B------:R-:W-:Y:S01]  /*72c0*/  FFMA.FTZ R146, R27, UR10, -R84.reuse ;  /* 0x0000000a1b927c23 */ /* 0x100fe20008010854 */
[--C-:B------:R-:W-:Y:S01]  /*72d0*/  FFMA.FTZ R27, R30, UR10, -R84.reuse ;  /* 0x0000000a1e1b7c23 */ /* 0x100fe20008010854 */
[----:B------:R-:W-:Y:S01]  /*72e0*/  FFMA.FTZ R142, R39, UR10, -R84 ;  /* 0x0000000a278e7c23 */ /* 0x000fe20008010854 */
[----:B------:R-:W-:Y:S01]  /*72f0*/  FADD.FTZ R20, -R47, R20 ;  /* 0x000000142f147221 */ /* 0x000fe20000010100 */
[--C-:B------:R-:W-:Y:S01]  /*7300*/  FFMA.FTZ R30, R31, UR10, -R84.reuse ;  /* 0x0000000a1f1e7c23 */ /* 0x100fe20008010854 */
[----:B------:R-:W-:Y:S01]  /*7310*/  MUFU.EX2 R85, R85 ;  /* 0x0000005500557308 */ /* 0x000fe20000000800 */
[--C-:B------:R-:W-:Y:S01]  /*7320*/  FFMA.FTZ R39, R42, UR10, -R84.reuse ;  /* 0x0000000a2a277c23 */ /* 0x100fe20008010854 */
[----:B------:R-:W-:Y:S01]  /*7330*/  FMUL.FTZ R20, R20, UR10 ;  /* 0x0000000a14147c20 */ /* 0x000fe20008410000 */
[--C-:B------:R-:W-:Y:S01]  /*7340*/  FFMA.FTZ R42, R43, UR10, -R84.reuse ;  /* 0x0000000a2b2a7c23 */ /* 0x100fe20008010854 */
[--C-:B------:R-:W-:Y:S01]  /*7350*/  FFMA.FTZ R43, R51, UR10, -R84.reuse ;  /* 0x0000000a332b7c23 */ /* 0x100fe20008010854 */
[--C-:B------:R-:W-:Y:S01]  /*7360*/  FFMA.FTZ R51, R59, UR10, -R84.reuse ;  /* 0x0000000a3b337c23 */ /* 0x100fe20008010854 */
[--C-:B------:R-:W-:Y:S01]  /*7370*/  FFMA.FTZ R31, R34, UR10, -R84.reuse ;  /* 0x0000000a221f7c23 */ /* 0x100fe20008010854 */
[----:B------:R-:W-:Y:S01]  /*7380*/  FFMA.FTZ R59, R80, R6, R23 ;  /* 0x00000006503b7223 */ /* 0x000fe20000010017 */
[----:B------:R-:W0:Y:S01]  /*7390*/  MUFU.EX2 R20, R20 ;  /* 0x0000001400147308 */ /* 0x000e220000000800 */
[--C-:B------:R-:W-:Y:S01]  /*73a0*/  FFMA.FTZ R138, R35, UR10, -R84.reuse ;  /* 0x0000000a238a7c23 */ /* 0x100fe20008010854 */
[--C-:B------:R-:W-:Y:S01]  /*73b0*/  FFMA.FTZ R35, R38, UR10, -R84.reuse ;  /* 0x0000000a26237c23 */ /* 0x100fe20008010854 */
[----:B------:R-:W-:Y:S01]  /*73c0*/  FADD.FTZ R6, R24, R59 ;  /* 0x0000003b18067221 */ /* 0x000fe20000010000 */
[--C-:B------:R-:W-:Y:S01]  /*73d0*/  FFMA.FTZ R81, R46, UR10, -R84.reuse ;  /* 0x0000000a2e517c23 */ /* 0x100fe20008010854 */
[----:B------:R-:W-:Y:S01]  /*73e0*/  F2FP.F16.F32.PACK_AB R24, R24, R23 ;  /* 0x000000171818723e */ /* 0x000fe200000000ff */
[----:B------:R-:W-:Y:S01]  /*73f0*/  FFMA.FTZ R46, R54, UR10, -R84 ;  /* 0x0000000a362e7c23 */ /* 0x000fe20008010854 */
[----:B------:R-:W-:Y:S01]  /*7400*/  FADD.FTZ R59, R25, R6 ;  /* 0x00000006193b7221 */ /* 0x000fe20000010000 */
[----:B------:R-:W1:Y:S01]  /*7410*/  MUFU.EX2 R146, R146 ;  /* 0x0000009200927308 */ /* 0x000e620000000800 */
[--C-:B------:R-:W-:Y:S01]  /*7420*/  FFMA.FTZ R55, R55, UR10, -R84.reuse ;  /* 0x0000000a37377c23 */ /* 0x100fe20008010854 */
[--C-:B------:R-:W-:Y:S01]  /*7430*/  FFMA.FTZ R6, R63, UR10, -R84.reuse ;  /* 0x0000000a3f067c23 */ /* 0x100fe20008010854 */
[----:B------:R-:W-:Y:S01]  /*7440*/  FADD.FTZ R59, R136, R59 ;  /* 0x0000003b883b7221 */ /* 0x000fe20000010000 */
[--C-:B------:R-:W-:Y:S01]  /*7450*/  FFMA.FTZ R34, R50, UR10, -R84.reuse ;  /* 0x0000000a32227c23 */ /* 0x100fe20008010854 */
[----:B------:R-:W-:Y:S01]  /*7460*/  FFMA.FTZ R50, R58, UR10, -R84 ;  /* 0x0000000a3a327c23 */ /* 0x000fe20008010854 */
[----:B------:R-:W-:Y:S01]  /*7470*/  @!P1 PRMT R26, RZ, 0x654, R26 ;  /* 0x00000654ff1a9816 */ /* 0x000fe2000000001a */
[----:B------:R-:W-:Y:S01]  /*7480*/  FADD.FTZ R54, R28, R59 ;  /* 0x0000003b1c367221 */ /* 0x000fe20000010000 */
[----:B------:R-:W2:Y:S01]  /*7490*/  MUFU.EX2 R27, R27 ;  /* 0x0000001b001b7308 */ /* 0x000ea20000000800 */
[----:B0-----:R-:W-:Y:S01]  /*74a0*/  FFMA.FTZ R5, R20, R5, R85 ;  /* 0x0000000514057223 */ /* 0x001fe20000010055 */
[----:B------:R0:W-:Y:S01]  /*74b0*/  @!P1 SYNCS.ARRIVE.TRANS64.RED.A1T0 RZ, [R26+URZ], RZ ;  /* 0x000000ff1aff99a7 */ /* 0x0001e2000810043f */
[C---:B------:R-:W-:Y:S01]  /*74c0*/  FADD.FTZ R59, R29.reuse, R54 ;  /* 0x000000361d3b7221 */ /* 0x040fe20000010000 */
[----:B------:R-:W-:Y:S01]  /*74d0*/  F2FP.F16.F32.PACK_AB R28, R29, R28 ;  /* 0x0000001c1d1c723e */ /* 0x000fe200000000ff */
[--C-:B------:R-:W-:Y:S01]  /*74e0*/  FFMA.FTZ R75, R75, UR10, -R84.reuse ;  /* 0x0000000a4b4b7c23 */ /* 0x100fe20008010854 */
[--C-:B------:R-:W-:Y:S01]  /*74f0*/  FFMA.FTZ R140, R140, UR10, -R84.reuse ;  /* 0x0000000a8c8c7c23 */ /* 0x100fe20008010854 */
[--C-:B------:R-:W-:Y:S01]  /*7500*/  FFMA.FTZ R79, R79, UR10, -R84.reuse ;  /* 0x0000000a4f4f7c23 */ /* 0x100fe20008010854 */
[----:B------:R-:W3:Y:S01]  /*7510*/  MUFU.EX2 R30, R30 ;  /* 0x0000001e001e7308 */ /* 0x000ee20000000800 */
[----:B-1----:R-:W-:Y:S01]  /*7520*/  FADD.FTZ R38, R146, R5 ;  /* 0x0000000592267221 */ /* 0x002fe20000010000 */
[----:B0-----:R-:W-:Y:S01]  /*7530*/  F2FP.F16.F32.PACK_AB R26, R136, R25 ;  /* 0x00000019881a723e */ /* 0x001fe200000000ff */
[--C-:B------:R-:W-:Y:S01]  /*7540*/  FFMA.FTZ R5, R66, UR10, -R84.reuse ;  /* 0x0000000a42057c23 */ /* 0x100fe20008010854 */
[----:B------:R-:W-:Y:S01]  /*7550*/  F2FP.F16.F32.PACK_AB R25, R146, R85 ;  /* 0x000000559219723e */ /* 0x000fe200000000ff */
[--C-:B------:R-:W-:Y:S01]  /*7560*/  FFMA.FTZ R82, R82, UR10, -R84.reuse ;  /* 0x0000000a52527c23 */ /* 0x100fe20008010854 */
[--C-:B------:R-:W-:Y:S01]  /*7570*/  FFMA.FTZ R83, R83, UR10, -R84.reuse ;  /* 0x0000000a53537c23 */ /* 0x100fe20008010854 */
[----:B------:R-:W-:Y:S01]  /*7580*/  FFMA.FTZ R86, R86, UR10, -R84 ;  /* 0x0000000a56567c23 */ /* 0x000fe20008010854 */
[----:B------:R-:W0:Y:S01]  /*7590*/  MUFU.EX2 R31, R31 ;  /* 0x0000001f001f7308 */ /* 0x000e220000000800 */
[----:B--2---:R-:W-:Y:S01]  /*75a0*/  FADD.FTZ R23, R27, R38 ;  /* 0x000000261b177221 */ /* 0x004fe20000010000 */
[----:B------:R-:W-:Y:S01]  /*75b0*/  ISETP.GT.AND P2, PT, R13, UR28, PT ;  /* 0x0000001c0d007c0c */ /* 0x000fe2000bf44270 */
[-C--:B------:R-:W-:Y:S01]  /*75c0*/  FMUL.FTZ R90, R90, R20.reuse ;  /* 0x000000145a5a7220 */ /* 0x080fe20000410000 */
[-C--:B------:R-:W-:Y:S01]  /*75d0*/  FMUL.FTZ R91, R91, R20.reuse ;  /* 0x000000145b5b7220 */ /* 0x080fe20000410000 */
[-C--:B------:R-:W-:Y:S01]  /*75e0*/  FMUL.FTZ R94, R94, R20.reuse ;  /* 0x000000145e5e7220 */ /* 0x080fe20000410000 */
[-C--:B------:R-:W-:Y:S01]  /*75f0*/  FMUL.FTZ R95, R95, R20.reuse ;  /* 0x000000145f5f7220 */ /* 0x080fe20000410000 */
[-C--:B------:R-:W-:Y:S01]  /*7600*/  FMUL.FTZ R98, R98, R20.reuse ;  /* 0x0000001462627220 */ /* 0x080fe20000410000 */
[----:B------:R-:W1:Y:S01]  /*7610*/  MUFU.EX2 R138, R138 ;  /* 0x0000008a008a7308 */ /* 0x000e620000000800 */
[C---:B---3--:R-:W-:Y:S01]  /*7620*/  FADD.FTZ R38, R30.reuse, R23 ;  /* 0x000000171e267221 */ /* 0x048fe20000010000 */
[----:B------:R-:W-:Y:S01]  /*7630*/  F2FP.F16.F32.PACK_AB R27, R30, R27 ;  /* 0x0000001b1e1b723e */ /* 0x000fe200000000ff */
[-C--:B------:R-:W-:Y:S01]  /*7640*/  FMUL.FTZ R99, R99, R20.reuse ;  /* 0x0000001463637220 */ /* 0x080fe20000410000 */
[-C--:B------:R-:W-:Y:S01]  /*7650*/  FMUL.FTZ R102, R102, R20.reuse ;  /* 0x0000001466667220 */ /* 0x080fe20000410000 */
[-C--:B------:R-:W-:Y:S01]  /*7660*/  FMUL.FTZ R103, R103, R20.reuse ;  /* 0x0000001467677220 */ /* 0x080fe20000410000 */
[-C--:B------:R-:W-:Y:S01]  /*7670*/  FMUL.FTZ R106, R106, R20.reuse ;  /* 0x000000146a6a7220 */ /* 0x080fe20000410000 */
[----:B------:R2:W-:Y:S01]  /*7680*/  STSM.16.M88.4 [R10+0x21800], R24 ;  /* 0x021800180a007844 */ /* 0x0005e20000000200 */
[----:B------:R-:W3:Y:S01]  /*7690*/  MUFU.EX2 R35, R35 ;  /* 0x0000002300237308 */ /* 0x000ee20000000800 */
[----:B0-----:R-:W-:Y:S01]  /*76a0*/  FADD.FTZ R23, R31, R38 ;  /* 0x000000261f177221 */ /* 0x001fe20000010000 */
[----:B------:R-:W-:Y:S01]  /*76b0*/  FADD.FTZ R38, R32, R59 ;  /* 0x0000003b20267221 */ /* 0x000fe20000010000 */
[--C-:B------:R-:W-:Y:S01]  /*76c0*/  FFMA.FTZ R59, R70, UR10, -R84.reuse ;  /* 0x0000000a463b7c23 */ /* 0x100fe20008010854 */
[--C-:B------:R-:W-:Y:S01]  /*76d0*/  FFMA.FTZ R70, R71, UR10, -R84.reuse ;  /* 0x0000000a47467c23 */ /* 0x100fe20008010854 */
[-C--:B------:R-:W-:Y:S01]  /*76e0*/  FMUL.FTZ R107, R107, R20.reuse ;  /* 0x000000146b6b7220 */ /* 0x080fe20000410000 */
[-C--:B------:R-:W-:Y:S01]  /*76f0*/  FMUL.FTZ R110, R110, R20.reuse ;  /* 0x000000146e6e7220 */ /* 0x080fe20000410000 */
[-C--:B------:R-:W-:Y:S01]  /*7700*/  FMUL.FTZ R111, R111, R20.reuse ;  /* 0x000000146f6f7220 */ /* 0x080fe20000410000 */
[----:B------:R-:W0:Y:S01]  /*7710*/  MUFU.EX2 R142, R142 ;  /* 0x0000008e008e7308 */ /* 0x000e220000000800 */
[----:B-1----:R-:W-:Y:S01]  /*7720*/  FADD.FTZ R30, R138, R23 ;  /* 0x000000178a1e7221 */ /* 0x002fe20000010000 */
[----:B------:R-:W-:Y:S01]  /*7730*/  FFMA.FTZ R23, R74, UR10, -R84 ;  /* 0x0000000a4a177c23 */ /* 0x000fe20008010854 */
[-C--:B------:R-:W-:Y:S01]  /*7740*/  FMUL.FTZ R114, R114, R20.reuse ;  /* 0x0000001472727220 */ /* 0x080fe20000410000 */
[-C--:B------:R-:W-:Y:S01]  /*7750*/  FMUL.FTZ R115, R115, R20.reuse ;  /* 0x0000001473737220 */ /* 0x080fe20000410000 */
[-C--:B------:R-:W-:Y:S01]  /*7760*/  FMUL.FTZ R118, R118, R20.reuse ;  /* 0x0000001476767220 */ /* 0x080fe20000410000 */
[-C--:B------:R-:W-:Y:S01]  /*7770*/  FMUL.FTZ R119, R119, R20.reuse ;  /* 0x0000001477777220 */ /* 0x080fe20000410000 */
[-C--:B------:R-:W-:Y:S01]  /*7780*/  FMUL.FTZ R122, R122, R20.reuse ;  /* 0x000000147a7a7220 */ /* 0x080fe20000410000 */
[----:B------:R-:W1:Y:S01]  /*7790*/  MUFU.EX2 R39, R39 ;  /* 0x0000002700277308 */ /* 0x000e620000000800 */
[----:B---3--:R-:W-:Y:S01]  /*77a0*/  FADD.FTZ R63, R35, R30 ;  /* 0x0000001e233f7221 */ /* 0x008fe20000010000 */
[-C--:B------:R-:W-:Y:S01]  /*77b0*/  FMUL.FTZ R123, R123, R20.reuse ;  /* 0x000000147b7b7220 */ /* 0x080fe20000410000 */
[-C--:B------:R-:W-:Y:S01]  /*77c0*/  FMUL.FTZ R126, R126, R20.reuse ;  /* 0x000000147e7e7220 */ /* 0x080fe20000410000 */
[-C--:B------:R-:W-:Y:S01]  /*77d0*/  FMUL.FTZ R127, R127, R20.reuse ;  /* 0x000000147f7f7220 */ /* 0x080fe20000410000 */
[-C--:B------:R-:W-:Y:S01]  /*77e0*/  FMUL.FTZ R130, R130, R20.reuse ;  /* 0x0000001482827220 */ /* 0x080fe20000410000 */
[-C--:B------:R-:W-:Y:S01]  /*77f0*/  FMUL.FTZ R131, R131, R20.reuse ;  /* 0x0000001483837220 */ /* 0x080fe20000410000 */
[-C--:B------:R-:W-:Y:S01]  /*7800*/  FMUL.FTZ R134, R134, R20.reuse ;  /* 0x0000001486867220 */ /* 0x080fe20000410000 */
[----:B------:R3:W-:Y:S01]  /*7810*/  MUFU.EX2 R47, R55 ;  /* 0x00000037002f7308 */ /* 0x0007e20000000800 */
[----:B0-----:R-:W-:Y:S01]  /*7820*/  FADD.FTZ R30, R142, R63 ;  /* 0x0000003f8e1e7221 */ /* 0x001fe20000010000 */
[----:B------:R-:W-:Y:S01]  /*7830*/  FMUL.FTZ R135, R135, R20 ;  /* 0x0000001487877220 */ /* 0x000fe20000410000 */
[----:B------:R-:W-:Y:S01]  /*7840*/  FMUL.FTZ R133, R133, R80 ;  /* 0x0000005085857220 */ /* 0x000fe20000410000 */
[----:B------:R-:W-:-:S02]  /*7850*/  VIADD R13, R13, 0xffffffff ;  /* 0xffffffff0d0d7836 */ /* 0x000fc40000000000 */
[----:B------:R-:W-:Y:S02]  /*7860*/  IMAD.MOV.U32 R20, RZ, RZ, R22 ;  /* 0x000000ffff147224 */ /* 0x000fe400078e0016 */
[----:B------:R-:W0:Y:S01]  /*7870*/  MUFU.EX2 R42, R42 ;  /* 0x0000002a002a7308 */ /* 0x000e220000000800 */
[--C-:B---3--:R-:W-:Y:S01]  /*7880*/  FFMA.FTZ R55, R62, UR10, -R84.reuse ;  /* 0x0000000a3e377c23 */ /* 0x108fe20008010854 */
[----:B------:R-:W-:Y:S01]  /*7890*/  FFMA.FTZ R62, R67, UR10, -R84 ;  /* 0x0000000a433e7c23 */ /* 0x000fe20008010854 */
[----:B------:R-:W-:Y:S01]  /*78a0*/  FADD.FTZ R67, R33, R38 ;  /* 0x0000002621437221 */ /* 0x000fe20000010000 */
[----:B-1----:R-:W-:Y:S01]  /*78b0*/  FADD.FTZ R63, R39, R30 ;  /* 0x0000001e273f7221 */ /* 0x002fe20000010000 */
[----:B------:R-:W-:Y:S02]  /*78c0*/  FFMA.FTZ R84, R87, UR10, -R84 ;  /* 0x0000000a57547c23 */ /* 0x000fe40008010854 */
[----:B------:R-:W-:Y:S01]  /*78d0*/  FADD.FTZ R38, R36, R67 ;  /* 0x0000004324267221 */ /* 0x000fe20000010000 */
[----:B------:R-:W1:Y:S01]  /*78e0*/  MUFU.EX2 R81, R81 ;  /* 0x0000005100517308 */ /* 0x000e620000000800 */
[----:B------:R-:W-:-:S02]  /*78f0*/  F2FP.F16.F32.PACK_AB R36, R37, R36 ;  /* 0x000000242524723e */ /* 0x000fc400000000ff */
[----:B------:R-:W-:-:S04]  /*7900*/  FADD.FTZ R38, R37, R38 ;  /* 0x0000002625267221 */ /* 0x000fc80000010000 */
[----:B------:R-:W-:Y:S01]  /*7910*/  FADD.FTZ R67, R41, R38 ;  /* 0x0000002629437221 */ /* 0x000fe20000010000 */
[----:B------:R-:W3:Y:S01]  /*7920*/  MUFU.EX2 R144, R144 ;  /* 0x0000009000907308 */ /* 0x000ee20000000800 */
[C---:B0-----:R-:W-:Y:S01]  /*7930*/  FADD.FTZ R30, R42.reuse, R63 ;  /* 0x0000003f2a1e7221 */ /* 0x041fe20000010000 */
[----:B------:R-:W-:Y:S01]  /*7940*/  F2FP.F16.F32.PACK_AB R37, R42, R39 ;  /* 0x000000272a25723e */ /* 0x000fe200000000ff */
[----:B------:R-:W-:Y:S01]  /*7950*/  FADD.FTZ R67, R44, R67 ;  /* 0x000000432c437221 */ /* 0x000fe20000010000 */
[----:B------:R-:W-:-:S04]  /*7960*/  F2FP.F16.F32.PACK_AB R42, R49, R48 ;  /* 0x00000030312a723e */ /* 0x000fc800000000ff */
[----:B------:R-:W0:Y:S01]  /*7970*/  MUFU.EX2 R34, R34 ;  /* 0x0000002200227308 */ /* 0x000e220000000800 */
[----:B-1----:R-:W-:Y:S01]  /*7980*/  FADD.FTZ R63, R81, R30 ;  /* 0x0000001e513f7221 */ /* 0x002fe20000010000 */
[----:B------:R-:W-:Y:S01]  /*7990*/  FADD.FTZ R30, R40, R67 ;  /* 0x00000043281e7221 */ /* 0x000fe20000010000 */
[----:B------:R-:W-:-:S03]  /*79a0*/  F2FP.F16.F32.PACK_AB R40, R45, R40 ;  /* 0x000000282d28723e */ /* 0x000fc600000000ff */
[----:B------:R-:W-:Y:S01]  /*79b0*/  FADD.FTZ R67, R45, R30 ;  /* 0x0000001e2d437221 */ /* 0x000fe20000010000 */
[----:B------:R-:W-:Y:S01]  /*79c0*/  F2FP.F16.F32.PACK_AB R30, R33, R32 ;  /* 0x00000020211e723e */ /* 0x000fe200000000ff */
[----:B------:R-:W1:Y:S01]  /*79d0*/  MUFU.EX2 R43, R43 ;  /* 0x0000002b002b7308 */ /* 0x000e620000000800 */
[----:B---3--:R-:W-:Y:S01]  /*79e0*/  FADD.FTZ R63, R144, R63 ;  /* 0x0000003f903f7221 */ /* 0x008fe20000010000 */
[----:B------:R-:W-:Y:S01]  /*79f0*/  FADD.FTZ R54, R48, R67 ;  /* 0x0000004330367221 */ /* 0x000fe20000010000 */
[----:B------:R-:W-:-:S03]  /*7a00*/  F2FP.F16.F32.PACK_AB R39, R144, R81 ;  /* 0x000000519027723e */ /* 0x000fc600000000ff */
[----:B------:R-:W-:Y:S02]  /*7a10*/  FADD.FTZ R33, R49, R54 ;  /* 0x0000003631217221 */ /* 0x000fe40000010000 */
[----:B------:R-:W2:Y:S01]  /*7a20*/  MUFU.EX2 R46, R46 ;  /* 0x0000002e002e7308 */ /* 0x000ea20000000800 */
[----:B0-----:R-:W-:Y:S01]  /*7a30*/  FADD.FTZ R38, R34, R63 ;  /* 0x0000003f22267221 */ /* 0x001fe20000010000 */
[----:B------:R-:W-:-:S06]  /*7a40*/  FADD.FTZ R32, R52, R33 ;  /* 0x0000002134207221 */ /* 0x000fcc0000010000 */
[----:B------:R-:W0:Y:S01]  /*7a50*/  MUFU.EX2 R53, R53 ;  /* 0x0000003500357308 */ /* 0x000e220000000800 */
[C---:B-1----:R-:W-:Y:S01]  /*7a60*/  FADD.FTZ R29, R43.reuse, R38 ;  /* 0x000000262b1d7221 */ /* 0x042fe20000010000 */
[----:B------:R-:W-:Y:S02]  /*7a70*/  F2FP.F16.F32.PACK_AB R38, R44, R41 ;  /* 0x000000292c26723e */ /* 0x000fe400000000ff */
[----:B------:R-:W-:-:S04]  /*7a80*/  F2FP.F16.F32.PACK_AB R41, R43, R34 ;  /* 0x000000222b29723e */ /* 0x000fc800000000ff */
[----:B------:R-:W1:Y:S01]  /*7a90*/  MUFU.EX2 R50, R50 ;  /* 0x0000003200327308 */ /* 0x000e620000000800 */
[----:B--2---:R-:W-:Y:S01]  /*7aa0*/  FADD.FTZ R26, R46, R29 ;  /* 0x0000001d2e1a7221 */ /* 0x004fe20000010000 */
[----:B------:R-:W-:Y:S02]  /*7ab0*/  F2FP.F16.F32.PACK_AB R29, R138, R31 ;  /* 0x0000001f8a1d723e */ /* 0x000fe400000000ff */
[----:B------:R-:W-:Y:S01]  /*7ac0*/  F2FP.F16.F32.PACK_AB R31, R142, R35 ;  /* 0x000000238e1f723e */ /* 0x000fe200000000ff */
[C---:B------:R-:W-:Y:S01]  /*7ad0*/  FADD.FTZ R25, R47.reuse, R26 ;  /* 0x0000001a2f197221 */ /* 0x040fe20000010000 */
[----:B------:R-:W-:Y:S02]  /*7ae0*/  F2FP.F16.F32.PACK_AB R43, R47, R46 ;  /* 0x0000002e2f2b723e */ /* 0x000fe400000000ff */
[----:B------:R-:W2:Y:S01]  /*7af0*/  MUFU.EX2 R57, R57 ;  /* 0x0000003900397308 */ /* 0x000ea20000000800 */
[C---:B0-----:R-:W-:Y:S01]  /*7b00*/  FADD.FTZ R32, R53.reuse, R32 ;  /* 0x0000002035207221 */ /* 0x041fe20000010000 */
[----:B------:R0:W-:Y:S01]  /*7b10*/  STSM.16.M88.4 [R9], R28 ;  /* 0x0000001c09007844 */ /* 0x0001e20000000200 */
[----:B------:R-:W-:-:S03]  /*7b20*/  F2FP.F16.F32.PACK_AB R52, R53, R52 ;  /* 0x000000343534723e */ /* 0x000fc600000000ff */
[----:B------:R3:W-:Y:S02]  /*7b30*/  STSM.16.M88.4 [R8], R36 ;  /* 0x0000002408007844 */ /* 0x0007e40000000200 */
[----:B------:R-:W4:Y:S01]  /*7b40*/  MUFU.EX2 R51, R51 ;  /* 0x0000003300337308 */ /* 0x000f220000000800 */
[----:B-1----:R-:W-:Y:S01]  /*7b50*/  FADD.FTZ R26, R50, R25 ;  /* 0x00000019321a7221 */ /* 0x002fe20000010000 */
[----:B------:R3:W-:Y:S06]  /*7b60*/  STSM.16.M88.4 [R7], R40 ;  /* 0x0000002807007844 */ /* 0x0007ec0000000200 */
[----:B------:R-:W1:Y:S01]  /*7b70*/  MUFU.EX2 R78, R78 ;  /* 0x0000004e004e7308 */ /* 0x000e620000000800 */
[----:B--2---:R-:W-:-:S07]  /*7b80*/  FADD.FTZ R25, R57, R32 ;  /* 0x0000002039197221 */ /* 0x004fce0000010000 */
[----:B------:R-:W2:Y:S01]  /*7b90*/  MUFU.EX2 R55, R55 ;  /* 0x0000003700377308 */ /* 0x000ea20000000800 */
[C---:B----4-:R-:W-:Y:S01]  /*7ba0*/  FADD.FTZ R26, R51.reuse, R26 ;  /* 0x0000001a331a7221 */ /* 0x050fe20000010000 */
[----:B------:R-:W-:-:S06]  /*7bb0*/  F2FP.F16.F32.PACK_AB R53, R51, R50 ;  /* 0x000000323335723e */ /* 0x000fcc00000000ff */
[----:B------:R-:W4:Y:S01]  /*7bc0*/  MUFU.EX2 R56, R56 ;  /* 0x0000003800387308 */ /* 0x000f220000000800 */
[C---:B-1----:R-:W-:Y:S01]  /*7bd0*/  FADD.FTZ R27, R78.reuse, R25 ;  /* 0x000000194e1b7221 */ /* 0x042fe20000010000 */
[----:B------:R-:W-:-:S06]  /*7be0*/  F2FP.F16.F32.PACK_AB R54, R78, R57 ;  /* 0x000000394e36723e */ /* 0x000fcc00000000ff */
[----:B------:R-:W1:Y:S01]  /*7bf0*/  MUFU.EX2 R6, R6 ;  /* 0x0000000600067308 */ /* 0x000e620000000800 */
[----:B--2---:R-:W-:-:S07]  /*7c00*/  FADD.FTZ R25, R55, R26 ;  /* 0x0000001a37197221 */ /* 0x004fce0000010000 */
[----:B------:R-:W2:Y:S01]  /*7c10*/  MUFU.EX2 R61, R61 ;  /* 0x0000003d003d7308 */ /* 0x000ea20000000800 */
[----:B----4-:R-:W-:-:S07]  /*7c20*/  FADD.FTZ R32, R56, R27 ;  /* 0x0000001b38207221 */ /* 0x010fce0000010000 */
[----:B------:R-:W4:Y:S01]  /*7c30*/  MUFU.EX2 R5, R5 ;  /* 0x0000000500057308 */ /* 0x000f220000000800 */
[C---:B-1----:R-:W-:Y:S01]  /*7c40*/  FADD.FTZ R26, R6.reuse, R25 ;  /* 0x00000019061a7221 */ /* 0x042fe20000010000 */
[----:B------:R-:W-:-:S05]  /*7c50*/  F2FP.F16.F32.PACK_AB R55, R6, R55 ;  /* 0x000000370637723e */ /* 0x000fca00000000ff */
[----:B------:R3:W-:Y:S01]  /*7c60*/  STSM.16.M88.4 [R10+0x27800], R52 ;  /* 0x027800340a007844 */ /* 0x0007e20000000200 */
[----:B------:R-:W0:Y:S01]  /*7c70*/  MUFU.EX2 R60, R60 ;  /* 0x0000003c003c7308 */ /* 0x000e220000000800 */
[C---:B--2---:R-:W-:Y:S01]  /*7c80*/  FADD.FTZ R27, R61.reuse, R32 ;  /* 0x000000203d1b7221 */ /* 0x044fe20000010000 */
[----:B------:R-:W-:-:S06]  /*7c90*/  F2FP.F16.F32.PACK_AB R56, R61, R56 ;  /* 0x000000383d38723e */ /* 0x000fcc00000000ff */
[----:B------:R-:W1:Y:S01]  /*7ca0*/  MUFU.EX2 R62, R62 ;  /* 0x0000003e003e7308 */ /* 0x000e620000000800 */
[----:B----4-:R-:W-:-:S07]  /*7cb0*/  FADD.FTZ R25, R5, R26 ;  /* 0x0000001a05197221 */ /* 0x010fce0000010000 */
[----:B------:R-:W2:Y:S01]  /*7cc0*/  MUFU.EX2 R65, R65 ;  /* 0x0000004100417308 */ /* 0x000ea20000000800 */
[----:B0-----:R-:W-:-:S07]  /*7cd0*/  FADD.FTZ R28, R60, R27 ;  /* 0x0000001b3c1c7221 */ /* 0x001fce0000010000 */
[----:B------:R-:W0:Y:S01]  /*7ce0*/  MUFU.EX2 R59, R59 ;  /* 0x0000003b003b7308 */ /* 0x000e220000000800 */
[C---:B-1----:R-:W-:Y:S01]  /*7cf0*/  FADD.FTZ R26, R62.reuse, R25 ;  /* 0x000000193e1a7221 */ /* 0x042fe20000010000 */
[----:B------:R-:W-:-:S06]  /*7d00*/  F2FP.F16.F32.PACK_AB R57, R62, R5 ;  /* 0x000000053e39723e */ /* 0x000fcc00000000ff */
[----:B------:R-:W1:Y:S01]  /*7d10*/  MUFU.EX2 R64, R64 ;  /* 0x0000004000407308 */ /* 0x000e620000000800 */
[C---:B--2---:R-:W-:Y:S01]  /*7d20*/  FADD.FTZ R27, R65.reuse, R28 ;  /* 0x0000001c411b7221 */ /* 0x044fe20000010000 */
[----:B------:R-:W-:-:S06]  /*7d30*/  F2FP.F16.F32.PACK_AB R58, R65, R60 ;  /* 0x0000003c413a723e */ /* 0x000fcc00000000ff */
[----:B------:R-:W2:Y:S01]  /*7d40*/  MUFU.EX2 R70, R70 ;  /* 0x0000004600467308 */ /* 0x000ea20000000800 */
[----:B0-----:R-:W-:-:S07]  /*7d50*/  FADD.FTZ R25, R59, R26 ;  /* 0x0000001a3b197221 */ /* 0x001fce0000010000 */
[----:B------:R-:W0:Y:S01]  /*7d60*/  MUFU.EX2 R69, R69 ;  /* 0x0000004500457308 */ /* 0x000e220000000800 */
[----:B-1----:R-:W-:-:S07]  /*7d70*/  FADD.FTZ R26, R64, R27 ;  /* 0x0000001b401a7221 */ /* 0x002fce0000010000 */
[----:B------:R-:W1:Y:S01]  /*7d80*/  MUFU.EX2 R23, R23 ;  /* 0x0000001700177308 */ /* 0x000e620000000800 */
[C---:B--2---:R-:W-:Y:S01]  /*7d90*/  FADD.FTZ R6, R70.reuse, R25 ;  /* 0x0000001946067221 */ /* 0x044fe20000010000 */
[----:B------:R-:W-:-:S05]  /*7da0*/  F2FP.F16.F32.PACK_AB R59, R70, R59 ;  /* 0x0000003b463b723e */ /* 0x000fca00000000ff */
[----:B------:R3:W-:Y:S01]  /*7db0*/  STSM.16.M88.4 [R9+0x6000], R56 ;  /* 0x0060003809007844 */ /* 0x0007e20000000200 */
[----:B------:R-:W2:Y:S01]  /*7dc0*/  MUFU.EX2 R68, R68 ;  /* 0x0000004400447308 */ /* 0x000ea20000000800 */
[C---:B0-----:R-:W-:Y:S01]  /*7dd0*/  FADD.FTZ R27, R69.reuse, R26 ;  /* 0x0000001a451b7221 */ /* 0x041fe20000010000 */
[----:B------:R-:W-:-:S06]  /*7de0*/  F2FP.F16.F32.PACK_AB R64, R69, R64 ;  /* 0x000000404540723e */ /* 0x000fcc00000000ff */
[----:B------:R-:W0:Y:S01]  /*7df0*/  MUFU.EX2 R24, R75 ;  /* 0x0000004b00187308 */ /* 0x000e220000000800 */
[----:B-1----:R-:W-:-:S07]  /*7e00*/  FADD.FTZ R25, R23, R6 ;  /* 0x0000000617197221 */ /* 0x002fce0000010000 */
[----:B------:R-:W1:Y:S01]  /*7e10*/  MUFU.EX2 R73, R73 ;  /* 0x0000004900497308 */ /* 0x000e620000000800 */
[----:B--2---:R-:W-:-:S07]  /*7e20*/  FADD.FTZ R26, R68, R27 ;  /* 0x0000001b441a7221 */ /* 0x004fce0000010000 */
[----:B------:R-:W2:Y:S01]  /*7e30*/  MUFU.EX2 R67, R140 ;  /* 0x0000008c00437308 */ /* 0x000ea20000000800 */
[C---:B0-----:R-:W-:Y:S01]  /*7e40*/  FADD.FTZ R6, R24.reuse, R25 ;  /* 0x0000001918067221 */ /* 0x041fe20000010000 */
[----:B------:R-:W-:-:S06]  /*7e50*/  F2FP.F16.F32.PACK_AB R65, R24, R23 ;  /* 0x000000171841723e */ /* 0x000fcc00000000ff */
[----:B------:R-:W0:Y:S01]  /*7e60*/  MUFU.EX2 R72, R72 ;  /* 0x0000004800487308 */ /* 0x000e220000000800 */
[C---:B-1----:R-:W-:Y:S01]  /*7e70*/  FADD.FTZ R25, R73.reuse, R26 ;  /* 0x0000001a49197221 */ /* 0x042fe20000010000 */
[----:B------:R-:W-:-:S06]  /*7e80*/  F2FP.F16.F32.PACK_AB R66, R73, R68 ;  /* 0x000000444942723e */ /* 0x000fcc00000000ff */
[----:B------:R-:W1:Y:S01]  /*7e90*/  MUFU.EX2 R79, R79 ;  /* 0x0000004f004f7308 */ /* 0x000e620000000800 */
[----:B--2---:R-:W-:-:S07]  /*7ea0*/  FADD.FTZ R6, R67, R6 ;  /* 0x0000000643067221 */ /* 0x004fce0000010000 */
[----:B------:R-:W2:Y:S01]  /*7eb0*/  MUFU.EX2 R77, R77 ;  /* 0x0000004d004d7308 */ /* 0x000ea20000000800 */
[----:B0-----:R-:W-:-:S07]  /*7ec0*/  FADD.FTZ R26, R72, R25 ;  /* 0x00000019481a7221 */ /* 0x001fce0000010000 */
[----:B------:R-:W0:Y:S01]  /*7ed0*/  MUFU.EX2 R76, R76 ;  /* 0x0000004c004c7308 */ /* 0x000e220000000800 */
[C---:B-1----:R-:W-:Y:S01]  /*7ee0*/  F2FP.F16.F32.PACK_AB R67, R79.reuse, R67 ;  /* 0x000000434f43723e */ /* 0x042fe200000000ff */
[----:B------:R-:W-:-:S04]  /*7ef0*/  FADD.FTZ R6, R79, R6 ;  /* 0x000000064f067221 */ /* 0x000fc80000010000 */
[----:B------:R3:W-:Y:S02]  /*7f00*/  STSM.16.M88.4 [R8+0x6000], R64 ;  /* 0x0060004008007844 */ /* 0x0007e40000000200 */
[----:B------:R-:W1:Y:S01]  /*7f10*/  MUFU.EX2 R29, R82 ;  /* 0x00000052001d7308 */ /* 0x000e620000000800 */
[C---:B--2---:R-:W-:Y:S01]  /*7f20*/  F2FP.F16.F32.PACK_AB R72, R77.reuse, R72 ;  /* 0x000000484d48723e */ /* 0x044fe200000000ff */
[----:B------:R-:W-:-:S06]  /*7f30*/  FADD.FTZ R25, R77, R26 ;  /* 0x0000001a4d197221 */ /* 0x000fcc0000010000 */
[----:B------:R-:W2:Y:S01]  /*7f40*/  MUFU.EX2 R83, R83 ;  /* 0x0000005300537308 */ /* 0x000ea20000000800 */
[----:B0-----:R-:W-:Y:S01]  /*7f50*/  F2FP.F16.F32.PACK_AB R74, R11, R76 ;  /* 0x0000004c0b4a723e */ /* 0x001fe200000000ff */
[----:B------:R-:W-:-:S06]  /*7f60*/  FADD.FTZ R76, R76, R25 ;  /* 0x000000194c4c7221 */ /* 0x000fcc0000010000 */
[----:B------:R-:W0:Y:S01]  /*7f70*/  MUFU.EX2 R31, R86 ;  /* 0x00000056001f7308 */ /* 0x000e220000000800 */
[----:B-1----:R-:W-:-:S07]  /*7f80*/  FADD.FTZ R6, R29, R6 ;  /* 0x000000061d067221 */ /* 0x002fce0000010000 */
[----:B------:R-:W1:Y:S01]  /*7f90*/  MUFU.EX2 R84, R84 ;  /* 0x0000005400547308 */ /* 0x000e620000000800 */
[C---:B--2---:R-:W-:Y:S01]  /*7fa0*/  F2FP.F16.F32.PACK_AB R73, R83.reuse, R29 ;  /* 0x0000001d5349723e */ /* 0x044fe200000000ff */
[----:B------:R-:W-:-:S04]  /*7fb0*/  FADD.FTZ R6, R83, R6 ;  /* 0x0000000653067221 */ /* 0x000fc80000010000 */
[----:B0-----:R-:W-:Y:S01]  /*7fc0*/  FADD.FTZ R5, R31, R6 ;  /* 0x000000061f057221 */ /* 0x001fe20000010000 */
[----:B------:R-:W-:Y:S01]  /*7fd0*/  FADD.FTZ R6, R11, R76 ;  /* 0x0000004c0b067221 */ /* 0x000fe20000010000 */
[----:B------:R-:W-:Y:S01]  /*7fe0*/  IMAD.MOV.U32 R11, RZ, RZ, R21 ;  /* 0x000000ffff0b7224 */ /* 0x000fe200078e0015 */
[C---:B-1----:R-:W-:Y:S01]  /*7ff0*/  F2FP.F16.F32.PACK_AB R75, R84.reuse, R31 ;  /* 0x0000001f544b723e */ /* 0x042fe200000000ff */
[----:B------:R-:W-:-:S04]  /*8000*/  FADD.FTZ R5, R84, R5 ;  /* 0x0000000554057221 */ /* 0x000fc80000010000 */
[----:B------:R3:W-:Y:S01]  /*8010*/  STSM.16.M88.4 [R7+0x6000], R72 ;  /* 0x0060004807007844 */ /* 0x0007e20000000200 */
[----:B------:R0:W-:Y:S06]  /*8020*/  MEMBAR.ALL.CTA ;  /* 0x0000000000007992 */ /* 0x0001ec0000008000 */
[----:B0-----:R-:W0:Y:S02]  /*8030*/  FENCE.VIEW.ASYNC.S ;  /* 0x00000000000073c6 */ /* 0x001e240000000000 */
[----:B0-----:R-:W-:Y:S01]  /*8040*/  NOP ;  /* 0x0000000000007918 */ /* 0x001fe20000000000 */
[----:B------:R-:W-:Y:S05]  /*8050*/  @P2 BRA `(.L_x_891) ;  /* 0xffffffcc00c82947 */ /* 0x000fea000383ffff */
[----:B------:R-:W-:Y:S02]  /*8060*/  IMAD.MOV.U32 R20, RZ, RZ, R22 ;  /* 0x000000ffff147224 */ /* 0x000fe400078e0016 */
[----:B------:R-:W-:-:S07]  /*8070*/  IMAD.MOV.U32 R11, RZ, RZ, R21 ;  /* 0x000000ffff0b7224 */ /* 0x000fce00078e0015 */
.L_x_874:
[----:B------:R-:W0:Y:S01]  /*8080*/  S2UR UR11, SR_CTAID.X ;  /* 0x00000000000b79c3 */ /* 0x000e220000002500 */
[----:B------:R-:W-:Y:S01]  /*8090*/  ULDC UR6, c[0x0][0x448] ;  /* 0x0001120000067ab9 */ /* 0x000fe20000000800 */
[----:B------:R-:W-:Y:S01]  /*80a0*/  IADD3 R21, -R12, 0x1, RZ ;  /* 0x000000010c157810 */ /* 0x000fe20007ffe1ff */
[----:B------:R-:W-:Y:S01]  /*80b0*/  UISETP.NE.AND UP0, UPT, UR6, 0x1, UPT ;  /* 0x000000010600788c */ /* 0x000fe2000bf05270 */
[----:B------:R-:W-:Y:S02]  /*80c0*/  ULDC UR18, c[0x0][0x9e4] ;  /* 0x0002790000127ab9 */ /* 0x000fe40000000800 */
[----:B------:R-:W-:Y:S01]  /*80d0*/  UMOV UR6, 0xc0 ;  /* 0x000000c000067882 */ /* 0x000fe20000000000 */
[----:B------:R-:W-:Y:S01]  /*80e0*/  IMAD R21, R18, UR31, R21 ;  /* 0x0000001f12157c24 */ /* 0x000fe2000f8e0215 */
[----:B------:R-:W-:-:S06]  /*80f0*/  UISETP.GE.AND UP1, UPT, UR18, 0x1, UPT ;  /* 0x000000011200788c */ /* 0x000fcc000bf26270 */
[----:B------:R-:W-:Y:S01]  /*8100*/  @UP0 ULDC UR14, c[0x0][0x44c] ;  /* 0x00011300000e0ab9 */ /* 0x000fe20000000800 */
[----:B------:R-:W-:Y:S01]  /*8110*/  PLOP3.LUT P5, PT, PT, PT, UP1, 0x80, 0x0 ;  /* 0x000000000000781c */ /* 0x000fe20003faf018 */
[----:B------:R-:W-:Y:S01]  /*8120*/  @UP0 ULDC UR19, c[0x0][0x450] ;  /* 0x0001140000130ab9 */ /* 0x000fe20000000800 */
[----:B0-----:R-:W-:Y:S01]  /*8130*/  UIMAD UR6, UR11, UR6, 0xbf ;  /* 0x000000bf0b0674a4 */ /* 0x001fe2000f8e0206 */
[----:B------:R-:W-:-:S03]  /*8140*/  R2UR UR11, R21 ;  /* 0x00000000150b72ca */ /* 0x000fc600000e0000 */
[----:B------:R-:W-:-:S04]  /*8150*/  UIMAD.WIDE.U32 UR14, UR6, UR14, URZ ;  /* 0x0000000e060e72a5 */ /* 0x000fc8000f8e003f */
[----:B------:R-:W-:-:S06]  /*8160*/  @UP0 USHF.R.U32.HI UR6, URZ, UR19, UR15 ;  /* 0x000000133f060299 */ /* 0x000fcc000801160f */
[----:B------:R-:W-:-:S03]  /*8170*/  UIADD3 UR6, UR11, UR6, URZ ;  /* 0x000000060b067290 */ /* 0x000fc6000fffe03f */
[----:B------:R-:W-:Y:S02]  /*8180*/  ULDC UR11, c[0x0][0x9dc] ;  /* 0x00027700000b7ab9 */ /* 0x000fe40000000800 */
[----:B------:R-:W-:Y:S01]  /*8190*/  UIADD3 UR11, UR6, -UR11, URZ ;  /* 0x8000000b060b7290 */ /* 0x000fe2000fffe03f */
[----:B------:R-:W-:Y:S11]  /*81a0*/  @!P5 BRA `(.L_x_892) ;  /* 0x000000000044d947 */ /* 0x000ff60003800000 */
        /* <DEDUP_REMOVED lines=10> */
.L_x_893:
[----:B------:R-:W-:-:S11]  /*8250*/  UISETP.NE.AND UP1, UPT, UR18, 0x1, UPT ;  /* 0x000000011200788c */ /* 0x000fd6000bf25270 */
[----:B------:R-:W-:Y:S02]  /*8260*/  @UP1 ULDC.64 UR22, c[0x0][0x9e8] ;  /* 0x00027a0000161ab9 */ /* 0x000fe40000000a00 */
[----:B------:R-:W-:-:S04]  /*8270*/  UIMAD.WIDE.U32 UR14, UR6, UR22, URZ ;  /* 0x00000016060e72a5 */ /* 0x000fc8000f8e003f */
[----:B------:R-:W-:-:S12]  /*8280*/  @UP1 USHF.R.U32.HI UR6, URZ, UR23, UR15 ;  /* 0x000000173f061299 */ /* 0x000fd8000801160f */
.L_x_894:
[----:B------:R-:W-:-:S04]  /*8290*/  UIMAD UR6, UR6, UR18, URZ ;  /* 0x00000012060672a4 */ /* 0x000fc8000f8e023f */
[----:B------:R-:W-:-:S04]  /*82a0*/  UISETP.LT.AND UP1, UPT, UR11, UR6, UPT ;  /* 0x000000060b00728c */ /* 0x000fc8000bf21270 */
[----:B------:R-:W-:-:S12]  /*82b0*/  USEL UR11, UR11, UR6, !UP1 ;  /* 0x000000060b0b7287 */ /* 0x000fd8000c800000 */
.L_x_892:
[----:B------:R-:W-:-:S04]  /*82c0*/  UIADD3 UR11, UR11, 0x7f, URZ ;  /* 0x0000007f0b0b7890 */ /* 0x000fc8000fffe03f */
[----:B------:R-:W-:-:S04]  /*82d0*/  USHF.R.S32.HI UR6, URZ, 0x1f, UR11 ;  /* 0x0000001f3f067899 */ /* 0x000fc8000801140b */
[----:B------:R-:W-:-:S04]  /*82e0*/  ULEA.HI UR6, UR6, UR11, URZ, 0x7 ;  /* 0x0000000b06067291 */ /* 0x000fc8000f8f383f */
[----:B------:R-:W-:-:S04]  /*82f0*/  USHF.R.S32.HI UR6, URZ, 0x7, UR6 ;  /* 0x000000073f067899 */ /* 0x000fc80008011406 */
[----:B------:R-:W-:-:S04]  /*8300*/  UISETP.LT.AND UP1, UPT, UR60, UR6, UPT ;  /* 0x000000063c00728c */ /* 0x000fc8000bf21270 */
[----:B------:R-:W-:-:S06]  /*8310*/  USEL UR6, UR60, UR6, !UP1 ;  /* 0x000000063c067287 */ /* 0x000fcc000c800000 */
[----:B------:R-:W-:-:S13]  /*8320*/  ISETP.GE.AND P2, PT, R13, UR6, PT ;  /* 0x000000060d007c0c */ /* 0x000fda000bf46270 */
[----:B------:R-:W-:Y:S05]  /*8330*/  @!P2 BRA `(.L_x_895) ;  /* 0x000000200028a947 */ /* 0x000fea0003800000 */
[----:B------:R-:W-:Y:S01]  /*8340*/  IMAD.MOV.U32 R21, RZ, RZ, R20 ;  /* 0x000000ffff157224 */ /* 0x000fe200078e0014 */
[----:B------:R-:W-:Y:S01]  /*8350*/  UMOV UR32, UR5 ;  /* 0x0000000500207c82 */ /* 0x000fe20008000000 */
[----:B------:R-:W-:Y:S01]  /*8360*/  IMAD.MOV.U32 R12, RZ, RZ, R11 ;  /* 0x000000ffff0c7224 */ /* 0x000fe200078e000b */
[----:B------:R-:W-:Y:S01]  /*8370*/  UMOV UR11, UR4 ;  /* 0x00000004000b7c82 */ /* 0x000fe20008000000 */
[----:B------:R-:W-:-:S05]  /*8380*/  ULDC UR10, c[0x0][0x988] ;  /* 0x00026200000a7ab9 */ /* 0x000fca0000000800 */
.L_x_904:
[----:B------:R-:W-:Y:S01]  /*8390*/  UIADD3 UR4, UR11, 0x1, URZ ;  /* 0x000000010b047890 */ /* 0x000fe2000fffe03f */
[----:B------:R-:W-:-:S03]  /*83a0*/  ISETP.NE.AND P3, PT, RZ, UR37, PT ;  /* 0x00000025ff007c0c */ /* 0x000fc6000bf65270 */
[----:B------:R-:W-:-:S04]  /*83b0*/  UISETP.NE.AND UP1, UPT, UR4, 0x2, UPT ;  /* 0x000000020400788c */ /* 0x000fc8000bf25270 */
[----:B------:R-:W-:Y:S02]  /*83c0*/  USEL UR5, URZ, 0x1, UP1 ;  /* 0x000000013f057887 */ /* 0x000fe40008800000 */
[----:B------:R-:W-:Y:S02]  /*83d0*/  USEL UR4, UR4, URZ, UP1 ;  /* 0x0000003f04047287 */ /* 0x000fe40008800000 */
[----:B------:R-:W-:Y:S02]  /*83e0*/  ULOP3.LUT UR5, UR32, UR5, URZ, 0x3c, !UPT ;  /* 0x0000000520057292 */ /* 0x000fe4000f8e3c3f */
[----:B------:R-:W-:Y:S10]  /*83f0*/  @P3 BRA `(.L_x_896) ;  /* 0x00000000002c3947 */ /* 0x000ff40003800000 */
[----:B------:R-:W-:Y:S05]  /*8400*/  @!P0 BRA `(.L_x_897) ;  /* 0x0000000000048947 */ /* 0x000fea0003800000 */
[----:B------:R-:W-:Y:S01]  /*8410*/  BPT.TRAP 0x1 ;  /* 0x000000040000795c */ /* 0x000fe20000300000 */
.L_x_897:
[----:B------:R-:W-:Y:S01]  /*8420*/  ULEA UR14, UR4, UR36, 0x3 ;  /* 0x00000024040e7291 */ /* 0x000fe2000f8e183f */
[----:B------:R-:W-:-:S05]  /*8430*/  IMAD.U32 R11, RZ, RZ, UR5 ;  /* 0x00000005ff0b7e24 */ /* 0x000fca000f8e00ff */
[----:B------:R-:W-:-:S04]  /*8440*/  SHF.L.U32 R11, R11, 0x1f, RZ ;  /* 0x0000001f0b0b7819 */ /* 0x000fc800000006ff */
[----:B------:R0:W1:Y:S01]  /*8450*/  SYNCS.PHASECHK.TRANS64.TRYWAIT P2, [UR14+0x2d830], R11 ;  /* 0x02d8300bff0075a7 */ /* 0x000062000804014e */
[----:B------:R-:W-:Y:S05]  /*8460*/  @!P0 BRA `(.L_x_898) ;  /* 0x0000000000048947 */ /* 0x000fea0003800000 */
[----:B------:R-:W-:Y:S01]  /*8470*/  BPT.TRAP 0x1 ;  /* 0x000000040000795c */ /* 0x000fe20000300000 */
.L_x_898:
[----:B-1----:R-:W-:Y:S05]  /*8480*/  @P2 BRA `(.L_x_896) ;  /* 0x0000000000082947 */ /* 0x002fea0003800000 */
[----:B------:R-:W1:Y:S02]  /*8490*/  SYNCS.PHASECHK.TRANS64.TRYWAIT P2, [UR14+0x2d830], R11 ;  /* 0x02d8300bff0075a7 */ /* 0x000e64000804014e */
[----:B-1----:R-:W-:Y:S05]  /*84a0*/  @!P2 BRA `(.L_x_899) ;  /* 0x000000b400d4a947 */ /* 0x002fea0003800000 */
.L_x_896:
        /* <DEDUP_REMOVED lines=8> */
[----:B------:R-:W-:-:S02]  /*8530*/  UIADD3 UR22, UR26, 0x400, URZ ;  /* 0x000004001a167890 */ /* 0x000fc4000fffe03f */
[----:B------:R-:W-:Y:S01]  /*8540*/  UMOV UR30, UR26 ;  /* 0x0000001a001e7c82 */ /* 0x000fe20008000000 */
[----:B------:R-:W-:Y:S01]  /*8550*/  UMOV UR15, 0x80000020 ;  /* 0x80000020000f7882 */ /* 0x000fe20000000000 */
[----:B------:R-:W-:Y:S01]  /*8560*/  UMOV UR19, 0x80000020 ;  /* 0x8000002000137882 */ /* 0x000fe20000000000 */
[----:B------:R-:W-:Y:S01]  /*8570*/  UMOV UR23, 0x80000020 ;  /* 0x8000002000177882 */ /* 0x000fe20000000000 */
[----:B------:R-:W-:Y:S01]  /*8580*/  UMOV UR27, 0x80000020 ;  /* 0x80000020001b7882 */ /* 0x000fe20000000000 */
[----:B--23--:R-:W-:-:S06]  /*8590*/  WARPGROUP.ARRIVE ;  /* 0x00000000000079c5 */ /* 0x00cfcc0000000000 */
[----:B------:R-:W-:Y:S01]  /*85a0*/  HGMMA.64x128x16.F32 R24, gdesc[UR28], RZ, !UPT, gsb0 ;  /* 0x01e000001c1879f0 */ /* 0x000fe2000c0008ff */
[----:B------:R-:W-:Y:S01]  /*85b0*/  UIADD3 UR30, UR26, 0x2, URZ ;  /* 0x000000021a1e7890 */ /* 0x000fe2000fffe03f */
[----:B------:R-:W-:Y:S01]  /*85c0*/  UMOV UR28, UR8 ;  /* 0x00000008001c7c82 */ /* 0x000fe20008000000 */
[----:B------:R-:W-:Y:S01]  /*85d0*/  UMOV UR29, UR9 ;  /* 0x00000009001d7c82 */ /* 0x000fe20008000000 */
[----:B------:R-:W-:Y:S01]  /*85e0*/  UMOV UR31, 0x80000020 ;  /* 0x80000020001f7882 */ /* 0x000fe20000000000 */
[----:B------:R-:W-:Y:S01]  /*85f0*/  UIADD3 UR26, UR26, 0x402, URZ ;  /* 0x000004021a1a7890 */ /* 0x000fe2000fffe03f */
        /* <DEDUP_REMOVED lines=19> */
.L_x_901:
[----:B------:R-:W-:Y:S01]  /*8730*/  ULEA UR14, UR11, UR36, 0x3 ;  /* 0x000000240b0e7291 */ /* 0x000fe2000f8e183f */
[----:B------:R-:W-:-:S05]  /*8740*/  IMAD.U32 R11, RZ, RZ, UR32 ;  /* 0x00000020ff0b7e24 */ /* 0x000fca000f8e00ff */
[----:B------:R-:W-:-:S04]  /*8750*/  SHF.L.U32 R11, R11, 0x1f, RZ ;  /* 0x0000001f0b0b7819 */ /* 0x000fc800000006ff */
[----:B------:R0:W1:Y:S01]  /*8760*/  SYNCS.PHASECHK.TRANS64.TRYWAIT P2, [UR14+0x2d850], R11 ;  /* 0x02d8500bff0075a7 */ /* 0x000062000804014e */
[----:B------:R-:W-:Y:S05]  /*8770*/  @!P0 BRA `(.L_x_902) ;  /* 0x0000000000048947 */ /* 0x000fea0003800000 */
[----:B------:R-:W-:Y:S01]  /*8780*/  BPT.TRAP 0x1 ;  /* 0x000000040000795c */ /* 0x000fe20000300000 */
.L_x_902:
[----:B-1----:R-:W-:Y:S05]  /*8790*/  @P2 BRA `(.L_x_900) ;  /* 0x0000000000082947 */ /* 0x002fea0003800000 */
[----:B------:R-:W1:Y:S02]  /*87a0*/  SYNCS.PHASECHK.TRANS64.TRYWAIT P2, [UR14+0x2d850], R11 ;  /* 0x02d8500bff0075a7 */ /* 0x000e64000804014e */
[----:B-1----:R-:W-:Y:S05]  /*87b0*/  @!P2 BRA `(.L_x_903) ;  /* 0x000000b40028a947 */ /* 0x002fea0003800000 */
.L_x_900:
[----:B------:R-:W-:Y:S01]  /*87c0*/  UIADD3 UR14, UR36, 0x400, URZ ;  /* 0x00000400240e7890 */ /* 0x000fe2000fffe03f */
[----:B------:R-:W-:Y:S01]  /*87d0*/  WARPGROUP.ARRIVE ;  /* 0x00000000000079c5 */ /* 0x000fe20000000000 */
[----:B------:R-:W-:Y:S01]  /*87e0*/  ULOP3.LUT UR15, UR39, 0x10000, URZ, 0xfc, !UPT ;  /* 0x00010000270f7892 */ /* 0x000fe2000f8efc3f */
[----:B-1----:R-:W-:Y:S01]  /*87f0*/  FMNMX.FTZ R20, R24, R12, !PT ;  /* 0x0000000c18147209 */ /* 0x002fe20007810000 */
[----:B------:R-:W-:Y:S01]  /*8800*/  USHF.R.U32.HI UR14, URZ, 0x4, UR14 ;  /* 0x000000043f0e7899 */ /* 0x000fe2000801160e */
[----:B------:R-:W-:Y:S01]  /*8810*/  ISETP.GE.U32.AND P2, PT, R2, 0x180, PT ;  /* 0x000001800200780c */ /* 0x000fe20003f46070 */
[----:B------:R-:W-:Y:S01]  /*8820*/  UMOV UR29, 0x40000040 ;  /* 0x40000040001d7882 */ /* 0x000fe20000000000 */
[----:B------:R-:W-:Y:S01]  /*8830*/  UMOV UR31, 0x80000020 ;  /* 0x80000020001f7882 */ /* 0x000fe20000000000 */
[----:B------:R-:W-:Y:S01]  /*8840*/  ULOP3.LUT UR14, UR14, 0x3fff, URZ, 0xc0, !UPT ;  /* 0x00003fff0e0e7892 */ /* 0x000fe2000f8ec03f */
[----:B0-----:R-:W-:Y:S01]  /*8850*/  FMNMX.FTZ R11, R25, R20, !PT ;  /* 0x00000014190b7209 */ /* 0x001fe20007810000 */
[----:B------:R-:W-:Y:S01]  /*8860*/  UMOV UR28, UR15 ;  /* 0x0000000f001c7c82 */ /* 0x000fe20008000000 */
[----:B------:R-:W-:Y:S01]  /*8870*/  UMOV UR32, UR5 ;  /* 0x0000000500207c82 */ /* 0x000fe20008000000 */
[----:B------:R-:W-:Y:S01]  /*8880*/  ULOP3.LUT UR14, UR14, 0x2000000, URZ, 0xfc, !UPT ;  /* 0x020000000e0e7892 */ /* 0x000fe2000f8efc3f */
[----:B------:R-:W-:-:S03]  /*8890*/  FMNMX.FTZ R20, R28, R11, !PT ;  /* 0x0000000b1c147209 */ /* 0x000fc60007810000 */
[----:B------:R-:W-:Y:S01]  /*88a0*/  UIMAD UR14, UR11, 0x600, UR14 ;  /* 0x000006000b0e78a4 */ /* 0x000fe2000f8e020e */
[----:B------:R-:W-:-:S04]  /*88b0*/  FMNMX.FTZ R11, R29, R20, !PT ;  /* 0x000000141d0b7209 */ /* 0x000fc80007810000 */
[----:B------:R-:W-:Y:S02]  /*88c0*/  FMNMX.FTZ R20, R32, R11, !PT ;  /* 0x0000000b20147209 */ /* 0x000fe40007810000 */
        /* <DEDUP_REMOVED lines=38> */
[----:B------:R-:W0:Y:S01]  /*8b30*/  SHFL.BFLY PT, R11, R20, 0x2, 0x1f ;  /* 0x0c401f00140b7f89 */ /* 0x000e2200000e0000 */
[----:B------:R-:W-:Y:S01]  /*8b40*/  UMOV UR29, 0x40000040 ;  /* 0x40000040001d7882 */ /* 0x000fe20000000000 */
[----:B------:R-:W-:Y:S01]  /*8b50*/  UMOV UR31, 0x80000020 ;  /* 0x80000020001f7882 */ /* 0x000fe20000000000 */
[----:B0-----:R-:W-:Y:S02]  /*8b60*/  FMNMX.FTZ R136, R20, R11, !PT ;  /* 0x0000000b14887209 */ /* 0x001fe40007810000 */
        /* <DEDUP_REMOVED lines=9> */
[----:B------:R-:W-:-:S03]  /*8c00*/  FMNMX.FTZ R137, R39, R20, !PT ;  /* 0x0000001427897209 */ /* 0x000fc60007810000 */
[----:B------:R-:W-:Y:S01]  /*8c10*/  FADD.FTZ R12, -R11, R12 ;  /* 0x0000000c0b0c7221 */ /* 0x000fe20000010100 */
[----:B------:R-:W-:-:S03]  /*8c20*/  FMNMX.FTZ R20, R42, R137, !PT ;  /* 0x000000892a147209 */ /* 0x000fc60007810000 */
[----:B------:R-:W-:Y:S01]  /*8c30*/  FMUL.FTZ R23, R12, UR10 ;  /* 0x0000000a0c177c20 */ /* 0x000fe20008410000 */
[----:B------:R-:W-:Y:S01]  /*8c40*/  FMNMX.FTZ R137, R43, R20, !PT ;  /* 0x000000142b897209 */ /* 0x000fe20007810000 */
[----:B------:R-:W-:-:S03]  /*8c50*/  FMUL.FTZ R12, R11, UR10 ;  /* 0x0000000a0b0c7c20 */ /* 0x000fc60008410000 */
[----:B------:R-:W-:Y:S01]  /*8c60*/  FMNMX.FTZ R20, R46, R137, !PT ;  /* 0x000000892e147209 */ /* 0x000fe20007810000 */
[--C-:B------:R-:W-:Y:S01]  /*8c70*/  FFMA.FTZ R22, R24, UR10, -R12.reuse ;  /* 0x0000000a18167c23 */ /* 0x100fe2000801080c */
[--C-:B------:R-:W-:Y:S01]  /*8c80*/  FFMA.FTZ R24, R28, UR10, -R12.reuse ;  /* 0x0000000a1c187c23 */ /* 0x100fe2000801080c */
[--C-:B------:R-:W-:Y:S01]  /*8c90*/  FFMA.FTZ R28, R32, UR10, -R12.reuse ;  /* 0x0000000a201c7c23 */ /* 0x100fe2000801080c */
        /* <DEDUP_REMOVED lines=26> */
[----:B------:R-:W-:Y:S01]  /*8e40*/  FFMA.FTZ R68, R68, UR10, -R12 ;  /* 0x0000000a44447c23 */ /* 0x000fe2000801080c */
[----:B------:R-:W-:-:S02]  /*8e50*/  WARPGROUP.DEPBAR.LE gsb0, 0x0 ;  /* 0x00008000000079c5 */ /* 0x000fc40000010000 */
[----:B------:R-:W-:Y:S01]  /*8e60*/  WARPGROUP.ARRIVE ;  /* 0x00000000000079c5 */ /* 0x000fe20000000000 */
[----:B------:R-:W-:Y:S01]  /*8e70*/  FMNMX.FTZ R20, R62, R45, !PT ;  /* 0x0000002d3e147209 */ /* 0x000fe20007810000 */
[--C-:B------:R-:W-:Y:S01]  /*8e80*/  FFMA.FTZ R69, R69, UR10, -R12.reuse ;  /* 0x0000000a45457c23 */ /* 0x100fe2000801080c */
[--C-:B------:R-:W-:Y:S01]  /*8e90*/  FFMA.FTZ R72, R72, UR10, -R12.reuse ;  /* 0x0000000a48487c23 */ /* 0x100fe2000801080c */
[--C-:B------:R-:W-:Y:S01]  /*8ea0*/  FFMA.FTZ R73, R73, UR10, -R12.reuse ;  /* 0x0000000a49497c23 */ /* 0x100fe2000801080c */
[----:B------:R-:W-:Y:S01]  /*8eb0*/  FMNMX.FTZ R45, R63, R20, !PT ;  /* 0x000000143f2d7209 */ /* 0x000fe20007810000 */
[----:B------:R-:W-:Y:S01]  /*8ec0*/  HGMMA.64x96x16.F32 R88, gdesc[UR28].tnspB, R88, gsb0 ;  /* 0x416000001c5879f0 */ /* 0x000fe20008000858 */
[----:B------:R-:W-:Y:S01]  /*8ed0*/  UIADD3 UR28, UR15, 0x6, URZ ;  /* 0x000000060f1c7890 */ /* 0x000fe2000fffe03f */
[--C-:B------:R-:W-:Y:S01]  /*8ee0*/  FFMA.FTZ R76, R76, UR10, -R12.reuse ;  /* 0x0000000a4c4c7c23 */ /* 0x100fe2000801080c */
[----:B------:R-:W-:Y:S01]  /*8ef0*/  UIADD3 UR30, UR14, 0xc0, URZ ;  /* 0x000000c00e1e7890 */ /* 0x000fe2000fffe03f */
[----:B------:R-:W-:Y:S01]  /*8f00*/  FMNMX.FTZ R20, R66, R45, !PT ;  /* 0x0000002d42147209 */ /* 0x000fe20007810000 */
[----:B------:R-:W-:Y:S01]  /*8f10*/  UMOV UR29, 0x40000040 ;  /* 0x40000040001d7882 */ /* 0x000fe20000000000 */
[----:B------:R-:W-:Y:S01]  /*8f20*/  UMOV UR31, 0x80000020 ;  /* 0x80000020001f7882 */ /* 0x000fe20000000000 */
[--C-:B------:R-:W-:Y:S01]  /*8f30*/  FFMA.FTZ R77, R77, UR10, -R12.reuse ;  /* 0x0000000a4d4d7c23 */ /* 0x100fe2000801080c */
[----:B------:R-:W-:Y:S01]  /*8f40*/  FMNMX.FTZ R45, R67, R20, !PT ;  /* 0x00000014432d7209 */ /* 0x000fe20007810000 */
[--C-:B------:R-:W-:Y:S01]  /*8f50*/  FFMA.FTZ R80, R80, UR10, -R12.reuse ;  /* 0x0000000a50507c23 */ /* 0x100fe2000801080c */
[--C-:B------:R-:W-:Y:S01]  /*8f60*/  FFMA.FTZ R81, R81, UR10, -R12.reuse ;  /* 0x0000000a51517c23 */ /* 0x100fe2000801080c */
[--C-:B------:R-:W-:Y:S01]  /*8f70*/  FFMA.FTZ R84, R84, UR10, -R12.reuse ;  /* 0x0000000a54547c23 */ /* 0x100fe2000801080c */
[----:B------:R-:W-:Y:S01]  /*8f80*/  FMNMX.FTZ R20, R70, R45, !PT ;  /* 0x0000002d46147209 */ /* 0x000fe20007810000 */
[----:B------:R-:W-:Y:S01]  /*8f90*/  FFMA.FTZ R85, R85, UR10, -R12 ;  /* 0x0000000a55557c23 */ /* 0x000fe2000801080c */
[----:B------:R-:W-:Y:S02]  /*8fa0*/  MUFU.EX2 R23, R23 ;  /* 0x0000001700177308 */ /* 0x000fe40000000800 */
[----:B------:R-:W-:-:S04]  /*8fb0*/  FMNMX.FTZ R45, R71, R20, !PT ;  /* 0x00000014472d7209 */ /* 0x000fc80007810000 */
[----:B------:R-:W-:Y:S02]  /*8fc0*/  FMNMX.FTZ R20, R74, R45, !PT ;  /* 0x0000002d4a147209 */ /* 0x000fe40007810000 */
[----:B------:R-:W0:Y:S02]  /*8fd0*/  MUFU.EX2 R22, R22 ;  /* 0x0000001600167308 */ /* 0x000e240000000800 */
[----:B------:R-:W-:-:S04]  /*8fe0*/  FMNMX.FTZ R45, R75, R20, !PT ;  /* 0x000000144b2d7209 */ /* 0x000fc80007810000 */
[----:B------:R-:W-:Y:S02]  /*8ff0*/  FMNMX.FTZ R20, R78, R45, !PT ;  /* 0x0000002d4e147209 */ /* 0x000fe40007810000 */
[----:B------:R-:W-:Y:S02]  /*9000*/  MUFU.EX2 R25, R25 ;  /* 0x0000001900197308 */ /* 0x000fe40000000800 */
[----:B------:R-:W-:-:S04]  /*9010*/  FMNMX.FTZ R45, R79, R20, !PT ;  /* 0x000000144f2d7209 */ /* 0x000fc80007810000 */
[----:B------:R-:W-:Y:S02]  /*9020*/  FMNMX.FTZ R20, R82, R45, !PT ;  /* 0x0000002d52147209 */ /* 0x000fe40007810000 */
[----:B------:R-:W-:Y:S01]  /*9030*/  MUFU.EX2 R24, R24 ;  /* 0x0000001800187308 */ /* 0x000fe20000000800 */
[----:B0-----:R-:W-:Y:S01]  /*9040*/  FFMA.FTZ R6, R23, R6, R22 ;  /* 0x0000000617067223 */ /* 0x001fe20000010016 */
[----:B------:R-:W-:-:S04]  /*9050*/  FMNMX.FTZ R45, R83, R20, !PT ;  /* 0x00000014532d7209 */ /* 0x000fc80007810000 */
[----:B------:R-:W-:Y:S02]  /*9060*/  FMNMX.FTZ R20, R86, R45, !PT ;  /* 0x0000002d56147209 */ /* 0x000fe40007810000 */
[----:B------:R-:W-:Y:S02]  /*9070*/  MUFU.EX2 R29, R29 ;  /* 0x0000001d001d7308 */ /* 0x000fe40000000800 */
[----:B------:R-:W-:-:S05]  /*9080*/  FMNMX.FTZ R20, R87, R20, !PT ;  /* 0x0000001457147209 */ /* 0x000fca0007810000 */
[----:B------:R-:W0:Y:S01]  /*9090*/  SHFL.BFLY PT, R45, R20, 0x2, 0x1f ;  /* 0x0c401f00142d7f89 */ /* 0x000e2200000e0000 */
[----:B------:R-:W-:Y:S08]  /*90a0*/  MUFU.EX2 R28, R28 ;  /* 0x0000001c001c7308 */ /* 0x000ff00000000800 */
[----:B------:R-:W-:Y:S08]  /*90b0*/  MUFU.EX2 R33, R33 ;  /* 0x0000002100217308 */ /* 0x000ff00000000800 */
[----:B------:R-:W-:Y:S01]  /*90c0*/  MUFU.EX2 R32, R32 ;  /* 0x0000002000207308 */ /* 0x000fe20000000800 */
[----:B0-----:R-:W-:-:S07]  /*90d0*/  FMNMX.FTZ R45, R20, R45, !PT ;  /* 0x0000002d142d7209 */ /* 0x001fce0007810000 */
[----:B------:R-:W-:Y:S01]  /*90e0*/  MUFU.EX2 R37, R37 ;  /* 0x0000002500257308 */ /* 0x000fe20000000800 */
[----:B------:R-:W0:Y:S07]  /*90f0*/  SHFL.BFLY PT, R20, R45, 0x1, 0x1f ;  /* 0x0c201f002d147f89 */ /* 0x000e2e00000e0000 */
[----:B------:R-:W-:Y:S08]  /*9100*/  MUFU.EX2 R36, R36 ;  /* 0x0000002400247308 */ /* 0x000ff00000000800 */
[----:B------:R-:W-:Y:S01]  /*9110*/  MUFU.EX2 R41, R41 ;  /* 0x0000002900297308 */ /* 0x000fe20000000800 */
[----:B------:R-:W-:-:S02]  /*9120*/  WARPGROUP.DEPBAR.LE gsb0, 0x0 ;  /* 0x00008000000079c5 */ /* 0x000fc40000010000 */
[----:B------:R-:W-:-:S05]  /*9130*/  WARPGROUP.ARRIVE ;  /* 0x00000000000079c5 */ /* 0x000fca0000000000 */
[----:B------:R-:W-:Y:S01]  /*9140*/  MUFU.EX2 R40, R40 ;  /* 0x0000002800287308 */ /* 0x000fe20000000800 */
[----:B0-----:R-:W-:Y:S01]  /*9150*/  FMNMX.FTZ R20, R45, R20, !PT ;  /* 0x000000142d147209 */ /* 0x001fe20007810000 */
[----:B------:R-:W-:Y:S01]  /*9160*/  HGMMA.64x96x16.F32 R88, gdesc[UR28].tnspB, R88, gsb0 ;  /* 0x416000001c5879f0 */ /* 0x000fe20008000858 */
[----:B------:R-:W-:-:S03]  /*9170*/  UIADD3 UR28, UR15, 0x600, URZ ;  /* 0x000006000f1c7890 */ /* 0x000fc6000fffe03f */
[C---:B------:R-:W-:Y:S01]  /*9180*/  FADD.FTZ R12, -R20.reuse, R21 ;  /* 0x00000015140c7221 */ /* 0x040fe20000010100 */
[----:B------:R-:W-:Y:S01]  /*9190*/  UIADD3 UR30, UR14, 0x100, URZ ;  /* 0x000001000e1e7890 */ /* 0x000fe2000fffe03f */
[----:B------:R-:W-:Y:S01]  /*91a0*/  FMUL.FTZ R44, R20, UR10 ;  /* 0x0000000a142c7c20 */ /* 0x000fe20008410000 */
[----:B------:R-:W-:Y:S01]  /*91b0*/  UMOV UR29, 0x40000040 ;  /* 0x40000040001d7882 */ /* 0x000fe20000000000 */
[----:B------:R-:W-:Y:S01]  /*91c0*/  UMOV UR31, 0x80000020 ;  /* 0x80000020001f7882 */ /* 0x000fe20000000000 */
[----:B------:R-:W-:Y:S01]  /*91d0*/  FMUL.FTZ R12, R12, UR10 ;  /* 0x0000000a0c0c7c20 */ /* 0x000fe20008410000 */
        /* <DEDUP_REMOVED lines=8> */
[----:B------:R-:W-:Y:S01]  /*9260*/  FFMA.FTZ R39, R46, UR10, -R44 ;  /* 0x0000000a2e277c23 */ /* 0x000fe2000801082c */
[----:B------:R-:W-:-:S02]  /*9270*/  IMAD.U32 R42, RZ, RZ, UR4 ;  /* 0x00000004ff2a7e24 */ /* 0x000fc4000f8e00ff */
[--C-:B------:R-:W-:Y:S01]  /*9280*/  FFMA.FTZ R136, R47, UR10, -R44.reuse ;  /* 0x0000000a2f887c23 */ /* 0x100fe2000801082c */
[----:B------:R-:W-:Y:S02]  /*9290*/  IMAD.U32 R46, RZ, RZ, UR11 ;  /* 0x0000000bff2e7e24 */ /* 0x000fe4000f8e00ff */
[--C-:B------:R-:W-:Y:S01]  /*92a0*/  FFMA.FTZ R138, R43, UR10, -R44.reuse ;  /* 0x0000000a2b8a7c23 */ /* 0x100fe2000801082c */
[----:B------:R-:W-:Y:S01]  /*92b0*/  VIADD R27, R19, 0x9 ;  /* 0x00000009131b7836 */ /* 0x000fe20000000000 */
[----:B------:R-:W-:Y:S01]  /*92c0*/  @!P1 LEA R42, R42, UR36, 0x3 ;  /* 0x000000242a2a9c11 */ /* 0x000fe2000f8e18ff */
[----:B------:R-:W0:Y:S01]  /*92d0*/  MUFU.EX2 R45, R45 ;  /* 0x0000002d002d7308 */ /* 0x000e220000000800 */
[----:B------:R-:W-:Y:S01]  /*92e0*/  @!P1 LEA R46, R46, UR36, 0x3 ;  /* 0x000000242e2e9c11 */ /* 0x000fe2000f8e18ff */
[--C-:B------:R-:W-:Y:S01]  /*92f0*/  FFMA.FTZ R43, R51, UR10, -R44.reuse ;  /* 0x0000000a332b7c23 */ /* 0x100fe2000801082c */
[----:B------:R-:W-:Y:S01]  /*9300*/  FFMA.FTZ R51, R54, UR10, -R44 ;  /* 0x0000000a36337c23 */ /* 0x000fe2000801082c */
[----:B------:R-:W-:-:S02]  /*9310*/  @!P1 VIADD R42, R42, 0x2d840 ;  /* 0x0002d8402a2a9836 */ /* 0x000fc40000000000 */
[--C-:B------:R-:W-:Y:S01]  /*9320*/  FFMA.FTZ R54, R55, UR10, -R44.reuse ;  /* 0x0000000a37367c23 */ /* 0x100fe2000801082c */
[----:B------:R-:W-:Y:S02]  /*9330*/  @!P1 VIADD R46, R46, 0x2d860 ;  /* 0x0002d8602e2e9836 */ /* 0x000fe40000000000 */
[----:B------:R-:W-:Y:S01]  /*9340*/  FFMA.FTZ R63, R63, UR10, -R44 ;  /* 0x0000000a3f3f7c23 */ /* 0x000fe2000801082c */
[----:B------:R1:W-:Y:S01]  /*9350*/  MUFU.EX2 R21, R85 ;  /* 0x0000005500157308 */ /* 0x0003e20000000800 */
[----:B------:R-:W-:Y:S01]  /*9360*/  @!P1 PRMT R47, RZ, 0x654, R42 ;  /* 0x00000654ff2f9816 */ /* 0x000fe2000000002a */
[----:B------:R-:W-:Y:S01]  /*9370*/  FFMA.FTZ R42, R59, UR10, -R44 ;  /* 0x0000000a3b2a7c23 */ /* 0x000fe2000801082c */
[----:B------:R-:W-:Y:S01]  /*9380*/  @!P1 PRMT R46, RZ, 0x654, R46 ;  /* 0x00000654ff2e9816 */ /* 0x000fe2000000002e */
[--C-:B------:R-:W-:Y:S01]  /*9390*/  FFMA.FTZ R59, R62, UR10, -R44.reuse ;  /* 0x0000000a3e3b7c23 */ /* 0x100fe2000801082c */
[--C-:B------:R-:W-:Y:S01]  /*93a0*/  FFMA.FTZ R62, R67, UR10, -R44.reuse ;  /* 0x0000000a433e7c23 */ /* 0x100fe2000801082c */
[--C-:B------:R-:W-:Y:S01]  /*93b0*/  FFMA.FTZ R66, R66, UR10, -R44.reuse ;  /* 0x0000000a42427c23 */ /* 0x100fe2000801082c */
[--C-:B------:R-:W-:Y:S01]  /*93c0*/  FFMA.FTZ R67, R70, UR10, -R44.reuse ;  /* 0x0000000a46437c23 */ /* 0x100fe2000801082c */
[----:B------:R-:W2:Y:S01]  /*93d0*/  MUFU.EX2 R26, R26 ;  /* 0x0000001a001a7308 */ /* 0x000ea20000000800 */
[--C-:B-1----:R-:W-:Y:S01]  /*93e0*/  FFMA.FTZ R85, R30, UR10, -R44.reuse ;  /* 0x0000000a1e557c23 */ /* 0x102fe2000801082c */
[--C-:B------:R-:W-:Y:S01]  /*93f0*/  FFMA.FTZ R30, R34, UR10, -R44.reuse ;  /* 0x0000000a221e7c23 */ /* 0x100fe2000801082c */
[--C-:B------:R-:W-:Y:S01]  /*9400*/  FFMA.FTZ R34, R50, UR10, -R44.reuse ;  /* 0x0000000a32227c23 */ /* 0x100fe2000801082c */
[----:B------:R-:W-:Y:S01]  /*9410*/  SEL R50, R27, 0x9, !P2 ;  /* 0x000000091b327807 */ /* 0x000fe20005000000 */
[----:B0-----:R-:W-:Y:S01]  /*9420*/  FFMA.FTZ R5, R12, R5, R45 ;  /* 0x000000050c057223 */ /* 0x001fe2000001002d */
        /* <DEDUP_REMOVED lines=12> */
[----:B------:R-:W-:Y:S01]  /*94f0*/  F2FP.F16.F32.PACK_AB R44, R25, R22 ;  /* 0x00000016192c723e */ /* 0x000fe200000000ff */
[----:B------:R-:W-:Y:S01]  /*9500*/  UMOV UR11, UR4 ;  /* 0x00000004000b7c82 */ /* 0x000fe20008000000 */
[----:B--2---:R-:W-:-:S02]  /*9510*/  F2FP.F16.F32.PACK_AB R45, R26, R45 ;  /* 0x0000002d1a2d723e */ /* 0x004fc400000000ff */
[C---:B------:R-:W-:Y:S01]  /*9520*/  ISETP.GT.AND P2, PT, R13.reuse, UR6, PT ;  /* 0x000000060d007c0c */ /* 0x040fe2000bf44270 */
[----:B------:R-:W-:Y:S01]  /*9530*/  VIADD R13, R13, 0xffffffff ;  /* 0xffffffff0d0d7836 */ /* 0x000fe20000000000 */
        /* <DEDUP_REMOVED lines=37> */
[----:B------:R-:W0:Y:S08]  /*9790*/  MUFU.EX2 R61, R61 ;  /* 0x0000003d003d7308 */ /* 0x000e300000000800 */
[----:B------:R-:W-:Y:S08]  /*97a0*/  MUFU.EX2 R64, R64 ;  /* 0x0000004000407308 */ /* 0x000ff00000000800 */
[----:B------:R-:W-:Y:S01]  /*97b0*/  MUFU.EX2 R65, R65 ;  /* 0x0000004100417308 */ /* 0x000fe20000000800 */
[----:B0-----:R-:W-:-:S07]  /*97c0*/  F2FP.F16.F32.PACK_AB R58, R61, R60 ;  /* 0x0000003c3d3a723e */ /* 0x001fce00000000ff */
[----:B------:R-:W-:Y:S08]  /*97d0*/  MUFU.EX2 R62, R62 ;  /* 0x0000003e003e7308 */ /* 0x000ff00000000800 */
[----:B------:R-:W-:Y:S08]  /*97e0*/  MUFU.EX2 R68, R68 ;  /* 0x0000004400447308 */ /* 0x000ff00000000800 */
[----:B------:R-:W-:Y:S08]  /*97f0*/  MUFU.EX2 R67, R67 ;  /* 0x0000004300437308 */ /* 0x000ff00000000800 */
[----:B------:R-:W0:Y:S08]  /*9800*/  MUFU.EX2 R69, R69 ;  /* 0x0000004500457308 */ /* 0x000e300000000800 */
        /* <DEDUP_REMOVED lines=37> */
[----:B--2---:R-:W-:Y:S01]  /*9a60*/  FADD.FTZ R47, R25, R6 ;  /* 0x00000006192f7221 */ /* 0x004fe20000010000 */
[-C--:B------:R-:W-:Y:S01]  /*9a70*/  FMUL.FTZ R103, R103, R12.reuse ;  /* 0x0000000c67677220 */ /* 0x080fe20000410000 */
[----:B------:R-:W2:Y:S01]  /*9a80*/  MUFU.EX2 R6, R63 ;  /* 0x0000003f00067308 */ /* 0x000ea20000000800 */
[-C--:B------:R-:W-:Y:S01]  /*9a90*/  FMUL.FTZ R106, R106, R12.reuse ;  /* 0x0000000c6a6a7220 */ /* 0x080fe20000410000 */
[----:B-1----:R-:W-:Y:S01]  /*9aa0*/  FADD.FTZ R50, R24, R47 ;  /* 0x0000002f18327221 */ /* 0x002fe20000010000 */
[-C--:B------:R-:W-:Y:S01]  /*9ab0*/  FMUL.FTZ R107, R107, R12.reuse ;  /* 0x0000000c6b6b7220 */ /* 0x080fe20000410000 */
[-C--:B------:R-:W-:Y:S01]  /*9ac0*/  FMUL.FTZ R110, R110, R12.reuse ;  /* 0x0000000c6e6e7220 */ /* 0x080fe20000410000 */
[----:B---3--:R-:W-:Y:S01]  /*9ad0*/  FADD.FTZ R46, R26, R5 ;  /* 0x000000051a2e7221 */ /* 0x008fe20000010000 */
[----:B------:R-:W-:Y:S01]  /*9ae0*/  FADD.FTZ R47, R29, R50 ;  /* 0x000000321d2f7221 */ /* 0x000fe20000010000 */
[-C--:B------:R-:W-:Y:S01]  /*9af0*/  FMUL.FTZ R111, R111, R12.reuse ;  /* 0x0000000c6f6f7220 */ /* 0x080fe20000410000 */
[----:B------:R-:W-:Y:S01]  /*9b00*/  FMUL.FTZ R114, R114, R12 ;  /* 0x0000000c72727220 */ /* 0x000fe20000410000 */
[----:B------:R-:W-:Y:S01]  /*9b10*/  FADD.FTZ R5, R85, R46 ;  /* 0x0000002e55057221 */ /* 0x000fe20000010000 */
[----:B------:R-:W-:Y:S01]  /*9b20*/  FADD.FTZ R46, R28, R47 ;  /* 0x0000002f1c2e7221 */ /* 0x000fe20000010000 */
[----:B------:R-:W-:Y:S01]  /*9b30*/  F2FP.F16.F32.PACK_AB R28, R33, R28 ;  /* 0x0000001c211c723e */ /* 0x000fe200000000ff */
[-C--:B------:R-:W-:Y:S01]  /*9b40*/  FMUL.FTZ R115, R115, R12.reuse ;  /* 0x0000000c73737220 */ /* 0x080fe20000410000 */
[----:B------:R-:W-:Y:S01]  /*9b50*/  FADD.FTZ R55, R140, R5 ;  /* 0x000000058c377221 */ /* 0x000fe20000010000 */
[----:B------:R-:W-:Y:S01]  /*9b60*/  FADD.FTZ R47, R33, R46 ;  /* 0x0000002e212f7221 */ /* 0x000fe20000010000 */
[----:B------:R0:W1:Y:S01]  /*9b70*/  MUFU.EX2 R5, R66 ;  /* 0x0000004200057308 */ /* 0x0000620000000800 */
[-C--:B------:R-:W-:Y:S01]  /*9b80*/  FMUL.FTZ R118, R118, R12.reuse ;  /* 0x0000000c76767220 */ /* 0x080fe20000410000 */
[----:B------:R-:W-:Y:S01]  /*9b90*/  FADD.FTZ R50, R30, R55 ;  /* 0x000000371e327221 */ /* 0x000fe20000010000 */
[----:B------:R-:W-:Y:S01]  /*9ba0*/  FADD.FTZ R46, R32, R47 ;  /* 0x0000002f202e7221 */ /* 0x000fe20000010000 */
[-C--:B------:R-:W-:Y:S01]  /*9bb0*/  FMUL.FTZ R119, R119, R12.reuse ;  /* 0x0000000c77777220 */ /* 0x080fe20000410000 */
[-C--:B------:R-:W-:Y:S01]  /*9bc0*/  FMUL.FTZ R122, R122, R12.reuse ;  /* 0x0000000c7a7a7220 */ /* 0x080fe20000410000 */
[----:B------:R-:W-:Y:S01]  /*9bd0*/  FADD.FTZ R50, R139, R50 ;  /* 0x000000328b327221 */ /* 0x000fe20000010000 */
[----:B------:R-:W-:Y:S01]  /*9be0*/  FADD.FTZ R55, R37, R46 ;  /* 0x0000002e25377221 */ /* 0x000fe20000010000 */
[----:B------:R-:W-:Y:S01]  /*9bf0*/  FMUL.FTZ R123, R123, R12 ;  /* 0x0000000c7b7b7220 */ /* 0x000fe20000410000 */
[----:B0-----:R-:W-:Y:S01]  /*9c00*/  F2FP.F16.F32.PACK_AB R66, R69, R68 ;  /* 0x000000444542723e */ /* 0x001fe200000000ff */
[----:B------:R-:W-:Y:S01]  /*9c10*/  FADD.FTZ R47, R31, R50 ;  /* 0x000000321f2f7221 */ /* 0x000fe20000010000 */
[----:B------:R-:W-:Y:S01]  /*9c20*/  FADD.FTZ R50, R36, R55 ;  /* 0x0000003724327221 */ /* 0x000fe20000010000 */
[----:B------:R-:W-:Y:S01]  /*9c30*/  F2FP.F16.F32.PACK_AB R31, R38, R31 ;  /* 0x0000001f261f723e */ /* 0x000fe200000000ff */
[-C--:B------:R-:W-:Y:S01]  /*9c40*/  FMUL.FTZ R126, R126, R12.reuse ;  /* 0x0000000c7e7e7220 */ /* 0x080fe20000410000 */
[----:B------:R-:W-:Y:S01]  /*9c50*/  FADD.FTZ R46, R38, R47 ;  /* 0x0000002f262e7221 */ /* 0x000fe20000010000 */
[----:B------:R-:W-:Y:S01]  /*9c60*/  F2FP.F16.F32.PACK_AB R47, R140, R85 ;  /* 0x000000558c2f723e */ /* 0x000fe200000000ff */
[----:B------:R-:W-:Y:S01]  /*9c70*/  FMUL.FTZ R127, R127, R12 ;  /* 0x0000000c7f7f7220 */ /* 0x000fe20000410000 */
        /* <DEDUP_REMOVED lines=12> */
[----:B------:R-:W-:Y:S01]  /*9d40*/  STSM.16.M88.4 [R10+0x21800], R44 ;  /* 0x0218002c0a007844 */ /* 0x000fe20000000200 */
[----:B------:R-:W-:Y:S01]  /*9d50*/  FADD.FTZ R25, R136, R25 ;  /* 0x0000001988197221 */ /* 0x000fe20000010000 */
[----:B------:R-:W-:Y:S01]  /*9d60*/  F2FP.F16.F32.PACK_AB R37, R138, R35 ;  /* 0x000000238a25723e */ /* 0x000fe200000000ff */
[----:B------:R-:W-:Y:S01]  /*9d70*/  FADD.FTZ R24, R48, R33 ;  /* 0x0000002130187221 */ /* 0x000fe20000010000 */
[----:B------:R0:W-:Y:S01]  /*9d80*/  STSM.16.M88.4 [R9], R28 ;  /* 0x0000001c09007844 */ /* 0x0001e20000000200 */
[----:B------:R-:W-:Y:S01]  /*9d90*/  FADD.FTZ R26, R34, R25 ;  /* 0x00000019221a7221 */ /* 0x000fe20000010000 */
[----:B------:R-:W-:Y:S01]  /*9da0*/  F2FP.F16.F32.PACK_AB R39, R136, R39 ;  /* 0x000000278827723e */ /* 0x000fe200000000ff */
[C---:B------:R-:W-:Y:S01]  /*9db0*/  FADD.FTZ R25, R49.reuse, R24 ;  /* 0x0000001831197221 */ /* 0x040fe20000010000 */
[----:B------:R-:W-:Y:S01]  /*9dc0*/  F2FP.F16.F32.PACK_AB R48, R49, R48 ;  /* 0x000000303130723e */ /* 0x000fe200000000ff */
[C---:B------:R-:W-:Y:S01]  /*9dd0*/  FADD.FTZ R26, R43.reuse, R26 ;  /* 0x0000001a2b1a7221 */ /* 0x040fe20000010000 */
[----:B------:R-:W-:Y:S01]  /*9de0*/  F2FP.F16.F32.PACK_AB R49, R43, R34 ;  /* 0x000000222b31723e */ /* 0x000fe200000000ff */
[----:B------:R-:W-:Y:S01]  /*9df0*/  FADD.FTZ R24, R52, R25 ;  /* 0x0000001934187221 */ /* 0x000fe20000010000 */
[----:B------:R4:W-:Y:S01]  /*9e00*/  STSM.16.M88.4 [R8], R36 ;  /* 0x0000002408007844 */ /* 0x0009e20000000200 */
[----:B------:R-:W-:Y:S01]  /*9e10*/  FADD.FTZ R25, R51, R26 ;  /* 0x0000001a33197221 */ /* 0x000fe20000010000 */
[----:B------:R-:W-:Y:S01]  /*9e20*/  F2FP.F16.F32.PACK_AB R51, R54, R51 ;  /* 0x000000333633723e */ /* 0x000fe200000000ff */
[----:B------:R-:W-:Y:S01]  /*9e30*/  FADD.FTZ R33, R53, R24 ;  /* 0x0000001835217221 */ /* 0x000fe20000010000 */
[-C--:B------:R-:W-:Y:S01]  /*9e40*/  FMUL.FTZ R130, R130, R12.reuse ;  /* 0x0000000c82827220 */ /* 0x080fe20000410000 */
[----:B------:R-:W-:Y:S01]  /*9e50*/  FADD.FTZ R24, R54, R25 ;  /* 0x0000001936187221 */ /* 0x000fe20000010000 */
[----:B------:R-:W-:Y:S01]  /*9e60*/  FMUL.FTZ R131, R131, R12 ;  /* 0x0000000c83837220 */ /* 0x000fe20000410000 */
[----:B------:R-:W-:Y:S01]  /*9e70*/  FADD.FTZ R26, R56, R33 ;  /* 0x00000021381a7221 */ /* 0x000fe20000010000 */
[----:B------:R-:W-:Y:S01]  /*9e80*/  F2FP.F16.F32.PACK_AB R56, R57, R56 ;  /* 0x000000383938723e */ /* 0x000fe200000000ff */
[----:B------:R-:W-:Y:S01]  /*9e90*/  FADD.FTZ R25, R27, R24 ;  /* 0x000000181b197221 */ /* 0x000fe20000010000 */
[----:B------:R4:W-:Y:S01]  /*9ea0*/  STSM.16.M88.4 [R7], R48 ;  /* 0x0000003007007844 */ /* 0x0009e20000000200 */
[----:B------:R-:W-:Y:S01]  /*9eb0*/  FADD.FTZ R33, R57, R26 ;  /* 0x0000001a39217221 */ /* 0x000fe20000010000 */
[C---:B------:R-:W-:Y:S01]  /*9ec0*/  F2FP.F16.F32.PACK_AB R57, R42.reuse, R27 ;  /* 0x0000001b2a39723e */ /* 0x040fe200000000ff */
[----:B------:R-:W-:Y:S01]  /*9ed0*/  FADD.FTZ R24, R42, R25 ;  /* 0x000000192a187221 */ /* 0x000fe20000010000 */
[-C--:B------:R-:W-:Y:S01]  /*9ee0*/  FMUL.FTZ R134, R134, R12.reuse ;  /* 0x0000000c86867220 */ /* 0x080fe20000410000 */
[----:B------:R-:W-:Y:S01]  /*9ef0*/  FADD.FTZ R26, R60, R33 ;  /* 0x000000213c1a7221 */ /* 0x000fe20000010000 */
[----:B------:R-:W-:Y:S01]  /*9f00*/  FMUL.FTZ R135, R135, R12 ;  /* 0x0000000c87877220 */ /* 0x000fe20000410000 */
[----:B------:R-:W-:Y:S01]  /*9f10*/  FADD.FTZ R25, R59, R24 ;  /* 0x000000183b197221 */ /* 0x000fe20000010000 */
[----:B--2---:R-:W-:Y:S01]  /*9f20*/  F2FP.F16.F32.PACK_AB R59, R6, R59 ;  /* 0x0000003b063b723e */ /* 0x004fe200000000ff */
[----:B------:R-:W-:Y:S01]  /*9f30*/  FADD.FTZ R33, R61, R26 ;  /* 0x0000001a3d217221 */ /* 0x000fe20000010000 */
[-C--:B------:R-:W-:Y:S01]  /*9f40*/  FMUL.FTZ R88, R88, R23.reuse ;  /* 0x0000001758587220 */ /* 0x080fe20000410000 */
[----:B------:R-:W-:Y:S01]  /*9f50*/  FADD.FTZ R24, R6, R25 ;  /* 0x0000001906187221 */ /* 0x000fe20000010000 */
[----:B------:R-:W-:Y:S01]  /*9f60*/  FMUL.FTZ R89, R89, R23 ;  /* 0x0000001759597220 */ /* 0x000fe20000410000 */
[----:B------:R-:W-:Y:S01]  /*9f70*/  FADD.FTZ R26, R64, R33 ;  /* 0x00000021401a7221 */ /* 0x000fe20000010000 */
[----:B------:R-:W-:Y:S01]  /*9f80*/  F2FP.F16.F32.PACK_AB R64, R65, R64 ;  /* 0x000000404140723e */ /* 0x000fe200000000ff */
[----:B-1----:R-:W-:Y:S01]  /*9f90*/  FADD.FTZ R25, R5, R24 ;  /* 0x0000001805197221 */ /* 0x002fe20000010000 */
[----:B------:R4:W-:Y:S01]  /*9fa0*/  STSM.16.M88.4 [R10+0x27800], R56 ;  /* 0x027800380a007844 */ /* 0x0009e20000000200 */
[----:B0-----:R-:W-:Y:S01]  /*9fb0*/  FADD.FTZ R29, R65, R26 ;  /* 0x0000001a411d7221 */ /* 0x001fe20000010000 */
[C---:B------:R-:W-:Y:S01]  /*9fc0*/  F2FP.F16.F32.PACK_AB R65, R62.reuse, R5 ;  /* 0x000000053e41723e */ /* 0x040fe200000000ff */
[----:B------:R-:W-:Y:S01]  /*9fd0*/  FADD.FTZ R24, R62, R25 ;  /* 0x000000193e187221 */ /* 0x000fe20000010000 */
[-C--:B------:R-:W-:Y:S01]  /*9fe0*/  FMUL.FTZ R92, R92, R23.reuse ;  /* 0x000000175c5c7220 */ /* 0x080fe20000410000 */
[----:B------:R-:W-:Y:S01]  /*9ff0*/  FADD.FTZ R26, R68, R29 ;  /* 0x0000001d441a7221 */ /* 0x000fe20000010000 */
[----:B------:R-:W-:Y:S01]  /*a000*/  FMUL.FTZ R93, R93, R23 ;  /* 0x000000175d5d7220 */ /* 0x000fe20000410000 */
[----:B------:R-:W-:Y:S01]  /*a010*/  FADD.FTZ R25, R67, R24 ;  /* 0x0000001843197221 */ /* 0x000fe20000010000 */
[----:B------:R-:W-:Y:S01]  /*a020*/  F2FP.F16.F32.PACK_AB R67, R22, R67 ;  /* 0x000000431643723e */ /* 0x000fe200000000ff */
[----:B------:R-:W-:Y:S01]  /*a030*/  FADD.FTZ R27, R69, R26 ;  /* 0x0000001a451b7221 */ /* 0x000fe20000010000 */
[-C--:B------:R-:W-:Y:S01]  /*a040*/  FMUL.FTZ R96, R96, R23.reuse ;  /* 0x0000001760607220 */ /* 0x080fe20000410000 */
[----:B------:R-:W-:Y:S01]  /*a050*/  FADD.FTZ R25, R22, R25 ;  /* 0x0000001916197221 */ /* 0x000fe20000010000 */
[-C--:B------:R-:W-:Y:S01]  /*a060*/  FMUL.FTZ R97, R97, R23.reuse ;  /* 0x0000001761617220 */ /* 0x080fe20000410000 */
[----:B------:R-:W-:Y:S01]  /*a070*/  FADD.FTZ R6, R72, R27 ;  /* 0x0000001b48067221 */ /* 0x000fe20000010000 */
[C---:B------:R-:W-:Y:S01]  /*a080*/  F2FP.F16.F32.PACK_AB R72, R73.reuse, R72 ;  /* 0x000000484948723e */ /* 0x040fe200000000ff */
[----:B------:R-:W-:Y:S01]  /*a090*/  FADD.FTZ R24, R74, R25 ;  /* 0x000000194a187221 */ /* 0x000fe20000010000 */
[----:B------:R4:W-:Y:S01]  /*a0a0*/  STSM.16.M88.4 [R9+0x6000], R64 ;  /* 0x0060004009007844 */ /* 0x0009e20000000200 */
[----:B------:R-:W-:Y:S01]  /*a0b0*/  FADD.FTZ R25, R73, R6 ;  /* 0x0000000649197221 */ /* 0x000fe20000010000 */
[C---:B------:R-:W-:Y:S01]  /*a0c0*/  F2FP.F16.F32.PACK_AB R73, R75.reuse, R74 ;  /* 0x0000004a4b49723e */ /* 0x040fe200000000ff */
[----:B------:R-:W-:Y:S01]  /*a0d0*/  FADD.FTZ R5, R75, R24 ;  /* 0x000000184b057221 */ /* 0x000fe20000010000 */
[----:B------:R-:W-:Y:S01]  /*a0e0*/  F2FP.F16.F32.PACK_AB R74, R77, R76 ;  /* 0x0000004c4d4a723e */ /* 0x000fe200000000ff */
[----:B------:R-:W-:Y:S01]  /*a0f0*/  FADD.FTZ R6, R76, R25 ;  /* 0x000000194c067221 */ /* 0x000fe20000010000 */
[----:B------:R-:W-:Y:S01]  /*a100*/  F2FP.F16.F32.PACK_AB R75, R79, R78 ;  /* 0x0000004e4f4b723e */ /* 0x000fe200000000ff */
[----:B------:R-:W-:Y:S01]  /*a110*/  FADD.FTZ R5, R78, R5 ;  /* 0x000000054e057221 */ /* 0x000fe20000010000 */
[-C--:B------:R-:W-:Y:S01]  /*a120*/  FMUL.FTZ R100, R100, R23.reuse ;  /* 0x0000001764647220 */ /* 0x080fe20000410000 */
[----:B------:R-:W-:Y:S01]  /*a130*/  FADD.FTZ R25, R77, R6 ;  /* 0x000000064d197221 */ /* 0x000fe20000010000 */
[-C--:B------:R-:W-:Y:S01]  /*a140*/  FMUL.FTZ R101, R101, R23.reuse ;  /* 0x0000001765657220 */ /* 0x080fe20000410000 */
[----:B------:R-:W-:Y:S01]  /*a150*/  FADD.FTZ R5, R79, R5 ;  /* 0x000000054f057221 */ /* 0x000fe20000010000 */
[----:B------:R4:W-:Y:S01]  /*a160*/  STSM.16.M88.4 [R8+0x6000], R72 ;  /* 0x0060004808007844 */ /* 0x0009e20000000200 */
[----:B------:R-:W-:Y:S01]  /*a170*/  FADD.FTZ R6, R80, R25 ;  /* 0x0000001950067221 */ /* 0x000fe20000010000 */
[C---:B------:R-:W-:Y:S01]  /*a180*/  F2FP.F16.F32.PACK_AB R80, R81.reuse, R80 ;  /* 0x000000505150723e */ /* 0x040fe200000000ff */
[----:B------:R-:W-:Y:S01]  /*a190*/  FADD.FTZ R5, R82, R5 ;  /* 0x0000000552057221 */ /* 0x000fe20000010000 */
[-C--:B------:R-:W-:Y:S01]  /*a1a0*/  FMUL.FTZ R104, R104, R23.reuse ;  /* 0x0000001768687220 */ /* 0x080fe20000410000 */
        /* <DEDUP_REMOVED lines=32> */
[----:B------:R-:W-:Y:S01]  /*a3b0*/  IMAD.MOV.U32 R12, RZ, RZ, R11 ;  /* 0x000000ffff0c7224 */ /* 0x000fe200078e000b */
[----:B0-----:R-:W-:Y:S01]  /*a3c0*/  NOP ;  /* 0x0000000000007918 */ /* 0x001fe20000000000 */
[----:B----4-:R-:W-:Y:S05]  /*a3d0*/  @P2 BRA `(.L_x_904) ;  /* 0xffffffdc00ec2947 */ /* 0x010fea000383ffff */
.L_x_895:
[----:B------:R-:W-:-:S13]  /*a3e0*/  ISETP.GE.AND P2, PT, R13, UR60, PT ;  /* 0x0000003c0d007c0c */ /* 0x000fda000bf46270 */
[----:B------:R-:W-:Y:S05]  /*a3f0*/  @!P2 BRA `(.L_x_905) ;  /* 0x000000300070a947 */ /* 0x000fea0003800000 */
[----:B------:R-:W-:Y:S01]  /*a400*/  ULOP3.LUT UR38, UR39, 0x10000, URZ, 0xfc, !UPT ;  /* 0x0001000027267892 */ /* 0x000fe2000f8efc3f */
[----:B------:R-:W-:Y:S01]  /*a410*/  IMAD.MOV.U32 R12, RZ, RZ, R11 ;  /* 0x000000ffff0c7224 */ /* 0x000fe200078e000b */
[----:B------:R-:W-:Y:S01]  /*a420*/  UMOV UR6, UR4 ;  /* 0x0000000400067c82 */ /* 0x000fe20008000000 */
[C---:B------:R-:W-:Y:S01]  /*a430*/  VIADD R11, R19.reuse, 0x9 ;  /* 0x00000009130b7836 */ /* 0x040fe20000000000 */
[----:B------:R-:W-:Y:S01]  /*a440*/  UIADD3 UR4, UR38, 0x2, URZ ;  /* 0x0000000226047890 */ /* 0x000fe2000fffe03f */
[----:B------:R-:W-:Y:S01]  /*a450*/  ISETP.GE.U32.AND P2, PT, R2, 0x180, PT ;  /* 0x000001800200780c */ /* 0x000fe20003f46070 */
[----:B------:R-:W-:Y:S01]  /*a460*/  UMOV UR30, UR5 ;  /* 0x00000005001e7c82 */ /* 0x000fe20008000000 */
[----:B------:R-:W-:Y:S01]  /*a470*/  UMOV UR5, 0x40000040 ;  /* 0x4000004000057882 */ /* 0x000fe20000000000 */
[----:B------:R-:W-:Y:S01]  /*a480*/  VIADD R22, R19, 0x8 ;  /* 0x0000000813167836 */ /* 0x000fe20000000000 */
[----:B------:R-:W-:Y:S01]  /*a490*/  SEL R19, R11, 0x9, !P2 ;  /* 0x000000090b137807 */ /* 0x000fe20005000000 */
[----:B------:R-:W-:Y:S01]  /*a4a0*/  IMAD.MOV.U32 R21, RZ, RZ, R20 ;  /* 0x000000ffff157224 */ /* 0x000fe200078e0014 */
[----:B------:R-:W-:Y:S01]  /*a4b0*/  ULDC UR61, c[0x0][0x9e4] ;  /* 0x00027900003d7ab9 */ /* 0x000fe20000000800 */
[----:B------:R-:W-:Y:S01]  /*a4c0*/  IMAD.U32 R136, RZ, RZ, UR4 ;  /* 0x00000004ff887e24 */ /* 0x000fe2000f8e00ff */
[----:B------:R-:W-:Y:S01]  /*a4d0*/  UIADD3 UR28, UR38, 0x4, URZ ;  /* 0x00000004261c7890 */ /* 0x000fe2000fffe03f */
[----:B------:R-:W-:Y:S01]  /*a4e0*/  IMAD.U32 R137, RZ, RZ, UR5 ;  /* 0x00000005ff897e24 */ /* 0x000fe2000f8e00ff */
[----:B------:R-:W-:-:S02]  /*a4f0*/  UIADD3 UR32, UR38, 0x6, URZ ;  /* 0x0000000626207890 */ /* 0x000fc4000fffe03f */
[----:B------:R-:W-:Y:S02]  /*a500*/  UIADD3 UR40, UR38, 0x600, URZ ;  /* 0x0000060026287890 */ /* 0x000fe4000fffe03f */
[----:B------:R-:W-:Y:S02]  /*a510*/  UIADD3 UR44, UR38, 0x602, URZ ;  /* 0x00000602262c7890 */ /* 0x000fe4000fffe03f */
[----:B------:R-:W-:Y:S02]  /*a520*/  UIADD3 UR48, UR38, 0x604, URZ ;  /* 0x0000060426307890 */ /* 0x000fe4000fffe03f */
[----:B------:R-:W-:Y:S01]  /*a530*/  UIADD3 UR52, UR38, 0x606, URZ ;  /* 0x0000060626347890 */ /* 0x000fe2000fffe03f */
[----:B------:R-:W-:Y:S01]  /*a540*/  UMOV UR29, 0x40000040 ;  /* 0x40000040001d7882 */ /* 0x000fe20000000000 */
[----:B------:R-:W-:Y:S01]  /*a550*/  UMOV UR33, 0x40000040 ;  /* 0x4000004000217882 */ /* 0x000fe20000000000 */
[----:B------:R-:W-:Y:S01]  /*a560*/  UMOV UR41, 0x40000040 ;  /* 0x4000004000297882 */ /* 0x000fe20000000000 */
[----:B------:R-:W-:Y:S01]  /*a570*/  UMOV UR45, 0x40000040 ;  /* 0x40000040002d7882 */ /* 0x000fe20000000000 */
[----:B------:R-:W-:Y:S01]  /*a580*/  UMOV UR49, 0x40000040 ;  /* 0x4000004000317882 */ /* 0x000fe20000000000 */
[----:B------:R-:W-:-:S06]  /*a590*/  UMOV UR53, 0x40000040 ;  /* 0x4000004000357882 */ /* 0x000fcc0000000000 */
.L_x_922:
[----:B------:R-:W-:Y:S01]  /*a5a0*/  UIADD3 UR4, UR6, 0x1, URZ ;  /* 0x0000000106047890 */ /* 0x000fe2000fffe03f */
[----:B------:R-:W-:-:S03]  /*a5b0*/  ISETP.NE.AND P3, PT, RZ, UR37, PT ;  /* 0x00000025ff007c0c */ /* 0x000fc6000bf65270 */
[----:B------:R-:W-:-:S04]  /*a5c0*/  UISETP.NE.AND UP1, UPT, UR4, 0x2, UPT ;  /* 0x000000020400788c */ /* 0x000fc8000bf25270 */
[----:B------:R-:W-:Y:S02]  /*a5d0*/  USEL UR5, URZ, 0x1, UP1 ;  /* 0x000000013f057887 */ /* 0x000fe40008800000 */
[----:B------:R-:W-:Y:S02]  /*a5e0*/  USEL UR4, UR4, URZ, UP1 ;  /* 0x0000003f04047287 */ /* 0x000fe40008800000 */
[----:B------:R-:W-:Y:S02]  /*a5f0*/  ULOP3.LUT UR5, UR30, UR5, URZ, 0x3c, !UPT ;  /* 0x000000051e057292 */ /* 0x000fe4000f8e3c3f */
[----:B0-----:R-:W-:Y:S10]  /*a600*/  @P3 BRA `(.L_x_906) ;  /* 0x00000000002c3947 */ /* 0x001ff40003800000 */
[----:B------:R-:W-:Y:S05]  /*a610*/  @!P0 BRA `(.L_x_907) ;  /* 0x0000000000048947 */ /* 0x000fea0003800000 */
[----:B------:R-:W-:Y:S01]  /*a620*/  BPT.TRAP 0x1 ;  /* 0x000000040000795c */ /* 0x000fe20000300000 */
.L_x_907:
[----:B------:R-:W-:Y:S01]  /*a630*/  ULEA UR10, UR4, UR36, 0x3 ;  /* 0x00000024040a7291 */ /* 0x000fe2000f8e183f */
[----:B------:R-:W-:-:S05]  /*a640*/  IMAD.U32 R11, RZ, RZ, UR5 ;  /* 0x00000005ff0b7e24 */ /* 0x000fca000f8e00ff */
[----:B------:R-:W-:-:S04]  /*a650*/  SHF.L.U32 R11, R11, 0x1f, RZ ;  /* 0x0000001f0b0b7819 */ /* 0x000fc800000006ff */
[----:B------:R0:W1:Y:S01]  /*a660*/  SYNCS.PHASECHK.TRANS64.TRYWAIT P2, [UR10+0x2d830], R11 ;  /* 0x02d8300bff0075a7 */ /* 0x000062000804014a */
[----:B------:R-:W-:Y:S05]  /*a670*/  @!P0 BRA `(.L_x_908) ;  /* 0x0000000000048947 */ /* 0x000fea0003800000 */
[----:B------:R-:W-:Y:S01]  /*a680*/  BPT.TRAP 0x1 ;  /* 0x000000040000795c */ /* 0x000fe20000300000 */
.L_x_908:
[----:B-1----:R-:W-:Y:S05]  /*a690*/  @P2 BRA `(.L_x_906) ;  /* 0x0000000000082947 */ /* 0x002fea0003800000 */
[----:B------:R-:W1:Y:S02]  /*a6a0*/  SYNCS.PHASECHK.TRANS64.TRYWAIT P2, [UR10+0x2d830], R11 ;  /* 0x02d8300bff0075a7 */ /* 0x000e64000804014a */
[----:B-1----:R-:W-:Y:S05]  /*a6b0*/  @!P2 BRA `(.L_x_909) ;  /* 0x000000940080a947 */ /* 0x002fea0003800000 */
.L_x_906:
[----:B------:R4:W-:Y:S01]  /*a6c0*/  BAR.SYNC.DEFER_BLOCKING R22, 0x100 ;  /* 0x000400160000751d */ /* 0x0009e20000010000 */
[----:B------:R-:W-:Y:S01]  /*a6d0*/  R2UR UR56, R14 ;  /* 0x000000000e3872ca */ /* 0x000fe200000e0000 */
[----:B------:R-:W-:Y:S01]  /*a6e0*/  UIMAD UR26, UR4, 0x600, UR7 ;  /* 0x00000600041a78a4 */ /* 0x000fe2000f8e0207 */
[----:B------:R-:W-:-:S03]  /*a6f0*/  R2UR UR57, R15 ;  /* 0x000000000f3972ca */ /* 0x000fc600000e0000 */
[----:B------:R-:W-:Y:S01]  /*a700*/  UMOV UR59, 0x80000020 ;  /* 0x80000020003b7882 */ /* 0x000fe20000000000 */
[----:B------:R-:W-:Y:S02]  /*a710*/  UIADD3 UR10, UR26, 0x2, URZ ;  /* 0x000000021a0a7890 */ /* 0x000fe4000fffe03f */
[----:B------:R-:W-:Y:S01]  /*a720*/  UMOV UR58, UR26 ;  /* 0x0000001a003a7c82 */ /* 0x000fe20008000000 */
[----:B------:R-:W-:Y:S01]  /*a730*/  UMOV UR11, 0x80000020 ;  /* 0x80000020000b7882 */ /* 0x000fe20000000000 */
[----:B------:R-:W-:Y:S01]  /*a740*/  UIADD3 UR14, UR26, 0x200, URZ ;  /* 0x000002001a0e7890 */ /* 0x000fe2000fffe03f */
[----:B------:R-:W-:Y:S01]  /*a750*/  UMOV UR15, 0x80000020 ;  /* 0x80000020000f7882 */ /* 0x000fe20000000000 */
[----:B------:R-:W-:Y:S01]  /*a760*/  UIADD3 UR18, UR26, 0x202, URZ ;  /* 0x000002021a127890 */ /* 0x000fe2000fffe03f */
[----:B------:R-:W-:Y:S01]  /*a770*/  UMOV UR19, 0x80000020 ;  /* 0x8000002000137882 */ /* 0x000fe20000000000 */
[----:B------:R-:W-:Y:S01]  /*a780*/  UIADD3 UR22, UR26, 0x400, URZ ;  /* 0x000004001a167890 */ /* 0x000fe2000fffe03f */
[----:B------:R-:W-:Y:S01]  /*a790*/  UMOV UR23, 0x80000020 ;  /* 0x8000002000177882 */ /* 0x000fe20000000000 */
[----:B------:R-:W-:Y:S01]  /*a7a0*/  UIADD3 UR26, UR26, 0x402, URZ ;  /* 0x000004021a1a7890 */ /* 0x000fe2000fffe03f */
[----:B------:R-:W-:Y:S01]  /*a7b0*/  UMOV UR27, 0x80000020 ;  /* 0x80000020001b7882 */ /* 0x000fe20000000000 */
[----:B--23--:R-:W-:-:S06]  /*a7c0*/  WARPGROUP.ARRIVE ;  /* 0x00000000000079c5 */ /* 0x00cfcc0000000000 */
        /* <DEDUP_REMOVED lines=17> */
[----:B----4-:R-:W-:Y:S05]  /*a8e0*/  @P3 BRA `(.L_x_910) ;  /* 0x00000000002c3947 */ /* 0x010fea0003800000 */
[----:B------:R-:W-:Y:S05]  /*a8f0*/  @!P0 BRA `(.L_x_911) ;  /* 0x0000000000048947 */ /* 0x000fea0003800000 */
[----:B------:R-:W-:Y:S01]  /*a900*/  BPT.TRAP 0x1 ;  /* 0x000000040000795c */ /* 0x000fe20000300000 */
.L_x_911:
[----:B------:R-:W-:Y:S01]  /*a910*/  ULEA UR10, UR6, UR36, 0x3 ;  /* 0x00000024060a7291 */ /* 0x000fe2000f8e183f */
[----:B01----:R-:W-:-:S05]  /*a920*/  IMAD.U32 R11, RZ, RZ, UR30 ;  /* 0x0000001eff0b7e24 */ /* 0x003fca000f8e00ff */
[----:B------:R-:W-:-:S04]  /*a930*/  SHF.L.U32 R11, R11, 0x1f, RZ ;  /* 0x0000001f0b0b7819 */ /* 0x000fc800000006ff */
[----:B------:R0:W1:Y:S01]  /*a940*/  SYNCS.PHASECHK.TRANS64.TRYWAIT P2, [UR10+0x2d850], R11 ;  /* 0x02d8500bff0075a7 */ /* 0x000062000804014a */
[----:B------:R-:W-:Y:S05]  /*a950*/  @!P0 BRA `(.L_x_912) ;  /* 0x0000000000048947 */ /* 0x000fea0003800000 */
[----:B------:R-:W-:Y:S01]  /*a960*/  BPT.TRAP 0x1 ;  /* 0x000000040000795c */ /* 0x000fe20000300000 */
.L_x_912:
[----:B-1----:R-:W-:Y:S05]  /*a970*/  @P2 BRA `(.L_x_910) ;  /* 0x0000000000082947 */ /* 0x002fea0003800000 */
[----:B------:R-:W1:Y:S02]  /*a980*/  SYNCS.PHASECHK.TRANS64.TRYWAIT P2, [UR10+0x2d850], R11 ;  /* 0x02d8500bff0075a7 */ /* 0x000e64000804014a */
[----:B-1----:R-:W-:Y:S05]  /*a990*/  @!P2 BRA `(.L_x_913) ;  /* 0x0000009000e0a947 */ /* 0x002fea0003800000 */
.L_x_910:
[----:B------:R-:W-:Y:S01]  /*a9a0*/  UIADD3 UR10, UR36, 0x400, URZ ;  /* 0x00000400240a7890 */ /* 0x000fe2000fffe03f */
[----:B------:R-:W-:Y:S01]  /*a9b0*/  WARPGROUP.ARRIVE ;  /* 0x00000000000079c5 */ /* 0x000fe20000000000 */
[----:B------:R-:W-:Y:S01]  /*a9c0*/  UMOV UR56, UR38 ;  /* 0x0000002600387c82 */ /* 0x000fe20008000000 */
[----:B------:R-:W-:Y:S01]  /*a9d0*/  UMOV UR57, 0x40000040 ;  /* 0x4000004000397882 */ /* 0x000fe20000000000 */
[----:B------:R-:W-:Y:S01]  /*a9e0*/  USHF.R.U32.HI UR10, URZ, 0x4, UR10 ;  /* 0x000000043f0a7899 */ /* 0x000fe2000801160a */
[----:B------:R-:W-:Y:S01]  /*a9f0*/  PLOP3.LUT P2, PT, PT, PT, UP0, 0x80, 0x0 ;  /* 0x000000000000781c */ /* 0x000fe20003f4f008 */
[----:B------:R-:W-:Y:S01]  /*aa00*/  UMOV UR59, 0x80000020 ;  /* 0x80000020003b7882 */ /* 0x000fe20000000000 */
[----:B------:R-:W-:Y:S01]  /*aa10*/  UMOV UR31, 0x80000020 ;  /* 0x80000020001f7882 */ /* 0x000fe20000000000 */
[----:B------:R-:W-:Y:S01]  /*aa20*/  ULOP3.LUT UR10, UR10, 0x3fff, URZ, 0xc0, !UPT ;  /* 0x00003fff0a0a7892 */ /* 0x000fe2000f8ec03f */
[----:B------:R-:W-:Y:S01]  /*aa30*/  IMAD.MOV.U32 R141, RZ, RZ, R0 ;  /* 0x000000ffff8d7224 */ /* 0x000fe200078e0000 */
[----:B------:R-:W-:Y:S01]  /*aa40*/  UMOV UR35, 0x80000020 ;  /* 0x8000002000237882 */ /* 0x000fe20000000000 */
[----:B------:R-:W-:Y:S01]  /*aa50*/  UMOV UR43, 0x80000020 ;  /* 0x80000020002b7882 */ /* 0x000fe20000000000 */
[----:B------:R-:W-:Y:S01]  /*aa60*/  ULOP3.LUT UR10, UR10, 0x2000000, URZ, 0xfc, !UPT ;  /* 0x020000000a0a7892 */ /* 0x000fe2000f8efc3f */
[----:B01----:R-:W-:Y:S01]  /*aa70*/  IMAD.U32 R11, RZ, RZ, UR4 ;  /* 0x00000004ff0b7e24 */ /* 0x003fe2000f8e00ff */
[----:B------:R-:W-:Y:S01]  /*aa80*/  UMOV UR47, 0x80000020 ;  /* 0x80000020002f7882 */ /* 0x000fe20000000000 */
[----:B------:R-:W-:Y:S01]  /*aa90*/  UMOV UR51, 0x80000020 ;  /* 0x8000002000337882 */ /* 0x000fe20000000000 */
[----:B------:R-:W-:Y:S01]  /*aaa0*/  UIMAD UR10, UR6, 0x600, UR10 ;  /* 0x00000600060a78a4 */ /* 0x000fe2000f8e020a */
[----:B------:R-:W-:Y:S01]  /*aab0*/  IMAD.SHL.U32 R142, R13, 0x80, RZ ;  /* 0x000000800d8e7824 */ /* 0x000fe200078e00ff */
[----:B------:R-:W-:Y:S01]  /*aac0*/  UMOV UR55, 0x80000020 ;  /* 0x8000002000377882 */ /* 0x000fe20000000000 */
[----:B------:R-:W-:Y:S01]  /*aad0*/  @!P1 LEA R11, R11, UR36, 0x3 ;  /* 0x000000240b0b9c11 */ /* 0x000fe2000f8e18ff */
[----:B------:R-:W-:-:S02]  /*aae0*/  UIADD3 UR11, UR10, 0x40, URZ ;  /* 0x000000400a0b7890 */ /* 0x000fc4000fffe03f */
[----:B------:R-:W-:Y:S01]  /*aaf0*/  UIADD3 UR30, UR10, 0x80, URZ ;  /* 0x000000800a1e7890 */ /* 0x000fe2000fffe03f */
[----:B------:R-:W-:Y:S01]  /*ab00*/  IADD3 R20, -R142, 0x1, RZ ;  /* 0x000000018e147810 */ /* 0x000fe20007ffe1ff */
[----:B------:R-:W-:Y:S01]  /*ab10*/  UMOV UR58, UR10 ;  /* 0x0000000a003a7c82 */ /* 0x000fe20008000000 */
[----:B------:R-:W-:Y:S01]  /*ab20*/  UIADD3 UR34, UR10, 0xc0, URZ ;  /* 0x000000c00a227890 */ /* 0x000fe2000fffe03f */
[----:B------:R-:W-:Y:S01]  /*ab30*/  HGMMA.64x96x16.F32 R88, gdesc[UR56].tnspB, R88, gsb0 ;  /* 0x41600000385879f0 */ /* 0x000fe20008000858 */
[----:B------:R-:W-:Y:S01]  /*ab40*/  R2UR UR56, R136 ;  /* 0x00000000883872ca */ /* 0x000fe200000e0000 */
[----:B------:R-:W-:Y:S01]  /*ab50*/  UMOV UR58, UR11 ;  /* 0x0000000b003a7c82 */ /* 0x000fe20008000000 */
[----:B------:R-:W-:Y:S01]  /*ab60*/  R2UR UR57, R137 ;  /* 0x00000000893972ca */ /* 0x000fe200000e0000 */
[----:B------:R-:W-:Y:S01]  /*ab70*/  UMOV UR59, 0x80000020 ;  /* 0x80000020003b7882 */ /* 0x000fe20000000000 */
[----:B------:R-:W-:Y:S01]  /*ab80*/  UIADD3 UR42, UR10, 0x100, URZ ;  /* 0x000001000a2a7890 */ /* 0x000fe2000fffe03f */
[----:B------:R-:W-:Y:S01]  /*ab90*/  R2UR UR11, R4 ;  /* 0x00000000040b72ca */ /* 0x000fe200000e0000 */
[----:B------:R-:W-:-:S02]  /*aba0*/  UIADD3 UR46, UR10, 0x140, URZ ;  /* 0x000001400a2e7890 */ /* 0x000fc4000fffe03f */
[----:B------:R-:W-:Y:S02]  /*abb0*/  UIADD3 UR50, UR10, 0x180, URZ ;  /* 0x000001800a327890 */ /* 0x000fe4000fffe03f */
[----:B------:R-:W-:Y:S01]  /*abc0*/  UIADD3 UR54, UR10, 0x1c0, URZ ;  /* 0x000001c00a367890 */ /* 0x000fe2000fffe03f */
[----:B------:R-:W-:Y:S02]  /*abd0*/  ULDC UR18, c[0x0][0x2f0] ;  /* 0x0000bc0000127ab9 */ /* 0x000fe40000000800 */
[----:B------:R-:W-:Y:S01]  /*abe0*/  @UP0 ULDC UR10, c[0x0][0x44c] ;  /* 0x00011300000a0ab9 */ /* 0x000fe20000000800 */
[----:B------:R-:W-:Y:S01]  /*abf0*/  ULDC UR15, c[0x0][0x288] ;  /* 0x0000a200000f7ab9 */ /* 0x000fe20000000800 */
[----:B------:R-:W-:Y:S01]  /*ac00*/  @P2 IMAD.HI.U32 R23, R0, UR10, RZ ;  /* 0x0000000a00172c27 */ /* 0x000fe2000f8e00ff */
[----:B------:R-:W-:Y:S01]  /*ac10*/  @UP0 ULDC UR10, c[0x0][0x450] ;  /* 0x00011400000a0ab9 */ /* 0x000fe20000000800 */
[----:B------:R-:W-:-:S03]  /*ac20*/  ULDC UR14, c[0x0][0x9e0] ;  /* 0x00027800000e7ab9 */ /* 0x000fc60000000800 */
[----:B------:R-:W-:Y:S01]  /*ac30*/  @P2 SHF.R.U32.HI R141, RZ, UR10, R23 ;  /* 0x0000000aff8d2c19 */ /* 0x000fe20008011617 */
[----:B------:R-:W-:Y:S02]  /*ac40*/  @!P1 VIADD R23, R11, 0x2d840 ;  /* 0x0002d8400b179836 */ /* 0x000fe40000000000 */
[----:B------:R-:W-:Y:S02]  /*ac50*/  IMAD R11, R3, -0x2, R20 ;  /* 0xfffffffe030b7824 */ /* 0x000fe400078e0214 */
[----:B------:R-:W0:Y:S01]  /*ac60*/  SHFL.IDX PT, R139, R141, RZ, 0x1c1f ;  /* 0x001c1fff8d8b7589 */ /* 0x000e2200000e0000 */
[----:B------:R-:W-:Y:S01]  /*ac70*/  @!P1 PRMT R23, RZ, 0x654, R23 ;  /* 0x00000654ff179816 */ /* 0x000fe20000000017 */
[----:B------:R-:W-:-:S04]  /*ac80*/  IMAD R11, R18, UR18, R11 ;  /* 0x00000012120b7c24 */ /* 0x000fc8000f8e020b */
[----:B------:R-:W-:-:S04]  /*ac90*/  VIADD R11, R11, -UR15 ;  /* 0x8000000f0b0b7c36 */ /* 0x000fc80008000000 */
[----:B------:R-:W-:-:S04]  /*aca0*/  VIADD R140, R11, UR14 ;  /* 0x0000000e0b8c7c36 */ /* 0x000fc80008000000 */
[----:B0-----:R-:W-:Y:S01]  /*acb0*/  IMAD.IADD R20, R140, 0x1, R139 ;  /* 0x000000018c147824 */ /* 0x001fe200078e028b */
[----:B------:R-:W-:Y:S02]  /*acc0*/  WARPGROUP.DEPBAR.LE gsb0, 0x0 ;  /* 0x00008000000079c5 */ /* 0x000fe40000010000 */
[----:B------:R-:W-:-:S06]  /*acd0*/  WARPGROUP.ARRIVE ;  /* 0x00000000000079c5 */ /* 0x000fcc0000000000 */
[----:B------:R-:W-:Y:S03]  /*ace0*/  HGMMA.64x96x16.F32 R88, gdesc[UR56].tnspB, R88, gsb0 ;  /* 0x41600000385879f0 */ /* 0x000fe60008000858 */
        /* <DEDUP_REMOVED lines=19> */
[----:B------:R0:W-:Y:S06]  /*ae20*/  BAR.ARV R19, 0x100 ;  /* 0x000400130000751d */ /* 0x0001ec0000002000 */
[----:B------:R1:W-:Y:S02]  /*ae30*/  @!P1 SYNCS.ARRIVE.TRANS64.RED.A1T0 RZ, [R23+URZ], RZ ;  /* 0x000000ff17ff99a7 */ /* 0x0003e4000810043f */
[----:B-1----:R-:W-:-:S04]  /*ae40*/  VIADD R23, R11, UR11 ;  /* 0x0000000b0b177c36 */ /* 0x002fc80008000000 */
[----:B------:R-:W-:Y:S01]  /*ae50*/  IMAD.IADD R11, R23, 0x1, R139 ;  /* 0x00000001170b7824 */ /* 0x000fe200078e028b */
[----:B0-----:R-:W-:Y:S06]  /*ae60*/  @!P5 BRA `(.L_x_914) ;  /* 0x000000000064d947 */ /* 0x001fec0003800000 */
[----:B------:R-:W-:Y:S01]  /*ae70*/  ULDC UR11, c[0x0][0x2f0] ;  /* 0x0000bc00000b7ab9 */ /* 0x000fe20000000800 */
[----:B------:R-:W-:Y:S01]  /*ae80*/  ULDC UR10, c[0x0][0x288] ;  /* 0x0000a200000a7ab9 */ /* 0x000fe20000000800 */
[----:B------:R-:W-:Y:S01]  /*ae90*/  IMAD R138, R18, UR11, R139 ;  /* 0x0000000b128a7c24 */ /* 0x000fe2000f8e028b */
[----:B------:R-:W-:Y:S03]  /*aea0*/  BSSY B0, `(.L_x_915) ;  /* 0x0000011000007945 */ /* 0x000fe60003800000 */
[----:B------:R-:W-:-:S05]  /*aeb0*/  VIADD R143, R138, -UR10 ;  /* 0x8000000a8a8f7c36 */ /* 0x000fca0008000000 */
        /* <DEDUP_REMOVED lines=10> */
.L_x_916:
[----:B------:R-:W-:-:S05]  /*af60*/  IMAD.U32 R145, RZ, RZ, UR61 ;  /* 0x0000003dff917e24 */ /* 0x000fca000f8e00ff */
[----:B------:R-:W-:-:S13]  /*af70*/  ISETP.NE.AND P2, PT, R145, 0x1, PT ;  /* 0x000000019100780c */ /* 0x000fda0003f45270 */
[----:B------:R-:W0:Y:S02]  /*af80*/  @P2 LDC.64 R138, c[0x0][0x9e8] ;  /* 0x00027a00ff8a2b82 */ /* 0x000e240000000a00 */
[----:B0-----:R-:W-:-:S05]  /*af90*/  @P2 IMAD.HI.U32 R138, R143, R138, RZ ;  /* 0x0000008a8f8a2227 */ /* 0x001fca00078e00ff */
[----:B------:R-:W-:-:S07]  /*afa0*/  @P2 SHF.R.U32.HI R143, RZ, R139, R138 ;  /* 0x0000008bff8f2219 */ /* 0x000fce000001168a */
.L_x_917:
[----:B------:R-:W-:Y:S05]  /*afb0*/  BSYNC B0 ;  /* 0x0000000000007941 */ /* 0x000fea0003800000 */
.L_x_915:
[----:B------:R-:W-:-:S04]  /*afc0*/  IMAD R138, R143, R145, -R142 ;  /* 0x000000918f8a7224 */ /* 0x000fc800078e0a8e */
[----:B------:R-:W-:-:S05]  /*afd0*/  IMAD R138, R3, -0x2, R138 ;  /* 0xfffffffe038a7824 */ /* 0x000fca00078e028a */
[----:B------:R-:W-:Y:S02]  /*afe0*/  VIADDMNMX R20, R138, R145, R20, PT ;  /* 0x000000918a147246 */ /* 0x000fe40003800114 */
[----:B------:R-:W-:-:S07]  /*aff0*/  VIMNMX R11, R11, R138, !PT ;  /* 0x0000008a0b0b7248 */ /* 0x000fce0007fe0100 */
.L_x_914:
[----:B------:R-:W-:-:S04]  /*b000*/  ISETP.GT.AND P2, PT, R13, -0x1, PT ;  /* 0xffffffff0d00780c */ /* 0x000fc80003f44270 */
[C---:B------:R-:W-:Y:S02]  /*b010*/  ISETP.GT.AND P4, PT, R11.reuse, RZ, P2 ;  /* 0x000000ff0b00720c */ /* 0x040fe40001784270 */
[----:B------:R-:W-:Y:S02]  /*b020*/  ISETP.GT.AND P6, PT, R11, 0x1, P2 ;  /* 0x000000010b00780c */ /* 0x000fe400017c4270 */
[C---:B------:R-:W-:Y:S02]  /*b030*/  ISETP.LT.OR P4, PT, R20.reuse, 0x1, P4 ;  /* 0x000000011400780c */ /* 0x040fe40002781670 */
[----:B------:R-:W-:Y:S02]  /*b040*/  ISETP.LT.OR P6, PT, R20, 0x2, P6 ;  /* 0x000000021400780c */ /* 0x000fe400037c1670 */
        /* <DEDUP_REMOVED lines=10> */
[----:B------:R-:W-:Y:S02]  /*b0f0*/  FSEL R32, R32, -INF , !P6 ;  /* 0xff80000020207808 */ /* 0x000fe40007000000 */
[C---:B------:R-:W-:Y:S02]  /*b100*/  ISETP.GT.AND P3, PT, R11.reuse, 0x11, P2 ;  /* 0x000000110b00780c */ /* 0x040fe40001764270 */
[C---:B------:R-:W-:Y:S02]  /*b110*/  ISETP.GT.AND P4, PT, R11.reuse, 0x18, P2 ;  /* 0x000000180b00780c */ /* 0x040fe40001784270 */
[----:B------:R-:W-:-:S02]  /*b120*/  ISETP.GT.AND P6, PT, R11, 0x19, P2 ;  /* 0x000000190b00780c */ /* 0x000fc400017c4270 */
        /* <DEDUP_REMOVED lines=40> */
[----:B------:R-:W-:Y:S01]  /*b3b0*/  FSEL R60, R60, -INF , !P4 ;  /* 0xff8000003c3c7808 */ /* 0x000fe20006000000 */
[----:B------:R-:W0:Y:S01]  /*b3c0*/  SHFL.IDX PT, R57, R141, 0x1, 0x1c1f ;  /* 0x003c1f008d397f89 */ /* 0x000e2200000e0000 */
        /* <DEDUP_REMOVED lines=11> */
[C---:B------:R-:W-:Y:S01]  /*b480*/  ISETP.GT.AND P4, PT, R11.reuse, 0x60, P2 ;  /* 0x000000600b00780c */ /* 0x040fe20001784270 */
[--C-:B0-----:R-:W-:Y:S01]  /*b490*/  IMAD.IADD R140, R140, 0x1, R57.reuse ;  /* 0x000000018c8c7824 */ /* 0x101fe200078e0239 */
[----:B------:R-:W-:Y:S01]  /*b4a0*/  ISETP.GT.AND P6, PT, R11, 0x61, P2 ;  /* 0x000000610b00780c */ /* 0x000fe200017c4270 */
[----:B------:R-:W-:Y:S01]  /*b4b0*/  IMAD.IADD R23, R23, 0x1, R57 ;  /* 0x0000000117177824 */ /* 0x000fe200078e0239 */
[----:B------:R-:W-:-:S02]  /*b4c0*/  ISETP.LT.OR P3, PT, R20, 0x5a, P3 ;  /* 0x0000005a1400780c */ /* 0x000fc40001f61670 */
[C---:B------:R-:W-:Y:S02]  /*b4d0*/  ISETP.LT.OR P4, PT, R20.reuse, 0x61, P4 ;  /* 0x000000611400780c */ /* 0x040fe40002781670 */
[----:B------:R-:W-:Y:S02]  /*b4e0*/  ISETP.LT.OR P6, PT, R20, 0x62, P6 ;  /* 0x000000621400780c */ /* 0x000fe400037c1670 */
[----:B------:R-:W-:Y:S02]  /*b4f0*/  FSEL R69, R69, -INF , !P3 ;  /* 0xff80000045457808 */ /* 0x000fe40005800000 */
[----:B------:R-:W-:Y:S02]  /*b500*/  FSEL R72, R72, -INF , !P4 ;  /* 0xff80000048487808 */ /* 0x000fe40006000000 */
[----:B------:R-:W-:Y:S02]  /*b510*/  FSEL R73, R73, -INF , !P6 ;  /* 0xff80000049497808 */ /* 0x000fe40007000000 */
[----:B------:R-:W-:-:S02]  /*b520*/  ISETP.GT.AND P3, PT, R11, 0x68, P2 ;  /* 0x000000680b00780c */ /* 0x000fc40001764270 */
[C---:B------:R-:W-:Y:S02]  /*b530*/  ISETP.GT.AND P4, PT, R11.reuse, 0x69, P2 ;  /* 0x000000690b00780c */ /* 0x040fe40001784270 */
[----:B------:R-:W-:Y:S02]  /*b540*/  ISETP.GT.AND P6, PT, R11, 0x70, P2 ;  /* 0x000000700b00780c */ /* 0x000fe400017c4270 */
[C---:B------:R-:W-:Y:S02]  /*b550*/  ISETP.LT.OR P3, PT, R20.reuse, 0x69, P3 ;  /* 0x000000691400780c */ /* 0x040fe40001f61670 */
[C---:B------:R-:W-:Y:S02]  /*b560*/  ISETP.LT.OR P4, PT, R20.reuse, 0x6a, P4 ;  /* 0x0000006a1400780c */ /* 0x040fe40002781670 */
[----:B------:R-:W-:Y:S02]  /*b570*/  ISETP.LT.OR P6, PT, R20, 0x71, P6 ;  /* 0x000000711400780c */ /* 0x000fe400037c1670 */
[----:B------:R-:W-:-:S02]  /*b580*/  FSEL R76, R76, -INF , !P3 ;  /* 0xff8000004c4c7808 */ /* 0x000fc40005800000 */
[----:B------:R-:W-:Y:S02]  /*b590*/  FSEL R77, R77, -INF , !P4 ;  /* 0xff8000004d4d7808 */ /* 0x000fe40006000000 */
[----:B------:R-:W-:Y:S02]  /*b5a0*/  FSEL R80, R80, -INF , !P6 ;  /* 0xff80000050507808 */ /* 0x000fe40007000000 */
[C---:B------:R-:W-:Y:S02]  /*b5b0*/  ISETP.GT.AND P3, PT, R11.reuse, 0x71, P2 ;  /* 0x000000710b00780c */ /* 0x040fe40001764270 */
[C---:B------:R-:W-:Y:S02]  /*b5c0*/  ISETP.GT.AND P4, PT, R11.reuse, 0x78, P2 ;  /* 0x000000780b00780c */ /* 0x040fe40001784270 */
[----:B------:R-:W-:Y:S02]  /*b5d0*/  ISETP.GT.AND P6, PT, R11, 0x79, P2 ;  /* 0x000000790b00780c */ /* 0x000fe400017c4270 */
[----:B------:R-:W-:-:S02]  /*b5e0*/  ISETP.LT.OR P3, PT, R20, 0x72, P3 ;  /* 0x000000721400780c */ /* 0x000fc40001f61670 */
[C---:B------:R-:W-:Y:S02]  /*b5f0*/  ISETP.LT.OR P4, PT, R20.reuse, 0x79, P4 ;  /* 0x000000791400780c */ /* 0x040fe40002781670 */
[----:B------:R-:W-:Y:S02]  /*b600*/  ISETP.LT.OR P6, PT, R20, 0x7a, P6 ;  /* 0x0000007a1400780c */ /* 0x000fe400037c1670 */
[----:B------:R-:W-:Y:S02]  /*b610*/  FSEL R81, R81, -INF , !P3 ;  /* 0xff80000051517808 */ /* 0x000fe40005800000 */
[----:B------:R-:W-:Y:S02]  /*b620*/  FSEL R84, R84, -INF , !P4 ;  /* 0xff80000054547808 */ /* 0x000fe40006000000 */
[----:B------:R-:W-:Y:S01]  /*b630*/  FSEL R85, R85, -INF , !P6 ;  /* 0xff80000055557808 */ /* 0x000fe20007000000 */
[----:B------:R-:W-:Y:S06]  /*b640*/  @!P5 BRA `(.L_x_918) ;  /* 0x000000000064d947 */ /* 0x000fec0003800000 */
        /* <DEDUP_REMOVED lines=15> */
.L_x_920:
[----:B------:R-:W-:-:S05]  /*b740*/  IMAD.U32 R141, RZ, RZ, UR61 ;  /* 0x0000003dff8d7e24 */ /* 0x000fca000f8e00ff */
[----:B------:R-:W-:-:S13]  /*b750*/  ISETP.NE.AND P3, PT, R141, 0x1, PT ;  /* 0x000000018d00780c */ /* 0x000fda0003f65270 */
[----:B------:R-:W0:Y:S02]  /*b760*/  @P3 LDC.64 R56, c[0x0][0x9e8] ;  /* 0x00027a00ff383b82 */ /* 0x000e240000000a00 */
[----:B0-----:R-:W-:-:S05]  /*b770*/  @P3 IMAD.HI.U32 R56, R11, R56, RZ ;  /* 0x000000380b383227 */ /* 0x001fca00078e00ff */
[----:B------:R-:W-:-:S07]  /*b780*/  @P3 SHF.R.U32.HI R11, RZ, R57, R56 ;  /* 0x00000039ff0b3219 */ /* 0x000fce0000011638 */
.L_x_921:
[----:B------:R-:W-:Y:S05]  /*b790*/  BSYNC B0 ;  /* 0x0000000000007941 */ /* 0x000fea0003800000 */
.L_x_919:
[----:B------:R-:W-:-:S04]  /*b7a0*/  IMAD R142, R11, R141, -R142 ;  /* 0x0000008d0b8e7224 */ /* 0x000fc800078e0a8e */
[----:B------:R-:W-:-:S05]  /*b7b0*/  IMAD R142, R3, -0x2, R142 ;  /* 0xfffffffe038e7824 */ /* 0x000fca00078e028e */
[----:B------:R-:W-:Y:S02]  /*b7c0*/  VIADDMNMX R140, R142, R141, R140, PT ;  /* 0x0000008d8e8c7246 */ /* 0x000fe4000380018c */
[----:B------:R-:W-:-:S07]  /*b7d0*/  VIMNMX R23, R23, R142, !PT ;  /* 0x0000008e17177248 */ /* 0x000fce0007fe0100 */
.L_x_918:
[----:B------:R-:W-:Y:S01]  /*b7e0*/  FMNMX.FTZ R20, R139, R12, !PT ;  /* 0x0000000c8b147209 */ /* 0x000fe20007810000 */
[----:B------:R-:W-:Y:S01]  /*b7f0*/  ULDC UR10, c[0x0][0x988] ;  /* 0x00026200000a7ab9 */ /* 0x000fe20000000800 */
        /* <DEDUP_REMOVED lines=11> */
[----:B------:R-:W-:-:S02]  /*b8b0*/  ISETP.GT.AND P4, PT, R23, 0x1, P2 ;  /* 0x000000011700780c */ /* 0x000fc40001784270 */
[----:B------:R-:W-:Y:S02]  /*b8c0*/  FMNMX.FTZ R20, R36, R11, !PT ;  /* 0x0000000b24147209 */ /* 0x000fe40007810000 */
[----:B------:R-:W-:Y:S02]  /*b8d0*/  ISETP.GT.AND P6, PT, R23, 0x8, P2 ;  /* 0x000000081700780c */ /* 0x000fe400017c4270 */
[----:B------:R-:W-:Y:S02]  /*b8e0*/  FMNMX.FTZ R11, R37, R20, !PT ;  /* 0x00000014250b7209 */ /* 0x000fe40007810000 */
[----:B------:R-:W-:Y:S02]  /*b8f0*/  ISETP.LT.OR P4, PT, R140, 0x2, P4 ;  /* 0x000000028c00780c */ /* 0x000fe40002781670 */
[----:B------:R-:W-:Y:S02]  /*b900*/  FMNMX.FTZ R20, R40, R11, !PT ;  /* 0x0000000b28147209 */ /* 0x000fe40007810000 */
[----:B------:R-:W-:-:S02]  /*b910*/  ISETP.LT.OR P6, PT, R140, 0x9, P6 ;  /* 0x000000098c00780c */ /* 0x000fc400037c1670 */
[----:B------:R-:W-:Y:S02]  /*b920*/  FMNMX.FTZ R11, R41, R20, !PT ;  /* 0x00000014290b7209 */ /* 0x000fe40007810000 */
[----:B------:R-:W-:Y:S02]  /*b930*/  FSEL R27, R27, -INF , !P4 ;  /* 0xff8000001b1b7808 */ /* 0x000fe40006000000 */
[----:B------:R-:W-:Y:S02]  /*b940*/  FMNMX.FTZ R20, R44, R11, !PT ;  /* 0x0000000b2c147209 */ /* 0x000fe40007810000 */
[----:B------:R-:W-:Y:S02]  /*b950*/  ISETP.GT.AND P4, PT, R23, 0x10, P2 ;  /* 0x000000101700780c */ /* 0x000fe40001784270 */
[----:B------:R-:W-:Y:S02]  /*b960*/  FMNMX.FTZ R11, R45, R20, !PT ;  /* 0x000000142d0b7209 */ /* 0x000fe40007810000 */
[----:B------:R-:W-:-:S02]  /*b970*/  FSEL R30, R30, -INF , !P6 ;  /* 0xff8000001e1e7808 */ /* 0x000fc40007000000 */
[----:B------:R-:W-:Y:S02]  /*b980*/  FMNMX.FTZ R20, R48, R11, !PT ;  /* 0x0000000b30147209 */ /* 0x000fe40007810000 */
[----:B------:R-:W-:Y:S02]  /*b990*/  ISETP.LT.OR P4, PT, R140, 0x11, P4 ;  /* 0x000000118c00780c */ /* 0x000fe40002781670 */
[----:B------:R-:W-:Y:S02]  /*b9a0*/  FMNMX.FTZ R11, R49, R20, !PT ;  /* 0x00000014310b7209 */ /* 0x000fe40007810000 */
[----:B------:R-:W-:Y:S02]  /*b9b0*/  FSEL R34, R34, -INF , !P4 ;  /* 0xff80000022227808 */ /* 0x000fe40006000000 */
[----:B------:R-:W-:Y:S02]  /*b9c0*/  FMNMX.FTZ R20, R52, R11, !PT ;  /* 0x0000000b34147209 */ /* 0x000fe40007810000 */
[----:B------:R-:W-:-:S02]  /*b9d0*/  ISETP.GT.AND P4, PT, R23, 0x18, P2 ;  /* 0x000000181700780c */ /* 0x000fc40001784270 */
        /* <DEDUP_REMOVED lines=31> */
[C---:B------:R-:W-:Y:S02]  /*bbd0*/  ISETP.LT.OR P4, PT, R140.reuse, 0x3a, P4 ;  /* 0x0000003a8c00780c */ /* 0x040fe40002781670 */
[----:B------:R-:W-:Y:S02]  /*bbe0*/  FMNMX.FTZ R20, R85, R20, !PT ;  /* 0x0000001455147209 */ /* 0x000fe40007810000 */
[----:B------:R-:W-:Y:S02]  /*bbf0*/  FSEL R55, R55, -INF , !P4 ;  /* 0xff80000037377808 */ /* 0x000fe40006000000 */
[----:B------:R-:W-:Y:S01]  /*bc00*/  ISETP.GT.AND P4, PT, R23, 0x41, P2 ;  /* 0x000000411700780c */ /* 0x000fe20001784270 */
[----:B------:R-:W0:Y:S03]  /*bc10*/  SHFL.BFLY PT, R11, R20, 0x2, 0x1f ;  /* 0x0c401f00140b7f89 */ /* 0x000e2600000e0000 */
[----:B------:R-:W-:-:S04]  /*bc20*/  ISETP.LT.OR P4, PT, R140, 0x42, P4 ;  /* 0x000000428c00780c */ /* 0x000fc80002781670 */
[----:B------:R-:W-:Y:S02]  /*bc30*/  FSEL R59, R59, -INF , !P4 ;  /* 0xff8000003b3b7808 */ /* 0x000fe40006000000 */
[----:B------:R-:W-:-:S04]  /*bc40*/  ISETP.GT.AND P4, PT, R23, 0x49, P2 ;  /* 0x000000491700780c */ /* 0x000fc80001784270 */
[----:B------:R-:W-:-:S04]  /*bc50*/  ISETP.LT.OR P4, PT, R140, 0x4a, P4 ;  /* 0x0000004a8c00780c */ /* 0x000fc80002781670 */
[----:B------:R-:W-:Y:S02]  /*bc60*/  FSEL R63, R63, -INF , !P4 ;  /* 0xff8000003f3f7808 */ /* 0x000fe40006000000 */
[----:B------:R-:W-:-:S04]  /*bc70*/  ISETP.GT.AND P4, PT, R23, 0x51, P2 ;  /* 0x000000511700780c */ /* 0x000fc80001784270 */
[----:B------:R-:W-:Y:S02]  /*bc80*/  ISETP.LT.OR P4, PT, R140, 0x52, P4 ;  /* 0x000000528c00780c */ /* 0x000fe40002781670 */
[----:B0-----:R-:W-:Y:S02]  /*bc90*/  FMNMX.FTZ R56, R20, R11, !PT ;  /* 0x0000000b14387209 */ /* 0x001fe40007810000 */
        /* <DEDUP_REMOVED lines=13> */
[C---:B------:R-:W-:Y:S01]  /*bd70*/  FMUL.FTZ R20, R11.reuse, UR10 ;  /* 0x0000000a0b147c20 */ /* 0x040fe20008410000 */
[----:B------:R-:W-:Y:S02]  /*bd80*/  FSETP.NEU.FTZ.AND P6, PT, R11, -INF , PT ;  /* 0xff8000000b00780b */ /* 0x000fe40003fdd000 */
[----:B------:R-:W-:-:S02]  /*bd90*/  ISETP.LT.OR P3, PT, R140, 0x1a, P3 ;  /* 0x0000001a8c00780c */ /* 0x000fc40001f61670 */
[----:B------:R-:W-:Y:S02]  /*bda0*/  FSEL R20, R20, RZ, P6 ;  /* 0x000000ff14147208 */ /* 0x000fe40003000000 */
[----:B------:R-:W-:Y:S02]  /*bdb0*/  FSEL R39, R39, -INF , !P3 ;  /* 0xff80000027277808 */ /* 0x000fe40005800000 */
[----:B------:R-:W-:Y:S01]  /*bdc0*/  ISETP.GT.AND P3, PT, R23, 0x21, P2 ;  /* 0x000000211700780c */ /* 0x000fe20001764270 */
[--C-:B------:R-:W-:Y:S01]  /*bdd0*/  FFMA.FTZ R142, R25, UR10, -R20.reuse ;  /* 0x0000000a198e7c23 */ /* 0x100fe20008010814 */
[--C-:B------:R-:W-:Y:S01]  /*bde0*/  FFMA.FTZ R25, R28, UR10, -R20.reuse ;  /* 0x0000000a1c197c23 */ /* 0x100fe20008010814 */
[--C-:B------:R-:W-:Y:S01]  /*bdf0*/  FFMA.FTZ R139, R139, UR10, -R20.reuse ;  /* 0x0000000a8b8b7c23 */ /* 0x100fe20008010814 */
[----:B------:R-:W-:Y:S01]  /*be00*/  ISETP.LT.OR P3, PT, R140, 0x22, P3 ;  /* 0x000000228c00780c */ /* 0x000fe20001f61670 */
[--C-:B------:R-:W-:Y:S01]  /*be10*/  FFMA.FTZ R28, R29, UR10, -R20.reuse ;  /* 0x0000000a1d1c7c23 */ /* 0x100fe20008010814 */
[--C-:B------:R-:W-:Y:S01]  /*be20*/  FFMA.FTZ R29, R32, UR10, -R20.reuse ;  /* 0x0000000a201d7c23 */ /* 0x100fe20008010814 */
[----:B------:R0:W-:Y:S01]  /*be30*/  MUFU.EX2 R35, R139 ;  /* 0x0000008b00237308 */ /* 0x0001e20000000800 */
[----:B------:R-:W-:Y:S01]  /*be40*/  FSEL R43, R43, -INF , !P3 ;  /* 0xff8000002b2b7808 */ /* 0x000fe20005800000 */
[--C-:B------:R-:W-:Y:S01]  /*be50*/  FFMA.FTZ R141, R49, UR10, -R20.reuse ;  /* 0x0000000a318d7c23 */ /* 0x100fe20008010814 */
[----:B------:R-:W-:Y:S01]  /*be60*/  ISETP.GT.AND P3, PT, R23, RZ, P2 ;  /* 0x000000ff1700720c */ /* 0x000fe20001764270 */
[----:B------:R-:W-:-:S03]  /*be70*/  FFMA.FTZ R85, R85, UR10, -R20 ;  /* 0x0000000a55557c23 */ /* 0x000fc60008010814 */
[----:B------:R-:W-:Y:S01]  /*be80*/  ISETP.LT.OR P3, PT, R140, 0x1, P3 ;  /* 0x000000018c00780c */ /* 0x000fe20001f61670 */
[----:B------:R-:W-:Y:S01]  /*be90*/  MUFU.EX2 R142, R142 ;  /* 0x0000008e008e7308 */ /* 0x000fe20000000800 */
[----:B0-----:R-:W-:Y:S02]  /*bea0*/  FFMA.FTZ R139, R33, UR10, -R20 ;  /* 0x0000000a218b7c23 */ /* 0x001fe40008010814 */
[----:B------:R-:W-:Y:S02]  /*beb0*/  FSEL R26, R26, -INF , !P3 ;  /* 0xff8000001a1a7808 */ /* 0x000fe40005800000 */
[----:B------:R-:W-:Y:S02]  /*bec0*/  ISETP.GT.AND P3, PT, R23, 0x30, P2 ;  /* 0x000000301700780c */ /* 0x000fe40001764270 */
[----:B------:R-:W-:Y:S01]  /*bed0*/  FMNMX.FTZ R32, R26, R21, !PT ;  /* 0x000000151a207209 */ /* 0x000fe20007810000 */
[----:B------:R-:W-:Y:S01]  /*bee0*/  MUFU.EX2 R25, R25 ;  /* 0x0000001900197308 */ /* 0x000fe20000000800 */
[----:B------:R-:W-:-:S02]  /*bef0*/  ISETP.LT.OR P3, PT, R140, 0x31, P3 ;  /* 0x000000318c00780c */ /* 0x000fc40001f61670 */
[----:B------:R-:W-:Y:S02]  /*bf00*/  FMNMX.FTZ R33, R27, R32, !PT ;  /* 0x000000201b217209 */ /* 0x000fe40007810000 */
[----:B------:R-:W-:Y:S02]  /*bf10*/  FSEL R50, R50, -INF , !P3 ;  /* 0xff80000032327808 */ /* 0x000fe40005800000 */
[----:B------:R-:W-:Y:S01]  /*bf20*/  FMNMX.FTZ R144, R30, R33, !PT ;  /* 0x000000211e907209 */ /* 0x000fe20007810000 */
[--C-:B------:R-:W-:Y:S01]  /*bf30*/  FFMA.FTZ R33, R36, UR10, -R20.reuse ;  /* 0x0000000a24217c23 */ /* 0x100fe20008010814 */
[--C-:B------:R-:W-:Y:S01]  /*bf40*/  FFMA.FTZ R36, R37, UR10, -R20.reuse ;  /* 0x0000000a25247c23 */ /* 0x100fe20008010814 */
[----:B------:R-:W-:Y:S01]  /*bf50*/  FFMA.FTZ R37, R40, UR10, -R20 ;  /* 0x0000000a28257c23 */ /* 0x000fe20008010814 */
[----:B------:R-:W-:Y:S01]  /*bf60*/  FMNMX.FTZ R57, R31, R144, !PT ;  /* 0x000000901f397209 */ /* 0x000fe20007810000 */
[----:B------:R0:W-:Y:S01]  /*bf70*/  MUFU.EX2 R32, R139 ;  /* 0x0000008b00207308 */ /* 0x0001e20000000800 */
[----:B------:R-:W-:-:S02]  /*bf80*/  ISETP.GT.AND P3, PT, R23, 0x38, P2 ;  /* 0x000000381700780c */ /* 0x000fc40001764270 */
[----:B------:R-:W-:Y:S02]  /*bf90*/  FMNMX.FTZ R57, R34, R57, !PT ;  /* 0x0000003922397209 */ /* 0x000fe40007810000 */
[----:B------:R-:W-:Y:S02]  /*bfa0*/  ISETP.LT.OR P3, PT, R140, 0x39, P3 ;  /* 0x000000398c00780c */ /* 0x000fe40001f61670 */
[----:B------:R-:W-:Y:S01]  /*bfb0*/  FMNMX.FTZ R57, R56, R57, !PT ;  /* 0x0000003938397209 */ /* 0x000fe20007810000 */
[----:B------:R-:W-:Y:S01]  /*bfc0*/  MUFU.EX2 R28, R28 ;  /* 0x0000001c001c7308 */ /* 0x000fe20000000800 */
[----:B0-----:R-:W-:Y:S01]  /*bfd0*/  FFMA.FTZ R139, R41, UR10, -R20 ;  /* 0x0000000a298b7c23 */ /* 0x001fe20008010814 */
[----:B------:R-:W-:Y:S02]  /*bfe0*/  FSEL R54, R54, -INF , !P3 ;  /* 0xff80000036367808 */ /* 0x000fe40005800000 */
[----:B------:R-:W-:Y:S02]  /*bff0*/  FMNMX.FTZ R144, R38, R57, !PT ;  /* 0x0000003926907209 */ /* 0x000fe40007810000 */
[----:B------:R-:W-:-:S02]  /*c000*/  ISETP.GT.AND P3, PT, R23, 0x40, P2 ;  /* 0x000000401700780c */ /* 0x000fc40001764270 */
[----:B------:R-:W-:Y:S01]  /*c010*/  FMNMX.FTZ R57, R39, R144, !PT ;  /* 0x0000009027397209 */ /* 0x000fe20007810000 */
[----:B------:R-:W-:Y:S01]  /*c020*/  MUFU.EX2 R29, R29 ;  /* 0x0000001d001d7308 */ /* 0x000fe20000000800 */
[----:B------:R-:W-:Y:S02]  /*c030*/  ISETP.LT.OR P3, PT, R140, 0x41, P3 ;  /* 0x000000418c00780c */ /* 0x000fe40001f61670 */
[----:B------:R-:W-:Y:S02]  /*c040*/  FMNMX.FTZ R40, R42, R57, !PT ;  /* 0x000000392a287209 */ /* 0x000fe40007810000 */
[----:B------:R-:W-:Y:S02]  /*c050*/  FSEL R58, R58, -INF , !P3 ;  /* 0xff8000003a3a7808 */ /* 0x000fe40005800000 */
[----:B------:R-:W-:Y:S01]  /*c060*/  FMNMX.FTZ R41, R43, R40, !PT ;  /* 0x000000282b297209 */ /* 0x000fe20007810000 */
[----:B------:R-:W-:Y:S01]  /*c070*/  MUFU.EX2 R33, R33 ;  /* 0x0000002100217308 */ /* 0x000fe20000000800 */
[----:B------:R-:W-:-:S02]  /*c080*/  ISETP.GT.AND P3, PT, R23, 0x48, P2 ;  /* 0x000000481700780c */ /* 0x000fc40001764270 */
[----:B------:R-:W-:Y:S01]  /*c090*/  FMNMX.FTZ R144, R46, R41, !PT ;  /* 0x000000292e907209 */ /* 0x000fe20007810000 */
[----:B------:R-:W-:Y:S01]  /*c0a0*/  FFMA.FTZ R41, R44, UR10, -R20 ;  /* 0x0000000a2c297c23 */ /* 0x000fe20008010814 */
[----:B------:R-:W-:Y:S02]  /*c0b0*/  ISETP.LT.OR P3, PT, R140, 0x49, P3 ;  /* 0x000000498c00780c */ /* 0x000fe40001f61670 */
[----:B------:R-:W-:Y:S01]  /*c0c0*/  FMNMX.FTZ R57, R47, R144, !PT ;  /* 0x000000902f397209 */ /* 0x000fe20007810000 */
[----:B------:R0:W-:Y:S01]  /*c0d0*/  MUFU.EX2 R40, R139 ;  /* 0x0000008b00287308 */ /* 0x0001e20000000800 */
[----:B------:R-:W-:Y:S02]  /*c0e0*/  FSEL R62, R62, -INF , !P3 ;  /* 0xff8000003e3e7808 */ /* 0x000fe40005800000 */
[----:B------:R-:W-:Y:S02]  /*c0f0*/  FMNMX.FTZ R44, R50, R57, !PT ;  /* 0x00000039322c7209 */ /* 0x000fe40007810000 */
[----:B------:R-:W-:-:S03]  /*c100*/  ISETP.GT.AND P3, PT, R23, 0x50, P2 ;  /* 0x000000501700780c */ /* 0x000fc60001764270 */
[----:B------:R-:W-:Y:S01]  /*c110*/  MUFU.EX2 R36, R36 ;  /* 0x0000002400247308 */ /* 0x000fe20000000800 */
[--C-:B0-----:R-:W-:Y:S01]  /*c120*/  FFMA.FTZ R139, R45, UR10, -R20.reuse ;  /* 0x0000000a2d8b7c23 */ /* 0x101fe20008010814 */
[----:B------:R-:W-:Y:S02]  /*c130*/  FMNMX.FTZ R45, R51, R44, !PT ;  /* 0x0000002c332d7209 */ /* 0x000fe40007810000 */
[----:B------:R-:W-:Y:S02]  /*c140*/  ISETP.LT.OR P3, PT, R140, 0x51, P3 ;  /* 0x000000518c00780c */ /* 0x000fe40001f61670 */
[----:B------:R-:W-:Y:S01]  /*c150*/  FMNMX.FTZ R144, R54, R45, !PT ;  /* 0x0000002d36907209 */ /* 0x000fe20007810000 */
[----:B------:R-:W-:Y:S01]  /*c160*/  FFMA.FTZ R45, R48, UR10, -R20 ;  /* 0x0000000a302d7c23 */ /* 0x000fe20008010814 */
[----:B------:R-:W-:Y:S01]  /*c170*/  FSEL R66, R66, -INF , !P3 ;  /* 0xff80000042427808 */ /* 0x000fe20005800000 */
[----:B------:R0:W-:Y:S01]  /*c180*/  MUFU.EX2 R44, R139 ;  /* 0x0000008b002c7308 */ /* 0x0001e20000000800 */
[----:B------:R-:W-:-:S02]  /*c190*/  FMNMX.FTZ R57, R55, R144, !PT ;  /* 0x0000009037397209 */ /* 0x000fc40007810000 */
[----:B------:R-:W-:Y:S02]  /*c1a0*/  ISETP.GT.AND P3, PT, R23, 0x58, P2 ;  /* 0x000000581700780c */ /* 0x000fe40001764270 */
[----:B------:R-:W-:Y:S02]  /*c1b0*/  FMNMX.FTZ R48, R58, R57, !PT ;  /* 0x000000393a307209 */ /* 0x000fe40007810000 */
[----:B------:R-:W-:Y:S01]  /*c1c0*/  ISETP.LT.OR P3, PT, R140, 0x59, P3 ;  /* 0x000000598c00780c */ /* 0x000fe20001f61670 */
[----:B------:R-:W-:Y:S01]  /*c1d0*/  MUFU.EX2 R37, R37 ;  /* 0x0000002500257308 */ /* 0x000fe20000000800 */
[----:B------:R-:W-:Y:S02]  /*c1e0*/  FMNMX.FTZ R49, R59, R48, !PT ;  /* 0x000000303b317209 */ /* 0x000fe40007810000 */
[----:B------:R-:W-:Y:S02]  /*c1f0*/  FSEL R70, R70, -INF , !P3 ;  /* 0xff80000046467808 */ /* 0x000fe40005800000 */
[----:B------:R-:W-:Y:S01]  /*c200*/  FMNMX.FTZ R144, R62, R49, !PT ;  /* 0x000000313e907209 */ /* 0x000fe20007810000 */
[----:B------:R-:W-:Y:S01]  /*c210*/  FFMA.FTZ R49, R52, UR10, -R20 ;  /* 0x0000000a34317c23 */ /* 0x000fe20008010814 */
[----:B------:R-:W-:Y:S01]  /*c220*/  ISETP.GT.AND P3, PT, R23, 0x60, P2 ;  /* 0x000000601700780c */ /* 0x000fe20001764270 */
[----:B------:R1:W-:Y:S01]  /*c230*/  MUFU.EX2 R48, R141 ;  /* 0x0000008d00307308 */ /* 0x0003e20000000800 */
[----:B0-----:R-:W-:-:S02]  /*c240*/  FMNMX.FTZ R139, R63, R144, !PT ;  /* 0x000000903f8b7209 */ /* 0x001fc40007810000 */
[----:B------:R-:W-:Y:S02]  /*c250*/  ISETP.LT.OR P3, PT, R140, 0x61, P3 ;  /* 0x000000618c00780c */ /* 0x000fe40001f61670 */
[----:B------:R-:W-:Y:S02]  /*c260*/  FMNMX.FTZ R52, R66, R139, !PT ;  /* 0x0000008b42347209 */ /* 0x000fe40007810000 */
[----:B------:R-:W-:Y:S01]  /*c270*/  FSEL R57, R74, -INF , !P3 ;  /* 0xff8000004a397808 */ /* 0x000fe20005800000 */
[----:B------:R-:W-:Y:S01]  /*c280*/  MUFU.EX2 R41, R41 ;  /* 0x0000002900297308 */ /* 0x000fe20000000800 */
[--C-:B-1----:R-:W-:Y:S01]  /*c290*/  FFMA.FTZ R141, R53, UR10, -R20.reuse ;  /* 0x0000000a358d7c23 */ /* 0x102fe20008010814 */
[----:B------:R-:W-:Y:S02]  /*c2a0*/  FMNMX.FTZ R53, R67, R52, !PT ;  /* 0x0000003443357209 */ /* 0x000fe40007810000 */
[----:B------:R-:W-:Y:S02]  /*c2b0*/  ISETP.GT.AND P3, PT, R23, 0x68, P2 ;  /* 0x000000681700780c */ /* 0x000fe40001764270 */
[----:B------:R-:W-:Y:S01]  /*c2c0*/  FMNMX.FTZ R74, R70, R53, !PT ;  /* 0x00000035464a7209 */ /* 0x000fe20007810000 */
[----:B------:R-:W-:Y:S01]  /*c2d0*/  FFMA.FTZ R53, R24, UR10, -R20 ;  /* 0x0000000a18357c23 */ /* 0x000fe20008010814 */
[----:B------:R-:W-:Y:S01]  /*c2e0*/  ISETP.LT.OR P3, PT, R140, 0x69, P3 ;  /* 0x000000698c00780c */ /* 0x000fe20001f61670 */
[----:B------:R0:W-:Y:S01]  /*c2f0*/  MUFU.EX2 R52, R141 ;  /* 0x0000008d00347308 */ /* 0x0001e20000000800 */
[----:B------:R-:W-:-:S02]  /*c300*/  FMNMX.FTZ R74, R71, R74, !PT ;  /* 0x0000004a474a7209 */ /* 0x000fc40007810000 */
[----:B------:R-:W-:Y:S02]  /*c310*/  FSEL R78, R78, -INF , !P3 ;  /* 0xff8000004e4e7808 */ /* 0x000fe40005800000 */
[----:B------:R-:W-:Y:S02]  /*c320*/  FMNMX.FTZ R74, R57, R74, !PT ;  /* 0x0000004a394a7209 */ /* 0x000fe40007810000 */
[----:B------:R-:W-:Y:S01]  /*c330*/  ISETP.GT.AND P3, PT, R23, 0x70, P2 ;  /* 0x000000701700780c */ /* 0x000fe20001764270 */
[----:B------:R-:W-:Y:S01]  /*c340*/  MUFU.EX2 R45, R45 ;  /* 0x0000002d002d7308 */ /* 0x000fe20000000800 */
[----:B------:R-:W-:Y:S01]  /*c350*/  FSEL R139, R79, -INF , !P4 ;  /* 0xff8000004f8b7808 */ /* 0x000fe20006000000 */
[----:B0-----:R-:W-:Y:S01]  /*c360*/  FFMA.FTZ R141, R138, UR10, -R20 ;  /* 0x0000000a8a8d7c23 */ /* 0x001fe20008010814 */
[----:B------:R-:W-:Y:S02]  /*c370*/  FMNMX.FTZ R79, R75, R74, !PT ;  /* 0x0000004a4b4f7209 */ /* 0x000fe40007810000 */
[----:B------:R-:W-:-:S02]  /*c380*/  ISETP.LT.OR P3, PT, R140, 0x71, P3 ;  /* 0x000000718c00780c */ /* 0x000fc40001f61670 */
[----:B------:R-:W-:Y:S01]  /*c390*/  ISETP.GT.AND P4, PT, R23, 0x71, P2 ;  /* 0x000000711700780c */ /* 0x000fe20001784270 */
[----:B------:R-:W-:Y:S01]  /*c3a0*/  MUFU.EX2 R74, R141 ;  /* 0x0000008d004a7308 */ /* 0x000fe20000000800 */
[----:B------:R-:W-:Y:S02]  /*c3b0*/  FMNMX.FTZ R24, R78, R79, !PT ;  /* 0x0000004f4e187209 */ /* 0x000fe40007810000 */
[----:B------:R-:W-:Y:S01]  /*c3c0*/  FSEL R138, R82, -INF , !P3 ;  /* 0xff800000528a7808 */ /* 0x000fe20005800000 */
[----:B------:R-:W-:Y:S01]  /*c3d0*/  FFMA.FTZ R82, R61, UR10, -R20 ;  /* 0x0000000a3d527c23 */ /* 0x000fe20008010814 */
[----:B------:R-:W-:Y:S02]  /*c3e0*/  ISETP.GT.AND P3, PT, R23, 0x78, P2 ;  /* 0x000000781700780c */ /* 0x000fe40001764270 */
[----:B------:R-:W-:Y:S01]  /*c3f0*/  ISETP.LT.OR P4, PT, R140, 0x72, P4 ;  /* 0x000000728c00780c */ /* 0x000fe20002781670 */
[----:B------:R-:W-:Y:S01]  /*c400*/  MUFU.EX2 R49, R49 ;  /* 0x0000003100317308 */ /* 0x000fe20000000800 */
[----:B------:R-:W-:-:S02]  /*c410*/  FMNMX.FTZ R79, R139, R24, !PT ;  /* 0x000000188b4f7209 */ /* 0x000fc40007810000 */
[----:B------:R-:W-:Y:S01]  /*c420*/  ISETP.GT.AND P2, PT, R23, 0x79, P2 ;  /* 0x000000791700780c */ /* 0x000fe20001744270 */
[--C-:B------:R-:W-:Y:S01]  /*c430*/  FFMA.FTZ R23, R60, UR10, -R20.reuse ;  /* 0x0000000a3c177c23 */ /* 0x100fe20008010814 */
[----:B------:R-:W-:Y:S01]  /*c440*/  ISETP.LT.OR P3, PT, R140, 0x79, P3 ;  /* 0x000000798c00780c */ /* 0x000fe20001f61670 */
[--C-:B------:R-:W-:Y:S01]  /*c450*/  FFMA.FTZ R60, R64, UR10, -R20.reuse ;  /* 0x0000000a403c7c23 */ /* 0x100fe20008010814 */
[----:B------:R-:W-:Y:S01]  /*c460*/  FSEL R83, R83, -INF , !P4 ;  /* 0xff80000053537808 */ /* 0x000fe20006000000 */
[--C-:B------:R-:W-:Y:S01]  /*c470*/  FFMA.FTZ R64, R68, UR10, -R20.reuse ;  /* 0x0000000a44407c23 */ /* 0x100fe20008010814 */
[----:B------:R-:W-:Y:S01]  /*c480*/  FMNMX.FTZ R24, R138, R79, !PT ;  /* 0x0000004f8a187209 */ /* 0x000fe20007810000 */
[--C-:B------:R-:W-:Y:S01]  /*c490*/  FFMA.FTZ R68, R72, UR10, -R20.reuse ;  /* 0x0000000a48447c23 */ /* 0x100fe20008010814 */
[----:B------:R-:W-:Y:S01]  /*c4a0*/  ISETP.LT.OR P2, PT, R140, 0x7a, P2 ;  /* 0x0000007a8c00780c */ /* 0x000fe20001741670 */
[--C-:B------:R-:W-:Y:S01]  /*c4b0*/  FFMA.FTZ R72, R76, UR10, -R20.reuse ;  /* 0x0000000a4c487c23 */ /* 0x100fe20008010814 */
[----:B------:R-:W-:Y:S01]  /*c4c0*/  FSEL R86, R86, -INF , !P3 ;  /* 0xff80000056567808 */ /* 0x000fe20005800000 */
[----:B------:R-:W-:Y:S01]  /*c4d0*/  FFMA.FTZ R76, R84, UR10, -R20 ;  /* 0x0000000a544c7c23 */ /* 0x000fe20008010814 */
[----:B------:R-:W-:Y:S01]  /*c4e0*/  FMNMX.FTZ R61, R83, R24, !PT ;  /* 0x00000018533d7209 */ /* 0x000fe20007810000 */
[----:B------:R-:W-:Y:S01]  /*c4f0*/  MUFU.EX2 R53, R53 ;  /* 0x0000003500357308 */ /* 0x000fe20000000800 */
        /* <DEDUP_REMOVED lines=40> */
[-C--:B------:R-:W-:Y:S01]  /*c780*/  FMUL.FTZ R121, R121, R12.reuse ;  /* 0x0000000c79797220 */ /* 0x080fe20000410000 */
[-C--:B------:R-:W-:Y:S01]  /*c790*/  FMUL.FTZ R124, R124, R12.reuse ;  /* 0x0000000c7c7c7220 */ /* 0x080fe20000410000 */
[-C--:B------:R-:W-:Y:S01]  /*c7a0*/  FMUL.FTZ R125, R125, R12.reuse ;  /* 0x0000000c7d7d7220 */ /* 0x080fe20000410000 */
[C---:B------:R-:W-:Y:S01]  /*c7b0*/  FSETP.NEU.FTZ.AND P2, PT, R20.reuse, -INF , PT ;  /* 0xff8000001400780b */ /* 0x040fe20003f5d000 */
[----:B------:R-:W-:Y:S01]  /*c7c0*/  FMUL.FTZ R24, R20, UR10 ;  /* 0x0000000a14187c20 */ /* 0x000fe20008410000 */
[----:B------:R0:W-:Y:S01]  /*c7d0*/  MUFU.EX2 R79, R85 ;  /* 0x00000055004f7308 */ /* 0x0001e20000000800 */
[-C--:B------:R-:W-:Y:S01]  /*c7e0*/  FMUL.FTZ R128, R128, R12.reuse ;  /* 0x0000000c80807220 */ /* 0x080fe20000410000 */
[-C--:B------:R-:W-:Y:S01]  /*c7f0*/  FMUL.FTZ R129, R129, R12.reuse ;  /* 0x0000000c81817220 */ /* 0x080fe20000410000 */
[-C--:B------:R-:W-:Y:S01]  /*c800*/  FMUL.FTZ R132, R132, R12.reuse ;  /* 0x0000000c84847220 */ /* 0x080fe20000410000 */
[----:B------:R-:W-:Y:S01]  /*c810*/  FSEL R81, R24, RZ, P2 ;  /* 0x000000ff18517208 */ /* 0x000fe20001000000 */
[----:B------:R-:W-:Y:S01]  /*c820*/  FMUL.FTZ R133, R133, R12 ;  /* 0x0000000c85857220 */ /* 0x000fe20000410000 */
[----:B------:R-:W-:-:S02]  /*c830*/  FSEL R24, R20, RZ, P2 ;  /* 0x000000ff14187208 */ /* 0x000fc40001000000 */
[----:B------:R-:W-:Y:S01]  /*c840*/  MUFU.EX2 R68, R68 ;  /* 0x0000004400447308 */ /* 0x000fe20000000800 */
[--C-:B------:R-:W-:Y:S01]  /*c850*/  FFMA.FTZ R143, R26, UR10, -R81.reuse ;  /* 0x0000000a1a8f7c23 */ /* 0x100fe20008010851 */
[----:B------:R-:W-:Y:S01]  /*c860*/  FFMA.FTZ R146, R27, UR10, -R81 ;  /* 0x0000000a1b927c23 */ /* 0x000fe20008010851 */
[----:B------:R-:W-:Y:S01]  /*c870*/  FADD.FTZ R24, -R24, R21 ;  /* 0x0000001518187221 */ /* 0x000fe20000010100 */
[--C-:B------:R-:W-:Y:S01]  /*c880*/  FFMA.FTZ R27, R30, UR10, -R81.reuse ;  /* 0x0000000a1e1b7c23 */ /* 0x100fe20008010851 */
[--C-:B------:R-:W-:Y:S01]  /*c890*/  FFMA.FTZ R148, R31, UR10, -R81.reuse ;  /* 0x0000000a1f947c23 */ /* 0x100fe20008010851 */
[--C-:B------:R-:W-:Y:S01]  /*c8a0*/  FFMA.FTZ R31, R34, UR10, -R81.reuse ;  /* 0x0000000a221f7c23 */ /* 0x100fe20008010851 */
[----:B------:R-:W-:Y:S01]  /*c8b0*/  FMUL.FTZ R24, R24, UR10 ;  /* 0x0000000a18187c20 */ /* 0x000fe20008410000 */
[----:B------:R-:W-:Y:S01]  /*c8c0*/  MUFU.EX2 R143, R143 ;  /* 0x0000008f008f7308 */ /* 0x000fe20000000800 */
[----:B------:R-:W-:Y:S01]  /*c8d0*/  FFMA.FTZ R144, R47, UR10, -R81 ;  /* 0x0000000a2f907c23 */ /* 0x000fe20008010851 */
[----:B------:R-:W-:Y:S01]  /*c8e0*/  FFMA.FTZ R47, R12, R6, R35 ;  /* 0x000000060c2f7223 */ /* 0x000fe20000010023 */
[--C-:B------:R-:W-:Y:S01]  /*c8f0*/  FFMA.FTZ R56, R56, UR10, -R81.reuse ;  /* 0x0000000a38387c23 */ /* 0x100fe20008010851 */
[--C-:B------:R-:W-:Y:S01]  /*c900*/  FFMA.FTZ R84, R38, UR10, -R81.reuse ;  /* 0x0000000a26547c23 */ /* 0x100fe20008010851 */
[--C-:B------:R-:W-:Y:S01]  /*c910*/  FFMA.FTZ R141, R46, UR10, -R81.reuse ;  /* 0x0000000a2e8d7c23 */ /* 0x100fe20008010851 */
[--C-:B------:R-:W-:Y:S01]  /*c920*/  FFMA.FTZ R46, R55, UR10, -R81.reuse ;  /* 0x0000000a372e7c23 */ /* 0x100fe20008010851 */
[--C-:B0-----:R-:W-:Y:S01]  /*c930*/  FFMA.FTZ R85, R39, UR10, -R81.reuse ;  /* 0x0000000a27557c23 */ /* 0x101fe20008010851 */
[----:B------:R0:W1:Y:S01]  /*c940*/  MUFU.EX2 R30, R24 ;  /* 0x00000018001e7308 */ /* 0x0000620000000800 */
[--C-:B------:R-:W-:Y:S01]  /*c950*/  FFMA.FTZ R140, R42, UR10, -R81.reuse ;  /* 0x0000000a2a8c7c23 */ /* 0x100fe20008010851 */
[--C-:B------:R-:W-:Y:S01]  /*c960*/  FFMA.FTZ R43, R43, UR10, -R81.reuse ;  /* 0x0000000a2b2b7c23 */ /* 0x100fe20008010851 */
[--C-:B------:R-:W-:Y:S01]  /*c970*/  FFMA.FTZ R38, R50, UR10, -R81.reuse ;  /* 0x0000000a32267c23 */ /* 0x100fe20008010851 */
[----:B------:R-:W-:Y:S01]  /*c980*/  FFMA.FTZ R39, R51, UR10, -R81 ;  /* 0x0000000a33277c23 */ /* 0x000fe20008010851 */
[----:B------:R-:W-:-:S02]  /*c990*/  IMAD.U32 R26, RZ, RZ, UR6 ;  /* 0x00000006ff1a7e24 */ /* 0x000fc4000f8e00ff */
[--C-:B------:R-:W-:Y:S01]  /*c9a0*/  FFMA.FTZ R51, R54, UR10, -R81.reuse ;  /* 0x0000000a36337c23 */ /* 0x100fe20008010851 */
[----:B------:R-:W-:Y:S01]  /*c9b0*/  FFMA.FTZ R21, R58, UR10, -R81 ;  /* 0x0000000a3a157c23 */ /* 0x000fe20008010851 */
[----:B------:R-:W2:Y:S01]  /*c9c0*/  MUFU.EX2 R146, R146 ;  /* 0x0000009200927308 */ /* 0x000ea20000000800 */
[----:B0-----:R-:W-:Y:S01]  /*c9d0*/  FADD.FTZ R24, R142, R47 ;  /* 0x0000002f8e187221 */ /* 0x001fe20000010000 */
[----:B------:R-:W-:Y:S01]  /*c9e0*/  @!P1 LEA R26, R26, UR36, 0x3 ;  /* 0x000000241a1a9c11 */ /* 0x000fe2000f8e18ff */
[--C-:B------:R-:W-:Y:S01]  /*c9f0*/  FFMA.FTZ R54, R59, UR10, -R81.reuse ;  /* 0x0000000a3b367c23 */ /* 0x100fe20008010851 */
[----:B------:R-:W-:Y:S01]  /*ca00*/  FFMA.FTZ R6, R62, UR10, -R81 ;  /* 0x0000000a3e067c23 */ /* 0x000fe20008010851 */
[----:B------:R-:W-:Y:S01]  /*ca10*/  FADD.FTZ R55, R25, R24 ;  /* 0x0000001819377221 */ /* 0x000fe20000010000 */
[----:B------:R-:W-:Y:S01]  /*ca20*/  F2FP.F16.F32.PACK_AB R24, R142, R35 ;  /* 0x000000238e18723e */ /* 0x000fe200000000ff */
[----:B------:R-:W-:Y:S01]  /*ca30*/  @!P1 VIADD R26, R26, 0x2d860 ;  /* 0x0002d8601a1a9836 */ /* 0x000fe20000000000 */
[----:B------:R-:W0:Y:S01]  /*ca40*/  MUFU.EX2 R27, R27 ;  /* 0x0000001b001b7308 */ /* 0x000e220000000800 */
[----:B-1----:R-:W-:Y:S01]  /*ca50*/  FFMA.FTZ R5, R30, R5, R143 ;  /* 0x000000051e057223 */ /* 0x002fe2000001008f */
[----:B------:R-:W-:Y:S01]  /*ca60*/  FADD.FTZ R42, R28, R55 ;  /* 0x000000371c2a7221 */ /* 0x000fe20000010000 */
[--C-:B------:R-:W-:Y:S01]  /*ca70*/  FFMA.FTZ R47, R63, UR10, -R81.reuse ;  /* 0x0000000a3f2f7c23 */ /* 0x100fe20008010851 */
[----:B------:R-:W-:Y:S01]  /*ca80*/  @!P1 PRMT R26, RZ, 0x654, R26 ;  /* 0x00000654ff1a9816 */ /* 0x000fe2000000001a */
[--C-:B------:R-:W-:Y:S01]  /*ca90*/  FFMA.FTZ R63, R70, UR10, -R81.reuse ;  /* 0x0000000a463f7c23 */ /* 0x100fe20008010851 */
[----:B------:R-:W-:Y:S01]  /*caa0*/  FADD.FTZ R55, R29, R42 ;  /* 0x0000002a1d377221 */ /* 0x000fe20000010000 */
[----:B------:R-:W-:Y:S01]  /*cab0*/  FFMA.FTZ R58, R71, UR10, -R81 ;  /* 0x0000000a473a7c23 */ /* 0x000fe20008010851 */
[----:B------:R-:W1:Y:S01]  /*cac0*/  MUFU.EX2 R148, R148 ;  /* 0x0000009400947308 */ /* 0x000e620000000800 */
[----:B--2---:R-:W-:Y:S01]  /*cad0*/  FADD.FTZ R34, R146, R5 ;  /* 0x0000000592227221 */ /* 0x004fe20000010000 */
[C---:B------:R-:W-:Y:S01]  /*cae0*/  FADD.FTZ R42, R32.reuse, R55 ;  /* 0x00000037202a7221 */ /* 0x040fe20000010000 */
[----:B------:R2:W-:Y:S01]  /*caf0*/  @!P1 SYNCS.ARRIVE.TRANS64.RED.A1T0 RZ, [R26+URZ], RZ ;  /* 0x000000ff1aff99a7 */ /* 0x0005e2000810043f */
[----:B------:R-:W-:Y:S01]  /*cb00*/  F2FP.F16.F32.PACK_AB R32, R32, R29 ;  /* 0x0000001d2020723e */ /* 0x000fe200000000ff */
[--C-:B------:R-:W-:Y:S01]  /*cb10*/  FFMA.FTZ R5, R66, UR10, -R81.reuse ;  /* 0x0000000a42057c23 */ /* 0x100fe20008010851 */
[----:B------:R-:W-:Y:S01]  /*cb20*/  FADD.FTZ R55, R33, R42 ;  /* 0x0000002a21377221 */ /* 0x000fe20000010000 */
[----:B------:R-:W-:Y:S01]  /*cb30*/  FFMA.FTZ R75, R75, UR10, -R81 ;  /* 0x0000000a4b4b7c23 */ /* 0x000fe20008010851 */
[----:B------:R-:W3:Y:S01]  /*cb40*/  MUFU.EX2 R31, R31 ;  /* 0x0000001f001f7308 */ /* 0x000ee20000000800 */
[----:B0-----:R-:W-:Y:S01]  /*cb50*/  FADD.FTZ R35, R27, R34 ;  /* 0x000000221b237221 */ /* 0x001fe20000010000 */
[----:B------:R-:W-:Y:S01]  /*cb60*/  FADD.FTZ R42, R36, R55 ;  /* 0x00000037242a7221 */ /* 0x000fe20000010000 */
[--C-:B------:R-:W-:Y:S01]  /*cb70*/  FFMA.FTZ R55, R57, UR10, -R81.reuse ;  /* 0x0000000a39377c23 */ /* 0x100fe20008010851 */
[----:B--2---:R-:W-:Y:S01]  /*cb80*/  F2FP.F16.F32.PACK_AB R26, R28, R25 ;  /* 0x000000191c1a723e */ /* 0x004fe200000000ff */
[----:B------:R-:W-:Y:S01]  /*cb90*/  FFMA.FTZ R28, R67, UR10, -R81 ;  /* 0x0000000a431c7c23 */ /* 0x000fe20008010851 */
[----:B------:R-:W-:Y:S01]  /*cba0*/  FADD.FTZ R57, R37, R42 ;  /* 0x0000002a25397221 */ /* 0x000fe20000010000 */
[----:B------:R-:W-:Y:S01]  /*cbb0*/  F2FP.F16.F32.PACK_AB R25, R146, R143 ;  /* 0x0000008f9219723e */ /* 0x000fe200000000ff */
[----:B------:R-:W0:Y:S01]  /*cbc0*/  MUFU.EX2 R56, R56 ;  /* 0x0000003800387308 */ /* 0x000e220000000800 */
[----:B-1----:R-:W-:Y:S01]  /*cbd0*/  FADD.FTZ R34, R148, R35 ;  /* 0x0000002394227221 */ /* 0x002fe20000010000 */
[----:B------:R-:W-:Y:S01]  /*cbe0*/  FADD.FTZ R42, R40, R57 ;  /* 0x00000039282a7221 */ /* 0x000fe20000010000 */
[----:B------:R-:W-:Y:S01]  /*cbf0*/  F2FP.F16.F32.PACK_AB R27, R148, R27 ;  /* 0x0000001b941b723e */ /* 0x000fe200000000ff */
[--C-:B------:R-:W-:Y:S01]  /*cc00*/  FFMA.FTZ R78, R78, UR10, -R81.reuse ;  /* 0x0000000a4e4e7c23 */ /* 0x100fe20008010851 */
[--C-:B------:R-:W-:Y:S01]  /*cc10*/  FFMA.FTZ R139, R139, UR10, -R81.reuse ;  /* 0x0000000a8b8b7c23 */ /* 0x100fe20008010851 */
[--C-:B------:R-:W-:Y:S01]  /*cc20*/  FFMA.FTZ R138, R138, UR10, -R81.reuse ;  /* 0x0000000a8a8a7c23 */ /* 0x100fe20008010851 */
[--C-:B------:R-:W-:Y:S01]  /*cc30*/  FFMA.FTZ R83, R83, UR10, -R81.reuse ;  /* 0x0000000a53537c23 */ /* 0x100fe20008010851 */
[----:B------:R-:W1:Y:S01]  /*cc40*/  MUFU.EX2 R84, R84 ;  /* 0x0000005400547308 */ /* 0x000e620000000800 */
[----:B---3--:R-:W-:Y:S01]  /*cc50*/  FADD.FTZ R35, R31, R34 ;  /* 0x000000221f237221 */ /* 0x008fe20000010000 */
[----:B------:R2:W-:Y:S01]  /*cc60*/  STSM.16.M88.4 [R10+0x21800], R24 ;  /* 0x021800180a007844 */ /* 0x0005e20000000200 */
[--C-:B------:R-:W-:Y:S01]  /*cc70*/  FFMA.FTZ R86, R86, UR10, -R81.reuse ;  /* 0x0000000a56567c23 */ /* 0x100fe20008010851 */
[----:B------:R-:W-:Y:S01]  /*cc80*/  FFMA.FTZ R81, R87, UR10, -R81 ;  /* 0x0000000a57517c23 */ /* 0x000fe20008010851 */
[----:B------:R-:W-:Y:S01]  /*cc90*/  F2FP.F16.F32.PACK_AB R40, R40, R37 ;  /* 0x000000252828723e */ /* 0x000fe200000000ff */
[----:B------:R-:W-:Y:S01]  /*cca0*/  UMOV UR6, UR4 ;  /* 0x0000000400067c82 */ /* 0x000fe20008000000 */
[C---:B------:R-:W-:Y:S01]  /*ccb0*/  ISETP.GT.AND P2, PT, R13.reuse, UR60, PT ;  /* 0x0000003c0d007c0c */ /* 0x040fe2000bf44270 */
[----:B------:R-:W3:Y:S01]  /*ccc0*/  MUFU.EX2 R85, R85 ;  /* 0x0000005500557308 */ /* 0x000ee20000000800 */
[----:B0-----:R-:W-:Y:S01]  /*ccd0*/  FADD.FTZ R35, R56, R35 ;  /* 0x0000002338237221 */ /* 0x001fe20000010000 */
[----:B------:R-:W-:-:S02]  /*cce0*/  VIADD R13, R13, 0xffffffff ;  /* 0xffffffff0d0d7836 */ /* 0x000fc40000000000 */
[-C--:B------:R-:W-:Y:S01]  /*ccf0*/  FMUL.FTZ R90, R90, R30.reuse ;  /* 0x0000001e5a5a7220 */ /* 0x080fe20000410000 */
[-C--:B------:R-:W-:Y:S01]  /*cd00*/  FMUL.FTZ R91, R91, R30.reuse ;  /* 0x0000001e5b5b7220 */ /* 0x080fe20000410000 */
[-C--:B------:R-:W-:Y:S01]  /*cd10*/  FMUL.FTZ R94, R94, R30.reuse ;  /* 0x0000001e5e5e7220 */ /* 0x080fe20000410000 */
[-C--:B------:R-:W-:Y:S01]  /*cd20*/  FMUL.FTZ R95, R95, R30.reuse ;  /* 0x0000001e5f5f7220 */ /* 0x080fe20000410000 */
[-C--:B------:R-:W-:Y:S01]  /*cd30*/  FMUL.FTZ R98, R98, R30.reuse ;  /* 0x0000001e62627220 */ /* 0x080fe20000410000 */
[----:B------:R-:W0:Y:S01]  /*cd40*/  MUFU.EX2 R140, R140 ;  /* 0x0000008c008c7308 */ /* 0x000e220000000800 */
[----:B-1----:R-:W-:Y:S01]  /*cd50*/  FADD.FTZ R34, R84, R35 ;  /* 0x0000002354227221 */ /* 0x002fe20000010000 */
[-C--:B------:R-:W-:Y:S01]  /*cd60*/  FMUL.FTZ R99, R99, R30.reuse ;  /* 0x0000001e63637220 */ /* 0x080fe20000410000 */
        /* <DEDUP_REMOVED lines=13> */
[----:B------:R-:W3:Y:S01]  /*ce40*/  MUFU.EX2 R141, R141 ;  /* 0x0000008d008d7308 */ /* 0x000ee20000000800 */
[----:B0-----:R-:W-:Y:S01]  /*ce50*/  FADD.FTZ R34, R140, R35 ;  /* 0x000000238c227221 */ /* 0x001fe20000010000 */
[----:B------:R-:W-:Y:S01]  /*ce60*/  FADD.FTZ R35, R41, R42 ;  /* 0x0000002a29237221 */ /* 0x000fe20000010000 */
[-C--:B------:R-:W-:Y:S01]  /*ce70*/  FMUL.FTZ R123, R123, R30.reuse ;  /* 0x0000001e7b7b7220 */ /* 0x080fe20000410000 */
[-C--:B------:R-:W-:Y:S01]  /*ce80*/  FMUL.FTZ R126, R126, R30.reuse ;  /* 0x0000001e7e7e7220 */ /* 0x080fe20000410000 */
[-C--:B------:R-:W-:Y:S01]  /*ce90*/  FMUL.FTZ R127, R127, R30.reuse ;  /* 0x0000001e7f7f7220 */ /* 0x080fe20000410000 */
[----:B------:R-:W-:Y:S01]  /*cea0*/  FADD.FTZ R42, R44, R35 ;  /* 0x000000232c2a7221 */ /* 0x000fe20000010000 */
[-C--:B------:R-:W-:Y:S01]  /*ceb0*/  FMUL.FTZ R130, R130, R30.reuse ;  /* 0x0000001e82827220 */ /* 0x080fe20000410000 */
[----:B------:R-:W0:Y:S01]  /*cec0*/  MUFU.EX2 R144, R144 ;  /* 0x0000009000907308 */ /* 0x000e220000000800 */
[----:B-1----:R-:W-:Y:S01]  /*ced0*/  FADD.FTZ R34, R43, R34 ;  /* 0x000000222b227221 */ /* 0x002fe20000010000 */
[----:B------:R-:W-:Y:S01]  /*cee0*/  FADD.FTZ R57, R45, R42 ;  /* 0x0000002a2d397221 */ /* 0x000fe20000010000 */
[-C--:B------:R-:W-:Y:S01]  /*cef0*/  FMUL.FTZ R131, R131, R30.reuse ;  /* 0x0000001e83837220 */ /* 0x080fe20000410000 */
[-C--:B------:R-:W-:Y:S01]  /*cf00*/  FMUL.FTZ R134, R134, R30.reuse ;  /* 0x0000001e86867220 */ /* 0x080fe20000410000 */
[----:B------:R-:W-:Y:S01]  /*cf10*/  FMUL.FTZ R135, R135, R30 ;  /* 0x0000001e87877220 */ /* 0x000fe20000410000 */
[----:B------:R-:W-:-:S02]  /*cf20*/  IMAD.MOV.U32 R12, RZ, RZ, R11 ;  /* 0x000000ffff0c7224 */ /* 0x000fc400078e000b */
[----:B------:R-:W1:Y:S01]  /*cf30*/  MUFU.EX2 R38, R38 ;  /* 0x0000002600267308 */ /* 0x000e620000000800 */
[----:B---3--:R-:W-:Y:S01]  /*cf40*/  FADD.FTZ R35, R141, R34 ;  /* 0x000000228d237221 */ /* 0x008fe20000010000 */
[C---:B------:R-:W-:Y:S01]  /*cf50*/  FADD.FTZ R34, R48.reuse, R57 ;  /* 0x0000003930227221 */ /* 0x040fe20000010000 */
[----:B------:R-:W-:-:S03]  /*cf60*/  F2FP.F16.F32.PACK_AB R48, R48, R45 ;  /* 0x0000002d3030723e */ /* 0x000fc600000000ff */
[----:B------:R-:W-:Y:S01]  /*cf70*/  FADD.FTZ R29, R49, R34 ;  /* 0x00000022311d7221 */ /* 0x000fe20000010000 */
[----:B------:R-:W-:Y:S01]  /*cf80*/  F2FP.F16.F32.PACK_AB R34, R36, R33 ;  /* 0x000000212422723e */ /* 0x000fe200000000ff */
[----:B------:R-:W3:Y:S01]  /*cf90*/  MUFU.EX2 R39, R39 ;  /* 0x0000002700277308 */ /* 0x000ee20000000800 */
[----:B0-----:R-:W-:Y:S01]  /*cfa0*/  FADD.FTZ R35, R144, R35 ;  /* 0x0000002390237221 */ /* 0x001fe20000010000 */
[----:B------:R-:W-:Y:S01]  /*cfb0*/  FADD.FTZ R62, R52, R29 ;  /* 0x0000001d343e7221 */ /* 0x000fe20000010000 */
[----:B------:R-:W-:-:S03]  /*cfc0*/  F2FP.F16.F32.PACK_AB R33, R56, R31 ;  /* 0x0000001f3821723e */ /* 0x000fc600000000ff */
[----:B--2---:R-:W-:Y:S01]  /*cfd0*/  FADD.FTZ R27, R53, R62 ;  /* 0x0000003e351b7221 */ /* 0x004fe20000010000 */
[----:B------:R-:W-:Y:S01]  /*cfe0*/  F2FP.F16.F32.PACK_AB R62, R65, R64 ;  /* 0x00000040413e723e */ /* 0x000fe200000000ff */
[----:B------:R-:W0:Y:S01]  /*cff0*/  MUFU.EX2 R51, R51 ;  /* 0x0000003300337308 */ /* 0x000e220000000800 */
[----:B-1----:R-:W-:Y:S01]  /*d000*/  FADD.FTZ R42, R38, R35 ;  /* 0x00000023262a7221 */ /* 0x002fe20000010000 */
[----:B------:R-:W-:Y:S01]  /*d010*/  FADD.FTZ R26, R74, R27 ;  /* 0x0000001b4a1a7221 */ /* 0x000fe20000010000 */
[----:B------:R-:W-:-:S03]  /*d020*/  F2FP.F16.F32.PACK_AB R35, R85, R84 ;  /* 0x000000545523723e */ /* 0x000fc600000000ff */
[----:B------:R-:W-:Y:S02]  /*d030*/  FADD.FTZ R27, R23, R26 ;  /* 0x0000001a171b7221 */ /* 0x000fe40000010000 */
[----:B------:R-:W1:Y:S01]  /*d040*/  MUFU.EX2 R46, R46 ;  /* 0x0000002e002e7308 */ /* 0x000e620000000800 */
[----:B---3--:R-:W-:Y:S01]  /*d050*/  FADD.FTZ R50, R39, R42 ;  /* 0x0000002a27327221 */ /* 0x008fe20000010000 */
[----:B------:R-:W-:Y:S01]  /*d060*/  FADD.FTZ R27, R82, R27 ;  /* 0x0000001b521b7221 */ /* 0x000fe20000010000 */
[----:B------:R-:W-:Y:S01]  /*d070*/  F2FP.F16.F32.PACK_AB R42, R44, R41 ;  /* 0x000000292c2a723e */ /* 0x000fe200000000ff */
[----:B------:R2:W-:Y:S01]  /*d080*/  STSM.16.M88.4 [R9], R32 ;  /* 0x0000002009007844 */ /* 0x0005e20000000200 */
[----:B------:R-:W-:Y:S01]  /*d090*/  F2FP.F16.F32.PACK_AB R41, R43, R140 ;  /* 0x0000008c2b29723e */ /* 0x000fe200000000ff */
[----:B------:R-:W-:Y:S01]  /*d0a0*/  FADD.FTZ R44, R60, R27 ;  /* 0x0000001b3c2c7221 */ /* 0x000fe20000010000 */
[----:B------:R-:W-:Y:S01]  /*d0b0*/  F2FP.F16.F32.PACK_AB R43, R144, R141 ;  /* 0x0000008d902b723e */ /* 0x000fe200000000ff */
[----:B------:R-:W3:Y:S01]  /*d0c0*/  MUFU.EX2 R21, R21 ;  /* 0x0000001500157308 */ /* 0x000ee20000000800 */
[----:B0-----:R-:W-:Y:S01]  /*d0d0*/  FADD.FTZ R25, R51, R50 ;  /* 0x0000003233197221 */ /* 0x001fe20000010000 */
[----:B------:R-:W-:Y:S01]  /*d0e0*/  FADD.FTZ R27, R61, R44 ;  /* 0x0000002c3d1b7221 */ /* 0x000fe20000010000 */
[----:B------:R-:W-:Y:S01]  /*d0f0*/  F2FP.F16.F32.PACK_AB R50, R52, R49 ;  /* 0x000000313432723e */ /* 0x000fe200000000ff */
[----:B------:R0:W-:Y:S01]  /*d100*/  STSM.16.M88.4 [R8], R40 ;  /* 0x0000002808007844 */ /* 0x0001e20000000200 */
[----:B------:R-:W-:-:S02]  /*d110*/  F2FP.F16.F32.PACK_AB R49, R39, R38 ;  /* 0x000000262731723e */ /* 0x000fc400000000ff */
[----:B------:R-:W-:Y:S01]  /*d120*/  F2FP.F16.F32.PACK_AB R60, R61, R60 ;  /* 0x0000003c3d3c723e */ /* 0x000fe200000000ff */
[----:B------:R-:W4:Y:S01]  /*d130*/  MUFU.EX2 R54, R54 ;  /* 0x0000003600367308 */ /* 0x000f220000000800 */
[C---:B-1----:R-:W-:Y:S01]  /*d140*/  FADD.FTZ R24, R46.reuse, R25 ;  /* 0x000000192e187221 */ /* 0x042fe20000010000 */
[----:B------:R-:W-:Y:S01]  /*d150*/  F2FP.F16.F32.PACK_AB R51, R46, R51 ;  /* 0x000000332e33723e */ /* 0x000fe200000000ff */
[----:B--2---:R-:W-:-:S04]  /*d160*/  FADD.FTZ R34, R64, R27 ;  /* 0x0000001b40227221 */ /* 0x004fc80000010000 */
[----:B------:R0:W-:Y:S01]  /*d170*/  STSM.16.M88.4 [R7], R48 ;  /* 0x0000003007007844 */ /* 0x0001e20000000200 */
[----:B------:R-:W1:Y:S01]  /*d180*/  MUFU.EX2 R6, R6 ;  /* 0x0000000600067308 */ /* 0x000e620000000800 */
[----:B---3--:R-:W-:-:S07]  /*d190*/  FADD.FTZ R25, R21, R24 ;  /* 0x0000001815197221 */ /* 0x008fce0000010000 */
[----:B------:R-:W2:Y:S01]  /*d1a0*/  MUFU.EX2 R47, R47 ;  /* 0x0000002f002f7308 */ /* 0x000ea20000000800 */
[----:B----4-:R-:W-:-:S07]  /*d1b0*/  FADD.FTZ R25, R54, R25 ;  /* 0x0000001936197221 */ /* 0x010fce0000010000 */
[----:B------:R-:W3:Y:S01]  /*d1c0*/  MUFU.EX2 R5, R5 ;  /* 0x0000000500057308 */ /* 0x000ee20000000800 */
[----:B-1----:R-:W-:-:S07]  /*d1d0*/  FADD.FTZ R24, R6, R25 ;  /* 0x0000001906187221 */ /* 0x002fce0000010000 */
[----:B------:R-:W1:Y:S01]  /*d1e0*/  MUFU.EX2 R28, R28 ;  /* 0x0000001c001c7308 */ /* 0x000e620000000800 */
[C---:B--2---:R-:W-:Y:S01]  /*d1f0*/  FADD.FTZ R26, R47.reuse, R24 ;  /* 0x000000182f1a7221 */ /* 0x044fe20000010000 */
[----:B------:R-:W-:Y:S02]  /*d200*/  F2FP.F16.F32.PACK_AB R27, R47, R6 ;  /* 0x000000062f1b723e */ /* 0x000fe400000000ff */
[----:B------:R-:W-:-:S04]  /*d210*/  F2FP.F16.F32.PACK_AB R24, R74, R53 ;  /* 0x000000354a18723e */ /* 0x000fc800000000ff */
[----:B------:R-:W2:Y:S01]  /*d220*/  MUFU.EX2 R63, R63 ;  /* 0x0000003f003f7308 */ /* 0x000ea20000000800 */
[----:B---3--:R-:W-:Y:S01]  /*d230*/  FADD.FTZ R25, R5, R26 ;  /* 0x0000001a05197221 */ /* 0x008fe20000010000 */
[----:B------:R-:W-:-:S06]  /*d240*/  F2FP.F16.F32.PACK_AB R26, R82, R23 ;  /* 0x00000017521a723e */ /* 0x000fcc00000000ff */
[----:B------:R-:W3:Y:S01]  /*d250*/  MUFU.EX2 R58, R58 ;  /* 0x0000003a003a7308 */ /* 0x000ee20000000800 */
[C---:B-1----:R-:W-:Y:S01]  /*d260*/  FADD.FTZ R32, R28.reuse, R25 ;  /* 0x000000191c207221 */ /* 0x042fe20000010000 */
[----:B------:R-:W-:Y:S01]  /*d270*/  FADD.FTZ R25, R65, R34 ;  /* 0x0000002241197221 */ /* 0x000fe20000010000 */
[----:B------:R-:W-:-:S05]  /*d280*/  F2FP.F16.F32.PACK_AB R61, R28, R5 ;  /* 0x000000051c3d723e */ /* 0x000fca00000000ff */
[----:B------:R-:W1:Y:S01]  /*d290*/  MUFU.EX2 R55, R55 ;  /* 0x0000003700377308 */ /* 0x000e620000000800 */
[----:B--2---:R-:W-:Y:S01]  /*d2a0*/  FADD.FTZ R23, R63, R32 ;  /* 0x000000203f177221 */ /* 0x004fe20000010000 */
[----:B------:R-:W-:Y:S01]  /*d2b0*/  FADD.FTZ R32, R68, R25 ;  /* 0x0000001944207221 */ /* 0x000fe20000010000 */
[----:B------:R-:W-:-:S05]  /*d2c0*/  F2FP.F16.F32.PACK_AB R25, R54, R21 ;  /* 0x000000153619723e */ /* 0x000fca00000000ff */
[----:B------:R-:W2:Y:S01]  /*d2d0*/  MUFU.EX2 R69, R69 ;  /* 0x0000004500457308 */ /* 0x000ea20000000800 */
[C---:B---3--:R-:W-:Y:S01]  /*d2e0*/  FADD.FTZ R6, R58.reuse, R23 ;  /* 0x000000173a067221 */ /* 0x048fe20000010000 */
[----:B------:R-:W-:Y:S01]  /*d2f0*/  F2FP.F16.F32.PACK_AB R63, R58, R63 ;  /* 0x0000003f3a3f723e */ /* 0x000fe200000000ff */
[----:B------:R0:W-:Y:S04]  /*d300*/  STSM.16.M88.4 [R10+0x27800], R24 ;  /* 0x027800180a007844 */ /* 0x0001e80000000200 */
[----:B------:R0:W-:Y:S01]  /*d310*/  STSM.16.M88.4 [R9+0x6000], R60 ;  /* 0x0060003c09007844 */ /* 0x0001e20000000200 */
[----:B------:R-:W3:Y:S01]  /*d320*/  MUFU.EX2 R36, R75 ;  /* 0x0000004b00247308 */ /* 0x000ee20000000800 */
[----:B-1----:R-:W-:-:S07]  /*d330*/  FADD.FTZ R21, R55, R6 ;  /* 0x0000000637157221 */ /* 0x002fce0000010000 */
[----:B------:R-:W1:Y:S01]  /*d340*/  MUFU.EX2 R72, R72 ;  /* 0x0000004800487308 */ /* 0x000e620000000800 */
[C---:B--2---:R-:W-:Y:S01]  /*d350*/  FADD.FTZ R23, R69.reuse, R32 ;  /* 0x0000002045177221 */ /* 0x044fe20000010000 */
[----:B------:R-:W-:-:S06]  /*d360*/  F2FP.F16.F32.PACK_AB R68, R69, R68 ;  /* 0x000000444544723e */ /* 0x000fcc00000000ff */
[----:B------:R-:W2:Y:S01]  /*d370*/  MUFU.EX2 R71, R78 ;  /* 0x0000004e00477308 */ /* 0x000ea20000000800 */
[C---:B---3--:R-:W-:Y:S01]  /*d380*/  FADD.FTZ R6, R36.reuse, R21 ;  /* 0x0000001524067221 */ /* 0x048fe20000010000 */
[----:B------:R-:W-:-:S06]  /*d390*/  F2FP.F16.F32.PACK_AB R69, R36, R55 ;  /* 0x000000372445723e */ /* 0x000fcc00000000ff */
[----:B------:R-:W3:Y:S01]  /*d3a0*/  MUFU.EX2 R73, R73 ;  /* 0x0000004900497308 */ /* 0x000ee20000000800 */
[----:B-1----:R-:W-:-:S07]  /*d3b0*/  FADD.FTZ R32, R72, R23 ;  /* 0x0000001748207221 */ /* 0x002fce0000010000 */
[----:B------:R-:W1:Y:S01]  /*d3c0*/  MUFU.EX2 R139, R139 ;  /* 0x0000008b008b7308 */ /* 0x000e620000000800 */
[----:B--2---:R-:W-:-:S07]  /*d3d0*/  FADD.FTZ R6, R71, R6 ;  /* 0x0000000647067221 */ /* 0x004fce0000010000 */
[----:B------:R-:W2:Y:S01]  /*d3e0*/  MUFU.EX2 R77, R77 ;  /* 0x0000004d004d7308 */ /* 0x000ea20000000800 */
[C---:B---3--:R-:W-:Y:S01]  /*d3f0*/  FADD.FTZ R32, R73.reuse, R32 ;  /* 0x0000002049207221 */ /* 0x048fe20000010000 */
[----:B------:R-:W-:-:S06]  /*d400*/  F2FP.F16.F32.PACK_AB R70, R73, R72 ;  /* 0x000000484946723e */ /* 0x000fcc00000000ff */
[----:B------:R-:W3:Y:S01]  /*d410*/  MUFU.EX2 R29, R138 ;  /* 0x0000008a001d7308 */ /* 0x000ee20000000800 */
[C---:B-1----:R-:W-:Y:S01]  /*d420*/  FADD.FTZ R6, R139.reuse, R6 ;  /* 0x000000068b067221 */ /* 0x042fe20000010000 */
[----:B------:R-:W-:-:S05]  /*d430*/  F2FP.F16.F32.PACK_AB R71, R139, R71 ;  /* 0x000000478b47723e */ /* 0x000fca00000000ff */
[----:B------:R0:W-:Y:S01]  /*d440*/  STSM.16.M88.4 [R8+0x6000], R68 ;  /* 0x0060004408007844 */ /* 0x0001e20000000200 */
[----:B------:R-:W1:Y:S01]  /*d450*/  MUFU.EX2 R80, R80 ;  /* 0x0000005000507308 */ /* 0x000e620000000800 */
[----:B--2---:R-:W-:-:S07]  /*d460*/  FADD.FTZ R21, R77, R32 ;  /* 0x000000204d157221 */ /* 0x004fce0000010000 */
[----:B------:R-:W2:Y:S01]  /*d470*/  MUFU.EX2 R83, R83 ;  /* 0x0000005300537308 */ /* 0x000ea20000000800 */
[----:B---3--:R-:W-:-:S07]  /*d480*/  FADD.FTZ R6, R29, R6 ;  /* 0x000000061d067221 */ /* 0x008fce0000010000 */
[----:B------:R-:W3:Y:S01]  /*d490*/  MUFU.EX2 R76, R76 ;  /* 0x0000004c004c7308 */ /* 0x000ee20000000800 */
[C---:B-1----:R-:W-:Y:S01]  /*d4a0*/  FADD.FTZ R21, R80.reuse, R21 ;  /* 0x0000001550157221 */ /* 0x042fe20000010000 */
[----:B------:R-:W-:-:S06]  /*d4b0*/  F2FP.F16.F32.PACK_AB R80, R80, R77 ;  /* 0x0000004d5050723e */ /* 0x000fcc00000000ff */
[----:B------:R-:W1:Y:S01]  /*d4c0*/  MUFU.EX2 R31, R86 ;  /* 0x00000056001f7308 */ /* 0x000e620000000800 */
[----:B--2---:R-:W-:-:S07]  /*d4d0*/  FADD.FTZ R6, R83, R6 ;  /* 0x0000000653067221 */ /* 0x004fce0000010000 */
[----:B------:R2:W4:Y:S01]  /*d4e0*/  MUFU.EX2 R34, R81 ;  /* 0x0000005100227308 */ /* 0x0005220000000800 */
[----:B---3--:R-:W-:Y:S01]  /*d4f0*/  F2FP.F16.F32.PACK_AB R82, R79, R76 ;  /* 0x0000004c4f52723e */ /* 0x008fe200000000ff */
[----:B------:R-:W-:Y:S01]  /*d500*/  FADD.FTZ R76, R76, R21 ;  /* 0x000000154c4c7221 */ /* 0x000fe20000010000 */
[----:B------:R-:W-:Y:S01]  /*d510*/  IMAD.MOV.U32 R21, RZ, RZ, R20 ;  /* 0x000000ffff157224 */ /* 0x000fe200078e0014 */
[----:B--2---:R-:W-:Y:S01]  /*d520*/  F2FP.F16.F32.PACK_AB R81, R83, R29 ;  /* 0x0000001d5351723e */ /* 0x004fe200000000ff */
[----:B-1----:R-:W-:Y:S01]  /*d530*/  FADD.FTZ R5, R31, R6 ;  /* 0x000000061f057221 */ /* 0x002fe20000010000 */
[----:B------:R-:W-:Y:S01]  /*d540*/  FADD.FTZ R6, R79, R76 ;  /* 0x0000004c4f067221 */ /* 0x000fe20000010000 */
[C---:B----4-:R-:W-:Y:S02]  /*d550*/  F2FP.F16.F32.PACK_AB R83, R34.reuse, R31 ;  /* 0x0000001f2253723e */ /* 0x050fe400000000ff */
[----:B------:R-:W-:-:S03]  /*d560*/  FADD.FTZ R5, R34, R5 ;  /* 0x0000000522057221 */ /* 0x000fc60000010000 */
[----:B------:R0:W-:Y:S01]  /*d570*/  STSM.16.M88.4 [R7+0x6000], R80 ;  /* 0x0060005007007844 */ /* 0x0001e20000000200 */
[----:B------:R1:W-:Y:S06]  /*d580*/  MEMBAR.ALL.CTA ;  /* 0x0000000000007992 */ /* 0x0003ec0000008000 */
[----:B-1----:R-:W1:Y:S02]  /*d590*/  FENCE.VIEW.ASYNC.S ;  /* 0x00000000000073c6 */ /* 0x002e640000000000 */
[----:B-1----:R-:W-:Y:S01]  /*d5a0*/  NOP ;  /* 0x0000000000007918 */ /* 0x002fe20000000000 */
[----:B------:R-:W-:Y:S05]  /*d5b0*/  @P2 BRA `(.L_x_922) ;  /* 0xffffffcc00f82947 */ /* 0x000fea000383ffff */
.L_x_905:
[----:B------:R-:W-:Y:S06]  /*d5c0*/  BAR.ARV 0x8, 0x200 ;  /* 0x0208000000007b1d */ /* 0x000fec0000002000 */
[----:B------:R-:W-:Y:S05]  /*d5d0*/  @!P0 BRA `(.L_x_923) ;  /* 0x0000000000048947 */ /* 0x000fea0003800000 */
[----:B------:R-:W-:Y:S01]  /*d5e0*/  BPT.TRAP 0x1 ;  /* 0x000000040000795c */ /* 0x000fe20000300000 */
.L_x_923:
[----:B------:R-:W-:Y:S01]  /*d5f0*/  ULEA UR9, UR4, UR36, 0x3 ;  /* 0x0000002404097291 */ /* 0x000fe2000f8e183f */
[----:B------:R-:W-:-:S05]  /*d600*/  IMAD.U32 R0, RZ, RZ, UR5 ;  /* 0x00000005ff007e24 */ /* 0x000fca000f8e00ff */
[----:B------:R-:W-:-:S04]  /*d610*/  SHF.L.U32 R0, R0, 0x1f, RZ ;  /* 0x0000001f00007819 */ /* 0x000fc800000006ff */
[----:B------:R1:W4:Y:S01]  /*d620*/  SYNCS.PHASECHK.TRANS64.TRYWAIT P2, [UR9+0x2d850], R0 ;  /* 0x02d85000ff0075a7 */ /* 0x0003220008040149 */
[----:B------:R-:W-:Y:S05]  /*d630*/  @!P0 BRA `(.L_x_924) ;  /* 0x0000000000048947 */ /* 0x000fea0003800000 */
[----:B------:R-:W-:Y:S01]  /*d640*/  BPT.TRAP 0x1 ;  /* 0x000000040000795c */ /* 0x000fe20000300000 */
.L_x_924:
[----:B----4-:R-:W-:Y:S05]  /*d650*/  @P2 BRA `(.L_x_925) ;  /* 0x0000000000082947 */ /* 0x010fea0003800000 */
[----:B------:R-:W4:Y:S02]  /*d660*/  SYNCS.PHASECHK.TRANS64.TRYWAIT P0, [UR9+0x2d850], R0 ;  /* 0x02d85000ff0075a7 */ /* 0x000f240008000149 */
[----:B----4-:R-:W-:Y:S05]  /*d670*/  @!P0 BRA `(.L_x_926) ;  /* 0x0000006400c08947 */ /* 0x010fea0003800000 */
.L_x_925:
[----:B------:R-:W-:Y:S01]  /*d680*/  UIADD3 UR36, UR36, 0x400, URZ ;  /* 0x0000040024247890 */ /* 0x000fe2000fffe03f */
[----:B------:R-:W-:Y:S01]  /*d690*/  WARPGROUP.ARRIVE ;  /* 0x00000000000079c5 */ /* 0x000fe20000000000 */
[----:B------:R-:W-:Y:S01]  /*d6a0*/  ULOP3.LUT UR39, UR39, 0x10000, URZ, 0xfc, !UPT ;  /* 0x0001000027277892 */ /* 0x000fe2000f8efc3f */
[----:B----4-:R-:W4:Y:S01]  /*d6b0*/  SHFL.BFLY PT, R3, R6, 0x2, 0x1f ;  /* 0x0c401f0006037f89 */ /* 0x010f2200000e0000 */
[----:B------:R-:W-:Y:S01]  /*d6c0*/  USHF.R.U32.HI UR36, URZ, 0x4, UR36 ;  /* 0x000000043f247899 */ /* 0x000fe20008011624 */
[----:B0-23--:R-:W-:Y:S01]  /*d6d0*/  IMAD.U32 R10, RZ, RZ, UR9 ;  /* 0x00000009ff0a7e24 */ /* 0x00dfe2000f8e00ff */
[----:B------:R-:W-:Y:S01]  /*d6e0*/  UMOV UR5, 0x40000040 ;  /* 0x4000004000057882 */ /* 0x000fe20000000000 */
[----:B------:R-:W-:Y:S01]  /*d6f0*/  UMOV UR7, 0x80000020 ;  /* 0x8000002000077882 */ /* 0x000fe20000000000 */
[----:B------:R-:W-:Y:S01]  /*d700*/  ULOP3.LUT UR36, UR36, 0x3fff, URZ, 0xc0, !UPT ;  /* 0x00003fff24247892 */ /* 0x000fe2000f8ec03f */
[----:B-1----:R-:W0:Y:S01]  /*d710*/  SHFL.BFLY PT, R0, R5, 0x2, 0x1f ;  /* 0x0c401f0005007f89 */ /* 0x002e2200000e0000 */
[----:B------:R-:W-:-:S02]  /*d720*/  @!P1 VIADD R10, R10, 0x2d860 ;  /* 0x0002d8600a0a9836 */ /* 0x000fc40000000000 */
[----:B------:R-:W-:Y:S01]  /*d730*/  ULOP3.LUT UR8, UR36, 0x2000000, URZ, 0xfc, !UPT ;  /* 0x0200000024087892 */ /* 0x000fe2000f8efc3f */
[----:B------:R-:W-:Y:S02]  /*d740*/  IMAD.U32 R13, RZ, RZ, UR10 ;  /* 0x0000000aff0d7e24 */ /* 0x000fe4000f8e00ff */
[----:B------:R-:W-:Y:S01]  /*d750*/  @!P1 PRMT R10, RZ, 0x654, R10 ;  /* 0x00000654ff0a9816 */ /* 0x000fe2000000000a */
[----:B------:R-:W-:Y:S01]  /*d760*/  UIMAD UR8, UR4, 0x600, UR8 ;  /* 0x00000600040878a4 */ /* 0x000fe2000f8e0208 */
[----:B------:R-:W-:Y:S02]  /*d770*/  IMAD.U32 R14, RZ, RZ, UR10 ;  /* 0x0000000aff0e7e24 */ /* 0x000fe4000f8e00ff */
[----:B------:R-:W-:-:S04]  /*d780*/  UMOV UR4, UR39 ;  /* 0x0000002700047c82 */ /* 0x000fc80008000000 */
[----:B------:R-:W-:Y:S02]  /*d790*/  UMOV UR6, UR8 ;  /* 0x0000000800067c82 */ /* 0x000fe40008000000 */
[----:B------:R-:W-:Y:S01]  /*d7a0*/  HGMMA.64x96x16.F32 R88, gdesc[UR4].tnspB, R88, gsb0 ;  /* 0x41600000045879f0 */ /* 0x000fe20008000858 */
[----:B------:R-:W-:Y:S01]  /*d7b0*/  UIADD3 UR4, UR39, 0x2, URZ ;  /* 0x0000000227047890 */ /* 0x000fe2000fffe03f */
[----:B----4-:R-:W-:Y:S01]  /*d7c0*/  FADD.FTZ R3, R3, R6 ;  /* 0x0000000603037221 */ /* 0x010fe20000010000 */
[----:B------:R-:W-:Y:S01]  /*d7d0*/  UIADD3 UR6, UR8, 0x40, URZ ;  /* 0x0000004008067890 */ /* 0x000fe2000fffe03f */
[----:B------:R-:W-:Y:S01]  /*d7e0*/  UMOV UR5, 0x40000040 ;  /* 0x4000004000057882 */ /* 0x000fe20000000000 */
[----:B------:R-:W-:Y:S01]  /*d7f0*/  UMOV UR7, 0x80000020 ;  /* 0x8000002000077882 */ /* 0x000fe20000000000 */
[----:B0-----:R-:W-:Y:S02]  /*d800*/  FADD.FTZ R4, R0, R5 ;  /* 0x0000000500047221 */ /* 0x001fe40000010000 */
[----:B------:R-:W0:Y:S04]  /*d810*/  SHFL.BFLY PT, R0, R3, 0x1, 0x1f ;  /* 0x0c201f0003007f89 */ /* 0x000e2800000e0000 */
[----:B------:R-:W1:Y:S01]  /*d820*/  SHFL.BFLY PT, R7, R4, 0x1, 0x1f ;  /* 0x0c201f0004077f89 */ /* 0x000e6200000e0000 */
[----:B0-----:R-:W-:Y:S01]  /*d830*/  FADD.FTZ R9, R3, R0 ;  /* 0x0000000003097221 */ /* 0x001fe20000010000 */
[----:B------:R-:W-:-:S02]  /*d840*/  IMAD.MOV.U32 R3, RZ, RZ, -0x800000 ;  /* 0xff800000ff037424 */ /* 0x000fc400078e00ff */
[----:B------:R-:W-:Y:S02]  /*d850*/  IMAD.MOV.U32 R0, RZ, RZ, -0x800000 ;  /* 0xff800000ff007424 */ /* 0x000fe400078e00ff */
[----:B-1----:R-:W-:Y:S01]  /*d860*/  FADD.FTZ R12, R4, R7 ;  /* 0x00000007040c7221 */ /* 0x002fe20000010000 */
[----:B------:R-:W-:Y:S02]  /*d870*/  FSETP.NE.FTZ.AND P0, PT, R9, RZ, PT ;  /* 0x000000ff0900720b */ /* 0x000fe40003f15000 */
[----:B------:R-:W-:Y:S02]  /*d880*/  CS2R R6, SRZ ;  /* 0x0000000000067805 */ /* 0x000fe4000001ff00 */
[----:B------:R-:W-:-:S09]  /*d890*/  FSETP.NE.FTZ.AND P2, PT, R12, RZ, PT ;  /* 0x000000ff0c00720b */ /* 0x000fd20003f55000 */
[----:B------:R-:W0:Y:S01]  /*d8a0*/  @P0 MUFU.LG2 R5, R9 ;  /* 0x0000000900050308 */ /* 0x000e220000000c00 */
[----:B------:R-:W-:-:S03]  /*d8b0*/  @P0 FMUL.FTZ R4, R13, 0.69314718246459960938 ;  /* 0x3f3172180d040820 */ /* 0x000fc60000410000 */
[----:B------:R-:W-:-:S04]  /*d8c0*/  @P2 FMUL.FTZ R14, R14, 0.69314718246459960938 ;  /* 0x3f3172180e0e2820 */ /* 0x000fc80000410000 */
[----:B------:R-:W1:Y:S08]  /*d8d0*/  @P2 MUFU.LG2 R8, R12 ;  /* 0x0000000c00082308 */ /* 0x000e700000000c00 */
[----:B------:R1:W2:Y:S01]  /*d8e0*/  @P0 MUFU.RCP R6, R9 ;  /* 0x0000000900060308 */ /* 0x0002a20000001000 */
        /* <DEDUP_REMOVED lines=52> */
[----:B------:R1:W-:Y:S01]  /*dc30*/  @!P1 SYNCS.ARRIVE.TRANS64.RED.A1T0 RZ, [R10+URZ], RZ ;  /* 0x000000ff0aff99a7 */ /* 0x0003e2000810043f */
        /* <DEDUP_REMOVED lines=47> */
[----:B-1----:R-:W-:-:S07]  /*df30*/  FMUL.FTZ R135, R135, R7 ;  /* 0x0000000787877220 */ /* 0x002fce0000410000 */
.L_x_856:
[----:B------:R-:W-:Y:S05]  /*df40*/  @P0 BRA `(.L_x_927) ;  /* 0x00000010009c0947 */ /* 0x000fea0003800000 */
[----:B------:R-:W-:Y:S01]  /*df50*/  VIADD R6, R2, 0xffffff80 ;  /* 0xffffff8002067836 */ /* 0x000fe20000000000 */
[----:B------:R-:W-:Y:S01]  /*df60*/  R2UR UR13, R17 ;  /* 0x00000000110d72ca */ /* 0x000fe200000e0000 */
[----:B------:R-:W0:Y:S01]  /*df70*/  S2UR UR12, SR_CTAID.Z ;  /* 0x00000000000c79c3 */ /* 0x000e220000002700 */
[----:B------:R-:W1:Y:S01]  /*df80*/  S2R R25, SR_CTAID.X ;  /* 0x0000000000197919 */ /* 0x000e620000002500 */
[----:B------:R-:W-:Y:S01]  /*df90*/  ULDC.64 UR8, c[0x0][0xbd0] ;  /* 0x0002f40000087ab9 */ /* 0x000fe20000000a00 */
[----:B------:R-:W-:Y:S01]  /*dfa0*/  SHF.R.S32.HI R7, RZ, 0x1f, R6 ;  /* 0x0000001fff077819 */ /* 0x000fe20000011406 */
[----:B------:R-:W-:Y:S01]  /*dfb0*/  ULDC.64 UR14, c[0x0][0x208] ;  /* 0x00008200000e7ab9 */ /* 0x000fe20000000a00 */
[----:B------:R-:W-:Y:S02]  /*dfc0*/  BSSY B0, `(.L_x_928) ;  /* 0x00000d1000007945 */ /* 0x000fe40003800000 */
[CC--:B------:R-:W-:Y:S01]  /*dfd0*/  LEA.HI R10, R7.reuse, R6.reuse, RZ, 0x7 ;  /* 0x00000006070a7211 */ /* 0x0c0fe200078f38ff */
[----:B------:R-:W2:Y:S01]  /*dfe0*/  S2UR UR11, SR_CTAID.Y ;  /* 0x00000000000b79c3 */ /* 0x000ea20000002600 */
[----:B------:R-:W-:-:S02]  /*dff0*/  LEA.HI R14, R7, R6, RZ, 0x2 ;  /* 0x00000006070e7211 */ /* 0x000fc400078f10ff */
[----:B------:R-:W-:Y:S01]  /*e000*/  LOP3.LUT R9, R10, 0xffffff80, RZ, 0xc0, !PT ;  /* 0xffffff800a097812 */ /* 0x000fe200078ec0ff */
[----:B------:R-:W-:Y:S01]  /*e010*/  USHF.R.S32.HI UR7, URZ, 0x1f, UR13 ;  /* 0x0000001f3f077899 */ /* 0x000fe2000801140d */
[----:B------:R-:W-:Y:S01]  /*e020*/  LOP3.LUT R19, R14, 0xfffffffc, RZ, 0xc0, !PT ;  /* 0xfffffffc0e137812 */ /* 0x000fe200078ec0ff */
[----:B------:R-:W-:Y:S01]  /*e030*/  UIMAD.WIDE.U32 UR4, UR13, UR8, URZ ;  /* 0x000000080d0472a5 */ /* 0x000fe2000f8e003f */
[----:B------:R-:W-:Y:S01]  /*e040*/  SHF.R.S32.HI R10, RZ, 0x7, R10 ;  /* 0x00000007ff0a7819 */ /* 0x000fe2000001140a */
[C---:B------:R-:W-:Y:S01]  /*e050*/  IMAD.IADD R2, R6.reuse, 0x1, -R9 ;  /* 0x0000000106027824 */ /* 0x040fe200078e0a09 */
[----:B------:R-:W-:Y:S01]  /*e060*/  UIMAD UR6, UR7, UR8, URZ ;  /* 0x00000008070672a4 */ /* 0x000fe2000f8e023f */
[----:B------:R-:W3:Y:S01]  /*e070*/  LDC R9, c[0x0][0xbe8] ;  /* 0x0002fa00ff097b82 */ /* 0x000ee20000000800 */
[----:B------:R-:W-:Y:S02]  /*e080*/  IMAD.IADD R14, R6, 0x1, -R19 ;  /* 0x00000001060e7824 */ /* 0x000fe400078e0a13 */
[----:B------:R-:W-:Y:S01]  /*e090*/  SHF.R.S32.HI R13, RZ, 0x1f, R2 ;  /* 0x0000001fff0d7819 */ /* 0x000fe20000011402 */
[----:B------:R-:W-:Y:S01]  /*e0a0*/  IMAD.HI R7, R10, 0x55555556, RZ ;  /* 0x555555560a077827 */ /* 0x000fe200078e02ff */
[----:B------:R-:W-:-:S02]  /*e0b0*/  UIMAD UR6, UR13, UR9, UR6 ;  /* 0x000000090d0672a4 */ /* 0x000fc4000f8e0206 */
[-C--:B------:R-:W-:Y:S01]  /*e0c0*/  LEA.HI R8, R13, R2.reuse, RZ, 0x2 ;  /* 0x000000020d087211 */ /* 0x080fe200078f10ff */
[----:B------:R-:W4:Y:S01]  /*e0d0*/  LDC.64 R18, c[0x0][0xbd8] ;  /* 0x0002f600ff127b82 */ /* 0x000f220000000a00 */
[----:B------:R-:W-:Y:S01]  /*e0e0*/  LEA.HI R7, R7, R7, RZ, 0x1 ;  /* 0x0000000707077211 */ /* 0x000fe200078f08ff */
[----:B------:R-:W-:Y:S01]  /*e0f0*/  UIADD3 UR6, UR5, UR6, URZ ;  /* 0x0000000605067290 */ /* 0x000fe2000fffe03f */
[--C-:B------:R-:W-:Y:S01]  /*e100*/  SHF.R.S32.HI R12, RZ, 0x2, R8.reuse ;  /* 0x00000002ff0c7819 */ /* 0x100fe20000011408 */
[----:B0-----:R-:W-:Y:S01]  /*e110*/  USHF.R.S32.HI UR10, URZ, 0x1f, UR12 ;  /* 0x0000001f3f0a7899 */ /* 0x001fe2000801140c */
[----:B------:R-:W-:Y:S01]  /*e120*/  SHF.R.S32.HI R11, RZ, 0x1f, R8 ;  /* 0x0000001fff0b7819 */ /* 0x000fe20000011408 */
[----:B------:R-:W-:Y:S01]  /*e130*/  ULDC.64 UR8, c[0x0][0xb38] ;  /* 0x0002ce0000087ab9 */ /* 0x000fe20000000a00 */
[----:B------:R-:W-:Y:S01]  /*e140*/  LEA.HI R13, R13, R2, RZ, 0x5 ;  /* 0x000000020d0d7211 */ /* 0x000fe200078f28ff */
[----:B------:R-:W2:Y:S01]  /*e150*/  LDC R24, c[0x0][0xc50] ;  /* 0x00031400ff187b82 */ /* 0x000ea20000000800 */
[----:B------:R-:W-:Y:S01]  /*e160*/  LEA.HI R11, R11, R12, RZ, 0x3 ;  /* 0x0000000c0b0b7211 */ /* 0x000fe200078f18ff */
[----:B------:R-:W-:Y:S01]  /*e170*/  UIMAD UR7, UR7, UR8, URZ ;  /* 0x00000008070772a4 */ /* 0x000fe2000f8e023f */
[----:B------:R-:W-:-:S02]  /*e180*/  SHF.R.S32.HI R13, RZ, 0x5, R13 ;  /* 0x00000005ff0d7819 */ /* 0x000fc4000001140d */
[----:B------:R-:W-:Y:S01]  /*e190*/  LOP3.LUT R15, R11, 0xfffffff8, RZ, 0xc0, !PT ;  /* 0xfffffff80b0f7812 */ /* 0x000fe200078ec0ff */
[----:B------:R-:W-:Y:S01]  /*e1a0*/  IMAD R11, R7, -0x3, R10 ;  /* 0xfffffffd070b7824 */ /* 0x000fe200078e020a */
[----:B------:R-:W-:Y:S01]  /*e1b0*/  LEA.HI R7, R14, R14, RZ, 0x1 ;  /* 0x0000000e0e077211 */ /* 0x000fe200078f08ff */
[----:B------:R-:W0:Y:S08]  /*e1c0*/  LDC.64 R22, c[0x0][0xb40] ;  /* 0x0002d000ff167b82 */ /* 0x000e300000000a00 */
[----:B------:R-:W-:Y:S01]  /*e1d0*/  BAR.SYNC.DEFER_BLOCKING 0x1, 0x180 ;  /* 0x0046000000007b1d */ /* 0x000fe20000010000 */
[----:B---3--:R-:W-:Y:S01]  /*e1e0*/  ISETP.NE.AND P0, PT, R9, 0x1, PT ;  /* 0x000000010900780c */ /* 0x008fe20003f05270 */
[----:B------:R-:W-:Y:S01]  /*e1f0*/  IMAD.IADD R6, R12, 0x1, -R15 ;  /* 0x000000010c067824 */ /* 0x000fe200078e0a0f */
[----:B------:R-:W-:-:S03]  /*e200*/  LOP3.LUT R7, R7, 0x1ffffffe, RZ, 0xc0, !PT ;  /* 0x1ffffffe07077812 */ /* 0x000fc600078ec0ff */
[----:B------:R-:W-:Y:S02]  /*e210*/  IMAD R10, R13, 0x10, R6 ;  /* 0x000000100d0a7824 */ /* 0x000fe400078e0206 */
[----:B------:R-:W-:Y:S02]  /*e220*/  IMAD.IADD R21, R14, 0x1, -R7 ;  /* 0x000000010e157824 */ /* 0x000fe400078e0a07 */
[----:B------:R-:W-:Y:S02]  /*e230*/  IMAD R12, R11, 0x40, R10 ;  /* 0x000000400b0c7824 */ /* 0x000fe400078e020a */
[----:B------:R-:W-:Y:S02]  /*e240*/  IMAD.U32 R7, RZ, RZ, UR5 ;  /* 0x00000005ff077e24 */ /* 0x000fe4000f8e00ff */
[----:B------:R-:W3:Y:S01]  /*e250*/  @P0 LDC R15, c[0x0][0xbec] ;  /* 0x0002fb00ff0f0b82 */ /* 0x000ee20000000800 */
[----:B------:R-:W-:Y:S01]  /*e260*/  IMAD.U32 R6, RZ, RZ, UR4 ;  /* 0x00000004ff067e24 */ /* 0x000fe2000f8e00ff */
[----:B------:R-:W-:Y:S01]  /*e270*/  UIMAD.WIDE.U32 UR4, UR13, UR8, URZ ;  /* 0x000000080d0472a5 */ /* 0x000fe2000f8e003f */
[----:B------:R-:W-:Y:S01]  /*e280*/  IMAD.U32 R7, RZ, RZ, UR6 ;  /* 0x00000006ff077e24 */ /* 0x000fe2000f8e00ff */
[----:B------:R-:W-:Y:S01]  /*e290*/  UIMAD UR6, UR13, UR9, UR7 ;  /* 0x000000090d0672a4 */ /* 0x000fe2000f8e0207 */
[----:B----4-:R-:W-:-:S02]  /*e2a0*/  IMAD R14, R18, UR10, RZ ;  /* 0x0000000a120e7c24 */ /* 0x010fc4000f8e02ff */
[----:B------:R-:W-:Y:S01]  /*e2b0*/  IMAD R10, R21, 0x8, R12 ;  /* 0x00000008150a7824 */ /* 0x000fe200078e020c */
[----:B------:R-:W4:Y:S01]  /*e2c0*/  @P0 LDC R20, c[0x0][0xbf0] ;  /* 0x0002fc00ff140b82 */ /* 0x000f220000000800 */
[----:B------:R-:W-:Y:S01]  /*e2d0*/  IMAD R19, R19, UR12, R14 ;  /* 0x0000000c13137c24 */ /* 0x000fe2000f8e020e */
[----:B------:R-:W-:Y:S01]  /*e2e0*/  UIADD3 UR6, UR5, UR6, URZ ;  /* 0x0000000605067290 */ /* 0x000fe2000fffe03f */
[----:B-1----:R-:W-:Y:S01]  /*e2f0*/  IMAD R14, R25, 0xc0, R10 ;  /* 0x000000c0190e7824 */ /* 0x002fe200078e020a */
[----:B------:R-:W-:Y:S01]  /*e300*/  ULDC.64 UR8, c[0x0][0xb28] ;  /* 0x0002ca0000087ab9 */ /* 0x000fe20000000a00 */
[----:B------:R-:W-:Y:S02]  /*e310*/  IMAD R21, RZ, RZ, -UR13 ;  /* 0x8000000dff157e24 */ /* 0x000fe4000f8e02ff */
[----:B------:R-:W-:Y:S01]  /*e320*/  IMAD.WIDE.U32 R6, R18, UR12, R6 ;  /* 0x0000000c12067c25 */ /* 0x000fe2000f8e0006 */
[----:B------:R-:W1:Y:S03]  /*e330*/  @P0 LDC R29, c[0x0][0xbec] ;  /* 0x0002fb00ff1d0b82 */ /* 0x000e660000000800 */
[----:B------:R-:W-:-:S02]  /*e340*/  IMAD.U32 R11, RZ, RZ, UR5 ;  /* 0x00000005ff0b7e24 */ /* 0x000fc4000f8e00ff */
[----:B--2---:R-:W-:Y:S02]  /*e350*/  IMAD R27, R24, R21, UR11 ;  /* 0x0000000b181b7e24 */ /* 0x004fe4000f8e0215 */
[----:B------:R-:W-:Y:S01]  /*e360*/  IMAD.U32 R10, RZ, RZ, UR4 ;  /* 0x00000004ff0a7e24 */ /* 0x000fe2000f8e00ff */
[----:B------:R-:W2:Y:S01]  /*e370*/  @P0 LDC R26, c[0x0][0xbf0] ;  /* 0x0002fc00ff1a0b82 */ /* 0x000ea20000000800 */
[----:B---3--:R-:W-:Y:S01]  /*e380*/  @P0 IMAD.HI.U32 R15, R14, R15, RZ ;  /* 0x0000000f0e0f0227 */ /* 0x008fe200078e00ff */
[----:B------:R-:W-:-:S03]  /*e390*/  ULDC.64 UR4, c[0x0][0xbe0] ;  /* 0x0002f80000047ab9 */ /* 0x000fc60000000a00 */
[----:B------:R-:W-:Y:S01]  /*e3a0*/  IMAD.U32 R11, RZ, RZ, UR6 ;  /* 0x00000006ff0b7e24 */ /* 0x000fe2000f8e00ff */
[----:B------:R-:W-:Y:S01]  /*e3b0*/  ULDC.64 UR6, c[0x0][0xb48] ;  /* 0x0002d20000067ab9 */ /* 0x000fe20000000a00 */
[C---:B0-----:R-:W-:Y:S02]  /*e3c0*/  IMAD R18, R22.reuse, UR10, RZ ;  /* 0x0000000a16127c24 */ /* 0x041fe4000f8e02ff */
[----:B------:R-:W-:Y:S01]  /*e3d0*/  IMAD.MOV.U32 R13, RZ, RZ, R14 ;  /* 0x000000ffff0d7224 */ /* 0x000fe200078e000e */
[----:B----4-:R-:W-:Y:S01]  /*e3e0*/  @P0 SHF.R.U32.HI R13, RZ, R20, R15 ;  /* 0x00000014ff0d0219 */ /* 0x010fe2000001160f */
[----:B------:R-:W-:Y:S01]  /*e3f0*/  IMAD.IADD R7, R7, 0x1, R19 ;  /* 0x0000000107077824 */ /* 0x000fe200078e0213 */
[----:B------:R-:W-:Y:S01]  /*e400*/  SHF.R.S32.HI R20, RZ, 0x1f, R27 ;  /* 0x0000001fff147819 */ /* 0x000fe2000001141b */
[----:B------:R-:W-:Y:S02]  /*e410*/  IMAD R19, R23, UR12, R18 ;  /* 0x0000000c17137c24 */ /* 0x000fe4000f8e0212 */
[----:B------:R-:W-:-:S04]  /*e420*/  IMAD.WIDE.U32 R10, R22, UR12, R10 ;  /* 0x0000000c160a7c25 */ /* 0x000fc8000f8e000a */
[----:B-1----:R-:W-:-:S04]  /*e430*/  @P0 IMAD.HI.U32 R29, R14, R29, RZ ;  /* 0x0000001d0e1d0227 */ /* 0x002fc800078e00ff */
[----:B------:R-:W-:Y:S02]  /*e440*/  IMAD.IADD R11, R11, 0x1, R19 ;  /* 0x000000010b0b7824 */ /* 0x000fe400078e0213 */
[----:B------:R-:W-:Y:S02]  /*e450*/  IMAD R19, R20, UR6, RZ ;  /* 0x0000000614137c24 */ /* 0x000fe4000f8e02ff */
[----:B------:R-:W-:-:S04]  /*e460*/  IMAD.WIDE.U32 R6, R27, UR4, R6 ;  /* 0x000000041b067c25 */ /* 0x000fc8000f8e0006 */
[----:B------:R-:W-:Y:S01]  /*e470*/  IMAD.MOV.U32 R15, RZ, RZ, R14 ;  /* 0x000000ffff0f7224 */ /* 0x000fe200078e000e */
[----:B--2---:R-:W-:Y:S01]  /*e480*/  @P0 SHF.R.U32.HI R15, RZ, R26, R29 ;  /* 0x0000001aff0f0219 */ /* 0x004fe2000001161d */
[----:B------:R-:W-:Y:S01]  /*e490*/  IMAD R18, R20, UR4, RZ ;  /* 0x0000000414127c24 */ /* 0x000fe2000f8e02ff */
[----:B------:R-:W-:Y:S01]  /*e4a0*/  IADD3 R6, P0, R13, R6, RZ ;  /* 0x000000060d067210 */ /* 0x000fe20007f1e0ff */
[C---:B------:R-:W-:Y:S01]  /*e4b0*/  IMAD R21, R27.reuse, UR7, R19 ;  /* 0x000000071b157c24 */ /* 0x040fe2000f8e0213 */
[--C-:B------:R-:W-:Y:S01]  /*e4c0*/  SHF.R.S32.HI R19, RZ, 0x1f, R13.reuse ;  /* 0x0000001fff137819 */ /* 0x100fe2000001140d */
[----:B------:R-:W-:Y:S02]  /*e4d0*/  IMAD.MOV R13, RZ, RZ, -R13 ;  /* 0x000000ffff0d7224 */ /* 0x000fe400078e0a0d */
[C---:B------:R-:W-:Y:S01]  /*e4e0*/  IMAD R20, R27.reuse, UR5, R18 ;  /* 0x000000051b147c24 */ /* 0x040fe2000f8e0212 */
[----:B------:R-:W-:Y:S01]  /*e4f0*/  SHF.R.S32.HI R18, RZ, 0x1f, R15 ;  /* 0x0000001fff127819 */ /* 0x000fe2000001140f */
[----:B------:R-:W-:Y:S01]  /*e500*/  IMAD.WIDE.U32 R10, R27, UR6, R10 ;  /* 0x000000061b0a7c25 */ /* 0x000fe2000f8e000a */
[----:B------:R-:W-:Y:S01]  /*e510*/  ULDC.64 UR4, c[0x0][0xb30] ;  /* 0x0002cc0000047ab9 */ /* 0x000fe20000000a00 */
[----:B------:R-:W-:Y:S01]  /*e520*/  ULDC.64 UR6, c[0x0][0xbc8] ;  /* 0x0002f20000067ab9 */ /* 0x000fe20000000a00 */
[----:B------:R-:W-:Y:S01]  /*e530*/  IADD3.X R7, R19, R7, R20, P0, !PT ;  /* 0x0000000713077210 */ /* 0x000fe200007fe414 */
[----:B------:R-:W-:-:S02]  /*e540*/  IMAD.MOV R22, RZ, RZ, -R15 ;  /* 0x000000ffff167224 */ /* 0x000fc400078e0a0f */
[--C-:B------:R-:W-:Y:S02]  /*e550*/  IMAD R13, R9, R13, R14.reuse ;  /* 0x0000000d090d7224 */ /* 0x100fe400078e020e */
[----:B------:R-:W-:Y:S02]  /*e560*/  IMAD.IADD R11, R11, 0x1, R21 ;  /* 0x000000010b0b7824 */ /* 0x000fe400078e0215 */
[----:B------:R-:W-:Y:S02]  /*e570*/  IMAD R18, R18, UR4, RZ ;  /* 0x0000000412127c24 */ /* 0x000fe4000f8e02ff */
[----:B------:R-:W-:Y:S01]  /*e580*/  IMAD R19, R9, R22, R14 ;  /* 0x0000001609137224 */ /* 0x000fe200078e020e */
[----:B------:R-:W-:Y:S01]  /*e590*/  SHF.R.S32.HI R14, RZ, 0x1f, R13 ;  /* 0x0000001fff0e7819 */ /* 0x000fe2000001140d */
[C---:B------:R-:W-:Y:S01]  /*e5a0*/  IMAD R21, R15.reuse, UR5, R18 ;  /* 0x000000050f157c24 */ /* 0x040fe2000f8e0212 */
[----:B------:R-:W0:Y:S01]  /*e5b0*/  S2UR UR5, SR_CgaCtaId ;  /* 0x00000000000579c3 */ /* 0x000e220000008800 */
[----:B------:R-:W-:Y:S01]  /*e5c0*/  IMAD.WIDE.U32 R10, R15, UR4, R10 ;  /* 0x000000040f0a7c25 */ /* 0x000fe2000f8e000a */
[----:B------:R-:W-:Y:S01]  /*e5d0*/  SHF.R.S32.HI R15, RZ, 0x1f, R19 ;  /* 0x0000001fff0f7819 */ /* 0x000fe20000011413 */
[----:B------:R-:W-:-:S02]  /*e5e0*/  UMOV UR4, 0x400 ;  /* 0x0000040000047882 */ /* 0x000fc40000000000 */
[----:B------:R-:W-:Y:S02]  /*e5f0*/  IMAD R14, R14, UR6, RZ ;  /* 0x000000060e0e7c24 */ /* 0x000fe4000f8e02ff */
[----:B------:R-:W-:Y:S02]  /*e600*/  IMAD R18, R15, UR8, RZ ;  /* 0x000000080f127c24 */ /* 0x000fe4000f8e02ff */
[----:B------:R-:W-:Y:S02]  /*e610*/  IMAD.IADD R11, R11, 0x1, R21 ;  /* 0x000000010b0b7824 */ /* 0x000fe400078e0215 */
[C---:B------:R-:W-:Y:S02]  /*e620*/  IMAD R15, R13.reuse, UR7, R14 ;  /* 0x000000070d0f7c24 */ /* 0x040fe4000f8e020e */
[----:B------:R-:W-:Y:S01]  /*e630*/  IMAD.WIDE.U32 R6, R13, UR6, R6 ;  /* 0x000000060d067c25 */ /* 0x000fe2000f8e0006 */
[----:B------:R-:W-:-:S03]  /*e640*/  ULDC.64 UR6, c[0x0][0xba8] ;  /* 0x0002ea0000067ab9 */ /* 0x000fc60000000a00 */
[C---:B------:R-:W-:Y:S01]  /*e650*/  IMAD R21, R19.reuse, UR9, R18 ;  /* 0x0000000913157c24 */ /* 0x040fe2000f8e0212 */
[----:B------:R-:W-:Y:S01]  /*e660*/  LEA R18, P0, R6, UR6, 0x2 ;  /* 0x0000000606127c11 */ /* 0x000fe2000f8010ff */
[----:B------:R-:W-:Y:S01]  /*e670*/  IMAD.WIDE.U32 R10, R19, UR8, R10 ;  /* 0x00000008130a7c25 */ /* 0x000fe2000f8e000a */
[----:B------:R-:W-:Y:S01]  /*e680*/  ULDC.64 UR8, c[0x0][0xb00] ;  /* 0x0002c00000087ab9 */ /* 0x000fe20000000a00 */
[----:B------:R-:W-:Y:S02]  /*e690*/  ULDC UR6, c[0x0][0xa88] ;  /* 0x0002a20000067ab9 */ /* 0x000fe40000000800 */
[----:B------:R-:W-:Y:S01]  /*e6a0*/  IMAD.IADD R13, R7, 0x1, R15 ;  /* 0x00000001070d7824 */ /* 0x000fe200078e020f */
[----:B------:R-:W-:Y:S01]  /*e6b0*/  LEA R24, P1, R10, UR8, 0x2 ;  /* 0x000000080a187c11 */ /* 0x000fe2000f8210ff */
[----:B------:R-:W-:Y:S01]  /*e6c0*/  IMAD.IADD R7, R11, 0x1, R21 ;  /* 0x000000010b077824 */ /* 0x000fe200078e0215 */
[----:B0-----:R-:W-:Y:S01]  /*e6d0*/  ULEA UR4, UR5, UR4, 0x18 ;  /* 0x0000000405047291 */ /* 0x001fe2000f8ec03f */
[----:B------:R-:W-:Y:S01]  /*e6e0*/  IMAD R14, R25, 0xc0, R12 ;  /* 0x000000c0190e7824 */ /* 0x000fe200078e020c */
[----:B------:R-:W-:Y:S01]  /*e6f0*/  LEA.HI.X R15, R6, UR7, R13, 0x2, P0 ;  /* 0x00000007060f7c11 */ /* 0x000fe200080f140d */
[----:B------:R-:W-:Y:S01]  /*e700*/  SHFL.IDX PT, R12, R18, 0x1, 0x1c1f ;  /* 0x003c1f00120c7f89 */ /* 0x000fe200000e0000 */
[----:B------:R-:W-:Y:S01]  /*e710*/  LEA.HI.X R25, R10, UR9, R7, 0x2, P1 ;  /* 0x000000090a197c11 */ /* 0x000fe200088f1407 */
[----:B------:R-:W-:Y:S01]  /*e720*/  IMAD R21, R9, UR6, RZ ;  /* 0x0000000609157c24 */ /* 0x000fe2000f8e02ff */
[----:B------:R-:W-:Y:S01]  /*e730*/  LOP3.LUT P0, RZ, R2, 0x3, RZ, 0xc0, !PT ;  /* 0x0000000302ff7812 */ /* 0x000fe2000780c0ff */
[----:B------:R-:W-:Y:S01]  /*e740*/  SHFL.IDX PT, R10, R18, RZ, 0x1c1f ;  /* 0x001c1fff120a7589 */ /* 0x000fe200000e0000 */
[C---:B------:R-:W-:Y:S01]  /*e750*/  VIADD R20, R14.reuse, 0x8 ;  /* 0x000000080e147836 */ /* 0x040fe20000000000 */
[----:B------:R-:W-:Y:S01]  /*e760*/  UIADD3 UR4, UR4, 0x2d820, URZ ;  /* 0x0002d82004047890 */ /* 0x000fe2000fffe03f */
[CC--:B------:R-:W-:Y:S01]  /*e770*/  ISETP.GE.OR P1, PT, R14.reuse, R21.reuse, P0 ;  /* 0x000000150e00720c */ /* 0x0c0fe20000726670 */
[----:B------:R-:W0:Y:S01]  /*e780*/  SHFL.IDX PT, R11, R15, RZ, 0x1c1f ;  /* 0x001c1fff0f0b7589 */ /* 0x000e2200000e0000 */
[-C--:B------:R-:W-:Y:S01]  /*e790*/  ISETP.GE.AND P2, PT, R14, R21.reuse, PT ;  /* 0x000000150e00720c */ /* 0x080fe20003f46270 */
[----:B------:R-:W-:Y:S01]  /*e7a0*/  UPRMT UR4, URZ, 0x654, UR4 ;  /* 0x000006543f047896 */ /* 0x000fe20008000004 */
[----:B------:R-:W-:Y:S01]  /*e7b0*/  ISETP.GE.OR P0, PT, R20, R21, P0 ;  /* 0x000000151400720c */ /* 0x000fe20000706670 */
[----:B------:R-:W1:Y:S01]  /*e7c0*/  SHFL.IDX PT, R13, R15, 0x1, 0x1c1f ;  /* 0x003c1f000f0d7f89 */ /* 0x000e6200000e0000 */
[----:B------:R-:W-:-:S03]  /*e7d0*/  LOP3.LUT R9, R8, 0x7ffffffc, RZ, 0xc0, !PT ;  /* 0x7ffffffc08097812 */ /* 0x000fc600078ec0ff */
[----:B------:R2:W3:Y:S02]  /*e7e0*/  SHFL.IDX PT, R6, R24, RZ, 0x1c1f ;  /* 0x001c1fff18067589 */ /* 0x0004e400000e0000 */
[----:B------:R-:W-:Y:S01]  /*e7f0*/  IMAD.IADD R9, R2, 0x1, -R9 ;  /* 0x0000000102097824 */ /* 0x000fe200078e0a09 */
[----:B------:R-:W-:Y:S01]  /*e800*/  SYNCS.ARRIVE.TRANS64.RED.A1T0 RZ, [UR4], RZ ;  /* 0x000000ffffff79a7 */ /* 0x000fe20008100404 */
[----:B------:R2:W4:Y:S02]  /*e810*/  SHFL.IDX PT, R7, R25, RZ, 0x1c1f ;  /* 0x001c1fff19077589 */ /* 0x00052400000e0000 */
[----:B------:R-:W-:Y:S02]  /*e820*/  IMAD.SHL.U32 R9, R9, 0x2, RZ ;  /* 0x0000000209097824 */ /* 0x000fe400078e00ff */
        /* <DEDUP_REMOVED lines=9> */
[----:B------:R-:W-:Y:S01]  /*e8c0*/  VIADD R10, R9, 0x20 ;  /* 0x00000020090a7836 */ /* 0x000fe20000000000 */
[----:B------:R-:W-:Y:S01]  /*e8d0*/  ISETP.GE.AND P2, PT, R2, UR4, PT ;  /* 0x0000000402007c0c */ /* 0x000fe2000bf46270 */
[----:B------:R-:W-:Y:S01]  /*e8e0*/  ULDC.64 UR6, c[0x0][0x208] ;  /* 0x0000820000067ab9 */ /* 0x000fe20000000a00 */
[----:B------:R-:W-:Y:S01]  /*e8f0*/  ISETP.GE.AND P3, PT, R3, UR4, PT ;  /* 0x0000000403007c0c */ /* 0x000fe2000bf66270 */
[C---:B------:R-:W-:Y:S01]  /*e900*/  VIADD R22, R9.reuse, 0x38 ;  /* 0x0000003809167836 */ /* 0x040fe20000000000 */
[----:B------:R-:W-:Y:S01]  /*e910*/  ISETP.GE.AND P4, PT, R10, UR4, PT ;  /* 0x000000040a007c0c */ /* 0x000fe2000bf86270 */
[----:B------:R-:W-:-:S06]  /*e920*/  VIADD R23, R9, 0x40 ;  /* 0x0000004009177836 */ /* 0x000fcc0000000000 */
[----:B------:R-:W-:Y:S02]  /*e930*/  @!P1 LEA.HI R0, R0, R0, RZ, 0x1 ;  /* 0x0000000000009211 */ /* 0x000fe400078f08ff */
[----:B------:R-:W-:Y:S02]  /*e940*/  @!P2 LEA.HI R2, R2, R2, RZ, 0x1 ;  /* 0x000000020202a211 */ /* 0x000fe400078f08ff */
[----:B------:R-:W-:Y:S02]  /*e950*/  @!P3 LEA.HI R8, R3, R3, RZ, 0x1 ;  /* 0x000000030308b211 */ /* 0x000fe400078f08ff */
[----:B------:R-:W-:Y:S02]  /*e960*/  @!P1 LOP3.LUT R11, R0, 0xfffffffe, RZ, 0xc0, !PT ;  /* 0xfffffffe000b9812 */ /* 0x000fe400078ec0ff */
[----:B------:R-:W-:Y:S02]  /*e970*/  @!P4 LEA.HI R0, R10, R10, RZ, 0x1 ;  /* 0x0000000a0a00c211 */ /* 0x000fe400078f08ff */
[----:B------:R-:W-:Y:S01]  /*e980*/  @!P2 LOP3.LUT R13, R2, 0xfffffffe, RZ, 0xc0, !PT ;  /* 0xfffffffe020da812 */ /* 0x000fe200078ec0ff */
[----:B---34-:R-:W-:Y:S01]  /*e990*/  @!P0 IMAD.WIDE R2, R9, 0x4, R6 ;  /* 0x0000000409028825 */ /* 0x018fe200078e0206 */
[----:B------:R-:W-:-:S02]  /*e9a0*/  @!P3 LOP3.LUT R15, R8, 0xfffffffe, RZ, 0xc0, !PT ;  /* 0xfffffffe080fb812 */ /* 0x000fc400078ec0ff */
[----:B------:R-:W-:Y:S01]  /*e9b0*/  @!P4 LOP3.LUT R19, R0, 0xfffffffe, RZ, 0xc0, !PT ;  /* 0xfffffffe0013c812 */ /* 0x000fe200078ec0ff */
[--C-:B------:R-:W-:Y:S01]  /*e9c0*/  @!P1 IMAD.WIDE R10, R11, 0x4, R6.reuse ;  /* 0x000000040b0a9825 */ /* 0x100fe200078e0206 */
[----:B------:R0:W-:Y:S03]  /*e9d0*/  @!P0 ST.E.64 desc[UR6][R2.64], R4 ;  /* 0x0000000402008985 */ /* 0x0001e6000c101b06 */
[----:B------:R-:W-:Y:S01]  /*e9e0*/  VIADD R0, R9, 0x28 ;  /* 0x0000002809007836 */ /* 0x000fe20000000000 */
[----:B------:R1:W-:Y:S01]  /*e9f0*/  @!P1 ST.E.64 desc[UR6][R10.64], R92 ;  /* 0x0000005c0a009985 */ /* 0x0003e2000c101b06 */
[----:B------:R-:W-:-:S03]  /*ea00*/  @!P2 IMAD.WIDE R12, R13, 0x4, R6 ;  /* 0x000000040d0ca825 */ /* 0x000fc600078e0206 */
[----:B------:R-:W-:Y:S01]  /*ea10*/  ISETP.GE.AND P0, PT, R0, UR4, PT ;  /* 0x0000000400007c0c */ /* 0x000fe2000bf06270 */
[----:B------:R-:W-:Y:S01]  /*ea20*/  VIADD R8, R9, 0x30 ;  /* 0x0000003009087836 */ /* 0x000fe20000000000 */
[----:B------:R2:W-:Y:S01]  /*ea30*/  @!P2 ST.E.64 desc[UR6][R12.64], R96 ;  /* 0x000000600c00a985 */ /* 0x0005e2000c101b06 */
[--C-:B------:R-:W-:Y:S01]  /*ea40*/  @!P3 IMAD.WIDE R14, R15, 0x4, R6.reuse ;  /* 0x000000040f0eb825 */ /* 0x100fe200078e0206 */
[----:B------:R-:W-:Y:S02]  /*ea50*/  ISETP.GE.AND P2, PT, R22, UR4, PT ;  /* 0x0000000416007c0c */ /* 0x000fe4000bf46270 */
        /* <DEDUP_REMOVED lines=8> */
[----:B------:R-:W-:Y:S01]  /*eae0*/  VIADD R5, R9, 0x58 ;  /* 0x0000005809057836 */ /* 0x000fe20000000000 */
[----:B------:R-:W-:-:S02]  /*eaf0*/  ISETP.GE.AND P5, PT, R3, UR4, PT ;  /* 0x0000000403007c0c */ /* 0x000fc4000bfa6270 */
[----:B------:R-:W-:Y:S02]  /*eb00*/  ISETP.GE.AND P4, PT, R2, UR4, PT ;  /* 0x0000000402007c0c */ /* 0x000fe4000bf86270 */
[----:B------:R-:W-:Y:S02]  /*eb10*/  ISETP.GE.AND P6, PT, R5, UR4, PT ;  /* 0x0000000405007c0c */ /* 0x000fe4000bfc6270 */
[----:B------:R-:W-:Y:S02]  /*eb20*/  @!P1 LEA.HI R8, R8, R8, RZ, 0x1 ;  /* 0x0000000808089211 */ /* 0x000fe400078f08ff */
[----:B------:R-:W-:Y:S02]  /*eb30*/  @!P2 LEA.HI R22, R22, R22, RZ, 0x1 ;  /* 0x000000161616a211 */ /* 0x000fe400078f08ff */
[----:B------:R-:W-:Y:S02]  /*eb40*/  @!P3 LEA.HI R23, R23, R23, RZ, 0x1 ;  /* 0x000000171717b211 */ /* 0x000fe400078f08ff */
[----:B-1----:R-:W-:-:S02]  /*eb50*/  @!P2 LOP3.LUT R11, R22, 0xfffffffe, RZ, 0xc0, !PT ;  /* 0xfffffffe160ba812 */ /* 0x002fc400078ec0ff */
[----:B------:R-:W-:Y:S02]  /*eb60*/  @!P5 LEA.HI R4, R3, R3, RZ, 0x1 ;  /* 0x000000030304d211 */ /* 0x000fe400078f08ff */
[----:B------:R-:W-:Y:S02]  /*eb70*/  @!P4 LEA.HI R2, R2, R2, RZ, 0x1 ;  /* 0x000000020202c211 */ /* 0x000fe400078f08ff */
[----:B------:R-:W-:Y:S02]  /*eb80*/  @!P6 LEA.HI R10, R5, R5, RZ, 0x1 ;  /* 0x00000005050ae211 */ /* 0x000fe400078f08ff */
[----:B------:R-:W-:Y:S02]  /*eb90*/  @!P0 LOP3.LUT R3, R0, 0xfffffffe, RZ, 0xc0, !PT ;  /* 0xfffffffe00038812 */ /* 0x000fe400078ec0ff */
[----:B------:R-:W-:Y:S02]  /*eba0*/  @!P1 LOP3.LUT R5, R8, 0xfffffffe, RZ, 0xc0, !PT ;  /* 0xfffffffe08059812 */ /* 0x000fe400078ec0ff */
[----:B--2---:R-:W-:-:S02]  /*ebb0*/  @!P3 LOP3.LUT R13, R23, 0xfffffffe, RZ, 0xc0, !PT ;  /* 0xfffffffe170db812 */ /* 0x004fc400078ec0ff */
[----:B---3--:R-:W-:Y:S01]  /*ebc0*/  @!P4 LOP3.LUT R15, R2, 0xfffffffe, RZ, 0xc0, !PT ;  /* 0xfffffffe020fc812 */ /* 0x008fe200078ec0ff */
[--C-:B------:R-:W-:Y:S01]  /*ebd0*/  @!P0 IMAD.WIDE R2, R3, 0x4, R6.reuse ;  /* 0x0000000403028825 */ /* 0x100fe200078e0206 */
[----:B0-----:R-:W-:Y:S02]  /*ebe0*/  @!P5 LOP3.LUT R19, R4, 0xfffffffe, RZ, 0xc0, !PT ;  /* 0xfffffffe0413d812 */ /* 0x001fe400078ec0ff */
[----:B------:R-:W-:Y:S01]  /*ebf0*/  @!P6 LOP3.LUT R23, R10, 0xfffffffe, RZ, 0xc0, !PT ;  /* 0xfffffffe0a17e812 */ /* 0x000fe200078ec0ff */
        /* <DEDUP_REMOVED lines=12> */
[----:B------:R0:W-:Y:S02]  /*ecc0*/  @!P6 ST.E.64 desc[UR6][R6.64], R132 ;  /* 0x000000840600e985 */ /* 0x0001e4000c101b06 */
.L_x_929:
[----:B------:R-:W-:Y:S05]  /*ecd0*/  BSYNC B0 ;  /* 0x0000000000007941 */ /* 0x000fea0003800000 */
.L_x_928:
[----:B------:R-:W-:Y:S01]  /*ece0*/  ISETP.GE.AND P0, PT, R20, R21, PT ;  /* 0x000000151400720c */ /* 0x000fe20003f06270 */
[----:B0-----:R0:W1:Y:S04]  /*ecf0*/  SHFL.IDX PT, R15, R25, 0x1, 0x1c1f ;  /* 0x003c1f00190f7f89 */ /* 0x00106800000e0000 */
[----:B------:R0:W0:Y:S08]  /*ed00*/  SHFL.IDX PT, R14, R24, 0x1, 0x1c1f ;  /* 0x003c1f00180e7f89 */ /* 0x00003000000e0000 */
        /* <DEDUP_REMOVED lines=13> */
[----:B------:R-:W-:Y:S01]  /*ede0*/  ULDC.64 UR6, c[0x0][0x208] ;  /* 0x0000820000067ab9 */ /* 0x000fe20000000a00 */
[----:B------:R-:W-:Y:S01]  /*edf0*/  ISETP.GE.AND P1, PT, R12, UR4, PT ;  /* 0x000000040c007c0c */ /* 0x000fe2000bf26270 */
[----:B------:R-:W-:-:S02]  /*ee00*/  VIADD R18, R9, 0x40 ;  /* 0x0000004009127836 */ /* 0x000fc40000000000 */
[C---:B------:R-:W-:Y:S02]  /*ee10*/  VIADD R19, R9.reuse, 0x48 ;  /* 0x0000004809137836 */ /* 0x040fe40000000000 */
[----:B------:R-:W-:Y:S01]  /*ee20*/  @!P3 LEA.HI R0, R0, R0, RZ, 0x1 ;  /* 0x000000000000b211 */ /* 0x000fe200078f08ff */
[----:B------:R-:W-:Y:S01]  /*ee30*/  VIADD R20, R9, 0x50 ;  /* 0x0000005009147836 */ /* 0x000fe20000000000 */
[----:B------:R-:W-:Y:S02]  /*ee40*/  @!P4 LEA.HI R2, R2, R2, RZ, 0x1 ;  /* 0x000000020202c211 */ /* 0x000fe400078f08ff */
[----:B------:R-:W-:Y:S02]  /*ee50*/  @!P5 LEA.HI R3, R3, R3, RZ, 0x1 ;  /* 0x000000030303d211 */ /* 0x000fe400078f08ff */
[----:B------:R-:W-:Y:S01]  /*ee60*/  @!P3 LOP3.LUT R5, R0, 0xfffffffe, RZ, 0xc0, !PT ;  /* 0xfffffffe0005b812 */ /* 0x000fe200078ec0ff */
[----:B------:R-:W-:Y:S01]  /*ee70*/  VIADD R0, R9, 0x30 ;  /* 0x0000003009007836 */ /* 0x000fe20000000000 */
[----:B----4-:R-:W-:-:S02]  /*ee80*/  @!P4 LOP3.LUT R7, R2, 0xfffffffe, RZ, 0xc0, !PT ;  /* 0xfffffffe0207c812 */ /* 0x010fc400078ec0ff */
[----:B------:R-:W-:Y:S01]  /*ee90*/  @!P5 LOP3.LUT R11, R3, 0xfffffffe, RZ, 0xc0, !PT ;  /* 0xfffffffe030bd812 */ /* 0x000fe200078ec0ff */
[--C-:B01----:R-:W-:Y:S01]  /*eea0*/  @!P2 IMAD.WIDE R2, R9, 0x4, R14.reuse ;  /* 0x000000040902a825 */ /* 0x103fe200078e020e */
[----:B------:R-:W-:Y:S02]  /*eeb0*/  @!P0 LEA.HI R8, R8, R8, RZ, 0x1 ;  /* 0x0000000808088211 */ /* 0x000fe400078f08ff */
[----:B------:R-:W-:Y:S01]  /*eec0*/  ISETP.GE.AND P6, PT, R20, UR4, PT ;  /* 0x0000000414007c0c */ /* 0x000fe2000bfc6270 */
[--C-:B------:R-:W-:Y:S01]  /*eed0*/  @!P3 IMAD.WIDE R4, R5, 0x4, R14.reuse ;  /* 0x000000040504b825 */ /* 0x100fe200078e020e */
[----:B------:R0:W-:Y:S01]  /*eee0*/  @!P2 ST.E.64 desc[UR6][R2.64], R90 ;  /* 0x0000005a0200a985 */ /* 0x0001e2000c101b06 */
[----:B------:R-:W-:Y:S02]  /*eef0*/  ISETP.GE.AND P2, PT, R0, UR4, PT ;  /* 0x0000000400007c0c */ /* 0x000fe4000bf46270 */
[----:B---3--:R-:W-:Y:S01]  /*ef00*/  @!P4 IMAD.WIDE R6, R7, 0x4, R14 ;  /* 0x000000040706c825 */ /* 0x008fe200078e020e */
        /* <DEDUP_REMOVED lines=21> */
[----:B------:R-:W-:-:S02]  /*f060*/  @!P3 LOP3.LUT R13, R13, 0xfffffffe, RZ, 0xc0, !PT ;  /* 0xfffffffe0d0db812 */ /* 0x000fc400078ec0ff */
[----:B---3--:R-:W-:Y:S02]  /*f070*/  @!P4 LOP3.LUT R11, R18, 0xfffffffe, RZ, 0xc0, !PT ;  /* 0xfffffffe120bc812 */ /* 0x008fe400078ec0ff */
[----:B------:R-:W-:Y:S02]  /*f080*/  ISETP.GE.AND P0, PT, R9, UR4, PT ;  /* 0x0000000409007c0c */ /* 0x000fe4000bf06270 */
[----:B------:R-:W-:Y:S02]  /*f090*/  @!P5 LOP3.LUT R19, R19, 0xfffffffe, RZ, 0xc0, !PT ;  /* 0xfffffffe1313d812 */ /* 0x000fe400078ec0ff */
[----:B------:R-:W-:Y:S01]  /*f0a0*/  @!P6 LOP3.LUT R21, R20, 0xfffffffe, RZ, 0xc0, !PT ;  /* 0xfffffffe1415e812 */ /* 0x000fe200078ec0ff */
        /* <DEDUP_REMOVED lines=11> */
[----:B------:R-:W-:Y:S01]  /*f160*/  LEA.HI R9, R9, R9, RZ, 0x1 ;  /* 0x0000000909097211 */ /* 0x000fe200078f08ff */
[----:B------:R-:W-:-:S03]  /*f170*/  ULDC.64 UR4, c[0x0][0x208] ;  /* 0x0000820000047ab9 */ /* 0x000fc60000000a00 */
[----:B0-----:R-:W-:-:S05]  /*f180*/  LOP3.LUT R3, R9, 0xfffffffe, RZ, 0xc0, !PT ;  /* 0xfffffffe09037812 */ /* 0x001fca00078ec0ff */
[----:B------:R-:W-:-:S05]  /*f190*/  IMAD.WIDE R2, R3, 0x4, R14 ;  /* 0x0000000403027825 */ /* 0x000fca00078e020e */
[----:B------:R0:W-:Y:S01]  /*f1a0*/  ST.E.64 desc[UR4][R2.64], R134 ;  /* 0x0000008602007985 */ /* 0x0001e2000c101b04 */
[----:B------:R-:W-:Y:S05]  /*f1b0*/  BRA `(.L_x_848) ;  /* 0x0000004800287947 */ /* 0x000fea0003800000 */
.L_x_927:
[----:B------:R-:W-:-:S05]  /*f1c0*/  VIADD R0, R2, 0xffffff80 ;  /* 0xffffff8002007836 */ /* 0x000fca0000000000 */
[----:B------:R-:W-:-:S13]  /*f1d0*/  ISETP.GT.AND P0, PT, R0, 0xbf, PT ;  /* 0x000000bf0000780c */ /* 0x000fda0003f04270 */
[----:B------:R-:W-:Y:S05]  /*f1e0*/  @P0 BRA `(.L_x_848) ;  /* 0x00000048001c0947 */ /* 0x000fea0003800000 */
[----:B------:R-:W0:Y:S01]  /*f1f0*/  S2R R3, SR_CTAID.X ;  /* 0x0000000000037919 */ /* 0x000e220000002500 */
[----:B------:R-:W1:Y:S01]  /*f200*/  LDC R6, c[0x0][0xbe8] ;  /* 0x0002fa00ff067b82 */ /* 0x000e620000000800 */
[----:B------:R-:W-:Y:S01]  /*f210*/  ULDC UR4, c[0x0][0xa88] ;  /* 0x0002a20000047ab9 */ /* 0x000fe20000000800 */
[----:B0-----:R-:W-:Y:S02]  /*f220*/  IMAD R2, R3, 0xc0, R2 ;  /* 0x000000c003027824 */ /* 0x001fe400078e0202 */
[----:B-1----:R-:W-:Y:S02]  /*f230*/  IMAD R3, R6, UR4, RZ ;  /* 0x0000000406037c24 */ /* 0x002fe4000f8e02ff */
[----:B------:R-:W-:-:S05]  /*f240*/  VIADD R0, R2, 0xffffff80 ;  /* 0xffffff8002007836 */ /* 0x000fca0000000000 */
[----:B------:R-:W-:-:S13]  /*f250*/  ISETP.GE.AND P0, PT, R0, R3, PT ;  /* 0x000000030000720c */ /* 0x000fda0003f06270 */
[----:B------:R-:W-:Y:S05]  /*f260*/  @P0 BRA `(.L_x_848) ;  /* 0x0000004400fc0947 */ /* 0x000fea0003800000 */
[----:B------:R-:W-:Y:S01]  /*f270*/  ISETP.NE.AND P0, PT, R6, 0x1, PT ;  /* 0x000000010600780c */ /* 0x000fe20003f05270 */
[----:B------:R-:W0:Y:S01]  /*f280*/  S2UR UR7, SR_CTAID.Z ;  /* 0x00000000000779c3 */ /* 0x000e220000002700 */
[----:B------:R-:W-:Y:S01]  /*f290*/  R2UR UR11, R17 ;  /* 0x00000000110b72ca */ /* 0x000fe200000e0000 */
[----:B------:R-:W-:Y:S01]  /*f2a0*/  ULDC.64 UR8, c[0x0][0xbd0] ;  /* 0x0002f40000087ab9 */ /* 0x000fe20000000a00 */
[----:B------:R-:W-:Y:S01]  /*f2b0*/  IMAD.MOV.U32 R5, RZ, RZ, R0 ;  /* 0x000000ffff057224 */ /* 0x000fe200078e0000 */
[----:B------:R-:W-:-:S04]  /*f2c0*/  ULDC.64 UR12, c[0x0][0x208] ;  /* 0x00008200000c7ab9 */ /* 0x000fc80000000a00 */
[----:B------:R-:W1:Y:S06]  /*f2d0*/  LDC.64 R10, c[0x0][0xbd8] ;  /* 0x0002f600ff0a7b82 */ /* 0x000e6c0000000a00 */
[----:B------:R-:W-:Y:S02]  /*f2e0*/  USHF.R.S32.HI UR6, URZ, 0x1f, UR11 ;  /* 0x0000001f3f067899 */ /* 0x000fe4000801140b */
[----:B------:R-:W2:Y:S01]  /*f2f0*/  @P0 LDC R7, c[0x0][0xbec] ;  /* 0x0002fb00ff070b82 */ /* 0x000ea20000000800 */
[----:B------:R-:W-:Y:S02]  /*f300*/  UIMAD.WIDE.U32 UR4, UR11, UR8, URZ ;  /* 0x000000080b0472a5 */ /* 0x000fe4000f8e003f */
[----:B------:R-:W-:-:S04]  /*f310*/  UIMAD UR6, UR6, UR8, URZ ;  /* 0x00000008060672a4 */ /* 0x000fc8000f8e023f */
[----:B------:R-:W-:Y:S01]  /*f320*/  UIMAD UR6, UR11, UR9, UR6 ;  /* 0x000000090b0672a4 */ /* 0x000fe2000f8e0206 */
[----:B------:R-:W3:Y:S01]  /*f330*/  @P0 LDC R9, c[0x0][0xbf0] ;  /* 0x0002fc00ff090b82 */ /* 0x000ee20000000800 */
[----:B0-----:R-:W-:Y:S01]  /*f340*/  USHF.R.S32.HI UR8, URZ, 0x1f, UR7 ;  /* 0x0000001f3f087899 */ /* 0x001fe20008011407 */
[----:B------:R-:W-:Y:S01]  /*f350*/  IMAD.U32 R3, RZ, RZ, UR5 ;  /* 0x00000005ff037e24 */ /* 0x000fe2000f8e00ff */
[----:B------:R-:W-:Y:S01]  /*f360*/  UIADD3 UR6, UR5, UR6, URZ ;  /* 0x0000000605067290 */ /* 0x000fe2000fffe03f */
[----:B------:R-:W-:Y:S02]  /*f370*/  IMAD.U32 R2, RZ, RZ, UR4 ;  /* 0x00000004ff027e24 */ /* 0x000fe4000f8e00ff */
[----:B------:R-:W-:Y:S02]  /*f380*/  ULDC.64 UR4, c[0x0][0xbe0] ;  /* 0x0002f80000047ab9 */ /* 0x000fe40000000a00 */
[----:B------:R-:W0:Y:S01]  /*f390*/  S2UR UR10, SR_CTAID.Y ;  /* 0x00000000000a79c3 */ /* 0x000e220000002600 */
[----:B------:R-:W-:-:S02]  /*f3a0*/  IMAD.U32 R3, RZ, RZ, UR6 ;  /* 0x00000006ff037e24 */ /* 0x000fc4000f8e00ff */
[C---:B-1----:R-:W-:Y:S02]  /*f3b0*/  IMAD R12, R10.reuse, UR8, RZ ;  /* 0x000000080a0c7c24 */ /* 0x042fe4000f8e02ff */
[----:B------:R-:W-:-:S03]  /*f3c0*/  IMAD.WIDE.U32 R2, R10, UR7, R2 ;  /* 0x000000070a027c25 */ /* 0x000fc6000f8e0002 */
[----:B------:R-:W0:Y:S01]  /*f3d0*/  LDC R8, c[0x0][0xc50] ;  /* 0x00031400ff087b82 */ /* 0x000e220000000800 */
[----:B--2---:R-:W-:-:S04]  /*f3e0*/  @P0 IMAD.HI.U32 R4, R0, R7, RZ ;  /* 0x0000000700040227 */ /* 0x004fc800078e00ff */
[----:B------:R-:W-:Y:S02]  /*f3f0*/  IMAD R7, RZ, RZ, -UR11 ;  /* 0x8000000bff077e24 */ /* 0x000fe4000f8e02ff */
[----:B------:R-:W-:Y:S01]  /*f400*/  IMAD R11, R11, UR7, R12 ;  /* 0x000000070b0b7c24 */ /* 0x000fe2000f8e020c */
[----:B---3--:R-:W-:-:S03]  /*f410*/  @P0 SHF.R.U32.HI R5, RZ, R9, R4 ;  /* 0x00000009ff050219 */ /* 0x008fc60000011604 */
[----:B------:R-:W-:Y:S02]  /*f420*/  IMAD.IADD R3, R11, 0x1, R3 ;  /* 0x000000010b037824 */ /* 0x000fe400078e0203 */
[----:B0-----:R-:W-:Y:S02]  /*f430*/  IMAD R9, R8, R7, UR10 ;  /* 0x0000000a08097e24 */ /* 0x001fe4000f8e0207 */
[----:B------:R-:W-:Y:S02]  /*f440*/  IMAD.MOV R7, RZ, RZ, -R5 ;  /* 0x000000ffff077224 */ /* 0x000fe400078e0a05 */
[----:B------:R-:W-:Y:S01]  /*f450*/  IMAD.WIDE.U32 R2, R9, UR4, R2 ;  /* 0x0000000409027c25 */ /* 0x000fe2000f8e0002 */
[----:B------:R-:W-:-:S03]  /*f460*/  SHF.R.S32.HI R4, RZ, 0x1f, R9 ;  /* 0x0000001fff047819 */ /* 0x000fc60000011409 */
[----:B------:R-:W-:Y:S01]  /*f470*/  IMAD R7, R6, R7, R0 ;  /* 0x0000000706077224 */ /* 0x000fe200078e0200 */
[----:B------:R-:W-:Y:S01]  /*f480*/  IADD3 R2, P0, R5, R2, RZ ;  /* 0x0000000205027210 */ /* 0x000fe20007f1e0ff */
[----:B------:R-:W-:-:S03]  /*f490*/  IMAD R4, R4, UR4, RZ ;  /* 0x0000000404047c24 */ /* 0x000fc6000f8e02ff */
[----:B------:R-:W-:Y:S01]  /*f4a0*/  SHF.R.S32.HI R0, RZ, 0x1f, R7 ;  /* 0x0000001fff007819 */ /* 0x000fe20000011407 */
[----:B------:R-:W-:Y:S01]  /*f4b0*/  IMAD R4, R9, UR5, R4 ;  /* 0x0000000509047c24 */ /* 0x000fe2000f8e0204 */
[----:B------:R-:W-:Y:S01]  /*f4c0*/  SHF.R.S32.HI R9, RZ, 0x1f, R5 ;  /* 0x0000001fff097819 */ /* 0x000fe20000011405 */
[----:B------:R-:W-:Y:S02]  /*f4d0*/  ULDC.64 UR4, c[0x0][0xbc8] ;  /* 0x0002f20000047ab9 */ /* 0x000fe40000000a00 */
[----:B------:R-:W-:Y:S01]  /*f4e0*/  IMAD R0, R0, UR4, RZ ;  /* 0x0000000400007c24 */ /* 0x000fe2000f8e02ff */
[----:B------:R-:W-:-:S03]  /*f4f0*/  IADD3.X R3, R9, R3, R4, P0, !PT ;  /* 0x0000000309037210 */ /* 0x000fc600007fe404 */
[C---:B------:R-:W-:Y:S02]  /*f500*/  IMAD R5, R7.reuse, UR5, R0 ;  /* 0x0000000507057c24 */ /* 0x040fe4000f8e0200 */
[----:B------:R-:W-:Y:S01]  /*f510*/  IMAD.WIDE.U32 R2, R7, UR4, R2 ;  /* 0x0000000407027c25 */ /* 0x000fe2000f8e0002 */
[----:B------:R-:W-:-:S03]  /*f520*/  ULDC.64 UR4, c[0x0][0xba8] ;  /* 0x0002ea0000047ab9 */ /* 0x000fc60000000a00 */
[----:B------:R-:W-:Y:S01]  /*f530*/  IMAD.IADD R3, R3, 0x1, R5 ;  /* 0x0000000103037824 */ /* 0x000fe200078e0205 */
[----:B------:R-:W-:-:S04]  /*f540*/  LEA R4, P0, R2, UR4, 0x2 ;  /* 0x0000000402047c11 */ /* 0x000fc8000f8010ff */
[----:B------:R-:W-:Y:S01]  /*f550*/  LEA.HI.X R5, R2, UR5, R3, 0x2, P0 ;  /* 0x0000000502057c11 */ /* 0x000fe200080f1403 */
[----:B------:R-:W-:-:S05]  /*f560*/  IMAD.MOV.U32 R3, RZ, RZ, -0x800000 ;  /* 0xff800000ff037424 */ /* 0x000fca00078e00ff */
[----:B------:R0:W-:Y:S01]  /*f570*/  STG.E desc[UR12][R4.64], R3 ;  /* 0x0000000304007986 */ /* 0x0001e2000c10190c */
[----:B------:R-:W-:Y:S05]  /*f580*/  BRA `(.L_x_848) ;  /* 0x0000004400347947 */ /* 0x000fea0003800000 */
.L_x_846:
        /* <DEDUP_REMOVED lines=18> */
.L_x_930:
[----:B------:R-:W-:Y:S01]  /*f6b0*/  ULDC UR7, c[0x0][0xc50] ;  /* 0x0003140000077ab9 */ /* 0x000fe20000000800 */
[----:B------:R-:W-:Y:S01]  /*f6c0*/  UMOV UR36, UR6 ;  /* 0x0000000600247c82 */ /* 0x000fe20008000000 */
[----:B------:R-:W-:-:S11]  /*f6d0*/  UISETP.NE.AND UP0, UPT, UR7, 0x1, UPT ;  /* 0x000000010700788c */ /* 0x000fd6000bf05270 */
[----:B------:R-:W-:Y:S01]  /*f6e0*/  @UP0 ULDC UR4, c[0x0][0xc54] ;  /* 0x0003150000040ab9 */ /* 0x000fe20000000800 */
[----:B------:R-:W-:Y:S01]  /*f6f0*/  @UP0 ULDC UR8, c[0x0][0xc58] ;  /* 0x0003160000080ab9 */ /* 0x000fe20000000800 */
[----:B------:R-:W-:-:S04]  /*f700*/  UIMAD.WIDE.U32 UR4, UR6, UR4, URZ ;  /* 0x00000004060472a5 */ /* 0x000fc8000f8e003f */
[----:B------:R-:W-:-:S12]  /*f710*/  @UP0 USHF.R.U32.HI UR36, URZ, UR8, UR5 ;  /* 0x000000083f240299 */ /* 0x000fd80008011605 */
.L_x_931:
[----:B------:R-:W-:Y:S01]  /*f720*/  ISETP.GE.AND P0, PT, R19, RZ, PT ;  /* 0x000000ff1300720c */ /* 0x000fe20003f06270 */
[----:B------:R-:W-:Y:S01]  /*f730*/  UIADD3 UR47, -UR36, URZ, URZ ;  /* 0x0000003f242f7290 */ /* 0x000fe2000fffe13f */
[----:B------:R-:W-:Y:S02]  /*f740*/  IMAD.MOV.U32 R3, RZ, RZ, 0x1 ;  /* 0x00000001ff037424 */ /* 0x000fe400078e00ff */
[----:B------:R-:W-:Y:S01]  /*f750*/  IMAD.MOV.U32 R0, RZ, RZ, RZ ;  /* 0x000000ffff007224 */ /* 0x000fe200078e00ff */
[----:B------:R-:W-:Y:S01]  /*f760*/  UIMAD UR47, UR7, UR47, UR6 ;  /* 0x0000002f072f72a4 */ /* 0x000fe2000f8e0206 */
[----:B------:R-:W-:-:S07]  /*f770*/  IMAD.MOV.U32 R4, RZ, RZ, 0x1 ;  /* 0x00000001ff047424 */ /* 0x000fce00078e00ff */
[----:B------:R-:W-:Y:S05]  /*f780*/  @!P0 BRA `(.L_x_932) ;  /* 0x0000003c00fc8947 */ /* 0x000fea0003800000 */
[----:B------:R-:W0:Y:S01]  /*f790*/  S2UR UR48, SR_CTAID.X ;  /* 0x00000000003079c3 */ /* 0x000e220000002500 */
[----:B------:R-:W-:Y:S01]  /*f7a0*/  ULDC.64 UR4, c[0x0][0x418] ;  /* 0x0001060000047ab9 */ /* 0x000fe20000000a00 */
[----:B------:R-:W-:Y:S01]  /*f7b0*/  ULDC UR6, c[0x0][0x448] ;  /* 0x0001120000067ab9 */ /* 0x000fe20000000800 */
[----:B------:R-:W-:Y:S02]  /*f7c0*/  UISETP.NE.U32.AND UP0, UPT, UR4, URZ, UPT ;  /* 0x0000003f0400728c */ /* 0x000fe4000bf05070 */
[----:B------:R-:W-:Y:S02]  /*f7d0*/  UISETP.NE.AND UP1, UPT, UR6, 0x1, UPT ;  /* 0x000000010600788c */ /* 0x000fe4000bf25270 */
[----:B------:R-:W-:Y:S01]  /*f7e0*/  UISETP.NE.AND.EX UP0, UPT, UR5, URZ, UPT, UP0 ;  /* 0x0000003f0500728c */ /* 0x000fe2000bf05300 */
[----:B------:R-:W-:Y:S02]  /*f7f0*/  ULDC UR6, c[0x0][0x424] ;  /* 0x0001090000067ab9 */ /* 0x000fe40000000800 */
[----:B------:R-:W-:Y:S01]  /*f800*/  ULDC.64 UR4, c[0x0][0x9e0] ;  /* 0x0002780000047ab9 */ /* 0x000fe20000000a00 */
[----:B------:R-:W-:-:S02]  /*f810*/  USEL UR9, UR6, 0x1, UP0 ;  /* 0x0000000106097887 */ /* 0x000fc40008000000 */
[----:B------:R-:W-:Y:S01]  /*f820*/  UISETP.GE.AND UP0, UPT, UR5, 0x1, UPT ;  /* 0x000000010500788c */ /* 0x000fe2000bf06270 */
[----:B------:R-:W-:Y:S02]  /*f830*/  ULDC UR10, c[0x0][0x288] ;  /* 0x0000a200000a7ab9 */ /* 0x000fe40000000800 */
[----:B------:R-:W-:Y:S01]  /*f840*/  @UP1 ULDC UR7, c[0x0][0x44c] ;  /* 0x0001130000071ab9 */ /* 0x000fe20000000800 */
[----:B------:R-:W-:Y:S01]  /*f850*/  ULDC UR12, c[0x0][0x2f0] ;  /* 0x0000bc00000c7ab9 */ /* 0x000fe20000000800 */
[----:B------:R-:W-:Y:S01]  /*f860*/  UIADD3 UR11, -UR10, 0x1, URZ ;  /* 0x000000010a0b7890 */ /* 0x000fe2000fffe13f */
[----:B------:R-:W-:Y:S01]  /*f870*/  PLOP3.LUT P1, PT, PT, PT, UP0, 0x80, 0x0 ;  /* 0x000000000000781c */ /* 0x000fe20003f2f008 */
[----:B------:R-:W-:Y:S01]  /*f880*/  UIMAD UR13, UR9, UR12, 0x7f ;  /* 0x0000007f090d74a4 */ /* 0x000fe2000f8e020c */
[----:B------:R-:W-:Y:S01]  /*f890*/  @UP1 ULDC UR14, c[0x0][0x450] ;  /* 0x00011400000e1ab9 */ /* 0x000fe20000000800 */
[----:B------:R-:W-:Y:S02]  /*f8a0*/  UIMAD UR11, UR9, UR12, UR11 ;  /* 0x0000000c090b72a4 */ /* 0x000fe4000f8e020b */
[----:B0-----:R-:W-:-:S04]  /*f8b0*/  UIMAD UR48, UR48, 0xc0, URZ ;  /* 0x000000c0303078a4 */ /* 0x001fc8000f8e023f */
[----:B------:R-:W-:-:S04]  /*f8c0*/  UIADD3 UR8, UR48, 0xbf, URZ ;  /* 0x000000bf30087890 */ /* 0x000fc8000fffe03f */
[----:B------:R-:W-:-:S04]  /*f8d0*/  UIMAD.WIDE.U32 UR6, UR8, UR7, URZ ;  /* 0x00000007080672a5 */ /* 0x000fc8000f8e003f */
[----:B------:R-:W-:Y:S02]  /*f8e0*/  @UP1 USHF.R.U32.HI UR8, URZ, UR14, UR7 ;  /* 0x0000000e3f081299 */ /* 0x000fe40008011607 */
[----:B------:R-:W-:Y:S02]  /*f8f0*/  USHF.R.S32.HI UR7, URZ, 0x1f, UR13 ;  /* 0x0000001f3f077899 */ /* 0x000fe4000801140d */
[----:B------:R-:W-:Y:S02]  /*f900*/  UIADD3 UR6, UR11, UR8, URZ ;  /* 0x000000080b067290 */ /* 0x000fe4000fffe03f */
[----:B------:R-:W-:Y:S02]  /*f910*/  ULEA.HI UR7, UR7, UR13, URZ, 0x7 ;  /* 0x0000000d07077291 */ /* 0x000fe4000f8f383f */
[----:B------:R-:W-:Y:S02]  /*f920*/  UIADD3 UR4, UR6, UR4, URZ ;  /* 0x0000000406047290 */ /* 0x000fe4000fffe03f */
[----:B------:R-:W-:Y:S01]  /*f930*/  USHF.R.S32.HI UR46, URZ, 0x7, UR7 ;  /* 0x000000073f2e7899 */ /* 0x000fe20008011407 */
[----:B------:R-:W-:Y:S11]  /*f940*/  @!P1 BRA `(.L_x_933) ;  /* 0x0000000000449947 */ /* 0x000ff60003800000 */
        /* <DEDUP_REMOVED lines=10> */
.L_x_934:
[----:B------:R-:W-:-:S11]  /*f9f0*/  UISETP.NE.AND UP0, UPT, UR5, 0x1, UPT ;  /* 0x000000010500788c */ /* 0x000fd6000bf05270 */
[----:B------:R-:W-:Y:S02]  /*fa00*/  @UP0 ULDC.64 UR14, c[0x0][0x9e8] ;  /* 0x00027a00000e0ab9 */ /* 0x000fe40000000a00 */
[----:B------:R-:W-:-:S04]  /*fa10*/  UIMAD.WIDE.U32 UR6, UR8, UR14, URZ ;  /* 0x0000000e080672a5 */ /* 0x000fc8000f8e003f */
[----:B------:R-:W-:-:S12]  /*fa20*/  @UP0 USHF.R.U32.HI UR8, URZ, UR15, UR7 ;  /* 0x0000000f3f080299 */ /* 0x000fd80008011607 */
.L_x_935:
[----:B------:R-:W-:-:S04]  /*fa30*/  UIMAD UR8, UR8, UR5, UR5 ;  /* 0x00000005080872a4 */ /* 0x000fc8000f8e0205 */
[----:B------:R-:W-:-:S04]  /*fa40*/  UISETP.LT.AND UP0, UPT, UR4, UR8, UPT ;  /* 0x000000080400728c */ /* 0x000fc8000bf01270 */
[----:B------:R-:W-:-:S12]  /*fa50*/  USEL UR4, UR4, UR8, UP0 ;  /* 0x0000000804047287 */ /* 0x000fd80008000000 */
.L_x_933:
[----:B------:R-:W-:Y:S01]  /*fa60*/  UIADD3 UR4, UR4, 0x7f, URZ ;  /* 0x0000007f04047890 */ /* 0x000fe2000fffe03f */
[----:B------:R-:W-:Y:S01]  /*fa70*/  @UP1 ULDC UR6, c[0x0][0x44c] ;  /* 0x0001130000061ab9 */ /* 0x000fe20000000800 */
[----:B------:R-:W-:Y:S02]  /*fa80*/  @UP1 ULDC UR11, c[0x0][0x450] ;  /* 0x00011400000b1ab9 */ /* 0x000fe40000000800 */
[----:B------:R-:W-:Y:S02]  /*fa90*/  USHF.R.S32.HI UR8, URZ, 0x1f, UR4 ;  /* 0x0000001f3f087899 */ /* 0x000fe40008011404 */
[----:B------:R-:W-:Y:S02]  /*faa0*/  UIMAD.WIDE.U32 UR6, UR48, UR6, URZ ;  /* 0x00000006300672a5 */ /* 0x000fe4000f8e003f */
[----:B------:R-:W-:Y:S02]  /*fab0*/  ULEA.HI UR8, UR8, UR4, URZ, 0x7 ;  /* 0x0000000408087291 */ /* 0x000fe4000f8f383f */
[----:B------:R-:W-:Y:S01]  /*fac0*/  UIMAD UR9, UR9, UR12, -UR10 ;  /* 0x0000000c090972a4 */ /* 0x000fe2000f8e0a0a */
[----:B------:R-:W-:Y:S01]  /*fad0*/  UMOV UR4, UR48 ;  /* 0x0000003000047c82 */ /* 0x000fe20008000000 */
[----:B------:R-:W-:-:S02]  /*fae0*/  USHF.R.S32.HI UR44, URZ, 0x7, UR8 ;  /* 0x000000073f2c7899 */ /* 0x000fc40008011408 */
[----:B------:R-:W-:Y:S02]  /*faf0*/  @UP1 USHF.R.U32.HI UR4, URZ, UR11, UR7 ;  /* 0x0000000b3f041299 */ /* 0x000fe40008011607 */
[----:B------:R-:W-:Y:S02]  /*fb00*/  UISETP.LT.AND UP0, UPT, UR46, UR44, UPT ;  /* 0x0000002c2e00728c */ /* 0x000fe4000bf01270 */
[----:B------:R-:W-:Y:S01]  /*fb10*/  UIADD3 UR4, UR9, UR4, URZ ;  /* 0x0000000409047290 */ /* 0x000fe2000fffe03f */
[----:B------:R-:W-:Y:S01]  /*fb20*/  ULDC UR8, c[0x0][0x9dc] ;  /* 0x0002770000087ab9 */ /* 0x000fe20000000800 */
[----:B------:R-:W-:Y:S02]  /*fb30*/  USEL UR12, UR46, UR44, UP0 ;  /* 0x0000002c2e0c7287 */ /* 0x000fe40008000000 */
        /* <DEDUP_REMOVED lines=12> */
.L_x_937:
[----:B------:R-:W-:-:S11]  /*fc00*/  UISETP.NE.AND UP0, UPT, UR5, 0x1, UPT ;  /* 0x000000010500788c */ /* 0x000fd6000bf05270 */
[----:B------:R-:W-:Y:S02]  /*fc10*/  @UP0 ULDC.64 UR10, c[0x0][0x9e8] ;  /* 0x00027a00000a0ab9 */ /* 0x000fe40000000a00 */
[----:B------:R-:W-:-:S04]  /*fc20*/  UIMAD.WIDE.U32 UR6, UR4, UR10, URZ ;  /* 0x0000000a040672a5 */ /* 0x000fc8000f8e003f */
[----:B------:R-:W-:-:S12]  /*fc30*/  @UP0 USHF.R.U32.HI UR4, URZ, UR11, UR7 ;  /* 0x0000000b3f040299 */ /* 0x000fd80008011607 */
.L_x_938:
[----:B------:R-:W-:-:S04]  /*fc40*/  UIMAD UR4, UR4, UR5, URZ ;  /* 0x00000005040472a4 */ /* 0x000fc8000f8e023f */
[----:B------:R-:W-:-:S04]  /*fc50*/  UISETP.LT.AND UP0, UPT, UR8, UR4, UPT ;  /* 0x000000040800728c */ /* 0x000fc8000bf01270 */
[----:B------:R-:W-:-:S12]  /*fc60*/  USEL UR8, UR8, UR4, !UP0 ;  /* 0x0000000408087287 */ /* 0x000fd8000c000000 */
.L_x_936:
[----:B------:R-:W-:Y:S02]  /*fc70*/  USHF.R.S32.HI UR4, URZ, 0x1f, UR8 ;  /* 0x0000001f3f047899 */ /* 0x000fe40008011408 */
[----:B------:R-:W-:Y:S02]  /*fc80*/  USHF.R.U32.HI UR9, URZ, 0x10, UR47 ;  /* 0x000000103f097899 */ /* 0x000fe4000801162f */
[----:B------:R-:W-:Y:S02]  /*fc90*/  ULEA.HI UR4, UR4, UR8, URZ, 0x7 ;  /* 0x0000000804047291 */ /* 0x000fe4000f8f383f */
[----:B------:R-:W-:Y:S02]  /*fca0*/  ULOP3.LUT UR47, UR47, 0xffff, URZ, 0xc0, !UPT ;  /* 0x0000ffff2f2f7892 */ /* 0x000fe4000f8ec03f */
[----:B------:R-:W-:Y:S01]  /*fcb0*/  USHF.R.S32.HI UR4, URZ, 0x7, UR4 ;  /* 0x000000073f047899 */ /* 0x000fe20008011404 */
[----:B------:R-:W-:-:S03]  /*fcc0*/  UMOV UR43, URZ ;  /* 0x0000003f002b7c82 */ /* 0x000fc60008000000 */
[----:B------:R-:W-:-:S04]  /*fcd0*/  UISETP.LT.AND UP0, UPT, URZ, UR4, UPT ;  /* 0x000000043f00728c */ /* 0x000fc8000bf01270 */
[----:B------:R-:W-:Y:S02]  /*fce0*/  USEL UR42, URZ, UR4, !UP0 ;  /* 0x000000043f2a7287 */ /* 0x000fe4000c000000 */
[----:B------:R-:W-:Y:S02]  /*fcf0*/  UISETP.NE.AND UP0, UPT, UR9, URZ, UPT ;  /* 0x0000003f0900728c */ /* 0x000fe4000bf05270 */
[----:B------:R-:W-:-:S06]  /*fd00*/  UISETP.GT.AND UP1, UPT, UR12, UR42, UPT ;  /* 0x0000002a0c00728c */ /* 0x000fcc000bf24270 */
[----:B------:R-:W-:-:S03]  /*fd10*/  PLOP3.LUT P0, PT, PT, PT, UP1, 0x80, 0x0 ;  /* 0x000000000000781c */ /* 0x000fc60003f0f018 */
[----:B------:R-:W-:-:S10]  /*fd20*/  @!UP0 ULDC UR9, c[0x0][0x9f0] ;  /* 0x00027c0000098ab9 */ /* 0x000fd40000000800 */
[----:B------:R-:W-:Y:S05]  /*fd30*/  @!P0 BRA `(.L_x_939) ;  /* 0x0000000000848947 */ /* 0x000fea0003800000 */
[----:B------:R-:W-:Y:S01]  /*fd40*/  IMAD.U32 R4, RZ, RZ, UR9 ;  /* 0x00000009ff047e24 */ /* 0x000fe2000f8e00ff */
[----:B------:R-:W-:-:S04]  /*fd50*/  UIADD3 UR4, UR9, -0x1, UR12 ;  /* 0xffffffff09047890 */ /* 0x000fc8000fffe00c */
[-C--:B------:R-:W-:Y:S01]  /*fd60*/  IABS R0, R4.reuse ;  /* 0x0000000400007213 */ /* 0x080fe20000000000 */
[----:B------:R-:W-:Y:S01]  /*fd70*/  UIADD3 UR6, -UR42, UR4, URZ ;  /* 0x000000042a067290 */ /* 0x000fe2000fffe13f */
[----:B------:R-:W-:Y:S02]  /*fd80*/  IABS R6, R4 ;  /* 0x0000000400067213 */ /* 0x000fe40000000000 */
[----:B------:R-:W-:Y:S01]  /*fd90*/  R2UR UR10, R0 ;  /* 0x00000000000a72ca */ /* 0x000fe200000e0000 */
[----:B------:R-:W-:Y:S02]  /*fda0*/  UMOV UR4, URZ ;  /* 0x0000003f00047c82 */ /* 0x000fe40008000000 */
[----:B------:R-:W-:Y:S01]  /*fdb0*/  IABS R5, UR6 ;  /* 0x0000000600057c13 */ /* 0x000fe20008000000 */
[----:B------:R-:W-:-:S04]  /*fdc0*/  ULOP3.LUT UR6, UR6, UR9, URZ, 0x3c, !UPT ;  /* 0x0000000906067292 */ /* 0x000fc8000f8e3c3f */
[----:B------:R-:W-:-:S05]  /*fdd0*/  IMAD.MOV.U32 R4, RZ, RZ, R5 ;  /* 0x000000ffff047224 */ /* 0x000fca00078e0005 */
[----:B------:R-:W0:Y:S01]  /*fde0*/  I2F.RP R0, UR10 ;  /* 0x0000000a00007d06 */ /* 0x000e220008209400 */
[----:B------:R-:W-:-:S07]  /*fdf0*/  R2UR UR8, R4 ;  /* 0x00000000040872ca */ /* 0x000fce00000e0000 */
[----:B0-----:R-:W0:Y:S02]  /*fe00*/  MUFU.RCP R0, R0 ;  /* 0x0000000000007308 */ /* 0x001e240000001000 */
[----:B0-----:R-:W-:Y:S02]  /*fe10*/  VIADD R3, R0, 0xffffffe ;  /* 0x0ffffffe00037836 */ /* 0x001fe40000000000 */
        /* <DEDUP_REMOVED lines=15> */
[----:B------:R-:W-:Y:S02]  /*ff10*/  UISETP.NE.AND UP0, UPT, UR9, URZ, UPT ;  /* 0x0000003f0900728c */ /* 0x000fe4000bf05270 */
[----:B------:R-:W-:-:S09]  /*ff20*/  @!UP1 UIADD3 UR5, -UR5, URZ, URZ ;  /* 0x0000003f05059290 */ /* 0x000fd2000fffe13f */
[----:B------:R-:W-:-:S07]  /*ff30*/  @!UP0 ULOP3.LUT UR5, URZ, UR9, URZ, 0x33, !UPT ;  /* 0x000000093f058292 */ /* 0x000fce000f8e333f */
[----:B------:R-:W-:-:S05]  /*ff40*/  UMOV UR43, UR5 ;  /* 0x00000005002b7c82 */ /* 0x000fca0008000000 */
.L_x_939:
[----:B------:R-:W-:Y:S01]  /*ff50*/  UIMAD UR39, UR47, UR43, UR42 ;  /* 0x0000002b2f2772a4 */ /* 0x000fe2000f8e022a */
[----:B------:R-:W-:Y:S02]  /*ff60*/  IMAD.U32 R18, RZ, RZ, UR12 ;  /* 0x0000000cff127e24 */ /* 0x000fe4000f8e00ff */
[----:B------:R-:W-:Y:S02]  /*ff70*/  IMAD.MOV.U32 R0, RZ, RZ, RZ ;  /* 0x000000ffff007224 */ /* 0x000fe400078e00ff */
[----:B------:R-:W-:Y:S02]  /*ff80*/  IMAD.MOV.U32 R4, RZ, RZ, 0x1 ;  /* 0x00000001ff047424 */ /* 0x000fe400078e00ff */
[----:B------:R-:W-:-:S05]  /*ff90*/  IMAD.U32 R3, RZ, RZ, UR39 ;  /* 0x00000027ff037e24 */ /* 0x000fca000f8e00ff */
[----:B------:R-:W-:Y:S01]  /*ffa0*/  VIADDMNMX R18, R3, UR43, R18, PT ;  /* 0x0000002b03127c46 */ /* 0x000fe2000b800112 */
[----:B------:R-:W-:-:S03]  /*ffb0*/  IMAD.MOV.U32 R3, RZ, RZ, 0x1 ;  /* 0x00000001ff037424 */ /* 0x000fc600078e00ff */
[----:B------:R-:W-:-:S13]  /*ffc0*/  ISETP.GT.AND P0, PT, R18, UR39, PT ;  /* 0x0000002712007c0c */ /* 0x000fda000bf04270 */
        /* <DEDUP_REMOVED lines=24> */
.L_x_940:
        /* <DEDUP_REMOVED lines=20> */
.L_x_942:
        /* <DEDUP_REMOVED lines=15> */
.L_x_941:
[----:B------:R-:W0:Y:S01]  /*10380*/  LDC.64 R4, c[0x0][0x9f8] ;  /* 0x00027e00ff047b82 */ /* 0x000e220000000a00 */
[----:B------:R-:W-:Y:S01]  /*10390*/  IMAD.MOV.U32 R17, RZ, RZ, R19 ;  /* 0x000000ffff117224 */ /* 0x000fe200078e0013 */
[----:B------:R-:W-:Y:S01]  /*103a0*/  ULDC.64 UR4, c[0x0][0x208] ;  /* 0x0000820000047ab9 */ /* 0x000fe20000000a00 */
[----:B0-----:R-:W-:-:S04]  /*103b0*/  ISETP.NE.U32.AND P0, PT, R4, RZ, PT ;  /* 0x000000ff0400720c */ /* 0x001fc80003f05070 */
[----:B------:R-:W-:-:S13]  /*103c0*/  ISETP.NE.AND.EX P0, PT, R5, RZ, PT, P0 ;  /* 0x000000ff0500720c */ /* 0x000fda0003f05300 */
[----:B------:R-:W0:Y:S02]  /*103d0*/  @P0 LDC.64 R4, c[0x0][0x9f8] ;  /* 0x00027e00ff040b82 */ /* 0x000e240000000a00 */
[----:B0-----:R-:W-:-:S06]  /*103e0*/  @P0 IMAD.WIDE R6, R19, 0x4, R4 ;  /* 0x0000000413060825 */ /* 0x001fcc00078e0204 */
[----:B------:R-:W0:Y:S01]  /*103f0*/  LDC.64 R4, c[0x0][0x418] ;  /* 0x00010600ff047b82 */ /* 0x000e220000000a00 */
[----:B------:R-:W2:Y:S01]  /*10400*/  @P0 LDG.E R17, desc[UR4][R6.64] ;  /* 0x0000000406110981 */ /* 0x000ea2000c1e1900 */
[----:B------:R-:W-:Y:S01]  /*10410*/  UMOV UR4, 0xffffffff ;  /* 0xffffffff00047882 */ /* 0x000fe20000000000 */
[----:B------:R-:W-:Y:S01]  /*10420*/  LOP3.LUT R22, R22, 0xfffffffe, RZ, 0xc0, !PT ;  /* 0xfffffffe16167812 */ /* 0x000fe200078ec0ff */
[----:B------:R-:W-:Y:S01]  /*10430*/  VIADD R27, R18, 0xffffffff ;  /* 0xffffffff121b7836 */ /* 0x000fe20000000000 */
[----:B0-----:R-:W-:-:S04]  /*10440*/  ISETP.NE.U32.AND P0, PT, R4, RZ, PT ;  /* 0x000000ff0400720c */ /* 0x001fc80003f05070 */
[----:B------:R-:W-:-:S13]  /*10450*/  ISETP.NE.AND.EX P1, PT, R5, RZ, PT, P0 ;  /* 0x000000ff0500720c */ /* 0x000fda0003f25300 */
[----:B------:R-:W-:Y:S02]  /*10460*/  @P1 LOP3.LUT R22, R22, 0x1, RZ, 0xfc, !PT ;  /* 0x0000000116161812 */ /* 0x000fe400078efcff */
[----:B--2---:R-:W-:Y:S02]  /*10470*/  SHF.R.S32.HI R24, RZ, 0x1f, R17 ;  /* 0x0000001fff187819 */ /* 0x004fe40000011411 */
[----:B------:R-:W-:Y:S01]  /*10480*/  SEL R25, R17, RZ, !P1 ;  /* 0x000000ff11197207 */ /* 0x000fe20004800000 */
[----:B------:R-:W-:Y:S06]  /*10490*/  BRA.DIV UR4, `(.L_x_943) ;  /* 0x0000003a04507947 */ /* 0x000fec000b800000 */
[----:B------:R0:W1:Y:S02]  /*104a0*/  SHFL.IDX PT, R14, R26, RZ, 0x1f ;  /* 0x00001fff1a0e7589 */ /* 0x00006400000e0000 */
.L_x_1027:
        /* <DEDUP_REMOVED lines=8> */
.L_x_1030:
[----:B------:R-:W-:Y:S05]  /*10530*/  @!P6 BRA `(.L_x_944) ;  /* 0x0000000000fce947 */ /* 0x000fea0003800000 */
[----:B------:R-:W-:Y:S02]  /*10540*/  IMAD.MOV.U32 R0, RZ, RZ, 0x1 ;  /* 0x00000001ff007424 */ /* 0x000fe400078e00ff */
[----:B------:R-:W-:-:S03]  /*10550*/  IMAD.MOV.U32 R25, RZ, RZ, R17 ;  /* 0x000000ffff197224 */ /* 0x000fc600078e0011 */
[----:B------:R-:W-:Y:S01]  /*10560*/  SHF.L.U32 R0, R0, 0x1f, RZ ;  /* 0x0000001f00007819 */ /* 0x000fe200000006ff */
[----:B------:R-:W-:Y:S06]  /*10570*/  @!P1 BRA `(.L_x_946) ;  /* 0x00000000004c9947 */ /* 0x000fec0003800000 */
[----:B------:R-:W1:Y:S01]  /*10580*/  LDC R10, c[0x0][0x43c] ;  /* 0x00010f00ff0a7b82 */ /* 0x000e620000000800 */
[----:B------:R-:W-:Y:S01]  /*10590*/  IMAD.MOV.U32 R3, RZ, RZ, R27 ;  /* 0x000000ffff037224 */ /* 0x000fe200078e001b */
[----:B------:R-:W-:Y:S01]  /*105a0*/  ULDC.64 UR4, c[0x0][0x428] ;  /* 0x00010a0000047ab9 */ /* 0x000fe20000000a00 */
[----:B------:R-:W-:Y:S01]  /*105b0*/  ULDC.64 UR6, c[0x0][0x208] ;  /* 0x0000820000067ab9 */ /* 0x000fe20000000a00 */
        /* <DEDUP_REMOVED lines=15> */
.L_x_946:
[----:B------:R-:W2:Y:S01]  /*106b0*/  SYNCS.PHASECHK.TRANS64.TRYWAIT P0, [UR38+0x2d840], R0 ;  /* 0x02d84000ff0075a7 */ /* 0x000ea20008000166 */
[----:B------:R-:W-:Y:S01]  /*106c0*/  ISETP.NE.AND P1, PT, R23, RZ, PT ;  /* 0x000000ff1700720c */ /* 0x000fe20003f25270 */
[----:B--2---:R-:W-:-:S12]  /*106d0*/  @!P0 BRA `(.L_x_947) ;  /* 0x0000003800008947 */ /* 0x004fd80003800000 */
.L_x_1031:
[----:B------:R-:W-:Y:S05]  /*106e0*/  @P1 BRA `(.L_x_948) ;  /* 0x0000000000141947 */ /* 0x000fea0003800000 */
[----:B------:R-:W-:Y:S01]  /*106f0*/  LOP3.LUT P0, RZ, R2, 0x1f, RZ, 0xc0, !PT ;  /* 0x0000001f02ff7812 */ /* 0x000fe2000780c0ff */
[----:B--2---:R-:W-:-:S04]  /*10700*/  IMAD.MOV.U32 R0, RZ, RZ, 0x6000 ;  /* 0x00006000ff007424 */ /* 0x004fc800078e00ff */
[----:B------:R3:W-:Y:S08]  /*10710*/  SYNCS.ARRIVE.TRANS64 RZ, [UR38+0x2d830], R0 ;  /* 0x02d83000ffff79a7 */ /* 0x0007f00008000026 */
[----:B---3--:R-:W-:Y:S05]  /*10720*/  @!P0 BRA `(.L_x_948) ;  /* 0x0000000000048947 */ /* 0x008fea0003800000 */
[----:B------:R-:W-:Y:S01]  /*10730*/  BPT.TRAP 0x1 ;  /* 0x000000040000795c */ /* 0x000fe20000300000 */
.L_x_948:
        /* <DEDUP_REMOVED lines=10> */
[----:B------:R-:W-:Y:S02]  /*107e0*/  USHF.L.U32 UR11, UR11, 0x7, URZ ;  /* 0x000000070b0b7899 */ /* 0x000fe4000800063f */
        /* <DEDUP_REMOVED lines=20> */
.L_x_944:
[----:B------:R-:W-:Y:S05]  /*10930*/  WARPSYNC.ALL ;  /* 0x0000000000007948 */ /* 0x000fea0003800000 */
[----:B------:R-:W-:Y:S01]  /*10940*/  UIADD3 UR5, UR38, 0xc400, URZ ;  /* 0x0000c40026057890 */ /* 0x000fe2000fffe03f */
[----:B------:R-:W-:Y:S01]  /*10950*/  BAR.SYNC.DEFER_BLOCKING 0x8, 0x200 ;  /* 0x0208000000007b1d */ /* 0x000fe20000010000 */
[----:B------:R-:W-:Y:S01]  /*10960*/  USHF.R.S32.HI UR4, URZ, 0x1f, UR36 ;  /* 0x0000001f3f047899 */ /* 0x000fe20008011424 */
[----:B------:R-:W-:Y:S01]  /*10970*/  SHF.R.S32.HI R29, RZ, 0x1f, R19 ;  /* 0x0000001fff1d7819 */ /* 0x000fe20000011413 */
[----:B------:R-:W-:-:S03]  /*10980*/  ULOP3.LUT UP0, URZ, UR5, 0x1bf, URZ, 0xc0, !UPT ;  /* 0x000001bf053f7892 */ /* 0x000fc6000f80c03f */
[----:B------:R-:W-:Y:S02]  /*10990*/  ULDC.64 UR6, c[0x0][0x2d8] ;  /* 0x0000b60000067ab9 */ /* 0x000fe40000000a00 */
[----:B------:R-:W-:Y:S01]  /*109a0*/  UIMAD UR4, UR4, UR6, URZ ;  /* 0x00000006040472a4 */ /* 0x000fe2000f8e023f */
[----:B------:R-:W-:Y:S01]  /*109b0*/  PLOP3.LUT P0, PT, PT, PT, UP0, 0x80, 0x0 ;  /* 0x000000000000781c */ /* 0x000fe20003f0f008 */
[----:B------:R-:W-:Y:S02]  /*109c0*/  UIMAD.WIDE.U32 UR40, UR36, UR6, URZ ;  /* 0x00000006242872a5 */ /* 0x000fe4000f8e003f */
[----:B------:R-:W-:-:S04]  /*109d0*/  UIMAD UR4, UR36, UR7, UR4 ;  /* 0x00000007240472a4 */ /* 0x000fc8000f8e0204 */
[----:B------:R-:W-:-:S06]  /*109e0*/  UIADD3 UR45, UR41, UR4, URZ ;  /* 0x00000004292d7290 */ /* 0x000fcc000fffe03f */
[----:B------:R-:W-:Y:S06]  /*109f0*/  @!P0 BRA `(.L_x_949) ;  /* 0x0000000000408947 */ /* 0x000fec0003800000 */
[----:B------:R-:W-:Y:S01]  /*10a00*/  MOV R14, 0x0 ;  /* 0x00000000000e7802 */ /* 0x000fe20000000f00 */
[----:B------:R-:W-:Y:S01]  /*10a10*/  ULDC.64 UR4, c[0x4][0xa8] ;  /* 0x01002a0000047ab9 */ /* 0x000fe20000000a00 */
[----:B------:R-:W-:Y:S01]  /*10a20*/  ULDC.64 UR6, c[0x4][0xb0] ;  /* 0x01002c0000067ab9 */ /* 0x000fe20000000a00 */
[----:B-1----:R-:W-:Y:S02]  /*10a30*/  IMAD.U32 R4, RZ, RZ, UR4 ;  /* 0x00000004ff047e24 */ /* 0x002fe4000f8e00ff */
[----:B------:R-:W-:Y:S01]  /*10a40*/  IMAD.U32 R5, RZ, RZ, UR5 ;  /* 0x00000005ff057e24 */ /* 0x000fe2000f8e00ff */
[----:B------:R-:W1:Y:S01]  /*10a50*/  LDC.64 R14, c[0x4][R14] ;  /* 0x010000000e0e7b82 */ /* 0x000e620000000a00 */
        /* <DEDUP_REMOVED lines=9> */
[----:B012---:R-:W-:Y:S05]  /*10af0*/  CALL.ABS.NOINC R14 ;  /* 0x000000000e007343 */ /* 0x007fea0003c00000 */
.L_x_949:
[----:B--2---:R-:W2:Y:S01]  /*10b00*/  LDC R0, c[0x0][0x448] ;  /* 0x00011200ff007b82 */ /* 0x004ea20000000800 */
[C---:B------:R-:W-:Y:S01]  /*10b10*/  IMAD.SHL.U32 R3, R2.reuse, 0x8, RZ ;  /* 0x0000000802037824 */ /* 0x040fe200078e00ff */
[----:B-1----:R-:W-:Y:S01]  /*10b20*/  SHF.R.U32.HI R4, RZ, 0x3, R2 ;  /* 0x00000003ff047819 */ /* 0x002fe20000011602 */
[----:B------:R-:W-:Y:S01]  /*10b30*/  IMAD.SHL.U32 R6, R23, 0x8, RZ ;  /* 0x0000000817067824 */ /* 0x000fe200078e00ff */
[----:B------:R-:W-:Y:S01]  /*10b40*/  UMOV UR4, UR40 ;  /* 0x0000002800047c82 */ /* 0x000fe20008000000 */
[----:B------:R-:W-:Y:S01]  /*10b50*/  IMAD.SHL.U32 R8, R2, 0x20, RZ ;  /* 0x0000002002087824 */ /* 0x000fe200078e00ff */
[C---:B------:R-:W-:Y:S01]  /*10b60*/  LOP3.LUT R7, R3.reuse, 0x18, RZ, 0xc0, !PT ;  /* 0x0000001803077812 */ /* 0x040fe200078ec0ff */
[----:B------:R-:W-:Y:S01]  /*10b70*/  UMOV UR5, UR45 ;  /* 0x0000002d00057c82 */ /* 0x000fe20008000000 */
[----:B------:R-:W-:Y:S01]  /*10b80*/  LOP3.LUT R3, R3, 0x20, RZ, 0xc0, !PT ;  /* 0x0000002003037812 */ /* 0x000fe200078ec0ff */
[----:B------:R-:W-:Y:S01]  /*10b90*/  ULDC.64 UR6, c[0x0][0x2c8] ;  /* 0x0000b20000067ab9 */ /* 0x000fe20000000a00 */
[----:B------:R-:W-:Y:S01]  /*10ba0*/  LOP3.LUT R4, R4, 0x3, RZ, 0xc0, !PT ;  /* 0x0000000304047812 */ /* 0x000fe200078ec0ff */
[----:B------:R-:W-:Y:S01]  /*10bb0*/  ULDC.64 UR8, c[0x0][0x280] ;  /* 0x0000a00000087ab9 */ /* 0x000fe20000000a00 */
[----:B------:R-:W-:-:S03]  /*10bc0*/  LOP3.LUT R6, R3, 0x300, R6, 0xf8, !PT ;  /* 0x0000030003067812 */ /* 0x000fc600078ef806 */
[C---:B------:R-:W-:Y:S02]  /*10bd0*/  IMAD R3, R4.reuse, 0x40, R7 ;  /* 0x0000004004037824 */ /* 0x040fe400078e0207 */
[----:B------:R-:W-:-:S05]  /*10be0*/  IMAD.SHL.U32 R4, R4, 0x8, RZ ;  /* 0x0000000804047824 */ /* 0x000fca00078e00ff */
[----:B------:R-:W-:Y:S02]  /*10bf0*/  LOP3.LUT R6, R6, R3, R4, 0xf6, !PT ;  /* 0x0000000306067212 */ /* 0x000fe400078ef604 */
[----:B--2---:R-:W-:Y:S01]  /*10c00*/  ISETP.NE.AND P0, PT, R0, 0x1, PT ;  /* 0x000000010000780c */ /* 0x004fe20003f05270 */
[----:B------:R-:W1:Y:S01]  /*10c10*/  LDC.64 R4, c[0x0][0x2e0] ;  /* 0x0000b800ff047b82 */ /* 0x000e620000000a00 */
[----:B------:R-:W-:-:S04]  /*10c20*/  SHF.R.U32.HI R3, RZ, 0x2, R23 ;  /* 0x00000002ff037819 */ /* 0x000fc80000011617 */
[----:B------:R-:W-:-:S05]  /*10c30*/  LOP3.LUT R8, R3, 0x60, R8, 0xf8, !PT ;  /* 0x0000006003087812 */ /* 0x000fca00078ef808 */
[----:B------:R-:W-:Y:S02]  /*10c40*/  VIADD R11, R8, UR48 ;  /* 0x00000030080b7c36 */ /* 0x000fe40008000000 */
[----:B------:R-:W2:Y:S02]  /*10c50*/  @P0 LDC R10, c[0x0][0x44c] ;  /* 0x00011300ff0a0b82 */ /* 0x000ea40000000800 */
[----:B------:R-:W-:-:S06]  /*10c60*/  IMAD.MOV.U32 R9, RZ, RZ, R11 ;  /* 0x000000ffff097224 */ /* 0x000fcc00078e000b */
[----:B------:R-:W3:Y:S08]  /*10c70*/  @P0 LDC R13, c[0x0][0x450] ;  /* 0x00011400ff0d0b82 */ /* 0x000ef00000000800 */
[----:B------:R-:W4:Y:S01]  /*10c80*/  @P0 LDC R12, c[0x0][0x44c] ;  /* 0x00011300ff0c0b82 */ /* 0x000f220000000800 */
[----:B--2---:R-:W-:-:S07]  /*10c90*/  @P0 IMAD.HI.U32 R8, R11, R10, RZ ;  /* 0x0000000a0b080227 */ /* 0x004fce00078e00ff */
[----:B------:R-:W2:Y:S01]  /*10ca0*/  @P0 LDC R10, c[0x0][0x450] ;  /* 0x00011400ff0a0b82 */ /* 0x000ea20000000800 */
[----:B---3--:R-:W-:Y:S01]  /*10cb0*/  @P0 SHF.R.U32.HI R9, RZ, R13, R8 ;  /* 0x0000000dff090219 */ /* 0x008fe20000011608 */
[----:B-1----:R-:W-:-:S04]  /*10cc0*/  IMAD R8, R29, R4, RZ ;  /* 0x000000041d087224 */ /* 0x002fc800078e02ff */
[C---:B------:R-:W-:Y:S01]  /*10cd0*/  IMAD R13, R19.reuse, R5, R8 ;  /* 0x00000005130d7224 */ /* 0x040fe200078e0208 */
[----:B------:R-:W-:Y:S01]  /*10ce0*/  SHF.R.S32.HI R8, RZ, 0x1f, R9 ;  /* 0x0000001fff087819 */ /* 0x000fe20000011409 */
[----:B------:R-:W-:Y:S01]  /*10cf0*/  IMAD.WIDE.U32 R4, R19, R4, UR4 ;  /* 0x0000000413047e25 */ /* 0x000fe2000f8e0004 */
[----:B------:R-:W-:-:S03]  /*10d00*/  ULDC.64 UR4, c[0x0][0x2d0] ;  /* 0x0000b40000047ab9 */ /* 0x000fc60000000a00 */
[----:B------:R-:W-:Y:S02]  /*10d10*/  IMAD R8, R8, UR4, RZ ;  /* 0x0000000408087c24 */ /* 0x000fe4000f8e02ff */
[----:B------:R-:W-:Y:S02]  /*10d20*/  IMAD.IADD R5, R5, 0x1, R13 ;  /* 0x0000000105057824 */ /* 0x000fe400078e020d */
[C---:B------:R-:W-:Y:S02]  /*10d30*/  IMAD R13, R9.reuse, UR5, R8 ;  /* 0x00000005090d7c24 */ /* 0x040fe4000f8e0208 */
[----:B------:R-:W-:Y:S02]  /*10d40*/  IMAD.MOV R14, RZ, RZ, -R9 ;  /* 0x000000ffff0e7224 */ /* 0x000fe400078e0a09 */
[----:B------:R-:W-:-:S04]  /*10d50*/  IMAD.WIDE.U32 R8, R9, UR4, R4 ;  /* 0x0000000409087c25 */ /* 0x000fc8000f8e0004 */
[----:B------:R-:W-:Y:S02]  /*10d60*/  IMAD.IADD R9, R9, 0x1, R13 ;  /* 0x0000000109097824 */ /* 0x000fe400078e020d */
[----:B------:R-:W-:Y:S02]  /*10d70*/  IMAD R13, R0, R14, R11 ;  /* 0x0000000e000d7224 */ /* 0x000fe400078e020b */
[----:B------:R-:W-:Y:S02]  /*10d80*/  VIADD R11, R11, 0x80 ;  /* 0x000000800b0b7836 */ /* 0x000fe40000000000 */
[----:B------:R-:W-:Y:S01]  /*10d90*/  IMAD.WIDE.U32 R8, R13, UR6, R8 ;  /* 0x000000060d087c25 */ /* 0x000fe2000f8e0008 */
[----:B------:R-:W-:-:S03]  /*10da0*/  SHF.R.S32.HI R14, RZ, 0x1f, R13 ;  /* 0x0000001fff0e7819 */ /* 0x000fc6000001140d */
[----:B----4-:R-:W-:-:S04]  /*10db0*/  @P0 IMAD.HI.U32 R15, R11, R12, RZ ;  /* 0x0000000c0b0f0227 */ /* 0x010fc800078e00ff */
[----:B------:R-:W-:-:S04]  /*10dc0*/  IMAD R14, R14, UR6, RZ ;  /* 0x000000060e0e7c24 */ /* 0x000fc8000f8e02ff */
[----:B------:R-:W-:Y:S02]  /*10dd0*/  IMAD R19, R13, UR7, R14 ;  /* 0x000000070d137c24 */ /* 0x000fe4000f8e020e */
[----:B------:R-:W-:Y:S01]  /*10de0*/  IMAD.MOV.U32 R13, RZ, RZ, R11 ;  /* 0x000000ffff0d7224 */ /* 0x000fe200078e000b */
[----:B--2---:R-:W-:Y:S01]  /*10df0*/  @P0 SHF.R.U32.HI R13, RZ, R10, R15 ;  /* 0x0000000aff0d0219 */ /* 0x004fe2000001160f */
[----:B------:R-:W-:Y:S01]  /*10e00*/  IMAD.IADD R19, R9, 0x1, R19 ;  /* 0x0000000109137824 */ /* 0x000fe200078e0213 */
[----:B------:R-:W-:-:S03]  /*10e10*/  LEA R10, P0, R8, UR8, 0x1 ;  /* 0x00000008080a7c11 */ /* 0x000fc6000f8008ff */
[----:B------:R-:W-:Y:S01]  /*10e20*/  IMAD.MOV R9, RZ, RZ, -R13 ;  /* 0x000000ffff097224 */ /* 0x000fe200078e0a0d */
[----:B------:R-:W-:Y:S01]  /*10e30*/  LEA.HI.X R19, R8, UR9, R19, 0x1, P0 ;  /* 0x0000000908137c11 */ /* 0x000fe200080f0c13 */
[----:B------:R-:W-:Y:S01]  /*10e40*/  IMAD.WIDE.U32 R4, R13, UR4, R4 ;  /* 0x000000040d047c25 */ /* 0x000fe2000f8e0004 */
[----:B------:R-:W-:-:S03]  /*10e50*/  SHF.R.S32.HI R8, RZ, 0x1f, R13 ;  /* 0x0000001fff087819 */ /* 0x000fc6000001140d */
[----:B------:R-:W-:Y:S02]  /*10e60*/  IMAD R9, R0, R9, R11 ;  /* 0x0000000900097224 */ /* 0x000fe400078e020b */
[----:B------:R-:W-:Y:S01]  /*10e70*/  IMAD R8, R8, UR4, RZ ;  /* 0x0000000408087c24 */ /* 0x000fe2000f8e02ff */
[----:B------:R-:W-:Y:S02]  /*10e80*/  ULDC UR4, c[0x0][0x2b8] ;  /* 0x0000ae0000047ab9 */ /* 0x000fe40000000800 */
[----:B------:R-:W-:Y:S01]  /*10e90*/  ISETP.GE.AND P2, PT, R7, UR4, PT ;  /* 0x0000000407007c0c */ /* 0x000fe2000bf46270 */
[----:B------:R-:W-:Y:S01]  /*10ea0*/  IMAD R13, R13, UR5, R8 ;  /* 0x000000050d0d7c24 */ /* 0x000fe2000f8e0208 */
[----:B------:R-:W-:-:S03]  /*10eb0*/  SHF.R.S32.HI R8, RZ, 0x1f, R9 ;  /* 0x0000001fff087819 */ /* 0x000fc60000011409 */
[----:B------:R-:W-:Y:S02]  /*10ec0*/  IMAD.IADD R5, R5, 0x1, R13 ;  /* 0x0000000105057824 */ /* 0x000fe400078e020d */
[----:B------:R-:W-:Y:S02]  /*10ed0*/  IMAD R8, R8, UR6, RZ ;  /* 0x0000000608087c24 */ /* 0x000fe4000f8e02ff */
[----:B------:R-:W-:-:S04]  /*10ee0*/  IMAD.WIDE.U32 R4, R9, UR6, R4 ;  /* 0x0000000609047c25 */ /* 0x000fc8000f8e0004 */
[----:B------:R-:W-:Y:S01]  /*10ef0*/  IMAD R11, R9, UR7, R8 ;  /* 0x00000007090b7c24 */ /* 0x000fe2000f8e0208 */
[----:B------:R-:W-:-:S03]  /*10f00*/  LOP3.LUT R8, R7, 0x20, RZ, 0xfc, !PT ;  /* 0x0000002007087812 */ /* 0x000fc600078efcff */
[----:B------:R-:W-:Y:S01]  /*10f10*/  IMAD.IADD R9, R5, 0x1, R11 ;  /* 0x0000000105097824 */ /* 0x000fe200078e020b */
[----:B------:R-:W-:Y:S02]  /*10f20*/  ISETP.GE.AND P0, PT, R8, UR4, PT ;  /* 0x0000000408007c0c */ /* 0x000fe4000bf06270 */
[----:B------:R-:W-:-:S04]  /*10f30*/  LOP3.LUT R8, R7, 0x40, RZ, 0xfc, !PT ;  /* 0x0000004007087812 */ /* 0x000fc800078efcff */
[----:B------:R-:W-:Y:S01]  /*10f40*/  ISETP.GE.AND P1, PT, R8, UR4, PT ;  /* 0x0000000408007c0c */ /* 0x000fe2000bf26270 */
[----:B------:R-:W-:Y:S01]  /*10f50*/  UMOV UR4, 0xffffffff ;  /* 0xffffffff00047882 */ /* 0x000fe20000000000 */
[----:B------:R-:W-:-:S04]  /*10f60*/  LEA R8, P3, R4, UR8, 0x1 ;  /* 0x0000000804087c11 */ /* 0x000fc8000f8608ff */
[----:B------:R-:W-:Y:S01]  /*10f70*/  LEA.HI.X R9, R4, UR9, R9, 0x1, P3 ;  /* 0x0000000904097c11 */ /* 0x000fe200098f0c09 */
[----:B------:R-:W-:Y:S08]  /*10f80*/  BRA.DIV UR4, `(.L_x_950) ;  /* 0x0000002e04ec7947 */ /* 0x000ff0000b800000 */
[----:B------:R-:W-:Y:S01]  /*10f90*/  SHFL.IDX PT, R5, R19, RZ, 0x1c1f ;  /* 0x001c1fff13057589 */ /* 0x000fe200000e0000 */
[----:B------:R-:W-:Y:S01]  /*10fa0*/  ULDC UR4, c[0x0][0x288] ;  /* 0x0000a20000047ab9 */ /* 0x000fe20000000800 */
[----:B------:R-:W-:Y:S01]  /*10fb0*/  VIADD R3, R3, UR48 ;  /* 0x0000003003037c36 */ /* 0x000fe20008000000 */
[----:B------:R-:W-:Y:S01]  /*10fc0*/  ULDC.64 UR6, c[0x0][0x208] ;  /* 0x0000820000067ab9 */ /* 0x000fe20000000a00 */
[----:B------:R-:W1:Y:S01]  /*10fd0*/  SHFL.IDX PT, R4, R10, RZ, 0x1c1f ;  /* 0x001c1fff0a047589 */ /* 0x000e6200000e0000 */
[----:B------:R-:W-:Y:S02]  /*10fe0*/  IMAD R0, R0, UR4, RZ ;  /* 0x0000000400007c24 */ /* 0x000fe4000f8e02ff */
[C---:B------:R-:W-:Y:S01]  /*10ff0*/  VIADD R11, R3.reuse, 0x20 ;  /* 0x00000020030b7836 */ /* 0x040fe20000000000 */
[----:B------:R-:W-:Y:S01]  /*11000*/  SHFL.IDX PT, R20, R19, 0x1, 0x1c1f ;  /* 0x003c1f0013147f89 */ /* 0x000fe200000e0000 */
[C---:B------:R-:W-:Y:S01]  /*11010*/  VIADD R13, R3.reuse, 0x40 ;  /* 0x00000040030d7836 */ /* 0x040fe20000000000 */
[----:B------:R-:W-:-:S02]  /*11020*/  ISETP.GE.AND P3, PT, R3, R0, PT ;  /* 0x000000000300720c */ /* 0x000fc40003f66270 */
[----:B------:R-:W2:Y:S02]  /*11030*/  SHFL.IDX PT, R14, R10, 0x1, 0x1c1f ;  /* 0x003c1f000a0e7f89 */ /* 0x000ea400000e0000 */
[----:B------:R-:W-:Y:S02]  /*11040*/  ISETP.GE.AND P4, PT, R13, R0, PT ;  /* 0x000000000d00720c */ /* 0x000fe40003f86270 */
[----:B------:R-:W3:Y:S04]  /*11050*/  SHFL.IDX PT, R28, R19, 0x2, 0x1c1f ;  /* 0x005c1f00131c7f89 */ /* 0x000ee800000e0000 */
[----:B------:R-:W-:Y:S03]  /*11060*/  SHFL.IDX PT, R19, R19, 0x3, 0x1c1f ;  /* 0x007c1f0013137f89 */ /* 0x000fe600000e0000 */
[----:B------:R-:W-:Y:S01]  /*11070*/  @!P3 LEA R29, R6, UR38, 0x1 ;  /* 0x00000026061dbc11 */ /* 0x000fe2000f8e08ff */
[----:B-1----:R-:W-:-:S05]  /*11080*/  @!P3 IMAD.WIDE.U32 R4, R7, 0x2, R4 ;  /* 0x000000020704b825 */ /* 0x002fca00078e0004 */
[----:B------:R-:W-:Y:S04]  /*11090*/  @!P3 LDGSTS.E.BYPASS.LTC128B.128 [R29+0xc400], desc[UR6][R4.64], !P2 ;  /* 0x0c400000041dbfae */ /* 0x000fe8000d101d46 */
[----:B------:R-:W-:Y:S04]  /*110a0*/  @!P3 LDGSTS.E.BYPASS.LTC128B.128 [R29+0xf400], desc[UR6][R4.64+0x40], !P0 ;  /* 0x0f400040041dbfae */ /* 0x000fe8000c101d46 */
[----:B------:R2:W-:Y:S01]  /*110b0*/  @!P3 LDGSTS.E.BYPASS.LTC128B.128 [R29+0x12400], desc[UR6][R4.64+0x80], !P1 ;  /* 0x12400080041dbfae */ /* 0x0005e2000c901d46 */
[----:B------:R-:W-:-:S03]  /*110c0*/  ISETP.GE.AND P3, PT, R11, R0, PT ;  /* 0x000000000b00720c */ /* 0x000fc60003f66270 */
[----:B------:R-:W1:Y:S01]  /*110d0*/  SHFL.IDX PT, R11, R10, 0x2, 0x1c1f ;  /* 0x005c1f000a0b7f89 */ /* 0x000e6200000e0000 */
[----:B--2---:R-:W-:Y:S02]  /*110e0*/  IMAD.MOV.U32 R4, RZ, RZ, R14 ;  /* 0x000000ffff047224 */ /* 0x004fe400078e000e */
[----:B------:R-:W-:-:S07]  /*110f0*/  IMAD.MOV.U32 R5, RZ, RZ, R20 ;  /* 0x000000ffff057224 */ /* 0x000fce00078e0014 */
[----:B------:R-:W-:Y:S01]  /*11100*/  @!P3 LEA R29, R6, UR38, 0x1 ;  /* 0x00000026061dbc11 */ /* 0x000fe2000f8e08ff */
[----:B------:R2:W4:Y:S01]  /*11110*/  SHFL.IDX PT, R14, R10, 0x3, 0x1c1f ;  /* 0x007c1f000a0e7f89 */ /* 0x00052200000e0000 */
[----:B------:R-:W-:-:S04]  /*11120*/  @!P3 IMAD.WIDE.U32 R20, R7, 0x2, R4 ;  /* 0x000000020714b825 */ /* 0x000fc800078e0004 */
[----:B---3--:R-:W-:Y:S01]  /*11130*/  IMAD.MOV.U32 R5, RZ, RZ, R28 ;  /* 0x000000ffff057224 */ /* 0x008fe200078e001c */
[----:B------:R-:W-:Y:S04]  /*11140*/  @!P3 LDGSTS.E.BYPASS.LTC128B.128 [R29+0xcc00], desc[UR6][R20.64], !P2 ;  /* 0x0cc00000141dbfae */ /* 0x000fe8000d101d46 */
[----:B------:R-:W-:Y:S01]  /*11150*/  @!P3 LDGSTS.E.BYPASS.LTC128B.128 [R29+0xfc00], desc[UR6][R20.64+0x40], !P0 ;  /* 0x0fc00040141dbfae */ /* 0x000fe2000c101d46 */
[----:B-1----:R-:W-:Y:S02]  /*11160*/  IMAD.MOV.U32 R4, RZ, RZ, R11 ;  /* 0x000000ffff047224 */ /* 0x002fe400078e000b */
[----:B------:R-:W-:Y:S01]  /*11170*/  VIADD R11, R3, 0x60 ;  /* 0x00000060030b7836 */ /* 0x000fe20000000000 */
[----:B------:R1:W-:Y:S01]  /*11180*/  @!P3 LDGSTS.E.BYPASS.LTC128B.128 [R29+0x12c00], desc[UR6][R20.64+0x80], !P1 ;  /* 0x12c00080141dbfae */ /* 0x0003e2000c901d46 */
[----:B------:R-:W-:-:S03]  /*11190*/  @!P4 IMAD.WIDE.U32 R4, R7, 0x2, R4 ;  /* 0x000000020704c825 */ /* 0x000fc600078e0004 */
[----:B------:R-:W-:Y:S01]  /*111a0*/  SHFL.IDX PT, R28, R9, RZ, 0x1c1f ;  /* 0x001c1fff091c7589 */ /* 0x000fe200000e0000 */
[----:B------:R-:W-:Y:S01]  /*111b0*/  ISETP.GE.AND P3, PT, R11, R0, PT ;  /* 0x000000000b00720c */ /* 0x000fe20003f66270 */
[----:B------:R-:W-:Y:S02]  /*111c0*/  VIADD R11, R3, 0x80 ;  /* 0x00000080030b7836 */ /* 0x000fe40000000000 */
[----:B------:R-:W-:Y:S04]  /*111d0*/  SHFL.IDX PT, R9, R9, 0x1, 0x1c1f ;  /* 0x003c1f0009097f89 */ /* 0x000fe800000e0000 */
[----:B-1----:R-:W1:Y:S01]  /*111e0*/  SHFL.IDX PT, R29, R8, RZ, 0x1c1f ;  /* 0x001c1fff081d7589 */ /* 0x002e6200000e0000 */
[----:B------:R-:W-:-:S05]  /*111f0*/  @!P4 LEA R21, R6, UR38, 0x1 ;  /* 0x000000260615cc11 */ /* 0x000fca000f8e08ff */
[----:B------:R-:W-:Y:S01]  /*11200*/  @!P4 LDGSTS.E.BYPASS.LTC128B.128 [R21+0xd400], desc[UR6][R4.64], !P2 ;  /* 0x0d4000000415cfae */ /* 0x000fe2000d101d46 */
[----:B--2---:R-:W-:-:S03]  /*11210*/  @!P3 LEA R10, R6, UR38, 0x1 ;  /* 0x00000026060abc11 */ /* 0x004fc6000f8e08ff */
[----:B------:R-:W-:Y:S04]  /*11220*/  @!P4 LDGSTS.E.BYPASS.LTC128B.128 [R21+0x10400], desc[UR6][R4.64+0x40], !P0 ;  /* 0x104000400415cfae */ /* 0x000fe8000c101d46 */
[----:B------:R4:W-:Y:S01]  /*11230*/  @!P4 LDGSTS.E.BYPASS.LTC128B.128 [R21+0x13400], desc[UR6][R4.64+0x80], !P1 ;  /* 0x134000800415cfae */ /* 0x0009e2000c901d46 */
[----:B------:R-:W-:Y:S01]  /*11240*/  ISETP.GE.AND P4, PT, R11, R0, PT ;  /* 0x000000000b00720c */ /* 0x000fe20003f86270 */
[----:B----4-:R-:W-:Y:S02]  /*11250*/  IMAD.MOV.U32 R4, RZ, RZ, R14 ;  /* 0x000000ffff047224 */ /* 0x010fe400078e000e */
[----:B------:R-:W-:Y:S01]  /*11260*/  IMAD.MOV.U32 R5, RZ, RZ, R19 ;  /* 0x000000ffff057224 */ /* 0x000fe200078e0013 */
[----:B------:R2:W3:Y:S01]  /*11270*/  SHFL.IDX PT, R14, R8, 0x1, 0x1c1f ;  /* 0x003c1f00080e7f89 */ /* 0x0004e200000e0000 */
[----:B------:R-:W-:-:S02]  /*11280*/  IMAD.MOV.U32 R19, RZ, RZ, 0x1 ;  /* 0x00000001ff137424 */ /* 0x000fc400078e00ff */
[----:B------:R-:W-:-:S04]  /*11290*/  @!P3 IMAD.WIDE.U32 R20, R7, 0x2, R4 ;  /* 0x000000020714b825 */ /* 0x000fc800078e0004 */
[----:B-1----:R-:W-:Y:S02]  /*112a0*/  IMAD.MOV.U32 R4, RZ, RZ, R29 ;  /* 0x000000ffff047224 */ /* 0x002fe400078e001d */
[----:B------:R-:W-:Y:S01]  /*112b0*/  @!P4 LEA R29, R6, UR38, 0x1 ;  /* 0x00000026061dcc11 */ /* 0x000fe2000f8e08ff */
[----:B------:R-:W-:Y:S01]  /*112c0*/  IMAD.MOV.U32 R5, RZ, RZ, R28 ;  /* 0x000000ffff057224 */ /* 0x000fe200078e001c */
[----:B------:R2:W-:Y:S01]  /*112d0*/  @!P3 LDGSTS.E.BYPASS.LTC128B.128 [R10+0xdc00], desc[UR6][R20.64], !P2 ;  /* 0x0dc00000140abfae */ /* 0x0005e2000d101d46 */
[----:B------:R-:W-:-:S03]  /*112e0*/  @!P4 IMAD.WIDE.U32 R4, R7, 0x2, R4 ;  /* 0x000000020704c825 */ /* 0x000fc600078e0004 */
[----:B------:R2:W-:Y:S04]  /*112f0*/  @!P3 LDGSTS.E.BYPASS.LTC128B.128 [R10+0x10c00], desc[UR6][R20.64+0x40], !P0 ;  /* 0x10c00040140abfae */ /* 0x0005e8000c101d46 */
[----:B------:R2:W-:Y:S04]  /*11300*/  @!P3 LDGSTS.E.BYPASS.LTC128B.128 [R10+0x13c00], desc[UR6][R20.64+0x80], !P1 ;  /* 0x13c00080140abfae */ /* 0x0005e8000c901d46 */
[----:B------:R2:W-:Y:S04]  /*11310*/  @!P4 LDGSTS.E.BYPASS.LTC128B.128 [R29+0xe400], desc[UR6][R4.64], !P2 ;  /* 0x0e400000041dcfae */ /* 0x0005e8000d101d46 */
[----:B------:R2:W-:Y:S04]  /*11320*/  @!P4 LDGSTS.E.BYPASS.LTC128B.128 [R29+0x11400], desc[UR6][R4.64+0x40], !P0 ;  /* 0x11400040041dcfae */ /* 0x0005e8000c101d46 */
[----:B---3--:R2:W-:Y:S02]  /*11330*/  @!P4 LDGSTS.E.BYPASS.LTC128B.128 [R29+0x14400], desc[UR6][R4.64+0x80], !P1 ;  /* 0x14400080041dcfae */ /* 0x0085e4000c901d46 */
.L_x_1044:
[----:B------:R-:W-:Y:S01]  /*11340*/  VIADD R3, R3, 0xa0 ;  /* 0x000000a003037836 */ /* 0x000fe20000000000 */
[----:B------:R-:W-:Y:S01]  /*11350*/  BSSY B0, `(.L_x_951) ;  /* 0x0000010000007945 */ /* 0x000fe20003800000 */
[----:B--2---:R-:W-:Y:S02]  /*11360*/  IMAD.MOV.U32 R4, RZ, RZ, R14 ;  /* 0x000000ffff047224 */ /* 0x004fe400078e000e */
[----:B------:R-:W-:Y:S01]  /*11370*/  IMAD.MOV.U32 R5, RZ, RZ, R9 ;  /* 0x000000ffff057224 */ /* 0x000fe200078e0009 */
[----:B------:R-:W-:Y:S01]  /*11380*/  ISETP.GE.AND P3, PT, R3, R0, PT ;  /* 0x000000000300720c */ /* 0x000fe20003f66270 */
[----:B------:R-:W-:-:S05]  /*11390*/  IMAD.MOV.U32 R0, RZ, RZ, 0x1 ;  /* 0x00000001ff007424 */ /* 0x000fca00078e00ff */
[----:B------:R-:W-:-:S07]  /*113a0*/  SHF.L.U32 R0, R0, 0x1f, RZ ;  /* 0x0000001f00007819 */ /* 0x000fce00000006ff */
[----:B------:R-:W-:Y:S05]  /*113b0*/  @P3 BRA `(.L_x_952) ;  /* 0x0000000000243947 */ /* 0x000fea0003800000 */
[----:B------:R-:W-:Y:S01]  /*113c0*/  IMAD.WIDE.U32 R4, R7, 0x2, R4 ;  /* 0x0000000207047825 */ /* 0x000fe200078e0004 */
[----:B------:R-:W-:Y:S01]  /*113d0*/  LEA R3, R6, UR38, 0x1 ;  /* 0x0000002606037c11 */ /* 0x000fe2000f8e08ff */
[----:B------:R-:W-:-:S04]  /*113e0*/  ULDC.64 UR4, c[0x0][0x208] ;  /* 0x0000820000047ab9 */ /* 0x000fc80000000a00 */
[----:B------:R-:W-:Y:S01]  /*113f0*/  @!PT LDS RZ, [RZ] ;  /* 0x00000000fffff984 */ /* 0x000fe20000000800 */
[----:B------:R-:W-:Y:S01]  /*11400*/  @!PT LDS RZ, [RZ] ;  /* 0x00000000fffff984 */ /* 0x000fe20000000800 */
[----:B------:R-:W-:Y:S01]  /*11410*/  @!PT LDS RZ, [RZ] ;  /* 0x00000000fffff984 */ /* 0x000fe20000000800 */
[----:B------:R1:W-:Y:S04]  /*11420*/  LDGSTS.E.BYPASS.LTC128B.128 [R3+0xec00], desc[UR4][R4.64], !P2 ;  /* 0x0ec0000004037fae */ /* 0x0003e8000d101d44 */
[----:B------:R1:W-:Y:S04]  /*11430*/  LDGSTS.E.BYPASS.LTC128B.128 [R3+0x11c00], desc[UR4][R4.64+0x40], !P0 ;  /* 0x11c0004004037fae */ /* 0x0003e8000c101d44 */
[----:B------:R1:W-:Y:S02]  /*11440*/  LDGSTS.E.BYPASS.LTC128B.128 [R3+0x14c00], desc[UR4][R4.64+0x80], !P1 ;  /* 0x14c0008004037fae */ /* 0x0003e4000c901d44 */
.L_x_952:
[----:B------:R-:W-:Y:S05]  /*11450*/  BSYNC B0 ;  /* 0x0000000000007941 */ /* 0x000fea0003800000 */
.L_x_951:
[----:B------:R-:W-:Y:S01]  /*11460*/  NOP ;  /* 0x0000000000007918 */ /* 0x000fe20000000000 */
[----:B------:R-:W-:Y:S01]  /*11470*/  SYNCS.ARRIVE.TRANS64.RED.A0T1 RZ, [UR38+0x2d800], RZ ;  /* 0x02d800ffffff79a7 */ /* 0x000fe20008200426 */
[----:B------:R-:W-:Y:S01]  /*11480*/  ARRIVES.LDGSTSBAR.64.TRANSCNT [UR38+0x2d800] ;  /* 0x02d80000ff0079b0 */ /* 0x000fe20008000aa6 */
[----:B------:R-:W-:Y:S01]  /*11490*/  NOP ;  /* 0x0000000000007918 */ /* 0x000fe20000000000 */
[----:B------:R-:W-:Y:S01]  /*114a0*/  SYNCS.ARRIVE.TRANS64.A1T0 RZ, [UR38+0x2d800], RZ ;  /* 0x02d800ffffff79a7 */ /* 0x000fe20008100026 */
[----:B-1----:R-:W-:-:S05]  /*114b0*/  VIADD R3, R18, 0xfffffffe ;  /* 0xfffffffe12037836 */ /* 0x002fca0000000000 */
[----:B------:R-:W-:Y:S01]  /*114c0*/  ISETP.GE.AND P1, PT, R3, UR39, PT ;  /* 0x0000002703007c0c */ /* 0x000fe2000bf26270 */
[----:B------:R-:W1:Y:S02]  /*114d0*/  SYNCS.PHASECHK.TRANS64.TRYWAIT P0, [UR38+0x2d820], R0 ;  /* 0x02d82000ff0075a7 */ /* 0x000e640008000166 */
[----:B-1----:R-:W-:Y:S10]  /*114e0*/  @!P0 BRA `(.L_x_953) ;  /* 0x0000003000ac8947 */ /* 0x002ff40003800000 */
.L_x_1045:
[----:B-1----:R-:W-:Y:S01]  /*114f0*/  IMAD.MOV.U32 R0, RZ, RZ, RZ ;  /* 0x000000ffff007224 */ /* 0x002fe200078e00ff */
[----:B------:R-:W-:Y:S06]  /*11500*/  @!P1 BRA `(.L_x_954) ;  /* 0x0000001c007c9947 */ /* 0x000fec0003800000 */
[----:B------:R-:W-:Y:S01]  /*11510*/  UIADD3 UR4, UR47, 0x1, URZ ;  /* 0x000000012f047890 */ /* 0x000fe2000fffe03f */
[----:B------:R-:W-:Y:S01]  /*11520*/  LOP3.LUT R8, R2, 0x1f, RZ, 0xc0, !PT ;  /* 0x0000001f02087812 */ /* 0x000fe200078ec0ff */
[----:B------:R-:W-:Y:S01]  /*11530*/  ULOP3.LUT UR5, URZ, UR44, URZ, 0x33, !UPT ;  /* 0x0000002c3f057292 */ /* 0x000fe2000f8e333f */
[----:B------:R-:W-:Y:S01]  /*11540*/  IMAD.MOV.U32 R19, RZ, RZ, 0x1 ;  /* 0x00000001ff137424 */ /* 0x000fe200078e00ff */
[----:B------:R-:W-:-:S04]  /*11550*/  UIMAD UR4, UR4, UR43, URZ ;  /* 0x0000002b040472a4 */ /* 0x000fc8000f8e023f */
[----:B------:R-:W-:Y:S01]  /*11560*/  IMAD.U32 R5, RZ, RZ, UR5 ;  /* 0x00000005ff057e24 */ /* 0x000fe2000f8e00ff */
[----:B------:R-:W-:Y:S01]  /*11570*/  ULOP3.LUT UR5, URZ, UR39, URZ, 0x33, !UPT ;  /* 0x000000273f057292 */ /* 0x000fe2000f8e333f */
[----:B------:R-:W-:Y:S01]  /*11580*/  LOP3.LUT R4, RZ, UR4, RZ, 0x33, !PT ;  /* 0x00000004ff047c12 */ /* 0x000fe2000f8e33ff */
[----:B------:R-:W-:-:S03]  /*11590*/  ULOP3.LUT UR4, URZ, UR46, URZ, 0x33, !UPT ;  /* 0x0000002e3f047292 */ /* 0x000fc6000f8e333f */
[----:B------:R-:W-:Y:S01]  /*115a0*/  VIADDMNMX R4, R4, -UR42, R5, !PT ;  /* 0x8000002a04047c46 */ /* 0x000fe2000f800105 */
[----:B------:R-:W-:-:S03]  /*115b0*/  IMAD.MOV.U32 R5, RZ, RZ, 0x2 ;  /* 0x00000002ff057424 */ /* 0x000fc600078e00ff */
[----:B------:R-:W-:-:S04]  /*115c0*/  VIMNMX R4, R4, UR4, !PT ;  /* 0x0000000404047c48 */ /* 0x000fc8000ffe0100 */
[----:B------:R-:W-:Y:S02]  /*115d0*/  VIADDMNMX R5, R4, R5, UR5, !PT ;  /* 0x0000000504057e46 */ /* 0x000fe4000f800105 */
[----:B------:R-:W-:-:S03]  /*115e0*/  LOP3.LUT R6, RZ, R4, RZ, 0x33, !PT ;  /* 0x00000004ff067212 */ /* 0x000fc600078e33ff */
[C---:B------:R-:W-:Y:S02]  /*115f0*/  VIADD R7, R5.reuse, 0xfffffffe ;  /* 0xfffffffe05077836 */ /* 0x040fe40000000000 */
[----:B------:R-:W-:Y:S02]  /*11600*/  IMAD.IADD R10, R5, 0x1, R6 ;  /* 0x00000001050a7824 */ /* 0x000fe400078e0206 */
[----:B------:R-:W-:Y:S01]  /*11610*/  IMAD.MOV.U32 R6, RZ, RZ, R25 ;  /* 0x000000ffff067224 */ /* 0x000fe200078e0019 */
[----:B------:R-:W-:Y:S02]  /*11620*/  ISETP.NE.AND P0, PT, R7, R4, PT ;  /* 0x000000040700720c */ /* 0x000fe40003f05270 */
[----:B------:R-:W-:-:S11]  /*11630*/  LOP3.LUT R9, R10, 0x1, RZ, 0xc0, !PT ;  /* 0x000000010a097812 */ /* 0x000fd600078ec0ff */
[----:B------:R-:W-:Y:S05]  /*11640*/  @!P0 BRA `(.L_x_955) ;  /* 0x0000001000d48947 */ /* 0x000fea0003800000 */
[----:B------:R-:W-:Y:S01]  /*11650*/  BSSY B0, `(.L_x_955) ;  /* 0x0000134000007945 */ /* 0x000fe20003800000 */
[----:B------:R-:W-:Y:S02]  /*11660*/  IMAD.IADD R10, R10, 0x1, -R9 ;  /* 0x000000010a0a7824 */ /* 0x000fe400078e0a09 */
[----:B------:R-:W-:Y:S02]  /*11670*/  IMAD.MOV.U32 R11, RZ, RZ, 0x1 ;  /* 0x00000001ff0b7424 */ /* 0x000fe400078e00ff */
[----:B------:R-:W-:-:S07]  /*11680*/  IMAD.MOV.U32 R6, RZ, RZ, R25 ;  /* 0x000000ffff067224 */ /* 0x000fce00078e0019 */
.L_x_990:
        /* <DEDUP_REMOVED lines=9> */
[----:B------:R-:W1:Y:S01]  /*11720*/  LDC R14, c[0x0][0x43c] ;  /* 0x00010f00ff0e7b82 */ /* 0x000e620000000800 */
[----:B------:R-:W-:Y:S01]  /*11730*/  IMAD.MOV.U32 R13, RZ, RZ, R3 ;  /* 0x000000ffff0d7224 */ /* 0x000fe200078e0003 */
[----:B------:R-:W-:Y:S01]  /*11740*/  ULDC.64 UR4, c[0x0][0x428] ;  /* 0x00010a0000047ab9 */ /* 0x000fe20000000a00 */
[----:B------:R-:W-:Y:S01]  /*11750*/  ULDC.64 UR6, c[0x0][0x208] ;  /* 0x0000820000067ab9 */ /* 0x000fe20000000a00 */
[----:B-1----:R-:W-:-:S13]  /*11760*/  ISETP.NE.AND P0, PT, R14, 0x1, PT ;  /* 0x000000010e00780c */ /* 0x002fda0003f05270 */
[----:B------:R-:W1:Y:S02]  /*11770*/  @P0 LDC.64 R4, c[0x0][0x440] ;  /* 0x00011000ff040b82 */ /* 0x000e640000000a00 */
[----:B-1----:R-:W-:-:S05]  /*11780*/  @P0 IMAD.HI.U32 R4, R3, R4, RZ ;  /* 0x0000000403040227 */ /* 0x002fca00078e00ff */
        /* <DEDUP_REMOVED lines=13> */
.L_x_958:
[----:B------:R-:W2:Y:S01]  /*11860*/  SYNCS.PHASECHK.TRANS64.TRYWAIT P0, [UR38+0x2d848], R12 ;  /* 0x02d8480cff0075a7 */ /* 0x000ea20008000166 */
[----:B------:R-:W-:Y:S01]  /*11870*/  BSSY B2, `(.L_x_959) ;  /* 0x0000003000027945 */ /* 0x000fe20003800000 */
[----:B------:R-:W-:-:S03]  /*11880*/  ISETP.NE.AND P2, PT, R23, RZ, PT ;  /* 0x000000ff1700720c */ /* 0x000fc60003f45270 */
[----:B--2---:R-:W-:Y:S10]  /*11890*/  @!P0 BRA `(.L_x_960) ;  /* 0x0000002c00d88947 */ /* 0x004ff40003800000 */
.L_x_1046:
[----:B------:R-:W-:Y:S05]  /*118a0*/  BSYNC B2 ;  /* 0x0000000000027941 */ /* 0x000fea0003800000 */
.L_x_959:
[----:B------:R-:W-:Y:S04]  /*118b0*/  BSSY B2, `(.L_x_961) ;  /* 0x0000007000027945 */ /* 0x000fe80003800000 */
[----:B------:R-:W-:Y:S05]  /*118c0*/  @P2 BRA `(.L_x_962) ;  /* 0x0000000000142947 */ /* 0x000fea0003800000 */
[----:B------:R-:W-:Y:S01]  /*118d0*/  ISETP.NE.AND P0, PT, R8, RZ, PT ;  /* 0x000000ff0800720c */ /* 0x000fe20003f05270 */
[----:B-1----:R-:W-:-:S04]  /*118e0*/  IMAD.MOV.U32 R4, RZ, RZ, 0x6000 ;  /* 0x00006000ff047424 */ /* 0x002fc800078e00ff */
[----:B------:R2:W-:Y:S08]  /*118f0*/  SYNCS.ARRIVE.TRANS64 RZ, [UR38+0x2d838], R4 ;  /* 0x02d83804ffff79a7 */ /* 0x0005f00008000026 */
[----:B--2---:R-:W-:Y:S05]  /*11900*/  @!P0 BRA `(.L_x_962) ;  /* 0x0000000000048947 */ /* 0x004fea0003800000 */
[----:B------:R-:W-:Y:S01]  /*11910*/  BPT.TRAP 0x1 ;  /* 0x000000040000795c */ /* 0x000fe20000300000 */
.L_x_962:
[----:B------:R-:W-:Y:S05]  /*11920*/  BSYNC B2 ;  /* 0x0000000000027941 */ /* 0x000fea0003800000 */
.L_x_961:
[----:B------:R-:W-:Y:S01]  /*11930*/  IMAD.MOV.U32 R7, RZ, RZ, RZ ;  /* 0x000000ffff077224 */ /* 0x000fe200078e00ff */
[----:B------:R-:W-:Y:S01]  /*11940*/  ULDC.64 UR4, c[0x0][0x198] ;  /* 0x0000660000047ab9 */ /* 0x000fe20000000a00 */
[----:B------:R-:W-:Y:S01]  /*11950*/  PLOP3.LUT P0, PT, PT, PT, PT, 0x80, 0x0 ;  /* 0x000000000000781c */ /* 0x000fe20003f0f070 */
[----:B------:R-:W-:Y:S01]  /*11960*/  UIADD3 UR4, UP0, UR4, 0x370, URZ ;  /* 0x0000037004047890 */ /* 0x000fe2000ff1e03f */
[----:B-1----:R-:W-:Y:S01]  /*11970*/  IMAD.SHL.U32 R4, R14, 0x80, RZ ;  /* 0x000000800e047824 */ /* 0x002fe200078e00ff */
[----:B------:R-:W-:Y:S01]  /*11980*/  R2UR UR34, R7 ;  /* 0x00000000072272ca */ /* 0x000fe200000e0000 */
[----:B------:R-:W-:Y:S02]  /*11990*/  UIADD3 UR32, UR38, 0x1b400, URZ ;  /* 0x0001b40026207890 */ /* 0x000fe4000fffe03f */
[----:B------:R-:W-:Y:S02]  /*119a0*/  UIADD3 UR33, UR38, 0x2d838, URZ ;  /* 0x0002d83826217890 */ /* 0x000fe4000fffe03f */
[----:B------:R-:W-:Y:S01]  /*119b0*/  UIADD3.X UR5, URZ, UR5, URZ, UP0, !UPT ;  /* 0x000000053f057290 */ /* 0x000fe200087fe43f */
[----:B------:R-:W-:Y:S01]  /*119c0*/  UMOV UR6, 0x0 ;  /* 0x0000000000067882 */ /* 0x000fe20000000000 */
[----:B------:R-:W-:-:S10]  /*119d0*/  UMOV UR7, 0x14f00000 ;  /* 0x14f0000000077882 */ /* 0x000fd40000000000 */
.L_x_963:
[----:B------:R-:W-:-:S13]  /*119e0*/  @P0 ELECT P3, URZ, PT ;  /* 0x00000000003f082f */ /* 0x000fda0003860000 */
[----:B-----5:R-:W-:Y:S02]  /*119f0*/  @P3 R2UR UR37, R6 ;  /* 0x00000000062532ca */ /* 0x020fe400000e0000 */
[----:B------:R-:W-:Y:S02]  /*11a00*/  @P3 R2UR UR35, R4 ;  /* 0x00000000042332ca */ /* 0x000fe400000e0000 */
[----:B------:R-:W-:Y:S02]  /*11a10*/  @P3 PLOP3.LUT P0, PT, P3, PT, PT, 0x8, 0x0 ;  /* 0x000000000000381c */ /* 0x000fe40001f0e170 */
[----:B------:R-:W-:-:S09]  /*11a20*/  PLOP3.LUT P3, PT, PT, PT, PT, 0x8, 0x0 ;  /* 0x000000000000781c */ /* 0x000fd20003f6e170 */
[----:B------:R1:W-:Y:S02]  /*11a30*/  UTMALDG.4D [UR32], [UR4], desc[UR6] ;  /* 0x00000620040075b4 */ /* 0x0003e40008019000 */
[----:B-1----:R-:W-:Y:S05]  /*11a40*/  @P0 BRA.U.ANY `(.L_x_963) ;  /* 0xfffffffd00e40947 */ /* 0x002fea000393ffff */
[----:B------:R-:W-:Y:S01]  /*11a50*/  IMAD.MOV.U32 R13, RZ, RZ, 0x20 ;  /* 0x00000020ff0d7424 */ /* 0x000fe200078e00ff */
[----:B------:R-:W-:Y:S01]  /*11a60*/  PLOP3.LUT P0, PT, PT, PT, PT, 0x80, 0x0 ;  /* 0x000000000000781c */ /* 0x000fe20003f0f070 */
[----:B------:R-:W-:Y:S01]  /*11a70*/  UIADD3 UR8, UR38, 0x1d400, URZ ;  /* 0x0001d40026087890 */ /* 0x000fe2000fffe03f */
[----:B------:R-:W-:Y:S02]  /*11a80*/  UMOV UR6, 0x0 ;  /* 0x0000000000067882 */ /* 0x000fe40000000000 */
[----:B------:R-:W-:Y:S01]  /*11a90*/  R2UR UR10, R13 ;  /* 0x000000000d0a72ca */ /* 0x000fe200000e0000 */
[----:B------:R-:W-:-:S14]  /*11aa0*/  UMOV UR7, 0x14f00000 ;  /* 0x14f0000000077882 */ /* 0x000fdc0000000000 */
.L_x_964:
        /* <DEDUP_REMOVED lines=15> */
.L_x_965:
        /* <DEDUP_REMOVED lines=9> */
[----:B------:R-:W1:Y:S01]  /*11c30*/  SYNCS.PHASECHK.TRANS64.TRYWAIT P0, [UR38+0x2d860], R12 ;  /* 0x02d8600cff0075a7 */ /* 0x000e620008000166 */
[----:B------:R-:W-:Y:S04]  /*11c40*/  BSSY B2, `(.L_x_966) ;  /* 0x0000002000027945 */ /* 0x000fe80003800000 */
[----:B-1----:R-:W-:Y:S05]  /*11c50*/  @!P0 BRA `(.L_x_967) ;  /* 0x0000002c00008947 */ /* 0x002fea0003800000 */
.L_x_1047:
[----:B------:R-:W-:Y:S05]  /*11c60*/  BSYNC B2 ;  /* 0x0000000000027941 */ /* 0x000fea0003800000 */
.L_x_966:
[----:B------:R-:W-:Y:S01]  /*11c70*/  BSSY B2, `(.L_x_968) ;  /* 0x0000009000027945 */ /* 0x000fe20003800000 */
[----:B------:R-:W-:Y:S02]  /*11c80*/  IMAD.MOV.U32 R4, RZ, RZ, 0x0 ;  /* 0x00000000ff047424 */ /* 0x000fe400078e00ff */
[----:B-1----:R-:W-:Y:S01]  /*11c90*/  IMAD.MOV.U32 R5, RZ, RZ, 0x14f00000 ;  /* 0x14f00000ff057424 */ /* 0x002fe200078e00ff */
[----:B------:R-:W-:Y:S06]  /*11ca0*/  @P2 BRA `(.L_x_969) ;  /* 0x0000000000142947 */ /* 0x000fec0003800000 */
[----:B------:R-:W-:Y:S01]  /*11cb0*/  ISETP.NE.AND P0, PT, R8, RZ, PT ;  /* 0x000000ff0800720c */ /* 0x000fe20003f05270 */
[----:B------:R-:W-:-:S04]  /*11cc0*/  IMAD.MOV.U32 R12, RZ, RZ, 0x6000 ;  /* 0x00006000ff0c7424 */ /* 0x000fc800078e00ff */
[----:B------:R1:W-:Y:S08]  /*11cd0*/  SYNCS.ARRIVE.TRANS64 RZ, [UR38+0x2d850], R12 ;  /* 0x02d8500cffff79a7 */ /* 0x0003f00008000026 */
[----:B-1----:R-:W-:Y:S05]  /*11ce0*/  @!P0 BRA `(.L_x_969) ;  /* 0x0000000000048947 */ /* 0x002fea0003800000 */
[----:B------:R-:W-:Y:S01]  /*11cf0*/  BPT.TRAP 0x1 ;  /* 0x000000040000795c */ /* 0x000fe20000300000 */
.L_x_969:
[----:B------:R-:W-:Y:S05]  /*11d00*/  BSYNC B2 ;  /* 0x0000000000027941 */ /* 0x000fea0003800000 */
.L_x_968:
[----:B------:R-:W-:Y:S01]  /*11d10*/  R2UR UR6, R4 ;  /* 0x00000000040672ca */ /* 0x000fe200000e0000 */
[----:B------:R-:W-:Y:S01]  /*11d20*/  ULDC.64 UR4, c[0x0][0x198] ;  /* 0x0000660000047ab9 */ /* 0x000fe20000000a00 */
[----:B------:R-:W-:Y:S01]  /*11d30*/  R2UR UR7, R5 ;  /* 0x00000000050772ca */ /* 0x000fe200000e0000 */
[----:B------:R-:W-:Y:S01]  /*11d40*/  UIADD3 UR4, UP0, UR4, 0x470, URZ ;  /* 0x0000047004047890 */ /* 0x000fe2000ff1e03f */
[----:B------:R-:W-:Y:S01]  /*11d50*/  R2UR UR10, R7 ;  /* 0x00000000070a72ca */ /* 0x000fe200000e0000 */
[----:B------:R-:W-:Y:S01]  /*11d60*/  IMAD.SHL.U32 R7, R27, 0x80, RZ ;  /* 0x000000801b077824 */ /* 0x000fe200078e00ff */
[----:B------:R-:W-:Y:S01]  /*11d70*/  PLOP3.LUT P0, PT, PT, PT, PT, 0x80, 0x0 ;  /* 0x000000000000781c */ /* 0x000fe20003f0f070 */
[----:B------:R-:W-:Y:S02]  /*11d80*/  UIADD3 UR8, UR38, 0x400, URZ ;  /* 0x0000040026087890 */ /* 0x000fe4000fffe03f */
[----:B------:R-:W-:Y:S02]  /*11d90*/  UIADD3 UR9, UR38, 0x2d850, URZ ;  /* 0x0002d85026097890 */ /* 0x000fe4000fffe03f */
[----:B------:R-:W-:-:S12]  /*11da0*/  UIADD3.X UR5, URZ, UR5, URZ, UP0, !UPT ;  /* 0x000000053f057290 */ /* 0x000fd800087fe43f */
.L_x_970:
        /* <DEDUP_REMOVED lines=8> */
[----:B------:R-:W-:Y:S01]  /*11e30*/  R2UR UR10, R13 ;  /* 0x000000000d0a72ca */ /* 0x000fe200000e0000 */
[----:B------:R-:W-:Y:S01]  /*11e40*/  UIADD3 UR8, UR38, 0x2400, URZ ;  /* 0x0000240026087890 */ /* 0x000fe2000fffe03f */
[----:B------:R-:W-:Y:S02]  /*11e50*/  R2UR UR6, R4 ;  /* 0x00000000040672ca */ /* 0x000fe400000e0000 */
[----:B------:R-:W-:Y:S02]  /*11e60*/  R2UR UR7, R5 ;  /* 0x00000000050772ca */ /* 0x000fe400000e0000 */
[----:B------:R-:W-:-:S13]  /*11e70*/  PLOP3.LUT P0, PT, PT, PT, PT, 0x80, 0x0 ;  /* 0x000000000000781c */ /* 0x000fda0003f0f070 */
.L_x_971:
        /* <DEDUP_REMOVED lines=13> */
.L_x_972:
        /* <DEDUP_REMOVED lines=8> */
[----:B------:R-:W-:Y:S02]  /*11fd0*/  IMAD.MOV.U32 R27, RZ, RZ, R14 ;  /* 0x000000ffff1b7224 */ /* 0x000fe400078e000e */
[----:B------:R-:W-:-:S07]  /*11fe0*/  IMAD.MOV.U32 R25, RZ, RZ, R6 ;  /* 0x000000ffff197224 */ /* 0x000fce00078e0006 */
.L_x_957:
[----:B------:R-:W-:Y:S05]  /*11ff0*/  BSYNC B1 ;  /* 0x0000000000017941 */ /* 0x000fea0003800000 */
.L_x_956:
        /* <DEDUP_REMOVED lines=28> */
.L_x_975:
[----:B------:R-:W2:Y:S01]  /*121c0*/  SYNCS.PHASECHK.TRANS64.TRYWAIT P0, [UR38+0x2d840], R12 ;  /* 0x02d8400cff0075a7 */ /* 0x000ea20008000166 */
[----:B------:R-:W-:Y:S01]  /*121d0*/  BSSY B2, `(.L_x_976) ;  /* 0x0000003000027945 */ /* 0x000fe20003800000 */
[----:B------:R-:W-:-:S03]  /*121e0*/  ISETP.NE.AND P2, PT, R23, RZ, PT ;  /* 0x000000ff1700720c */ /* 0x000fc60003f45270 */
[----:B--2---:R-:W-:Y:S10]  /*121f0*/  @!P0 BRA `(.L_x_977) ;  /* 0x0000002400b08947 */ /* 0x004ff40003800000 */
.L_x_1048:
[----:B------:R-:W-:Y:S05]  /*12200*/  BSYNC B2 ;  /* 0x0000000000027941 */ /* 0x000fea0003800000 */
.L_x_976:
[----:B------:R-:W-:Y:S04]  /*12210*/  BSSY B2, `(.L_x_978) ;  /* 0x0000007000027945 */ /* 0x000fe80003800000 */
[----:B------:R-:W-:Y:S05]  /*12220*/  @P2 BRA `(.L_x_979) ;  /* 0x0000000000142947 */ /* 0x000fea0003800000 */
[----:B------:R-:W-:Y:S01]  /*12230*/  ISETP.NE.AND P0, PT, R8, RZ, PT ;  /* 0x000000ff0800720c */ /* 0x000fe20003f05270 */
[----:B-1----:R-:W-:-:S04]  /*12240*/  IMAD.MOV.U32 R4, RZ, RZ, 0x6000 ;  /* 0x00006000ff047424 */ /* 0x002fc800078e00ff */
[----:B------:R2:W-:Y:S08]  /*12250*/  SYNCS.ARRIVE.TRANS64 RZ, [UR38+0x2d830], R4 ;  /* 0x02d83004ffff79a7 */ /* 0x0005f00008000026 */
[----:B--2---:R-:W-:Y:S05]  /*12260*/  @!P0 BRA `(.L_x_979) ;  /* 0x0000000000048947 */ /* 0x004fea0003800000 */
[----:B------:R-:W-:Y:S01]  /*12270*/  BPT.TRAP 0x1 ;  /* 0x000000040000795c */ /* 0x000fe20000300000 */
.L_x_979:
[----:B------:R-:W-:Y:S05]  /*12280*/  BSYNC B2 ;  /* 0x0000000000027941 */ /* 0x000fea0003800000 */
.L_x_978:
        /* <DEDUP_REMOVED lines=11> */
.L_x_980:
[----:B------:R-:W-:-:S13]  /*12340*/  @P0 ELECT P3, URZ, PT ;  /* 0x00000000003f082f */ /* 0x000fda0003860000 */
[----:B-----5:R-:W-:Y:S01]  /*12350*/  @P3 R2UR UR13, R6 ;  /* 0x00000000060d32ca */ /* 0x020fe200000e0000 */
[----:B------:R-:W-:Y:S01]  /*12360*/  UMOV UR12, UR36 ;  /* 0x00000024000c7c82 */ /* 0x000fe20008000000 */
        /* <DEDUP_REMOVED lines=11> */
.L_x_981:
        /* <DEDUP_REMOVED lines=14> */
.L_x_982:
        /* <DEDUP_REMOVED lines=8> */
[----:B------:R-:W-:Y:S01]  /*12580*/  SHF.L.U32 R4, R11, 0x1f, RZ ;  /* 0x0000001f0b047819 */ /* 0x000fe200000006ff */
[----:B------:R-:W-:Y:S03]  /*12590*/  BSSY B2, `(.L_x_983) ;  /* 0x0000003000027945 */ /* 0x000fe60003800000 */
[----:B------:R-:W1:Y:S02]  /*125a0*/  SYNCS.PHASECHK.TRANS64.TRYWAIT P0, [UR38+0x2d868], R4 ;  /* 0x02d86804ff0075a7 */ /* 0x000e640008000166 */
[----:B-1----:R-:W-:Y:S05]  /*125b0*/  @!P0 BRA `(.L_x_984) ;  /* 0x0000002000d88947 */ /* 0x002fea0003800000 */
.L_x_1049:
[----:B------:R-:W-:Y:S05]  /*125c0*/  BSYNC B2 ;  /* 0x0000000000027941 */ /* 0x000fea0003800000 */
.L_x_983:
[----:B------:R-:W-:Y:S01]  /*125d0*/  BSSY B2, `(.L_x_985) ;  /* 0x0000009000027945 */ /* 0x000fe20003800000 */
[----:B-1----:R-:W-:Y:S02]  /*125e0*/  IMAD.MOV.U32 R4, RZ, RZ, 0x0 ;  /* 0x00000000ff047424 */ /* 0x002fe400078e00ff */
[----:B------:R-:W-:Y:S01]  /*125f0*/  IMAD.MOV.U32 R5, RZ, RZ, 0x14f00000 ;  /* 0x14f00000ff057424 */ /* 0x000fe200078e00ff */
[----:B------:R-:W-:Y:S06]  /*12600*/  @P2 BRA `(.L_x_986) ;  /* 0x0000000000142947 */ /* 0x000fec0003800000 */
[----:B------:R-:W-:Y:S01]  /*12610*/  ISETP.NE.AND P0, PT, R8, RZ, PT ;  /* 0x000000ff0800720c */ /* 0x000fe20003f05270 */
[----:B------:R-:W-:-:S04]  /*12620*/  IMAD.MOV.U32 R11, RZ, RZ, 0x6000 ;  /* 0x00006000ff0b7424 */ /* 0x000fc800078e00ff */
[----:B------:R1:W-:Y:S08]  /*12630*/  SYNCS.ARRIVE.TRANS64 RZ, [UR38+0x2d858], R11 ;  /* 0x02d8580bffff79a7 */ /* 0x0003f00008000026 */
[----:B-1----:R-:W-:Y:S05]  /*12640*/  @!P0 BRA `(.L_x_986) ;  /* 0x0000000000048947 */ /* 0x002fea0003800000 */
[----:B------:R-:W-:Y:S01]  /*12650*/  BPT.TRAP 0x1 ;  /* 0x000000040000795c */ /* 0x000fe20000300000 */
.L_x_986:
[----:B------:R-:W-:Y:S05]  /*12660*/  BSYNC B2 ;  /* 0x0000000000027941 */ /* 0x000fea0003800000 */
.L_x_985:
        /* <DEDUP_REMOVED lines=10> */
.L_x_987:
        /* <DEDUP_REMOVED lines=13> */
.L_x_988:
        /* <DEDUP_REMOVED lines=13> */
.L_x_989:
        /* <DEDUP_REMOVED lines=10> */
.L_x_974:
[----:B------:R-:W-:Y:S05]  /*12950*/  BSYNC B1 ;  /* 0x0000000000017941 */ /* 0x000fea0003800000 */
.L_x_973:
[----:B------:R-:W-:Y:S02]  /*12960*/  VIADD R3, R3, 0xfffffffe ;  /* 0xfffffffe03037836 */ /* 0x000fe40000000000 */
[----:B------:R-:W-:Y:S01]  /*12970*/  IMAD.MOV.U32 R11, RZ, RZ, R19 ;  /* 0x000000ffff0b7224 */ /* 0x000fe200078e0013 */
[----:B------:R-:W-:Y:S06]  /*12980*/  @P1 BRA `(.L_x_990) ;  /* 0xffffffec00401947 */ /* 0x000fec000383ffff */
[----:B------:R-:W-:Y:S05]  /*12990*/  BSYNC B0 ;  /* 0x0000000000007941 */ /* 0x000fea0003800000 */
.L_x_955:
        /* <DEDUP_REMOVED lines=29> */
.L_x_992:
[----:B------:R-:W2:Y:S01]  /*12b70*/  SYNCS.PHASECHK.TRANS64.TRYWAIT P0, [UR38+0x2d848], R9 ;  /* 0x02d84809ff0075a7 */ /* 0x000ea20008000166 */
[----:B------:R-:W-:Y:S01]  /*12b80*/  BSSY B1, `(.L_x_993) ;  /* 0x0000003000017945 */ /* 0x000fe20003800000 */
[----:B------:R-:W-:-:S03]  /*12b90*/  ISETP.NE.AND P1, PT, R23, RZ, PT ;  /* 0x000000ff1700720c */ /* 0x000fc60003f25270 */
[----:B--2---:R-:W-:Y:S10]  /*12ba0*/  @!P0 BRA `(.L_x_994) ;  /* 0x0000001c00748947 */ /* 0x004ff40003800000 */
.L_x_1050:
[----:B------:R-:W-:Y:S05]  /*12bb0*/  BSYNC B1 ;  /* 0x0000000000017941 */ /* 0x000fea0003800000 */
.L_x_993:
[----:B------:R-:W-:Y:S04]  /*12bc0*/  BSSY B1, `(.L_x_995) ;  /* 0x0000007000017945 */ /* 0x000fe80003800000 */
[----:B------:R-:W-:Y:S05]  /*12bd0*/  @P1 BRA `(.L_x_996) ;  /* 0x0000000000141947 */ /* 0x000fea0003800000 */
[----:B------:R-:W-:Y:S01]  /*12be0*/  ISETP.NE.AND P0, PT, R8, RZ, PT ;  /* 0x000000ff0800720c */ /* 0x000fe20003f05270 */
[----:B-1----:R-:W-:-:S04]  /*12bf0*/  IMAD.MOV.U32 R4, RZ, RZ, 0x6000 ;  /* 0x00006000ff047424 */ /* 0x002fc800078e00ff */
[----:B------:R2:W-:Y:S08]  /*12c00*/  SYNCS.ARRIVE.TRANS64 RZ, [UR38+0x2d838], R4 ;  /* 0x02d83804ffff79a7 */ /* 0x0005f00008000026 */
[----:B--2---:R-:W-:Y:S05]  /*12c10*/  @!P0 BRA `(.L_x_996) ;  /* 0x0000000000048947 */ /* 0x004fea0003800000 */
[----:B------:R-:W-:Y:S01]  /*12c20*/  BPT.TRAP 0x1 ;  /* 0x000000040000795c */ /* 0x000fe20000300000 */
.L_x_996:
[----:B------:R-:W-:Y:S05]  /*12c30*/  BSYNC B1 ;  /* 0x0000000000017941 */ /* 0x000fea0003800000 */
.L_x_995:
        /* <DEDUP_REMOVED lines=11> */
.L_x_997:
        /* <DEDUP_REMOVED lines=14> */
.L_x_998:
        /* <DEDUP_REMOVED lines=14> */
.L_x_999:
        /* <DEDUP_REMOVED lines=8> */
[----:B------:R-:W1:Y:S01]  /*12f30*/  SYNCS.PHASECHK.TRANS64.TRYWAIT P0, [UR38+0x2d860], R9 ;  /* 0x02d86009ff0075a7 */ /* 0x000e620008000166 */
[----:B------:R-:W-:Y:S04]  /*12f40*/  BSSY B1, `(.L_x_1000) ;  /* 0x0000002000017945 */ /* 0x000fe80003800000 */
[----:B-1----:R-:W-:Y:S05]  /*12f50*/  @!P0 BRA `(.L_x_1001) ;  /* 0x0000001800a08947 */ /* 0x002fea0003800000 */
.L_x_1051:
[----:B------:R-:W-:Y:S05]  /*12f60*/  BSYNC B1 ;  /* 0x0000000000017941 */ /* 0x000fea0003800000 */
.L_x_1000:
        /* <DEDUP_REMOVED lines=9> */
.L_x_1003:
[----:B------:R-:W-:Y:S05]  /*13000*/  BSYNC B1 ;  /* 0x0000000000017941 */ /* 0x000fea0003800000 */
.L_x_1002:
        /* <DEDUP_REMOVED lines=10> */
.L_x_1004:
        /* <DEDUP_REMOVED lines=13> */
.L_x_1005:
        /* <DEDUP_REMOVED lines=13> */
.L_x_1006:
        /* <DEDUP_REMOVED lines=10> */
.L_x_991:
[----:B------:R-:W-:Y:S05]  /*132f0*/  BSYNC B0 ;  /* 0x0000000000007941 */ /* 0x000fea0003800000 */
.L_x_954:
[----:B------:R-:W-:Y:S01]  /*13300*/  LOP3.LUT P0, RZ, R22, 0x2, RZ, 0xc0, !PT ;  /* 0x0000000216ff7812 */ /* 0x000fe2000780c0ff */
[----:B------:R-:W-:-:S12]  /*13310*/  BSSY B0, `(.L_x_1007) ;  /* 0x0000040000007945 */ /* 0x000fd80003800000 */
[----:B------:R-:W-:Y:S05]  /*13320*/  @!P0 BRA `(.L_x_1008) ;  /* 0x0000000000f88947 */ /* 0x000fea0003800000 */
[----:B------:R-:W-:Y:S01]  /*13330*/  LEA R4, R0, UR38, 0x3 ;  /* 0x0000002600047c11 */ /* 0x000fe2000f8e18ff */
[----:B------:R-:W-:Y:S01]  /*13340*/  BSSY B1, `(.L_x_1009) ;  /* 0x0000005000017945 */ /* 0x000fe20003800000 */
[----:B------:R-:W-:Y:S02]  /*13350*/  SHF.L.U32 R3, R19, 0x1f, RZ ;  /* 0x0000001f13037819 */ /* 0x000fe400000006ff */
[----:B------:R-:W-:Y:S02]  /*13360*/  ISETP.NE.AND P1, PT, R23, RZ, PT ;  /* 0x000000ff1700720c */ /* 0x000fe40003f25270 */
[----:B------:R-:W1:Y:S02]  /*13370*/  SYNCS.PHASECHK.TRANS64.TRYWAIT P0, [R4+URZ+0x2d860], R3 ;  /* 0x02d86003040075a7 */ /* 0x000e64000800017f */
[----:B-1----:R-:W-:Y:S09]  /*13380*/  @!P0 BRA `(.L_x_1010) ;  /* 0x0000001400ac8947 */ /* 0x002ff20003800000 */
.L_x_1052:
[----:B------:R-:W-:Y:S05]  /*13390*/  BSYNC B1 ;  /* 0x0000000000017941 */ /* 0x000fea0003800000 */
.L_x_1009:
[----:B------:R-:W-:Y:S04]  /*133a0*/  BSSY B1, `(.L_x_1011) ;  /* 0x0000007000017945 */ /* 0x000fe80003800000 */
[----:B------:R-:W-:Y:S05]  /*133b0*/  @P1 BRA `(.L_x_1012) ;  /* 0x0000000000141947 */ /* 0x000fea0003800000 */
[----:B------:R-:W-:Y:S01]  /*133c0*/  LOP3.LUT P0, RZ, R2, 0x1f, RZ, 0xc0, !PT ;  /* 0x0000001f02ff7812 */ /* 0x000fe2000780c0ff */
[----:B-1----:R-:W-:-:S04]  /*133d0*/  IMAD.MOV.U32 R3, RZ, RZ, 0x6000 ;  /* 0x00006000ff037424 */ /* 0x002fc800078e00ff */
[----:B------:R2:W-:Y:S08]  /*133e0*/  SYNCS.ARRIVE.TRANS64 RZ, [R4+URZ+0x2d850], R3 ;  /* 0x02d8500304ff79a7 */ /* 0x0005f0000800003f */
[----:B------:R-:W-:Y:S05]  /*133f0*/  @!P0 BRA `(.L_x_1012) ;  /* 0x0000000000048947 */ /* 0x000fea0003800000 */
[----:B------:R-:W-:Y:S01]  /*13400*/  BPT.TRAP 0x1 ;  /* 0x000000040000795c */ /* 0x000fe20000300000 */
.L_x_1012:
[----:B------:R-:W-:Y:S05]  /*13410*/  BSYNC B1 ;  /* 0x0000000000017941 */ /* 0x000fea0003800000 */
.L_x_1011:
[----:B------:R-:W-:Y:S01]  /*13420*/  R2UR UR4, R0 ;  /* 0x00000000000472ca */ /* 0x000fe200000e0000 */
[----:B------:R-:W-:Y:S01]  /*13430*/  ULDC.64 UR6, c[0x0][0x198] ;  /* 0x0000660000067ab9 */ /* 0x000fe20000000a00 */
[----:B------:R-:W-:Y:S01]  /*13440*/  R2UR UR9, R4 ;  /* 0x00000000040972ca */ /* 0x000fe200000e0000 */
[----:B------:R-:W-:Y:S01]  /*13450*/  UIADD3 UR6, UP0, UR6, 0x470, URZ ;  /* 0x0000047006067890 */ /* 0x000fe2000ff1e03f */
[----:B------:R-:W-:Y:S01]  /*13460*/  PLOP3.LUT P0, PT, PT, PT, PT, 0x80, 0x0 ;  /* 0x000000000000781c */ /* 0x000fe20003f0f070 */
[----:B------:R-:W-:Y:S01]  /*13470*/  IMAD.SHL.U32 R27, R27, 0x80, RZ ;  /* 0x000000801b1b7824 */ /* 0x000fe200078e00ff */
[----:B------:R-:W-:Y:S01]  /*13480*/  UMOV UR14, 0x0 ;  /* 0x00000000000e7882 */ /* 0x000fe20000000000 */
[----:B------:R-:W-:Y:S01]  /*13490*/  UIADD3.X UR7, URZ, UR7, URZ, UP0, !UPT ;  /* 0x000000073f077290 */ /* 0x000fe200087fe43f */
[----:B------:R-:W-:Y:S01]  /*134a0*/  UMOV UR15, 0x14f00000 ;  /* 0x14f00000000f7882 */ /* 0x000fe20000000000 */
[----:B------:R-:W-:-:S04]  /*134b0*/  UMOV UR10, URZ ;  /* 0x0000003f000a7c82 */ /* 0x000fc80008000000 */
[----:B------:R-:W-:Y:S02]  /*134c0*/  UIMAD UR4, UR4, 0x6000, UR38 ;  /* 0x00006000040478a4 */ /* 0x000fe4000f8e0226 */
[----:B------:R-:W-:Y:S02]  /*134d0*/  UIADD3 UR9, UR9, 0x2d850, URZ ;  /* 0x0002d85009097890 */ /* 0x000fe4000fffe03f */
[----:B------:R-:W-:-:S12]  /*134e0*/  UIADD3 UR8, UR4, 0x400, URZ ;  /* 0x0000040004087890 */ /* 0x000fd8000fffe03f */
.L_x_1013:
[----:B------:R-:W-:-:S13]  /*134f0*/  @P0 ELECT P1, URZ, PT ;  /* 0x00000000003f082f */ /* 0x000fda0003820000 */
[----:B------:R-:W-:Y:S01]  /*13500*/  @P1 R2UR UR13, R25 ;  /* 0x00000000190d12ca */ /* 0x000fe200000e0000 */
[----:B------:R-:W-:Y:S01]  /*13510*/  UMOV UR12, UR36 ;  /* 0x00000024000c7c82 */ /* 0x000fe20008000000 */
[----:B------:R-:W-:Y:S02]  /*13520*/  @P1 R2UR UR11, R27 ;  /* 0x000000001b0b12ca */ /* 0x000fe400000e0000 */
[----:B------:R-:W-:Y:S02]  /*13530*/  @P1 PLOP3.LUT P0, PT, P1, PT, PT, 0x8, 0x0 ;  /* 0x000000000000181c */ /* 0x000fe40000f0e170 */
[----:B------:R-:W-:-:S09]  /*13540*/  PLOP3.LUT P1, PT, PT, PT, PT, 0x8, 0x0 ;  /* 0x000000000000781c */ /* 0x000fd20003f2e170 */
[----:B------:R3:W-:Y:S02]  /*13550*/  UTMALDG.4D [UR8], [UR6], desc[UR14] ;  /* 0x00000e08060075b4 */ /* 0x0007e40008019000 */
[----:B---3--:R-:W-:Y:S05]  /*13560*/  @P0 BRA.U.ANY `(.L_x_1013) ;  /* 0xfffffffd00e00947 */ /* 0x008fea000393ffff */
[----:B------:R-:W-:Y:S01]  /*13570*/  PLOP3.LUT P0, PT, PT, PT, PT, 0x80, 0x0 ;  /* 0x000000000000781c */ /* 0x000fe20003f0f070 */
[----:B------:R-:W-:Y:S01]  /*13580*/  UIADD3 UR8, UR4, 0x2400, URZ ;  /* 0x0000240004087890 */ /* 0x000fe2000fffe03f */
[----:B------:R-:W-:Y:S01]  /*13590*/  UMOV UR14, 0x0 ;  /* 0x00000000000e7882 */ /* 0x000fe20000000000 */
[----:B------:R-:W-:Y:S01]  /*135a0*/  UMOV UR15, 0x14f00000 ;  /* 0x14f00000000f7882 */ /* 0x000fe20000000000 */
[----:B------:R-:W-:-:S09]  /*135b0*/  UMOV UR10, 0x20 ;  /* 0x00000020000a7882 */ /* 0x000fd20000000000 */
.L_x_1014:
        /* <DEDUP_REMOVED lines=10> */
[----:B------:R-:W-:Y:S02]  /*13660*/  UMOV UR5, 0x14f00000 ;  /* 0x14f0000000057882 */ /* 0x000fe40000000000 */
[----:B------:R-:W-:Y:S01]  /*13670*/  UMOV UR4, 0x0 ;  /* 0x0000000000047882 */ /* 0x000fe20000000000 */
[----:B------:R-:W-:-:S08]  /*13680*/  UMOV UR10, 0x40 ;  /* 0x00000040000a7882 */ /* 0x000fd00000000000 */
.L_x_1015:
        /* <DEDUP_REMOVED lines=8> */
.L_x_1008:
[----:B------:R-:W-:Y:S05]  /*13710*/  BSYNC B0 ;  /* 0x0000000000007941 */ /* 0x000fea0003800000 */
.L_x_1007:
[----:B------:R-:W-:Y:S02]  /*13720*/  VIADD R0, R0, 0x1 ;  /* 0x0000000100007836 */ /* 0x000fe40000000000 */
[----:B-12---:R-:W-:-:S03]  /*13730*/  IMAD.MOV.U32 R4, RZ, RZ, RZ ;  /* 0x000000ffff047224 */ /* 0x006fc600078e00ff */
[----:B------:R-:W-:-:S04]  /*13740*/  ISETP.NE.AND P0, PT, R0, 0x2, PT ;  /* 0x000000020000780c */ /* 0x000fc80003f05270 */
[----:B------:R-:W-:Y:S02]  /*13750*/  SEL R2, RZ, 0x1, P0 ;  /* 0x00000001ff027807 */ /* 0x000fe40000000000 */
[----:B------:R-:W-:Y:S02]  /*13760*/  SEL R0, R0, RZ, P0 ;  /* 0x000000ff00007207 */ /* 0x000fe40000000000 */
[----:B------:R-:W-:-:S07]  /*13770*/  LOP3.LUT R3, R19, R2, RZ, 0x3c, !PT ;  /* 0x0000000213037212 */ /* 0x000fce00078e3cff */
.L_x_932:
[----:B------:R-:W1:Y:S01]  /*13780*/  S2R R5, SR_CgaCtaId ;  /* 0x0000000000057919 */ /* 0x000e620000008800 */
[----:B------:R-:W-:Y:S02]  /*13790*/  MOV R2, 0x400 ;  /* 0x0000040000027802 */ /* 0x000fe40000000f00 */
[----:B------:R-:W-:Y:S02]  /*137a0*/  SHF.L.U32 R4, R4, 0x1f, RZ ;  /* 0x0000001f04047819 */ /* 0x000fe400000006ff */
[----:B-1----:R-:W-:-:S04]  /*137b0*/  LEA R7, R5, R2, 0x18 ;  /* 0x0000000205077211 */ /* 0x002fc800078ec0ff */
[----:B------:R-:W1:Y:S02]  /*137c0*/  SYNCS.PHASECHK.TRANS64.TRYWAIT P0, [R7+URZ+0x2d820], R4 ;  /* 0x02d82004070075a7 */ /* 0x000e64000800017f */
[----:B-1----:R-:W-:Y:S05]  /*137d0*/  @!P0 BRA `(.L_x_1016) ;  /* 0x0000001000ac8947 */ /* 0x002fea0003800000 */
.L_x_1053:
[----:B------:R-:W-:-:S03]  /*137e0*/  UMOV UR4, 0xffffffff ;  /* 0xffffffff00047882 */ /* 0x000fc60000000000 */
[----:B------:R-:W-:Y:S05]  /*137f0*/  BRA.DIV UR4, `(.L_x_1017) ;  /* 0x0000001204b87947 */ /* 0x000fea000b800000 */
[----:B------:R2:W3:Y:S02]  /*13800*/  SHFL.IDX PT, R14, R26, RZ, 0x1f ;  /* 0x00001fff1a0e7589 */ /* 0x0004e400000e0000 */
.L_x_1056:
[----:B---3--:R-:W-:-:S13]  /*13810*/  ISETP.NE.AND P0, PT, R14, RZ, PT ;  /* 0x000000ff0e00720c */ /* 0x008fda0003f05270 */
[----:B------:R-:W-:Y:S05]  /*13820*/  @P0 BRA `(.L_x_848) ;  /* 0x00000000008c0947 */ /* 0x000fea0003800000 */
[----:B------:R-:W-:-:S03]  /*13830*/  UMOV UR4, 0xffffffff ;  /* 0xffffffff00047882 */ /* 0x000fc60000000000 */
[----:B------:R-:W-:Y:S05]  /*13840*/  BRA.DIV UR4, `(.L_x_1018) ;  /* 0x0000001204cc7947 */ /* 0x000fea000b800000 */
[----:B------:R-:W-:-:S13]  /*13850*/  ELECT P6, URZ, PT ;  /* 0x00000000003f782f */ /* 0x000fda00038c0000 */
.L_x_1059:
[----:B------:R-:W-:Y:S05]  /*13860*/  @!P6 BRA `(.L_x_848) ;  /* 0x00000000007ce947 */ /* 0x000fea0003800000 */
[----:B------:R-:W-:-:S13]  /*13870*/  R2UR UR4, R16 ;  /* 0x00000000100472ca */ /* 0x000fda00000e0000 */
[----:B------:R-:W-:-:S06]  /*13880*/  ULOP3.LUT UR4, UR4, 0x2, URZ, 0xfc, !UPT ;  /* 0x0000000204047892 */ /* 0x000fcc000f8efc3f */
[----:B------:R-:W-:-:S05]  /*13890*/  IMAD.U32 R2, RZ, RZ, UR4 ;  /* 0x00000004ff027e24 */ /* 0x000fca000f8e00ff */
[----:B------:R-:W-:-:S13]  /*138a0*/  ISETP.NE.AND P2, PT, R2, 0x3, PT ;  /* 0x000000030200780c */ /* 0x000fda0003f45270 */
[----:B------:R-:W-:Y:S05]  /*138b0*/  @!P2 BRA `(.L_x_1019) ;  /* 0x000000000004a947 */ /* 0x000fea0003800000 */
[----:B------:R-:W-:Y:S01]  /*138c0*/  BPT.TRAP 0x1 ;  /* 0x000000040000795c */ /* 0x000fe20000300000 */
.L_x_1019:
[----:B------:R-:W-:Y:S01]  /*138d0*/  VIADD R9, R7, 0x2d840 ;  /* 0x0002d84007097836 */ /* 0x000fe20000000000 */
[----:B------:R-:W-:Y:S01]  /*138e0*/  SHF.L.U32 R5, R3, 0x1f, RZ ;  /* 0x0000001f03057819 */ /* 0x000fe200000006ff */
[C---:B------:R-:W-:Y:S02]  /*138f0*/  VIADD R2, R0.reuse, 0x1 ;  /* 0x0000000100027836 */ /* 0x040fe40000000000 */
[----:B------:R-:W-:-:S03]  /*13900*/  IMAD R6, R0, 0x8, R9 ;  /* 0x0000000800067824 */ /* 0x000fc600078e0209 */
[C---:B------:R-:W-:Y:S01]  /*13910*/  ISETP.NE.AND P1, PT, R2.reuse, 0x2, PT ;  /* 0x000000020200780c */ /* 0x040fe20003f25270 */
[----:B------:R-:W3:Y:S03]  /*13920*/  SYNCS.PHASECHK.TRANS64.TRYWAIT P0, [R6+URZ], R5 ;  /* 0x00000005060075a7 */ /* 0x000ee6000800017f */
[----:B-1----:R-:W-:Y:S02]  /*13930*/  SEL R4, RZ, 0x1, P1 ;  /* 0x00000001ff047807 */ /* 0x002fe40000800000 */
[----:B------:R-:W-:Y:S02]  /*13940*/  SEL R8, R2, RZ, P1 ;  /* 0x000000ff02087207 */ /* 0x000fe40000800000 */
[----:B------:R-:W-:-:S03]  /*13950*/  LOP3.LUT R2, R3, R4, RZ, 0x3c, !PT ;  /* 0x0000000403027212 */ /* 0x000fc600078e3cff */
[----:B------:R-:W-:Y:S01]  /*13960*/  IMAD R3, R8, 0x8, R9 ;  /* 0x0000000808037824 */ /* 0x000fe200078e0209 */
[----:B------:R-:W-:Y:S01]  /*13970*/  SHF.L.U32 R2, R2, 0x1f, RZ ;  /* 0x0000001f02027819 */ /* 0x000fe200000006ff */
[----:B---3--:R-:W-:Y:S06]  /*13980*/  @!P0 BRA `(.L_x_1020) ;  /* 0x00000010009c8947 */ /* 0x008fec0003800000 */
.L_x_1060:
[----:B------:R-:W3:Y:S02]  /*13990*/  SYNCS.PHASECHK.TRANS64.TRYWAIT P0, [R3+URZ], R2 ;  /* 0x00000002030075a7 */ /* 0x000ee4000800017f */
[----:B---3--:R-:W-:Y:S05]  /*139a0*/  @!P0 BRA `(.L_x_1021) ;  /* 0x0000001000a88947 */ /* 0x008fea0003800000 */
.L_x_1061:
[----:B------:R-:W-:Y:S05]  /*139b0*/  @!P2 BRA `(.L_x_1022) ;  /* 0x000000000004a947 */ /* 0x000fea0003800000 */
[----:B------:R-:W-:Y:S01]  /*139c0*/  BPT.TRAP 0x1 ;  /* 0x000000040000795c */ /* 0x000fe20000300000 */
.L_x_1022:
[----:B---3--:R-:W-:-:S04]  /*139d0*/  VIADD R3, R7, 0x2d860 ;  /* 0x0002d86007037836 */ /* 0x008fc80000000000 */
[----:B------:R-:W-:-:S04]  /*139e0*/  IMAD R0, R0, 0x8, R3 ;  /* 0x0000000800007824 */ /* 0x000fc800078e0203 */
[----:B------:R-:W3:Y:S02]  /*139f0*/  SYNCS.PHASECHK.TRANS64.TRYWAIT P0, [R0+URZ], R5 ;  /* 0x00000005000075a7 */ /* 0x000ee4000800017f */
[----:B---3--:R-:W-:Y:S05]  /*13a00*/  @!P0 BRA `(.L_x_1023) ;  /* 0x0000001000a48947 */ /* 0x008fea0003800000 */
.L_x_1062:
[----:B------:R-:W-:-:S07]  /*13a10*/  IMAD R3, R8, 0x8, R3 ;  /* 0x0000000808037824 */ /* 0x000fce00078e0203 */
.L_x_1024:
[----:B----4-:R4:W0:Y:S02]  /*13a20*/  SYNCS.PHASECHK.TRANS64.TRYWAIT P0, [R3+URZ], R2 ;  /* 0x00000002030075a7 */ /* 0x010824000800017f */
[----:B0-----:R-:W-:Y:S05]  /*13a30*/  @!P0 NANOSLEEP.SYNCS 0x989680 ;  /* 0x009896800000895d */ /* 0x001fea0003900000 */
[----:B------:R-:W0:Y:S02]  /*13a40*/  @!P0 SYNCS.PHASECHK.TRANS64 P0, [R3+URZ], R2 ;  /* 0x00000002030085a7 */ /* 0x000e24000800007f */
[----:B0-----:R-:W-:Y:S05]  /*13a50*/  @!P0 BRA `(.L_x_1024) ;  /* 0xfffffffc00f08947 */ /* 0x001fea000383ffff */
.L_x_848:
[----:B------:R-:W-:Y:S05]  /*13a60*/  BSYNC B6 ;  /* 0x0000000000067941 */ /* 0x000fea0003800000 */
.L_x_845:
[----:B------:R-:W-:Y:S05]  /*13a70*/  EXIT ;  /* 0x000000000000794d */ /* 0x000fea0003800000 */
.L_x_858:
[----:B0-----:R-:W-:-:S04]  /*13a80*/  IMAD.U32 R6, RZ, RZ, UR36 ;  /* 0x00000024ff067e24 */ /* 0x001fc8000f8e00ff */
[----:B------:R0:W1:Y:S03]  /*13a90*/  SYNCS.PHASECHK.TRANS64.TRYWAIT P0, [R6+URZ+0x2d800], R5 ;  /* 0x02d80005060075a7 */ /* 0x000066000800017f */
[----:B-1----:R-:W-:Y:S05]  /*13aa0*/  @!P0 NANOSLEEP.SYNCS 0x989680 ;  /* 0x009896800000895d */ /* 0x002fea0003900000 */
[----:B------:R-:W1:Y:S02]  /*13ab0*/  @!P0 SYNCS.PHASECHK.TRANS64 P0, [R6+URZ+0x2d800], R5 ;  /* 0x02d80005060085a7 */ /* 0x000e64000800007f */
[----:B-1----:R-:W-:Y:S05]  /*13ac0*/  @!P0 BRA `(.L_x_858) ;  /* 0xfffffffc00ec8947 */ /* 0x002fea000383ffff */
[----:B------:R-:W-:Y:S05]  /*13ad0*/  BRA `(.L_x_1025) ;  /* 0xfffffedc00387947 */ /* 0x000fea000383ffff */
.L_x_862:
[----:B-1----:R-:W-:-:S04]  /*13ae0*/  IMAD.U32 R10, RZ, RZ, UR36 ;  /* 0x00000024ff0a7e24 */ /* 0x002fc8000f8e00ff */
[----:B------:R1:W2:Y:S03]  /*13af0*/  SYNCS.PHASECHK.TRANS64.TRYWAIT P2, [R10+URZ+0x2d830], R5 ;  /* 0x02d830050a0075a7 */ /* 0x0002a6000804017f */
[----:B--2---:R-:W-:Y:S05]  /*13b00*/  @!P2 NANOSLEEP.SYNCS 0x989680 ;  /* 0x009896800000a95d */ /* 0x004fea0003900000 */
[----:B------:R-:W2:Y:S02]  /*13b10*/  @!P2 SYNCS.PHASECHK.TRANS64 P2, [R10+URZ+0x2d830], R5 ;  /* 0x02d830050a00a5a7 */ /* 0x000ea4000804007f */
[----:B--2---:R-:W-:Y:S05]  /*13b20*/  @!P2 BRA `(.L_x_862) ;  /* 0xfffffffc00eca947 */ /* 0x004fea000383ffff */
[----:B------:R-:W-:Y:S05]  /*13b30*/  BRA `(.L_x_861) ;  /* 0xfffffedc00707947 */ /* 0x000fea000383ffff */
.L_x_878:
[----:B-1----:R-:W-:-:S04]  /*13b40*/  IMAD.U32 R21, RZ, RZ, UR10 ;  /* 0x0000000aff157e24 */ /* 0x002fc8000f8e00ff */
[----:B------:R1:W3:Y:S03]  /*13b50*/  SYNCS.PHASECHK.TRANS64.TRYWAIT P2, [R21+URZ+0x2d830], R12 ;  /* 0x02d8300c150075a7 */ /* 0x0002e6000804017f */
[----:B---3--:R-:W-:Y:S05]  /*13b60*/  @!P2 NANOSLEEP.SYNCS 0x989680 ;  /* 0x009896800000a95d */ /* 0x008fea0003900000 */
[----:B------:R-:W3:Y:S02]  /*13b70*/  @!P2 SYNCS.PHASECHK.TRANS64 P2, [R21+URZ+0x2d830], R12 ;  /* 0x02d8300c1500a5a7 */ /* 0x000ee4000804007f */
[----:B---3--:R-:W-:Y:S05]  /*13b80*/  @!P2 BRA `(.L_x_878) ;  /* 0xfffffffc00eca947 */ /* 0x008fea000383ffff */
[----:B------:R-:W-:Y:S05]  /*13b90*/  BRA `(.L_x_875) ;  /* 0xffffff1400407947 */ /* 0x000fea000383ffff */
.L_x_882:
[----:B-1----:R-:W-:-:S04]  /*13ba0*/  IMAD.U32 R21, RZ, RZ, UR10 ;  /* 0x0000000aff157e24 */ /* 0x002fc8000f8e00ff */
[----:B------:R1:W2:Y:S03]  /*13bb0*/  SYNCS.PHASECHK.TRANS64.TRYWAIT P2, [R21+URZ+0x2d850], R12 ;  /* 0x02d8500c150075a7 */ /* 0x0002a6000804017f */
[----:B--2---:R-:W-:Y:S05]  /*13bc0*/  @!P2 NANOSLEEP.SYNCS 0x989680 ;  /* 0x009896800000a95d */ /* 0x004fea0003900000 */
[----:B------:R-:W2:Y:S02]  /*13bd0*/  @!P2 SYNCS.PHASECHK.TRANS64 P2, [R21+URZ+0x2d850], R12 ;  /* 0x02d8500c1500a5a7 */ /* 0x000ea4000804007f */
[----:B--2---:R-:W-:Y:S05]  /*13be0*/  @!P2 BRA `(.L_x_882) ;  /* 0xfffffffc00eca947 */ /* 0x004fea000383ffff */
[----:B------:R-:W-:Y:S05]  /*13bf0*/  BRA `(.L_x_879) ;  /* 0xffffff1400e07947 */ /* 0x000fea000383ffff */
.L_x_899:
[----:B-1----:R-:W-:-:S04]  /*13c00*/  IMAD.U32 R20, RZ, RZ, UR14 ;  /* 0x0000000eff147e24 */ /* 0x002fc8000f8e00ff */
[----:B------:R1:W4:Y:S03]  /*13c10*/  SYNCS.PHASECHK.TRANS64.TRYWAIT P2, [R20+URZ+0x2d830], R11 ;  /* 0x02d8300b140075a7 */ /* 0x000326000804017f */
[----:B----4-:R-:W-:Y:S05]  /*13c20*/  @!P2 NANOSLEEP.SYNCS 0x989680 ;  /* 0x009896800000a95d */ /* 0x010fea0003900000 */
[----:B------:R-:W4:Y:S02]  /*13c30*/  @!P2 SYNCS.PHASECHK.TRANS64 P2, [R20+URZ+0x2d830], R11 ;  /* 0x02d8300b1400a5a7 */ /* 0x000f24000804007f */
[----:B----4-:R-:W-:Y:S05]  /*13c40*/  @!P2 BRA `(.L_x_899) ;  /* 0xfffffffc00eca947 */ /* 0x010fea000383ffff */
[----:B------:R-:W-:Y:S05]  /*13c50*/  BRA `(.L_x_896) ;  /* 0xffffff4800147947 */ /* 0x000fea000383ffff */
.L_x_903:
[----:B-1----:R-:W-:-:S04]  /*13c60*/  IMAD.U32 R20, RZ, RZ, UR14 ;  /* 0x0000000eff147e24 */ /* 0x002fc8000f8e00ff */
[----:B------:R1:W2:Y:S03]  /*13c70*/  SYNCS.PHASECHK.TRANS64.TRYWAIT P2, [R20+URZ+0x2d850], R11 ;  /* 0x02d8500b140075a7 */ /* 0x0002a6000804017f */
[----:B--2---:R-:W-:Y:S05]  /*13c80*/  @!P2 NANOSLEEP.SYNCS 0x989680 ;  /* 0x009896800000a95d */ /* 0x004fea0003900000 */
[----:B------:R-:W2:Y:S02]  /*13c90*/  @!P2 SYNCS.PHASECHK.TRANS64 P2, [R20+URZ+0x2d850], R11 ;  /* 0x02d8500b1400a5a7 */ /* 0x000ea4000804007f */
[----:B--2---:R-:W-:Y:S05]  /*13ca0*/  @!P2 BRA `(.L_x_903) ;  /* 0xfffffffc00eca947 */ /* 0x004fea000383ffff */
[----:B------:R-:W-:Y:S05]  /*13cb0*/  BRA `(.L_x_900) ;  /* 0xffffff4800c07947 */ /* 0x000fea000383ffff */
.L_x_909:
[----:B-1----:R-:W-:-:S04]  /*13cc0*/  IMAD.U32 R20, RZ, RZ, UR10 ;  /* 0x0000000aff147e24 */ /* 0x002fc8000f8e00ff */
[----:B------:R1:W4:Y:S03]  /*13cd0*/  SYNCS.PHASECHK.TRANS64.TRYWAIT P2, [R20+URZ+0x2d830], R11 ;  /* 0x02d8300b140075a7 */ /* 0x000326000804017f */
[----:B----4-:R-:W-:Y:S05]  /*13ce0*/  @!P2 NANOSLEEP.SYNCS 0x989680 ;  /* 0x009896800000a95d */ /* 0x010fea0003900000 */
[----:B------:R-:W4:Y:S02]  /*13cf0*/  @!P2 SYNCS.PHASECHK.TRANS64 P2, [R20+URZ+0x2d830], R11 ;  /* 0x02d8300b1400a5a7 */ /* 0x000f24000804007f */
[----:B----4-:R-:W-:Y:S05]  /*13d00*/  @!P2 BRA `(.L_x_909) ;  /* 0xfffffffc00eca947 */ /* 0x010fea000383ffff */
[----:B------:R-:W-:Y:S05]  /*13d10*/  BRA `(.L_x_906) ;  /* 0xffffff6800687947 */ /* 0x000fea000383ffff */
.L_x_913:
[----:B-1----:R-:W-:-:S04]  /*13d20*/  IMAD.U32 R20, RZ, RZ, UR10 ;  /* 0x0000000aff147e24 */ /* 0x002fc8000f8e00ff */
[----:B------:R1:W2:Y:S03]  /*13d30*/  SYNCS.PHASECHK.TRANS64.TRYWAIT P2, [R20+URZ+0x2d850], R11 ;  /* 0x02d8500b140075a7 */ /* 0x0002a6000804017f */
[----:B--2---:R-:W-:Y:S05]  /*13d40*/  @!P2 NANOSLEEP.SYNCS 0x989680 ;  /* 0x009896800000a95d */ /* 0x004fea0003900000 */
[----:B------:R-:W2:Y:S02]  /*13d50*/  @!P2 SYNCS.PHASECHK.TRANS64 P2, [R20+URZ+0x2d850], R11 ;  /* 0x02d8500b1400a5a7 */ /* 0x000ea4000804007f */
[----:B--2---:R-:W-:Y:S05]  /*13d60*/  @!P2 BRA `(.L_x_913) ;  /* 0xfffffffc00eca947 */ /* 0x004fea000383ffff */
[----:B------:R-:W-:Y:S05]  /*13d70*/  BRA `(.L_x_910) ;  /* 0xffffff6c00087947 */ /* 0x000fea000383ffff */
.L_x_926:
[----:B----4-:R-:W-:-:S04]  /*13d80*/  IMAD.U32 R3, RZ, RZ, UR9 ;  /* 0x00000009ff037e24 */ /* 0x010fc8000f8e00ff */
[----:B------:R4:W0:Y:S03]  /*13d90*/  SYNCS.PHASECHK.TRANS64.TRYWAIT P0, [R3+URZ+0x2d850], R0 ;  /* 0x02d85000030075a7 */ /* 0x000826000800017f */
[----:B0-----:R-:W-:Y:S05]  /*13da0*/  @!P0 NANOSLEEP.SYNCS 0x989680 ;  /* 0x009896800000895d */ /* 0x001fea0003900000 */
[----:B------:R-:W0:Y:S02]  /*13db0*/  @!P0 SYNCS.PHASECHK.TRANS64 P0, [R3+URZ+0x2d850], R0 ;  /* 0x02d85000030085a7 */ /* 0x000e24000800007f */
[----:B0-----:R-:W-:Y:S05]  /*13dc0*/  @!P0 BRA `(.L_x_926) ;  /* 0xfffffffc00ec8947 */ /* 0x001fea000383ffff */
[----:B------:R-:W-:Y:S05]  /*13dd0*/  BRA `(.L_x_925) ;  /* 0xffffff9800287947 */ /* 0x000fea000383ffff */
.L_x_943:
[----:B------:R-:W-:Y:S02]  /*13de0*/  IMAD.MOV.U32 R13, RZ, RZ, R26 ;  /* 0x000000ffff0d7224 */ /* 0x000fe400078e001a */
[----:B------:R-:W-:Y:S02]  /*13df0*/  IMAD.MOV.U32 R12, RZ, RZ, RZ ;  /* 0x000000ffff0c7224 */ /* 0x000fe400078e00ff */
[----:B------:R-:W-:Y:S02]  /*13e00*/  IMAD.MOV.U32 R11, RZ, RZ, 0x1f ;  /* 0x0000001fff0b7424 */ /* 0x000fe400078e00ff */
[----:B------:R-:W-:-:S07]  /*13e10*/  IMAD.MOV.U32 R15, RZ, RZ, -0x1 ;  /* 0xffffffffff0f7424 */ /* 0x000fce00078e00ff */
[----:B------:R-:W-:Y:S05]  /*13e20*/  WARPSYNC.COLLECTIVE R15, `(.L_x_1026) ;  /* 0x000000000f087348 */ /* 0x000fea0003c00000 */
[----:B------:R0:W1:Y:S02]  /*13e30*/  SHFL.IDX P6, R14, R13, R12, R11 ;  /* 0x0000000c0d0e7389 */ /* 0x00006400000c000b */
[----:B01----:R-:W-:Y:S01]  /*13e40*/  ENDCOLLECTIVE ;  /* 0x000000000000791b */ /* 0x003fe20003800000 */
.L_x_1026:
[----:B------:R-:W-:Y:S05]  /*13e50*/  BRA `(.L_x_1027) ;  /* 0xffffffc400947947 */ /* 0x000fea000383ffff */
.L_x_945:
[----:B------:R-:W-:Y:S01]  /*13e60*/  BSSY B0, `(.L_x_1028) ;  /* 0x0000006000007945 */ /* 0x000fe20003800000 */
[----:B------:R-:W-:-:S07]  /*13e70*/  IMAD.MOV.U32 R15, RZ, RZ, -0x1 ;  /* 0xffffffffff0f7424 */ /* 0x000fce00078e00ff */
[----:B0-----:R-:W-:Y:S05]  /*13e80*/  WARPSYNC.COLLECTIVE R15, `(.L_x_1029) ;  /* 0x000000000f0c7348 */ /* 0x001fea0003c00000 */
[----:B------:R-:W-:Y:S02]  /*13e90*/  ELECT P6, UR62, PT ;  /* 0x00000000003e782f */ /* 0x000fe400038c0000 */
[----:B------:R-:W-:Y:S01]  /*13ea0*/  MOV R14, UR62 ;  /* 0x0000003e000e7c02 */ /* 0x000fe20008000f00 */
[----:B0-----:R-:W-:Y:S10]  /*13eb0*/  ENDCOLLECTIVE ;  /* 0x000000000000791b */ /* 0x001ff40003800000 */
.L_x_1029:
[----:B------:R-:W-:Y:S05]  /*13ec0*/  BSYNC B0 ;  /* 0x0000000000007941 */ /* 0x000fea0003800000 */
.L_x_1028:
[----:B------:R-:W-:Y:S05]  /*13ed0*/  BRA `(.L_x_1030) ;  /* 0xffffffc400947947 */ /* 0x000fea000383ffff */
.L_x_947:
[----:B--2---:R-:W-:-:S04]  /*13ee0*/  IMAD.U32 R3, RZ, RZ, UR38 ;  /* 0x00000026ff037e24 */ /* 0x004fc8000f8e00ff */
[----:B------:R2:W3:Y:S03]  /*13ef0*/  SYNCS.PHASECHK.TRANS64.TRYWAIT P0, [R3+URZ+0x2d840], R0 ;  /* 0x02d84000030075a7 */ /* 0x0004e6000800017f */
[----:B---3--:R-:W-:Y:S05]  /*13f00*/  @!P0 NANOSLEEP.SYNCS 0x989680 ;  /* 0x009896800000895d */ /* 0x008fea0003900000 */
[----:B------:R-:W3:Y:S02]  /*13f10*/  @!P0 SYNCS.PHASECHK.TRANS64 P0, [R3+URZ+0x2d840], R0 ;  /* 0x02d84000030085a7 */ /* 0x000ee4000800007f */
[----:B---3--:R-:W-:Y:S05]  /*13f20*/  @!P0 BRA `(.L_x_947) ;  /* 0xfffffffc00ec8947 */ /* 0x008fea000383ffff */
[----:B------:R-:W-:Y:S05]  /*13f30*/  BRA `(.L_x_1031) ;  /* 0xffffffc400e87947 */ /* 0x000fea000383ffff */
.L_x_950:
[----:B------:R-:W-:Y:S02]  /*13f40*/  IMAD.MOV.U32 R13, RZ, RZ, R19 ;  /* 0x000000ffff0d7224 */ /* 0x000fe400078e0013 */
[----:B------:R-:W-:Y:S02]  /*13f50*/  IMAD.MOV.U32 R12, RZ, RZ, RZ ;  /* 0x000000ffff0c7224 */ /* 0x000fe400078e00ff */
[----:B------:R-:W-:Y:S02]  /*13f60*/  IMAD.MOV.U32 R11, RZ, RZ, 0x1c1f ;  /* 0x00001c1fff0b7424 */ /* 0x000fe400078e00ff */
[----:B------:R-:W-:Y:S02]  /*13f70*/  IMAD.MOV.U32 R15, RZ, RZ, -0x1 ;  /* 0xffffffffff0f7424 */ /* 0x000fe400078e00ff */
[----:B------:R-:W-:-:S07]  /*13f80*/  VIADD R3, R3, UR48 ;  /* 0x0000003003037c36 */ /* 0x000fce0008000000 */
[----:B0-----:R-:W-:Y:S05]  /*13f90*/  WARPSYNC.COLLECTIVE R15, `(.L_x_1032) ;  /* 0x000000000f087348 */ /* 0x001fea0003c00000 */
[----:B------:R1:W2:Y:S02]  /*13fa0*/  SHFL.IDX P6, R14, R13, R12, R11 ;  /* 0x0000000c0d0e7389 */ /* 0x0002a400000c000b */
[----:B012---:R-:W-:Y:S01]  /*13fb0*/  ENDCOLLECTIVE ;  /* 0x000000000000791b */ /* 0x007fe20003800000 */
.L_x_1032:
[----:B------:R-:W-:Y:S02]  /*13fc0*/  IMAD.MOV.U32 R13, RZ, RZ, R10 ;  /* 0x000000ffff0d7224 */ /* 0x000fe400078e000a */
[----:B------:R-:W-:-:S07]  /*13fd0*/  IMAD.MOV.U32 R5, RZ, RZ, R14 ;  /* 0x000000ffff057224 */ /* 0x000fce00078e000e */
[----:B------:R-:W-:Y:S05]  /*13fe0*/  WARPSYNC.COLLECTIVE R15, `(.L_x_1033) ;  /* 0x000000000f087348 */ /* 0x000fea0003c00000 */
[----:B------:R0:W1:Y:S02]  /*13ff0*/  SHFL.IDX P6, R14, R13, R12, R11 ;  /* 0x0000000c0d0e7389 */ /* 0x00006400000c000b */
[----:B01----:R-:W-:Y:S01]  /*14000*/  ENDCOLLECTIVE ;  /* 0x000000000000791b */ /* 0x003fe20003800000 */
.L_x_1033:
[----:B------:R-:W-:Y:S01]  /*14010*/  ULDC UR4, c[0x0][0x288] ;  /* 0x0000a20000047ab9 */ /* 0x000fe20000000800 */
[----:B------:R-:W-:Y:S01]  /*14020*/  ULDC.64 UR6, c[0x0][0x208] ;  /* 0x0000820000067ab9 */ /* 0x000fe20000000a00 */
[----:B------:R-:W-:-:S05]  /*14030*/  IMAD R0, R0, UR4, RZ ;  /* 0x0000000400007c24 */ /* 0x000fca000f8e02ff */
[C---:B------:R-:W-:Y:S01]  /*14040*/  ISETP.GE.AND P3, PT, R3.reuse, R0, PT ;  /* 0x000000000300720c */ /* 0x040fe20003f66270 */
[----:B------:R-:W-:Y:S02]  /*14050*/  VIADD R11, R3, 0x20 ;  /* 0x00000020030b7836 */ /* 0x000fe40000000000 */
[----:B------:R-:W-:Y:S02]  /*14060*/  IMAD.MOV.U32 R13, RZ, RZ, R19 ;  /* 0x000000ffff0d7224 */ /* 0x000fe400078e0013 */
[----:B------:R-:W-:-:S08]  /*14070*/  IMAD.MOV.U32 R12, RZ, RZ, 0x1 ;  /* 0x00000001ff0c7424 */ /* 0x000fd000078e00ff */
[----:B------:R-:W-:Y:S01]  /*14080*/  @!P3 LEA R29, R6, UR38, 0x1 ;  /* 0x00000026061dbc11 */ /* 0x000fe2000f8e08ff */
[----:B------:R-:W-:-:S04]  /*14090*/  IMAD.MOV.U32 R4, RZ, RZ, R14 ;  /* 0x000000ffff047224 */ /* 0x000fc800078e000e */
[----:B------:R-:W-:-:S05]  /*140a0*/  @!P3 IMAD.WIDE.U32 R4, R7, 0x2, R4 ;  /* 0x000000020704b825 */ /* 0x000fca00078e0004 */
[----:B------:R-:W-:Y:S01]  /*140b0*/  @!PT LDS RZ, [RZ] ;  /* 0x00000000fffff984 */ /* 0x000fe20000000800 */
[----:B------:R-:W-:Y:S01]  /*140c0*/  @!PT LDS RZ, [RZ] ;  /* 0x00000000fffff984 */ /* 0x000fe20000000800 */
[----:B------:R-:W-:Y:S01]  /*140d0*/  @!PT LDS RZ, [RZ] ;  /* 0x00000000fffff984 */ /* 0x000fe20000000800 */
[----:B------:R0:W-:Y:S04]  /*140e0*/  @!P3 LDGSTS.E.BYPASS.LTC128B.128 [R29+0xc400], desc[UR6][R4.64], !P2 ;  /* 0x0c400000041dbfae */ /* 0x0001e8000d101d46 */
[----:B------:R0:W-:Y:S04]  /*140f0*/  @!P3 LDGSTS.E.BYPASS.LTC128B.128 [R29+0xf400], desc[UR6][R4.64+0x40], !P0 ;  /* 0x0f400040041dbfae */ /* 0x0001e8000c101d46 */
[----:B------:R0:W-:Y:S01]  /*14100*/  @!P3 LDGSTS.E.BYPASS.LTC128B.128 [R29+0x12400], desc[UR6][R4.64+0x80], !P1 ;  /* 0x12400080041dbfae */ /* 0x0001e2000c901d46 */
[----:B------:R-:W-:Y:S01]  /*14110*/  ISETP.GE.AND P3, PT, R11, R0, PT ;  /* 0x000000000b00720c */ /* 0x000fe20003f66270 */
[----:B------:R-:W-:-:S12]  /*14120*/  IMAD.MOV.U32 R11, RZ, RZ, 0x1c1f ;  /* 0x00001c1fff0b7424 */ /* 0x000fd800078e00ff */
[----:B0-----:R-:W-:Y:S05]  /*14130*/  WARPSYNC.COLLECTIVE R15, `(.L_x_1034) ;  /* 0x000000000f087348 */ /* 0x001fea0003c00000 */
[----:B------:R1:W2:Y:S02]  /*14140*/  SHFL.IDX P6, R14, R13, R12, R11 ;  /* 0x0000000c0d0e7389 */ /* 0x0002a400000c000b */
[----:B012---:R-:W-:Y:S01]  /*14150*/  ENDCOLLECTIVE ;  /* 0x000000000000791b */ /* 0x007fe20003800000 */
.L_x_1034:
[----:B------:R-:W-:Y:S01]  /*14160*/  @!P3 LEA R29, R6, UR38, 0x1 ;  /* 0x00000026061dbc11 */ /* 0x000fe2000f8e08ff */
[----:B------:R-:W-:Y:S02]  /*14170*/  IMAD.MOV.U32 R13, RZ, RZ, R10 ;  /* 0x000000ffff0d7224 */ /* 0x000fe400078e000a */
[----:B------:R-:W-:-:S07]  /*14180*/  IMAD.MOV.U32 R20, RZ, RZ, R14 ;  /* 0x000000ffff147224 */ /* 0x000fce00078e000e */
[----:B------:R-:W-:Y:S05]  /*14190*/  WARPSYNC.COLLECTIVE R15, `(.L_x_1035) ;  /* 0x000000000f087348 */ /* 0x000fea0003c00000 */
[----:B------:R0:W1:Y:S02]  /*141a0*/  SHFL.IDX P6, R14, R13, R12, R11 ;  /* 0x0000000c0d0e7389 */ /* 0x00006400000c000b */
[----:B01----:R-:W-:Y:S01]  /*141b0*/  ENDCOLLECTIVE ;  /* 0x000000000000791b */ /* 0x003fe20003800000 */
.L_x_1035:
[----:B------:R-:W-:Y:S01]  /*141c0*/  ULDC.64 UR4, c[0x0][0x208] ;  /* 0x0000820000047ab9 */ /* 0x000fe20000000a00 */
[----:B------:R-:W-:Y:S02]  /*141d0*/  IMAD.MOV.U32 R5, RZ, RZ, R20 ;  /* 0x000000ffff057224 */ /* 0x000fe400078e0014 */
[----:B------:R-:W-:Y:S02]  /*141e0*/  IMAD.MOV.U32 R13, RZ, RZ, R19 ;  /* 0x000000ffff0d7224 */ /* 0x000fe400078e0013 */
[----:B------:R-:W-:Y:S02]  /*141f0*/  IMAD.MOV.U32 R12, RZ, RZ, 0x2 ;  /* 0x00000002ff0c7424 */ /* 0x000fe400078e00ff */
[----:B------:R-:W-:-:S04]  /*14200*/  IMAD.MOV.U32 R4, RZ, RZ, R14 ;  /* 0x000000ffff047224 */ /* 0x000fc800078e000e */
[----:B------:R-:W-:-:S04]  /*14210*/  @!P3 IMAD.WIDE.U32 R20, R7, 0x2, R4 ;  /* 0x000000020714b825 */ /* 0x000fc800078e0004 */
[----:B------:R-:W-:Y:S01]  /*14220*/  VIADD R5, R3, 0x40 ;  /* 0x0000004003057836 */ /* 0x000fe20000000000 */
[----:B------:R-:W-:Y:S01]  /*14230*/  @!PT LDS RZ, [RZ] ;  /* 0x00000000fffff984 */ /* 0x000fe20000000800 */
[----:B------:R-:W-:Y:S01]  /*14240*/  @!PT LDS RZ, [RZ] ;  /* 0x00000000fffff984 */ /* 0x000fe20000000800 */
[----:B------:R-:W-:Y:S01]  /*14250*/  @!PT LDS RZ, [RZ] ;  /* 0x00000000fffff984 */ /* 0x000fe20000000800 */
[----:B------:R0:W-:Y:S04]  /*14260*/  @!P3 LDGSTS.E.BYPASS.LTC128B.128 [R29+0xcc00], desc[UR4][R20.64], !P2 ;  /* 0x0cc00000141dbfae */ /* 0x0001e8000d101d44 */
[----:B------:R0:W-:Y:S04]  /*14270*/  @!P3 LDGSTS.E.BYPASS.LTC128B.128 [R29+0xfc00], desc[UR4][R20.64+0x40], !P0 ;  /* 0x0fc00040141dbfae */ /* 0x0001e8000c101d44 */
[----:B------:R0:W-:Y:S01]  /*14280*/  @!P3 LDGSTS.E.BYPASS.LTC128B.128 [R29+0x12c00], desc[UR4][R20.64+0x80], !P1 ;  /* 0x12c00080141dbfae */ /* 0x0001e2000c901d44 */
[----:B------:R-:W-:-:S13]  /*14290*/  ISETP.GE.AND P3, PT, R5, R0, PT ;  /* 0x000000000500720c */ /* 0x000fda0003f66270 */
[----:B0-----:R-:W-:Y:S05]  /*142a0*/  WARPSYNC.COLLECTIVE R15, `(.L_x_1036) ;  /* 0x000000000f087348 */ /* 0x001fea0003c00000 */
[----:B------:R1:W2:Y:S02]  /*142b0*/  SHFL.IDX P6, R14, R13, R12, R11 ;  /* 0x0000000c0d0e7389 */ /* 0x0002a400000c000b */
[----:B012---:R-:W-:Y:S01]  /*142c0*/  ENDCOLLECTIVE ;  /* 0x000000000000791b */ /* 0x007fe20003800000 */
.L_x_1036:
[----:B------:R-:W-:Y:S01]  /*142d0*/  @!P3 LEA R21, R6, UR38, 0x1 ;  /* 0x000000260615bc11 */ /* 0x000fe2000f8e08ff */
[----:B------:R-:W-:Y:S02]  /*142e0*/  IMAD.MOV.U32 R13, RZ, RZ, R10 ;  /* 0x000000ffff0d7224 */ /* 0x000fe400078e000a */
[----:B------:R-:W-:-:S07]  /*142f0*/  IMAD.MOV.U32 R28, RZ, RZ, R14 ;  /* 0x000000ffff1c7224 */ /* 0x000fce00078e000e */
[----:B------:R-:W-:Y:S05]  /*14300*/  WARPSYNC.COLLECTIVE R15, `(.L_x_1037) ;  /* 0x000000000f087348 */ /* 0x000fea0003c00000 */
[----:B------:R0:W1:Y:S02]  /*14310*/  SHFL.IDX P6, R14, R13, R12, R11 ;  /* 0x0000000c0d0e7389 */ /* 0x00006400000c000b */
[----:B01----:R-:W-:Y:S01]  /*14320*/  ENDCOLLECTIVE ;  /* 0x000000000000791b */ /* 0x003fe20003800000 */
.L_x_1037:
[----:B------:R-:W-:Y:S01]  /*14330*/  ULDC.64 UR4, c[0x0][0x208] ;  /* 0x0000820000047ab9 */ /* 0x000fe20000000a00 */
[----:B------:R-:W-:Y:S02]  /*14340*/  IMAD.MOV.U32 R5, RZ, RZ, R28 ;  /* 0x000000ffff057224 */ /* 0x000fe400078e001c */
[----:B------:R-:W-:Y:S02]  /*14350*/  IMAD.MOV.U32 R13, RZ, RZ, R19 ;  /* 0x000000ffff0d7224 */ /* 0x000fe400078e0013 */
[----:B------:R-:W-:Y:S02]  /*14360*/  IMAD.MOV.U32 R12, RZ, RZ, 0x3 ;  /* 0x00000003ff0c7424 */ /* 0x000fe400078e00ff */
[----:B------:R-:W-:-:S04]  /*14370*/  IMAD.MOV.U32 R11, RZ, RZ, R14 ;  /* 0x000000ffff0b7224 */ /* 0x000fc800078e000e */
[----:B------:R-:W-:Y:S02]  /*14380*/  IMAD.MOV.U32 R4, RZ, RZ, R11 ;  /* 0x000000ffff047224 */ /* 0x000fe400078e000b */
[----:B------:R-:W-:Y:S02]  /*14390*/  IMAD.MOV.U32 R11, RZ, RZ, 0x1c1f ;  /* 0x00001c1fff0b7424 */ /* 0x000fe400078e00ff */
[----:B------:R-:W-:-:S05]  /*143a0*/  @!P3 IMAD.WIDE.U32 R4, R7, 0x2, R4 ;  /* 0x000000020704b825 */ /* 0x000fca00078e0004 */
        /* <DEDUP_REMOVED lines=9> */
.L_x_1038:
[----:B------:R-:W-:-:S05]  /*14440*/  VIADD R5, R3, 0x60 ;  /* 0x0000006003057836 */ /* 0x000fca0000000000 */
[----:B------:R-:W-:Y:S01]  /*14450*/  ISETP.GE.AND P3, PT, R5, R0, PT ;  /* 0x000000000500720c */ /* 0x000fe20003f66270 */
[----:B------:R-:W-:Y:S02]  /*14460*/  IMAD.MOV.U32 R13, RZ, RZ, R10 ;  /* 0x000000ffff0d7224 */ /* 0x000fe400078e000a */
[----:B------:R-:W-:-:S10]  /*14470*/  IMAD.MOV.U32 R19, RZ, RZ, R14 ;  /* 0x000000ffff137224 */ /* 0x000fd400078e000e */
[----:B------:R-:W-:Y:S05]  /*14480*/  WARPSYNC.COLLECTIVE R15, `(.L_x_1039) ;  /* 0x000000000f087348 */ /* 0x000fea0003c00000 */
[----:B------:R0:W1:Y:S02]  /*14490*/  SHFL.IDX P6, R14, R13, R12, R11 ;  /* 0x0000000c0d0e7389 */ /* 0x00006400000c000b */
[----:B01----:R-:W-:Y:S01]  /*144a0*/  ENDCOLLECTIVE ;  /* 0x000000000000791b */ /* 0x003fe20003800000 */
.L_x_1039:
[----:B------:R-:W-:Y:S01]  /*144b0*/  @!P3 LEA R10, R6, UR38, 0x1 ;  /* 0x00000026060abc11 */ /* 0x000fe2000f8e08ff */
[----:B------:R-:W-:Y:S01]  /*144c0*/  IMAD.MOV.U32 R5, RZ, RZ, R19 ;  /* 0x000000ffff057224 */ /* 0x000fe200078e0013 */
[----:B------:R-:W-:Y:S01]  /*144d0*/  ULDC.64 UR4, c[0x0][0x208] ;  /* 0x0000820000047ab9 */ /* 0x000fe20000000a00 */
[----:B------:R-:W-:Y:S02]  /*144e0*/  IMAD.MOV.U32 R19, RZ, RZ, 0x1 ;  /* 0x00000001ff137424 */ /* 0x000fe400078e00ff */
[----:B------:R-:W-:Y:S02]  /*144f0*/  IMAD.MOV.U32 R13, RZ, RZ, R9 ;  /* 0x000000ffff0d7224 */ /* 0x000fe400078e0009 */
[----:B------:R-:W-:Y:S02]  /*14500*/  IMAD.MOV.U32 R12, RZ, RZ, RZ ;  /* 0x000000ffff0c7224 */ /* 0x000fe400078e00ff */
        /* <DEDUP_REMOVED lines=13> */
.L_x_1040:
[----:B------:R-:W-:Y:S02]  /*145e0*/  IMAD.MOV.U32 R13, RZ, RZ, R8 ;  /* 0x000000ffff0d7224 */ /* 0x000fe400078e0008 */
[----:B------:R-:W-:-:S07]  /*145f0*/  IMAD.MOV.U32 R28, RZ, RZ, R14 ;  /* 0x000000ffff1c7224 */ /* 0x000fce00078e000e */
[----:B------:R-:W-:Y:S05]  /*14600*/  WARPSYNC.COLLECTIVE R15, `(.L_x_1041) ;  /* 0x000000000f087348 */ /* 0x000fea0003c00000 */
[----:B------:R0:W1:Y:S02]  /*14610*/  SHFL.IDX P6, R14, R13, R12, R11 ;  /* 0x0000000c0d0e7389 */ /* 0x00006400000c000b */
[----:B01----:R-:W-:Y:S01]  /*14620*/  ENDCOLLECTIVE ;  /* 0x000000000000791b */ /* 0x003fe20003800000 */
.L_x_1041:
[----:B------:R-:W-:Y:S01]  /*14630*/  ULDC.64 UR4, c[0x0][0x208] ;  /* 0x0000820000047ab9 */ /* 0x000fe20000000a00 */
[----:B------:R-:W-:Y:S02]  /*14640*/  IMAD.MOV.U32 R5, RZ, RZ, R28 ;  /* 0x000000ffff057224 */ /* 0x000fe400078e001c */
[----:B------:R-:W-:Y:S02]  /*14650*/  IMAD.MOV.U32 R13, RZ, RZ, R9 ;  /* 0x000000ffff0d7224 */ /* 0x000fe400078e0009 */
[----:B------:R-:W-:Y:S02]  /*14660*/  IMAD.MOV.U32 R12, RZ, RZ, 0x1 ;  /* 0x00000001ff0c7424 */ /* 0x000fe400078e00ff */
[----:B------:R-:W-:-:S04]  /*14670*/  IMAD.MOV.U32 R29, RZ, RZ, R14 ;  /* 0x000000ffff1d7224 */ /* 0x000fc800078e000e */
[----:B------:R-:W-:Y:S01]  /*14680*/  IMAD.MOV.U32 R4, RZ, RZ, R29 ;  /* 0x000000ffff047224 */ /* 0x000fe200078e001d */
[----:B------:R-:W-:-:S03]  /*14690*/  @!P3 LEA R29, R6, UR38, 0x1 ;  /* 0x00000026061dbc11 */ /* 0x000fc6000f8e08ff */
        /* <DEDUP_REMOVED lines=10> */
.L_x_1042:
[----:B------:R-:W-:Y:S02]  /*14740*/  IMAD.MOV.U32 R13, RZ, RZ, R8 ;  /* 0x000000ffff0d7224 */ /* 0x000fe400078e0008 */
[----:B------:R-:W-:-:S07]  /*14750*/  IMAD.MOV.U32 R9, RZ, RZ, R14 ;  /* 0x000000ffff097224 */ /* 0x000fce00078e000e */
[----:B------:R-:W-:Y:S05]  /*14760*/  WARPSYNC.COLLECTIVE R15, `(.L_x_1043) ;  /* 0x000000000f087348 */ /* 0x000fea0003c00000 */
[----:B------:R0:W1:Y:S02]  /*14770*/  SHFL.IDX P6, R14, R13, R12, R11 ;  /* 0x0000000c0d0e7389 */ /* 0x00006400000c000b */
[----:B01----:R-:W-:Y:S01]  /*14780*/  ENDCOLLECTIVE ;  /* 0x000000000000791b */ /* 0x003fe20003800000 */
.L_x_1043:
[----:B------:R-:W-:Y:S05]  /*14790*/  BRA `(.L_x_1044) ;  /* 0xffffffc800e87947 */ /* 0x000fea000383ffff */
.L_x_953:
[----:B-1----:R-:W-:-:S04]  /*147a0*/  IMAD.U32 R5, RZ, RZ, UR38 ;  /* 0x00000026ff057e24 */ /* 0x002fc8000f8e00ff */
[----:B------:R1:W2:Y:S03]  /*147b0*/  SYNCS.PHASECHK.TRANS64.TRYWAIT P0, [R5+URZ+0x2d820], R0 ;  /* 0x02d82000050075a7 */ /* 0x0002a6000800017f */
[----:B--2---:R-:W-:Y:S05]  /*147c0*/  @!P0 NANOSLEEP.SYNCS 0x989680 ;  /* 0x009896800000895d */ /* 0x004fea0003900000 */
[----:B------:R-:W2:Y:S02]  /*147d0*/  @!P0 SYNCS.PHASECHK.TRANS64 P0, [R5+URZ+0x2d820], R0 ;  /* 0x02d82000050085a7 */ /* 0x000ea4000800007f */
[----:B--2---:R-:W-:Y:S05]  /*147e0*/  @!P0 BRA `(.L_x_953) ;  /* 0xfffffffc00ec8947 */ /* 0x004fea000383ffff */
[----:B------:R-:W-:Y:S05]  /*147f0*/  BRA `(.L_x_1045) ;  /* 0xffffffcc003c7947 */ /* 0x000fea000383ffff */
.L_x_960:
[----:B-1----:R-:W-:-:S04]  /*14800*/  IMAD.U32 R5, RZ, RZ, UR38 ;  /* 0x00000026ff057e24 */ /* 0x002fc8000f8e00ff */
[----:B------:R1:W2:Y:S03]  /*14810*/  SYNCS.PHASECHK.TRANS64.TRYWAIT P0, [R5+URZ+0x2d848], R12 ;  /* 0x02d8480c050075a7 */ /* 0x0002a6000800017f */
[----:B--2---:R-:W-:Y:S05]  /*14820*/  @!P0 NANOSLEEP.SYNCS 0x989680 ;  /* 0x009896800000895d */ /* 0x004fea0003900000 */
[----:B------:R-:W2:Y:S02]  /*14830*/  @!P0 SYNCS.PHASECHK.TRANS64 P0, [R5+URZ+0x2d848], R12 ;  /* 0x02d8480c050085a7 */ /* 0x000ea4000800007f */
[----:B--2---:R-:W-:Y:S05]  /*14840*/  @!P0 BRA `(.L_x_960) ;  /* 0xfffffffc00ec8947 */ /* 0x004fea000383ffff */
[----:B------:R-:W-:Y:S05]  /*14850*/  BRA `(.L_x_1046) ;  /* 0xffffffd000107947 */ /* 0x000fea000383ffff */
.L_x_967:
[----:B-1----:R-:W-:-:S04]  /*14860*/  IMAD.U32 R5, RZ, RZ, UR38 ;  /* 0x00000026ff057e24 */ /* 0x002fc8000f8e00ff */
[----:B------:R1:W2:Y:S03]  /*14870*/  SYNCS.PHASECHK.TRANS64.TRYWAIT P0, [R5+URZ+0x2d860], R12 ;  /* 0x02d8600c050075a7 */ /* 0x0002a6000800017f */
[----:B--2---:R-:W-:Y:S05]  /*14880*/  @!P0 NANOSLEEP.SYNCS 0x989680 ;  /* 0x009896800000895d */ /* 0x004fea0003900000 */
[----:B------:R-:W2:Y:S02]  /*14890*/  @!P0 SYNCS.PHASECHK.TRANS64 P0, [R5+URZ+0x2d860], R12 ;  /* 0x02d8600c050085a7 */ /* 0x000ea4000800007f */
[----:B--2---:R-:W-:Y:S05]  /*148a0*/  @!P0 BRA `(.L_x_967) ;  /* 0xfffffffc00ec8947 */ /* 0x004fea000383ffff */
[----:B------:R-:W-:Y:S05]  /*148b0*/  BRA `(.L_x_1047) ;  /* 0xffffffd000e87947 */ /* 0x000fea000383ffff */
.L_x_977:
[----:B-1----:R-:W-:-:S04]  /*148c0*/  IMAD.U32 R5, RZ, RZ, UR38 ;  /* 0x00000026ff057e24 */ /* 0x002fc8000f8e00ff */
[----:B------:R1:W2:Y:S03]  /*148d0*/  SYNCS.PHASECHK.TRANS64.TRYWAIT P0, [R5+URZ+0x2d840], R12 ;  /* 0x02d8400c050075a7 */ /* 0x0002a6000800017f */
[----:B--2---:R-:W-:Y:S05]  /*148e0*/  @!P0 NANOSLEEP.SYNCS 0x989680 ;  /* 0x009896800000895d */ /* 0x004fea0003900000 */
[----:B------:R-:W2:Y:S02]  /*148f0*/  @!P0 SYNCS.PHASECHK.TRANS64 P0, [R5+URZ+0x2d840], R12 ;  /* 0x02d8400c050085a7 */ /* 0x000ea4000800007f */
[----:B--2---:R-:W-:Y:S05]  /*14900*/  @!P0 BRA `(.L_x_977) ;  /* 0xfffffffc00ec8947 */ /* 0x004fea000383ffff */
[----:B------:R-:W-:Y:S05]  /*14910*/  BRA `(.L_x_1048) ;  /* 0xffffffd800387947 */ /* 0x000fea000383ffff */
.L_x_984:
[----:B-1----:R-:W-:-:S04]  /*14920*/  IMAD.U32 R5, RZ, RZ, UR38 ;  /* 0x00000026ff057e24 */ /* 0x002fc8000f8e00ff */
[----:B------:R1:W2:Y:S03]  /*14930*/  SYNCS.PHASECHK.TRANS64.TRYWAIT P0, [R5+URZ+0x2d868], R4 ;  /* 0x02d86804050075a7 */ /* 0x0002a6000800017f */
[----:B--2---:R-:W-:Y:S05]  /*14940*/  @!P0 NANOSLEEP.SYNCS 0x989680 ;  /* 0x009896800000895d */ /* 0x004fea0003900000 */
[----:B------:R-:W2:Y:S02]  /*14950*/  @!P0 SYNCS.PHASECHK.TRANS64 P0, [R5+URZ+0x2d868], R4 ;  /* 0x02d86804050085a7 */ /* 0x000ea4000800007f */
[----:B--2---:R-:W-:Y:S05]  /*14960*/  @!P0 BRA `(.L_x_984) ;  /* 0xfffffffc00ec8947 */ /* 0x004fea000383ffff */
[----:B------:R-:W-:Y:S05]  /*14970*/  BRA `(.L_x_1049) ;  /* 0xffffffdc00107947 */ /* 0x000fea000383ffff */
.L_x_994:
[----:B-1----:R-:W-:-:S04]  /*14980*/  IMAD.U32 R4, RZ, RZ, UR38 ;  /* 0x00000026ff047e24 */ /* 0x002fc8000f8e00ff */
[----:B------:R1:W2:Y:S03]  /*14990*/  SYNCS.PHASECHK.TRANS64.TRYWAIT P0, [R4+URZ+0x2d848], R9 ;  /* 0x02d84809040075a7 */ /* 0x0002a6000800017f */
[----:B--2---:R-:W-:Y:S05]  /*149a0*/  @!P0 NANOSLEEP.SYNCS 0x989680 ;  /* 0x009896800000895d */ /* 0x004fea0003900000 */
[----:B------:R-:W2:Y:S02]  /*149b0*/  @!P0 SYNCS.PHASECHK.TRANS64 P0, [R4+URZ+0x2d848], R9 ;  /* 0x02d84809040085a7 */ /* 0x000ea4000800007f */
[----:B--2---:R-:W-:Y:S05]  /*149c0*/  @!P0 BRA `(.L_x_994) ;  /* 0xfffffffc00ec8947 */ /* 0x004fea000383ffff */
[----:B------:R-:W-:Y:S05]  /*149d0*/  BRA `(.L_x_1050) ;  /* 0xffffffe000747947 */ /* 0x000fea000383ffff */
.L_x_1001:
[----:B-1----:R-:W-:-:S04]  /*149e0*/  IMAD.U32 R4, RZ, RZ, UR38 ;  /* 0x00000026ff047e24 */ /* 0x002fc8000f8e00ff */
[----:B------:R1:W2:Y:S03]  /*149f0*/  SYNCS.PHASECHK.TRANS64.TRYWAIT P0, [R4+URZ+0x2d860], R9 ;  /* 0x02d86009040075a7 */ /* 0x0002a6000800017f */
[----:B--2---:R-:W-:Y:S05]  /*14a00*/  @!P0 NANOSLEEP.SYNCS 0x989680 ;  /* 0x009896800000895d */ /* 0x004fea0003900000 */
[----:B------:R-:W2:Y:S02]  /*14a10*/  @!P0 SYNCS.PHASECHK.TRANS64 P0, [R4+URZ+0x2d860], R9 ;  /* 0x02d86009040085a7 */ /* 0x000ea4000800007f */
[----:B--2---:R-:W-:Y:S05]  /*14a20*/  @!P0 BRA `(.L_x_1001) ;  /* 0xfffffffc00ec8947 */ /* 0x004fea000383ffff */
[----:B------:R-:W-:Y:S05]  /*14a30*/  BRA `(.L_x_1051) ;  /* 0xffffffe400487947 */ /* 0x000fea000383ffff */
.L_x_1010:
[----:B-1----:R1:W2:Y:S02]  /*14a40*/  SYNCS.PHASECHK.TRANS64.TRYWAIT P0, [R4+URZ+0x2d860], R3 ;  /* 0x02d86003040075a7 */ /* 0x0022a4000800017f */
[----:B--2---:R-:W-:Y:S05]  /*14a50*/  @!P0 NANOSLEEP.SYNCS 0x989680 ;  /* 0x009896800000895d */ /* 0x004fea0003900000 */
[----:B------:R-:W2:Y:S02]  /*14a60*/  @!P0 SYNCS.PHASECHK.TRANS64 P0, [R4+URZ+0x2d860], R3 ;  /* 0x02d86003040085a7 */ /* 0x000ea4000800007f */
[----:B--2---:R-:W-:Y:S05]  /*14a70*/  @!P0 BRA `(.L_x_1010) ;  /* 0xfffffffc00f08947 */ /* 0x004fea000383ffff */
[----:B------:R-:W-:Y:S05]  /*14a80*/  BRA `(.L_x_1052) ;  /* 0xffffffe800407947 */ /* 0x000fea000383ffff */
.L_x_1016:
[----:B-1----:R1:W2:Y:S02]  /*14a90*/  SYNCS.PHASECHK.TRANS64.TRYWAIT P0, [R7+URZ+0x2d820], R4 ;  /* 0x02d82004070075a7 */ /* 0x0022a4000800017f */
[----:B--2---:R-:W-:Y:S05]  /*14aa0*/  @!P0 NANOSLEEP.SYNCS 0x989680 ;  /* 0x009896800000895d */ /* 0x004fea0003900000 */
[----:B------:R-:W2:Y:S02]  /*14ab0*/  @!P0 SYNCS.PHASECHK.TRANS64 P0, [R7+URZ+0x2d820], R4 ;  /* 0x02d82004070085a7 */ /* 0x000ea4000800007f */
[----:B--2---:R-:W-:Y:S05]  /*14ac0*/  @!P0 BRA `(.L_x_1016) ;  /* 0xfffffffc00f08947 */ /* 0x004fea000383ffff */
[----:B------:R-:W-:Y:S05]  /*14ad0*/  BRA `(.L_x_1053) ;  /* 0xffffffec00407947 */ /* 0x000fea000383ffff */
.L_x_1017:
[----:B------:R-:W-:Y:S01]  /*14ae0*/  BSSY B0, `(.L_x_1054) ;  /* 0x0000008000007945 */ /* 0x000fe20003800000 */
[----:B------:R-:W-:Y:S02]  /*14af0*/  IMAD.MOV.U32 R13, RZ, RZ, R26 ;  /* 0x000000ffff0d7224 */ /* 0x000fe400078e001a */
[----:B------:R-:W-:Y:S02]  /*14b00*/  IMAD.MOV.U32 R12, RZ, RZ, RZ ;  /* 0x000000ffff0c7224 */ /* 0x000fe400078e00ff */
[----:B------:R-:W-:Y:S02]  /*14b10*/  IMAD.MOV.U32 R11, RZ, RZ, 0x1f ;  /* 0x0000001fff0b7424 */ /* 0x000fe400078e00ff */
[----:B------:R-:W-:-:S07]  /*14b20*/  IMAD.MOV.U32 R15, RZ, RZ, -0x1 ;  /* 0xffffffffff0f7424 */ /* 0x000fce00078e00ff */
[----:B01----:R-:W-:Y:S05]  /*14b30*/  WARPSYNC.COLLECTIVE R15, `(.L_x_1055) ;  /* 0x000000000f087348 */ /* 0x003fea0003c00000 */
[----:B------:R2:W3:Y:S02]  /*14b40*/  SHFL.IDX P6, R14, R13, R12, R11 ;  /* 0x0000000c0d0e7389 */ /* 0x0004e400000c000b */
[----:B0123--:R-:W-:Y:S01]  /*14b50*/  ENDCOLLECTIVE ;  /* 0x000000000000791b */ /* 0x00ffe20003800000 */
.L_x_1055:
[----:B------:R-:W-:Y:S05]  /*14b60*/  BSYNC B0 ;  /* 0x0000000000007941 */ /* 0x000fea0003800000 */
.L_x_1054:
[----:B------:R-:W-:Y:S05]  /*14b70*/  BRA `(.L_x_1056) ;  /* 0xffffffec00247947 */ /* 0x000fea000383ffff */
.L_x_1018:
[----:B------:R-:W-:Y:S01]  /*14b80*/  BSSY B0, `(.L_x_1057) ;  /* 0x0000006000007945 */ /* 0x000fe20003800000 */
[----:B------:R-:W-:-:S07]  /*14b90*/  IMAD.MOV.U32 R15, RZ, RZ, -0x1 ;  /* 0xffffffffff0f7424 */ /* 0x000fce00078e00ff */
[----:B012---:R-:W-:Y:S05]  /*14ba0*/  WARPSYNC.COLLECTIVE R15, `(.L_x_1058) ;  /* 0x000000000f0c7348 */ /* 0x007fea0003c00000 */
[----:B------:R-:W-:Y:S02]  /*14bb0*/  ELECT P6, UR62, PT ;  /* 0x00000000003e782f */ /* 0x000fe400038c0000 */
[----:B------:R-:W-:Y:S01]  /*14bc0*/  MOV R14, UR62 ;  /* 0x0000003e000e7c02 */ /* 0x000fe20008000f00 */
[----:B012---:R-:W-:Y:S10]  /*14bd0*/  ENDCOLLECTIVE ;  /* 0x000000000000791b */ /* 0x007ff40003800000 */
.L_x_1058:
[----:B------:R-:W-:Y:S05]  /*14be0*/  BSYNC B0 ;  /* 0x0000000000007941 */ /* 0x000fea0003800000 */
.L_x_1057:
[----:B------:R-:W-:Y:S05]  /*14bf0*/  BRA `(.L_x_1059) ;  /* 0xffffffec00187947 */ /* 0x000fea000383ffff */
.L_x_1020:
[----:B-1----:R1:W3:Y:S02]  /*14c00*/  SYNCS.PHASECHK.TRANS64.TRYWAIT P0, [R6+URZ], R5 ;  /* 0x00000005060075a7 */ /* 0x0022e4000800017f */
[----:B---3--:R-:W-:Y:S05]  /*14c10*/  @!P0 NANOSLEEP.SYNCS 0x989680 ;  /* 0x009896800000895d */ /* 0x008fea0003900000 */
[----:B------:R-:W3:Y:S02]  /*14c20*/  @!P0 SYNCS.PHASECHK.TRANS64 P0, [R6+URZ], R5 ;  /* 0x00000005060085a7 */ /* 0x000ee4000800007f */
[----:B---3--:R-:W-:Y:S05]  /*14c30*/  @!P0 BRA `(.L_x_1020) ;  /* 0xfffffffc00f08947 */ /* 0x008fea000383ffff */
[----:B------:R-:W-:Y:S05]  /*14c40*/  BRA `(.L_x_1060) ;  /* 0xffffffec00507947 */ /* 0x000fea000383ffff */
.L_x_1021:
[----:B---3--:R3:W4:Y:S02]  /*14c50*/  SYNCS.PHASECHK.TRANS64.TRYWAIT P0, [R3+URZ], R2 ;  /* 0x00000002030075a7 */ /* 0x008724000800017f */
[----:B----4-:R-:W-:Y:S05]  /*14c60*/  @!P0 NANOSLEEP.SYNCS 0x989680 ;  /* 0x009896800000895d */ /* 0x010fea0003900000 */
[----:B------:R-:W4:Y:S02]  /*14c70*/  @!P0 SYNCS.PHASECHK.TRANS64 P0, [R3+URZ], R2 ;  /* 0x00000002030085a7 */ /* 0x000f24000800007f */
[----:B----4-:R-:W-:Y:S05]  /*14c80*/  @!P0 BRA `(.L_x_1021) ;  /* 0xfffffffc00f08947 */ /* 0x010fea000383ffff */
[----:B------:R-:W-:Y:S05]  /*14c90*/  BRA `(.L_x_1061) ;  /* 0xffffffec00447947 */ /* 0x000fea000383ffff */
.L_x_1023:
[----:B---3--:R3:W4:Y:S02]  /*14ca0*/  SYNCS.PHASECHK.TRANS64.TRYWAIT P0, [R0+URZ], R5 ;  /* 0x00000005000075a7 */ /* 0x008724000800017f */
[----:B----4-:R-:W-:Y:S05]  /*14cb0*/  @!P0 NANOSLEEP.SYNCS 0x989680 ;  /* 0x009896800000895d */ /* 0x010fea0003900000 */
[----:B------:R-:W4:Y:S02]  /*14cc0*/  @!P0 SYNCS.PHASECHK.TRANS64 P0, [R0+URZ], R5 ;  /* 0x00000005000085a7 */ /* 0x000f24000800007f */
[----:B----4-:R-:W-:Y:S05]  /*14cd0*/  @!P0 BRA `(.L_x_1023) ;  /* 0xfffffffc00f08947 */ /* 0x010fea000383ffff */
[----:B------:R-:W-:Y:S05]  /*14ce0*/  BRA `(.L_x_1062) ;  /* 0xffffffec00487947 */ /* 0x000fea000383ffff */
.L_x_1063:
        /* <DEDUP_REMOVED lines=9> */
.L_x_2779:


//--------------------- .text._ZN7cutlass13device_kernelIN5flash11enable_sm90INS1_16FlashAttnFwdSm90INS1_25CollectiveMainloopFwdSm90ILi2EN4cute5tupleIJNS5_1CILi1EEES8_S8_EEENS6_IJNS7_ILi192EEENS7_ILi128EEENS7_ILi96EEEEEELi96ENS_6half_tEfNS_4arch4Sm90ELb0ELb1ELb0ELb1ELb0ELb0ELb0ELb0ELb1ELb1ELb1ELb0EEENS1_21CollectiveEpilogueFwdINS6_IJSA_SC_SB_EEES9_SE_SG_Li384ELb1ELb1ELb1ELb0EEENS1_36VarlenDynamicPersistentTileSchedulerILi192ELi128ELi384ELi128ELb1ELb1ELb1ELb1ELb0ELb1EEEEEEEEEvNT_6ParamsE --------------------------
	.section	.text._ZN7cutlass13device_kernelIN5flash11enable_sm90INS1_16FlashAttnFwdSm90INS1_25CollectiveMainloopFwdSm90ILi2EN4cute5tupleIJNS5_1CILi1EEES8_S8_EEENS6_IJNS7_ILi192EEENS7_ILi128EEENS7_ILi96EEEEEELi96ENS_6half_tEfNS_4arch4Sm90ELb0ELb1ELb0ELb1ELb0ELb0ELb0ELb0ELb1ELb1ELb1ELb0EEENS1_21CollectiveEpilogueFwdINS6_IJSA_SC_SB_EEES9_SE_SG_Li384ELb1ELb1ELb1ELb0EEENS1_36VarlenDynamicPersistentTileSchedulerILi192ELi128ELi384ELi128ELb1ELb1ELb1ELb1ELb0ELb1EEEEEEEEEvNT_6ParamsE,"ax",@progbits
	.align	128
.text._ZN7cutlass13device_kernelIN5flash11enable_sm90INS1_16FlashAttnFwdSm90INS1_25CollectiveMainloopFwdSm90ILi2EN4cute5tupleIJNS5_1CILi1EEES8_S8_EEENS6_IJNS7_ILi192EEENS7_ILi128EEENS7_ILi96EEEEEELi96ENS_6half_tEfNS_4arch4Sm90ELb0ELb1ELb0ELb1ELb0ELb0ELb0ELb0ELb1ELb1ELb1ELb0EEENS1_21CollectiveEpilogueFwdINS6_IJSA_SC_SB_EEES9_SE_SG_Li384ELb1ELb1ELb1ELb0EEENS1_36VarlenDynamicPersistentTileSchedulerILi192ELi128ELi384ELi128ELb1ELb1ELb1ELb1ELb0ELb1EEEEEEEEEvNT_6ParamsE:
        .type           _ZN7cutlass13device_kernelIN5flash11enable_sm90INS1_16FlashAttnFwdSm90INS1_25CollectiveMainloopFwdSm90ILi2EN4cute5tupleIJNS5_1CILi1EEES8_S8_EEENS6_IJNS7_ILi192EEENS7_ILi128EEENS7_ILi96EEEEEELi96ENS_6half_tEfNS_4arch4Sm90ELb0ELb1ELb0ELb1ELb0ELb0ELb0ELb0ELb1ELb1ELb1ELb0EEENS1_21CollectiveEpilogueFwdINS6_IJSA_SC_SB_EEES9_SE_SG_Li384ELb1ELb1ELb1ELb0EEENS1_36VarlenDynamicPersistentTileSchedulerILi192ELi128ELi384ELi128ELb1ELb1ELb1ELb1ELb0ELb1EEEEEEEEEvNT_6ParamsE,@function
        .size           _ZN7cutlass13device_kernelIN5flash11enable_sm90INS1_16FlashAttnFwdSm90INS1_25CollectiveMainloopFwdSm90ILi2EN4cute5tupleIJNS5_1CILi1EEES8_S8_EEENS6_IJNS7_ILi192EEENS7_ILi128EEENS7_ILi96EEEEEELi96ENS_6half_tEfNS_4arch4Sm90ELb0ELb1ELb0ELb1ELb0ELb0ELb0ELb0ELb1ELb1ELb1ELb0EEENS1_21CollectiveEpilogueFwdINS6_IJSA_SC_SB_EEES9_SE_SG_Li384ELb1ELb1ELb1ELb0EEENS1_36VarlenDynamicPersistentTileSchedulerILi192ELi128ELi384ELi128ELb1ELb1ELb1ELb1ELb0ELb1EEEEEEEEEvNT_6ParamsE,(.L_x_2780 - _ZN7cutlass13device_kernelIN5flash11enable_sm90INS1_16FlashAttnFwdSm90INS1_25CollectiveMainloopFwdSm90ILi2EN4cute5tupleIJNS5_1CILi1EEES8_S8_EEENS6_IJNS7_ILi192EEENS7_ILi128EEENS7_ILi96EEEEEELi96ENS_6half_tEfNS_4arch4Sm90ELb0ELb1ELb0ELb1ELb0ELb0ELb0ELb0ELb1ELb1ELb1ELb0EEENS1_21CollectiveEpilogueFwdINS6_IJSA_SC_SB_EEES9_SE_SG_Li384ELb1ELb1ELb1ELb0EEENS1_36VarlenDynamicPersistentTileSchedulerILi192ELi128ELi384ELi128ELb1ELb1ELb1ELb1ELb0ELb1EEEEEEEEEvNT_6ParamsE)
        .other          _ZN7cutlass13device_kernelIN5flash11enable_sm90INS1_16FlashAttnFwdSm90INS1_25CollectiveMainloopFwdSm90ILi2EN4cute5tupleIJNS5_1CILi1EEES8_S8_EEENS6_IJNS7_ILi192EEENS7_ILi128EEENS7_ILi96EEEEEELi96ENS_6half_tEfNS_4arch4Sm90ELb0ELb1ELb0ELb1ELb0ELb0ELb0ELb0ELb1ELb1ELb1ELb0EEENS1_21CollectiveEpilogueFwdINS6_IJSA_SC_SB_EEES9_SE_SG_Li384ELb1ELb1ELb1ELb0EEENS1_36VarlenDynamicPersistentTileSchedulerILi192ELi128ELi384ELi128ELb1ELb1ELb1ELb1ELb0ELb1EEEEEEEEEvNT_6ParamsE,@"STO_CUDA_ENTRY STV_DEFAULT"
_ZN7cutlass13device_kernelIN5flash11enable_sm90INS1_16FlashAttnFwdSm90INS1_25CollectiveMainloopFwdSm90ILi2EN4cute5tupleIJNS5_1CILi1EEES8_S8_EEENS6_IJNS7_ILi192EEENS7_ILi128EEENS7_ILi96EEEEEELi96ENS_6half_tEfNS_4arch4Sm90ELb0ELb1ELb0ELb1ELb0ELb0ELb0ELb0ELb1ELb1ELb1ELb0EEENS1_21CollectiveEpilogueFwdINS6_IJSA_SC_SB_EEES9_SE_SG_Li384ELb1ELb1ELb1ELb0EEENS1_36VarlenDynamicPersistentTileSchedulerILi192ELi128ELi384ELi128ELb1ELb1ELb1ELb1ELb0ELb1EEEEEEEEEvNT_6ParamsE:
        /* <DEDUP_REMOVED lines=18> */
.L_x_1065:
[----:B------:R-:W-:Y:S05]  /*0120*/  BSYNC B0 ;  /* 0x0000000000007941 */ /* 0x000fea0003800000 */
.L_x_1064:
        /* <DEDUP_REMOVED lines=41> */
.L_x_1066:
        /* <DEDUP_REMOVED lines=22> */
.L_x_1067:
        /* <DEDUP_REMOVED lines=18> */
.L_x_1068:
        /* <DEDUP_REMOVED lines=22> */
.L_x_1069:
        /* <DEDUP_REMOVED lines=22> */
.L_x_1070:
[----:B------:R-:W-:Y:S01]  /*0900*/  PLOP3.LUT P0, PT, PT, PT, UP0, 0x80, 0x0 ;  /* 0x000000000000781c */ /* 0x000fe20003f0f008 */
[----:B------:R-:W-:Y:S01]  /*0910*/  UMOV UR36, 0x1 ;  /* 0x0000000100247882 */ /* 0x000fe20000000000 */
[----:B------:R-:W-:Y:S01]  /*0920*/  NOP ;  /* 0x0000000000007918 */ /* 0x000fe20000000000 */
[----:B------:R-:W-:Y:S01]  /*0930*/  USEL UR36, UR36, 0x2, !UP0 ;  /* 0x0000000224247887 */ /* 0x000fe2000c000000 */
[----:B------:R-:W-:Y:S01]  /*0940*/  ULDC.64 UR52, c[0x0][0x208] ;  /* 0x0000820000347ab9 */ /* 0x000fe20000000a00 */
[----:B012-4-:R-:W-:Y:S08]  /*0950*/  BAR.SYNC.DEFER_BLOCKING 0x0 ;  /* 0x0000000000007b1d */ /* 0x017ff00000010000 */
[----:B------:R-:W-:Y:S05]  /*0960*/  @!P0 BRA `(.L_x_1071) ;  /* 0x0000010400088947 */ /* 0x000fea0003800000 */
.L_x_1072:
[----:B------:R-:W-:-:S08]  /*0970*/  NOP ;  /* 0x0000000000007918 */ /* 0x000fd00000000000 */
[----:B------:R-:W0:Y:S02]  /*0980*/  USETMAXREG.TRY_ALLOC.CTAPOOL UP0, 0xa0 ;  /* 0x000000a0000079c8 */ /* 0x000e240008000600 */
[----:B0-----:R-:W-:-:S13]  /*0990*/  PLOP3.LUT P0, PT, PT, PT, UP0, 0x80, 0x0 ;  /* 0x000000000000781c */ /* 0x001fda0003f0f008 */
[----:B------:R-:W-:Y:S05]  /*09a0*/  @!P0 BRA `(.L_x_1072) ;  /* 0xfffffffc00f08947 */ /* 0x000fea000383ffff */
[----:B------:R-:W0:Y:S01]  /*09b0*/  S2R R2, SR_TID.X ;  /* 0x0000000000027919 */ /* 0x000e220000002100 */
[----:B------:R-:W1:Y:S01]  /*09c0*/  S2UR UR4, SR_CgaCtaId ;  /* 0x00000000000479c3 */ /* 0x000e620000008800 */
[----:B------:R-:W-:-:S07]  /*09d0*/  UMOV UR42, 0x400 ;  /* 0x00000400002a7882 */ /* 0x000fce0000000000 */
[----:B------:R-:W-:Y:S06]  /*09e0*/  BAR.ARV 0x8, 0x200 ;  /* 0x0208000000007b1d */ /* 0x000fec0000002000 */
[----:B-1----:R-:W-:-:S03]  /*09f0*/  ULEA UR42, UR4, UR42, 0x18 ;  /* 0x0000002a042a7291 */ /* 0x002fc6000f8ec03f */
[----:B------:R-:W-:Y:S01]  /*0a00*/  ULDC UR4, c[0x0][0xc3c] ;  /* 0x00030f0000047ab9 */ /* 0x000fe20000000800 */
[----:B0-----:R-:W-:-:S04]  /*0a10*/  LOP3.LUT R0, R2, 0xffffff80, RZ, 0xc0, !PT ;  /* 0xffffff8002007812 */ /* 0x001fc800078ec0ff */
[----:B------:R-:W-:-:S13]  /*0a20*/  ISETP.NE.AND P0, PT, R0, 0x80, PT ;  /* 0x000000800000780c */ /* 0x000fda0003f05270 */
[----:B------:R-:W-:Y:S08]  /*0a30*/  @!P0 BAR.ARV 0x9, 0x100 ;  /* 0x0244000000008b1d */ /* 0x000ff00000002000 */
[----:B------:R-:W-:Y:S06]  /*0a40*/  BAR.SYNC.DEFER_BLOCKING 0x5, 0x200 ;  /* 0x0148000000007b1d */ /* 0x000fec0000010000 */
[----:B------:R-:W0:Y:S02]  /*0a50*/  LDS.128 R8, [UR42+0x2d8d0] ;  /* 0x02d8d02aff087984 */ /* 0x000e240008000c00 */
[----:B------:R-:W-:Y:S06]  /*0a60*/  BAR.ARV 0x4, 0x200 ;  /* 0x0108000000007b1d */ /* 0x000fec0000002000 */
[----:B0-----:R-:W-:-:S13]  /*0a70*/  ISETP.GE.AND P0, PT, R11, UR4, PT ;  /* 0x000000040b007c0c */ /* 0x001fda000bf06270 */
[----:B------:R-:W-:Y:S05]  /*0a80*/  @P0 EXIT ;  /* 0x000000000000094d */ /* 0x000fea0003800000 */
[----:B------:R-:W-:Y:S01]  /*0a90*/  VIADD R13, R2, 0xffffff80 ;  /* 0xffffff80020d7836 */ /* 0x000fe20000000000 */
[----:B------:R-:W-:Y:S01]  /*0aa0*/  R2UR UR5, R9 ;  /* 0x00000000090572ca */ /* 0x000fe200000e0000 */
[----:B------:R-:W-:Y:S01]  /*0ab0*/  IMAD.MOV.U32 R18, RZ, RZ, 0x40 ;  /* 0x00000040ff127424 */ /* 0x000fe200078e00ff */
[----:B------:R-:W-:Y:S01]  /*0ac0*/  R2UR UR7, R10 ;  /* 0x000000000a0772ca */ /* 0x000fe200000e0000 */
[----:B------:R-:W-:Y:S01]  /*0ad0*/  ULOP3.LUT UR50, UR36, 0x1, URZ, 0xfc, !UPT ;  /* 0x0000000124327892 */ /* 0x000fe2000f8efc3f */
[----:B------:R-:W-:Y:S01]  /*0ae0*/  SHF.R.S32.HI R0, RZ, 0x1f, R13 ;  /* 0x0000001fff007819 */ /* 0x000fe2000001140d */
[----:B------:R-:W-:Y:S01]  /*0af0*/  UMOV UR49, URZ ;  /* 0x0000003f00317c82 */ /* 0x000fe20008000000 */
[----:B------:R-:W-:Y:S01]  /*0b00*/  R2UR UR6, R11 ;  /* 0x000000000b0672ca */ /* 0x000fe200000e0000 */
[----:B------:R-:W-:Y:S01]  /*0b10*/  UMOV UR51, URZ ;  /* 0x0000003f00337c82 */ /* 0x000fe20008000000 */
[CC--:B------:R-:W-:Y:S01]  /*0b20*/  LEA.HI R3, R0.reuse, R13.reuse, RZ, 0x4 ;  /* 0x0000000d00037211 */ /* 0x0c0fe200078f20ff */
[----:B------:R-:W-:Y:S01]  /*0b30*/  UMOV UR48, URZ ;  /* 0x0000003f00307c82 */ /* 0x000fe20008000000 */
[----:B------:R-:W-:-:S02]  /*0b40*/  LEA.HI R2, R0, R13, RZ, 0x7 ;  /* 0x0000000d00027211 */ /* 0x000fc400078f38ff */
[----:B------:R-:W-:Y:S02]  /*0b50*/  LOP3.LUT R4, R3, 0xfffffff0, RZ, 0xc0, !PT ;  /* 0xfffffff003047812 */ /* 0x000fe400078ec0ff */
[----:B------:R-:W-:Y:S02]  /*0b60*/  SHF.R.S32.HI R6, RZ, 0x4, R3 ;  /* 0x00000004ff067819 */ /* 0x000fe40000011403 */
[----:B------:R-:W-:Y:S01]  /*0b70*/  LOP3.LUT R151, R2, 0xffffff80, RZ, 0xc0, !PT ;  /* 0xffffff8002977812 */ /* 0x000fe200078ec0ff */
[----:B------:R-:W-:Y:S01]  /*0b80*/  IMAD.IADD R4, R13, 0x1, -R4 ;  /* 0x000000010d047824 */ /* 0x000fe200078e0a04 */
[----:B------:R-:W-:Y:S02]  /*0b90*/  LEA.HI R3, R3, R6, RZ, 0x1 ;  /* 0x0000000603037211 */ /* 0x000fe400078f08ff */
[----:B------:R-:W-:Y:S01]  /*0ba0*/  LEA.HI R7, R0, R13, RZ, 0x5 ;  /* 0x0000000d00077211 */ /* 0x000fe200078f28ff */
[----:B------:R-:W-:Y:S01]  /*0bb0*/  IMAD.IADD R151, R13, 0x1, -R151 ;  /* 0x000000010d977824 */ /* 0x000fe200078e0a97 */
[----:B------:R-:W-:-:S02]  /*0bc0*/  LOP3.LUT R5, R3, 0x1ffffffe, RZ, 0xc0, !PT ;  /* 0x1ffffffe03057812 */ /* 0x000fc400078ec0ff */
[----:B------:R-:W-:Y:S02]  /*0bd0*/  SHF.R.S32.HI R3, RZ, 0x1f, R4 ;  /* 0x0000001fff037819 */ /* 0x000fe40000011404 */
[----:B------:R-:W-:Y:S01]  /*0be0*/  SHF.R.S32.HI R8, RZ, 0x1f, R151 ;  /* 0x0000001fff087819 */ /* 0x000fe20000011497 */
[----:B------:R-:W-:Y:S01]  /*0bf0*/  IMAD.IADD R5, R6, 0x1, -R5 ;  /* 0x0000000106057824 */ /* 0x000fe200078e0a05 */
[----:B------:R-:W-:Y:S02]  /*0c00*/  LEA.HI R3, R3, R4, RZ, 0x3 ;  /* 0x0000000403037211 */ /* 0x000fe400078f18ff */
[----:B------:R-:W-:Y:S01]  /*0c10*/  LEA.HI R9, R8, R151, RZ, 0x2 ;  /* 0x0000009708097211 */ /* 0x000fe200078f10ff */
[----:B------:R-:W-:Y:S01]  /*0c20*/  IMAD.SHL.U32 R5, R5, 0x8, RZ ;  /* 0x0000000805057824 */ /* 0x000fe200078e00ff */
[----:B------:R-:W-:Y:S01]  /*0c30*/  SHF.R.S32.HI R7, RZ, 0x5, R7 ;  /* 0x00000005ff077819 */ /* 0x000fe20000011407 */
[----:B------:R-:W-:Y:S01]  /*0c40*/  IMAD.SHL.U32 R6, R3, 0x40, RZ ;  /* 0x0000004003067824 */ /* 0x000fe200078e00ff */
[----:B------:R-:W-:-:S02]  /*0c50*/  SHF.R.S32.HI R10, RZ, 0x2, R9 ;  /* 0x00000002ff0a7819 */ /* 0x000fc40000011409 */
[----:B------:R-:W-:Y:S01]  /*0c60*/  SHF.R.S32.HI R11, RZ, 0x1f, R9 ;  /* 0x0000001fff0b7819 */ /* 0x000fe20000011409 */
[----:B------:R-:W-:Y:S01]  /*0c70*/  IMAD R12, R7, 0x10, R4 ;  /* 0x00000010070c7824 */ /* 0x000fe200078e0204 */
[----:B------:R-:W-:Y:S02]  /*0c80*/  LOP3.LUT R3, R3, 0xfffffff8, RZ, 0xc0, !PT ;  /* 0xfffffff803037812 */ /* 0x000fe400078ec0ff */
[----:B------:R-:W-:Y:S02]  /*0c90*/  SHF.R.S32.HI R14, RZ, 0x7, R2 ;  /* 0x00000007ff0e7819 */ /* 0x000fe40000011402 */
[----:B------:R-:W-:Y:S01]  /*0ca0*/  LEA.HI R11, R11, R10, RZ, 0x3 ;  /* 0x0000000a0b0b7211 */ /* 0x000fe200078f18ff */
[----:B------:R-:W-:Y:S01]  /*0cb0*/  IMAD.IADD R3, R4, 0x1, -R3 ;  /* 0x0000000104037824 */ /* 0x000fe200078e0a03 */
[----:B------:R-:W-:Y:S01]  /*0cc0*/  LEA.HI R8, R8, R151, RZ, 0x5 ;  /* 0x0000009708087211 */ /* 0x000fe200078f28ff */
[----:B------:R-:W-:Y:S01]  /*0cd0*/  IMAD.HI R4, R14, 0x55555556, RZ ;  /* 0x555555560e047827 */ /* 0x000fe200078e02ff */
[----:B------:R-:W-:-:S02]  /*0ce0*/  LOP3.LUT R11, R11, 0xfffffff8, RZ, 0xc0, !PT ;  /* 0xfffffff80b0b7812 */ /* 0x000fc400078ec0ff */
[----:B------:R-:W-:Y:S01]  /*0cf0*/  LOP3.LUT R6, R6, 0x7ffffe00, RZ, 0xc0, !PT ;  /* 0x7ffffe0006067812 */ /* 0x000fe200078ec0ff */
[----:B------:R-:W-:Y:S01]  /*0d00*/  IMAD.SHL.U32 R2, R3, 0x40, RZ ;  /* 0x0000004003027824 */ /* 0x000fe200078e00ff */
[----:B------:R-:W-:Y:S01]  /*0d10*/  LEA.HI R4, R4, R4, RZ, 0x1 ;  /* 0x0000000404047211 */ /* 0x000fe200078f08ff */
[----:B------:R-:W-:Y:S01]  /*0d20*/  IMAD.IADD R11, R10, 0x1, -R11 ;  /* 0x000000010a0b7824 */ /* 0x000fe200078e0a0b */
[----:B------:R-:W-:Y:S01]  /*0d30*/  SHF.R.S32.HI R8, RZ, 0x5, R8 ;  /* 0x00000005ff087819 */ /* 0x000fe20000011408 */
[----:B------:R-:W-:Y:S01]  /*0d40*/  IMAD R6, R7, 0x400, R6 ;  /* 0x0000040007067824 */ /* 0x000fe200078e0206 */
[----:B------:R-:W-:Y:S01]  /*0d50*/  LOP3.LUT R2, R2, 0x1c0, RZ, 0xc0, !PT ;  /* 0x000001c002027812 */ /* 0x000fe200078ec0ff */
[--C-:B------:R-:W-:Y:S01]  /*0d60*/  IMAD.U32 R7, R12, 0x20, R5.reuse ;  /* 0x000000200c077824 */ /* 0x100fe200078e0005 */
[----:B------:R-:W-:Y:S01]  /*0d70*/  LEA.HI R0, R0, R13, RZ, 0x2 ;  /* 0x0000000d00007211 */ /* 0x000fe200078f10ff */
[----:B------:R-:W-:Y:S01]  /*0d80*/  IMAD R4, R4, -0x3, R14 ;  /* 0xfffffffd04047824 */ /* 0x000fe200078e020e */
[----:B------:R-:W-:Y:S01]  /*0d90*/  LOP3.LUT R5, R2, 0x8, R5, 0xf8, !PT ;  /* 0x0000000802057812 */ /* 0x000fe200078ef805 */
[----:B------:R-:W-:Y:S01]  /*0da0*/  IMAD R11, R8, 0x10, R11 ;  /* 0x00000010080b7824 */ /* 0x000fe200078e020b */
[----:B------:R-:W-:Y:S01]  /*0db0*/  SHF.R.U32.HI R2, RZ, 0x3, R2 ;  /* 0x00000003ff027819 */ /* 0x000fe20000011602 */
[----:B------:R0:W-:Y:S01]  /*0dc0*/  STL [R1+0x1c], R7 ;  /* 0x00001c0701007387 */ /* 0x0001e20000100800 */
[----:B------:R-:W-:-:S02]  /*0dd0*/  LOP3.LUT R149, R0, 0xfffffffc, RZ, 0xc0, !PT ;  /* 0xfffffffc00957812 */ /* 0x000fc400078ec0ff */
[----:B------:R-:W-:Y:S02]  /*0de0*/  LOP3.LUT R5, R5, R2, RZ, 0x3c, !PT ;  /* 0x0000000205057212 */ /* 0x000fe400078e3cff */
[----:B------:R-:W-:Y:S01]  /*0df0*/  R2P PR, R3, 0x6 ;  /* 0x0000000603007804 */ /* 0x000fe20000000000 */
[----:B------:R-:W-:Y:S01]  /*0e00*/  IMAD.IADD R149, R13, 0x1, -R149 ;  /* 0x000000010d957824 */ /* 0x000fe200078e0a95 */
[----:B------:R-:W-:Y:S01]  /*0e10*/  SHF.R.S32.HI R150, RZ, 0x2, R0 ;  /* 0x00000002ff967819 */ /* 0x000fe20000011400 */
[----:B------:R-:W-:Y:S02]  /*0e20*/  IMAD.IADD R5, R6, 0x1, R5 ;  /* 0x0000000106057824 */ /* 0x000fe400078e0205 */
[----:B0-----:R-:W-:Y:S01]  /*0e30*/  IMAD R7, R4, 0x40, R11 ;  /* 0x0000004004077824 */ /* 0x001fe200078e020b */
[----:B------:R-:W-:Y:S01]  /*0e40*/  LOP3.LUT R4, R9, 0x7ffffffc, RZ, 0xc0, !PT ;  /* 0x7ffffffc09047812 */ /* 0x000fe200078ec0ff */
[C---:B------:R-:W-:Y:S01]  /*0e50*/  IMAD.SHL.U32 R137, R149.reuse, 0x8, RZ ;  /* 0x0000000895897824 */ /* 0x040fe200078e00ff */
[----:B------:R-:W-:-:S02]  /*0e60*/  LEA.HI R2, R149, R149, RZ, 0x1 ;  /* 0x0000009595027211 */ /* 0x000fc400078f08ff */
[----:B------:R0:W-:Y:S01]  /*0e70*/  STL [R1+0x18], R7 ;  /* 0x0000180701007387 */ /* 0x0001e20000100800 */
[----:B------:R-:W-:Y:S01]  /*0e80*/  IMAD.IADD R4, R151, 0x1, -R4 ;  /* 0x0000000197047824 */ /* 0x000fe200078e0a04 */
[----:B------:R-:W-:Y:S01]  /*0e90*/  LEA R17, R5, UR42, 0x1 ;  /* 0x0000002a05117c11 */ /* 0x000fe2000f8e08ff */
[----:B------:R-:W-:Y:S01]  /*0ea0*/  VIADD R138, R137, 0x20 ;  /* 0x00000020898a7836 */ /* 0x000fe20000000000 */
[----:B------:R-:W-:Y:S01]  /*0eb0*/  LOP3.LUT R2, R2, 0x1ffffffe, RZ, 0xc0, !PT ;  /* 0x1ffffffe02027812 */ /* 0x000fe200078ec0ff */
[----:B------:R-:W-:Y:S01]  /*0ec0*/  IMAD.SHL.U32 R16, R4, 0x2, RZ ;  /* 0x0000000204107824 */ /* 0x000fe200078e00ff */
[----:B------:R-:W-:Y:S01]  /*0ed0*/  SEL R18, R18, 0xffffffc0, !P2 ;  /* 0xffffffc012127807 */ /* 0x000fe20005000000 */
[----:B------:R-:W-:Y:S01]  /*0ee0*/  VIADD R19, R17, 0x21800 ;  /* 0x0002180011137836 */ /* 0x000fe20000000000 */
[----:B------:R-:W-:Y:S01]  /*0ef0*/  SHF.R.S32.HI R3, RZ, 0x1f, R138 ;  /* 0x0000001fff037819 */ /* 0x000fe2000001148a */
[----:B------:R-:W-:Y:S02]  /*0f00*/  VIADD R140, R137, 0x40 ;  /* 0x00000040898c7836 */ /* 0x000fe40000000000 */
[----:B------:R-:W-:-:S02]  /*0f10*/  VIADD R148, R16, 0x20 ;  /* 0x0000002010947836 */ /* 0x000fc40000000000 */
[C---:B------:R-:W-:Y:S01]  /*0f20*/  VIADD R147, R16.reuse, 0x28 ;  /* 0x0000002810937836 */ /* 0x040fe20000000000 */
[----:B------:R-:W-:Y:S01]  /*0f30*/  SHF.R.S32.HI R0, RZ, 0x1f, R140 ;  /* 0x0000001fff007819 */ /* 0x000fe2000001148c */
        /* <DEDUP_REMOVED lines=10> */
[----:B------:R-:W-:Y:S01]  /*0fe0*/  VIADD R141, R16, 0x58 ;  /* 0x00000058108d7836 */ /* 0x000fe20000000000 */
[----:B------:R-:W-:Y:S01]  /*0ff0*/  SHF.R.S32.HI R154, RZ, 0x1f, R143 ;  /* 0x0000001fff9a7819 */ /* 0x000fe2000001148f */
[----:B------:R-:W-:Y:S01]  /*1000*/  VIADD R22, R17, 0x21820 ;  /* 0x0002182011167836 */ /* 0x000fe20000000000 */
[----:B------:R-:W-:Y:S01]  /*1010*/  SHF.R.S32.HI R153, RZ, 0x1f, R142 ;  /* 0x0000001fff997819 */ /* 0x000fe2000001148e */
[----:B------:R-:W-:Y:S01]  /*1020*/  IMAD.IADD R2, R149, 0x1, -R2 ;  /* 0x0000000195027824 */ /* 0x000fe200078e0a02 */
[----:B------:R-:W-:Y:S01]  /*1030*/  SHF.R.S32.HI R152, RZ, 0x1f, R141 ;  /* 0x0000001fff987819 */ /* 0x000fe2000001148d */
[----:B------:R-:W-:-:S02]  /*1040*/  @P1 VIADD R22, R19, 0xffffffe0 ;  /* 0xffffffe013161836 */ /* 0x000fc40000000000 */
[----:B------:R-:W-:Y:S02]  /*1050*/  IMAD.IADD R19, R19, 0x1, R18 ;  /* 0x0000000113137824 */ /* 0x000fe400078e0212 */
[----:B------:R-:W-:Y:S02]  /*1060*/  VIADD R139, R16, 0x18 ;  /* 0x00000018108b7836 */ /* 0x000fe40000000000 */
[----:B------:R-:W-:Y:S02]  /*1070*/  IMAD R136, R2, 0x8, R7 ;  /* 0x0000000802887824 */ /* 0x000fe400078e0207 */
[----:B------:R-:W-:Y:S02]  /*1080*/  IMAD.IADD R18, R18, 0x1, R22 ;  /* 0x0000000112127824 */ /* 0x000fe400078e0216 */
[----:B0-----:R-:W-:-:S07]  /*1090*/  VIADD R23, R22, 0x6000 ;  /* 0x0000600016177836 */ /* 0x001fce0000000000 */
.L_x_1168:
[----:B------:R-:W-:Y:S02]  /*10a0*/  ULDC.64 UR8, c[0x0][0xa28] ;  /* 0x00028a0000087ab9 */ /* 0x000fe40000000a00 */
[----:B------:R-:W-:-:S04]  /*10b0*/  UISETP.NE.U32.AND UP0, UPT, UR8, URZ, UPT ;  /* 0x0000003f0800728c */ /* 0x000fc8000bf05070 */
[----:B------:R-:W-:-:S03]  /*10c0*/  UISETP.NE.AND.EX UP0, UPT, UR9, URZ, UPT, UP0 ;  /* 0x0000003f0900728c */ /* 0x000fc6000bf05300 */
[----:B------:R-:W-:Y:S02]  /*10d0*/  ULDC.64 UR8, c[0x0][0xa18] ;  /* 0x0002860000087ab9 */ /* 0x000fe40000000a00 */
[----:B------:R-:W-:Y:S01]  /*10e0*/  UISETP.NE.U32.AND UP1, UPT, UR8, URZ, UPT ;  /* 0x0000003f0800728c */ /* 0x000fe2000bf25070 */
[----:B------:R-:W-:-:S03]  /*10f0*/  PLOP3.LUT P0, PT, PT, PT, UP0, 0x80, 0x0 ;  /* 0x000000000000781c */ /* 0x000fc60003f0f008 */
[----:B------:R-:W-:-:S03]  /*1100*/  UISETP.NE.AND.EX UP1, UPT, UR9, URZ, UPT, UP1 ;  /* 0x0000003f0900728c */ /* 0x000fc6000bf25310 */
[----:B------:R-:W-:Y:S02]  /*1110*/  @UP0 ULDC.64 UR8, c[0x0][0xa28] ;  /* 0x00028a0000080ab9 */ /* 0x000fe40000000a00 */
[----:B------:R-:W-:Y:S01]  /*1120*/  @UP0 UIMAD.WIDE UR8, UR6, 0x4, UR8 ;  /* 0x00000004060808a5 */ /* 0x000fe2000f8e0208 */
[----:B------:R-:W-:-:S05]  /*1130*/  PLOP3.LUT P2, PT, PT, PT, UP1, 0x80, 0x0 ;  /* 0x000000000000781c */ /* 0x000fca0003f4f018 */
[----:B------:R-:W-:Y:S01]  /*1140*/  @UP1 ULDC.64 UR10, c[0x0][0xa18] ;  /* 0x00028600000a1ab9 */ /* 0x000fe20000000a00 */
[----:B01----:R-:W-:Y:S02]  /*1150*/  IMAD.U32 R2, RZ, RZ, UR8 ;  /* 0x00000008ff027e24 */ /* 0x003fe4000f8e00ff */
[----:B----4-:R-:W-:Y:S01]  /*1160*/  IMAD.U32 R3, RZ, RZ, UR9 ;  /* 0x00000009ff037e24 */ /* 0x010fe2000f8e00ff */
[----:B------:R-:W-:Y:S02]  /*1170*/  @UP1 UIMAD.WIDE UR8, UR6, 0x4, UR10 ;  /* 0x00000004060818a5 */ /* 0x000fe4000f8e020a */
[----:B------:R-:W-:Y:S02]  /*1180*/  ULOP3.LUT UR4, UR7, 0xff000000, URZ, 0xc0, !UPT ;  /* 0xff00000007047892 */ /* 0x000fe4000f8ec03f */
[----:B--2---:R-:W2:Y:S01]  /*1190*/  @P0 LDG.E R2, desc[UR52][R2.64] ;  /* 0x0000003402020981 */ /* 0x004ea2000c1e1900 */
[----:B------:R-:W-:Y:S01]  /*11a0*/  ULDC.64 UR10, c[0x0][0xa20] ;  /* 0x00028800000a7ab9 */ /* 0x000fe20000000a00 */
[----:B------:R-:W-:-:S02]  /*11b0*/  IMAD.U32 R4, RZ, RZ, UR8 ;  /* 0x00000008ff047e24 */ /* 0x000fc4000f8e00ff */
[----:B------:R-:W-:Y:S01]  /*11c0*/  IMAD.U32 R5, RZ, RZ, UR9 ;  /* 0x00000009ff057e24 */ /* 0x000fe2000f8e00ff */
[----:B------:R-:W-:-:S04]  /*11d0*/  ULDC.64 UR8, c[0x0][0x418] ;  /* 0x0001060000087ab9 */ /* 0x000fc80000000a00 */
[----:B---3--:R-:W3:Y:S01]  /*11e0*/  @P2 LDG.E R4, desc[UR52][R4.64] ;  /* 0x0000003404042981 */ /* 0x008ee2000c1e1900 */
[----:B------:R-:W-:Y:S01]  /*11f0*/  UISETP.NE.U32.AND UP0, UPT, UR8, URZ, UPT ;  /* 0x0000003f0800728c */ /* 0x000fe2000bf05070 */
[----:B------:R-:W-:Y:S01]  /*1200*/  ISETP.NE.U32.AND P1, PT, RZ, UR10, PT ;  /* 0x0000000aff007c0c */ /* 0x000fe2000bf25070 */
[----:B------:R-:W-:Y:S02]  /*1210*/  ULOP3.LUT UR46, UR7, 0xff0000, URZ, 0xc0, !UPT ;  /* 0x00ff0000072e7892 */ /* 0x000fe4000f8ec03f */
[----:B------:R-:W-:Y:S01]  /*1220*/  UISETP.NE.AND.EX UP0, UPT, UR9, URZ, UPT, UP0 ;  /* 0x0000003f0900728c */ /* 0x000fe2000bf05300 */
[----:B------:R-:W-:Y:S01]  /*1230*/  ISETP.NE.AND.EX P1, PT, RZ, UR11, PT, P1 ;  /* 0x0000000bff007c0c */ /* 0x000fe2000bf25310 */
[----:B------:R-:W-:Y:S01]  /*1240*/  ULDC UR8, c[0x0][0x424] ;  /* 0x0001090000087ab9 */ /* 0x000fe20000000800 */
[----:B------:R-:W-:Y:S02]  /*1250*/  USHF.R.U32.HI UR4, URZ, 0x8, UR4 ;  /* 0x000000083f047899 */ /* 0x000fe40008011604 */
[----:B------:R-:W-:Y:S01]  /*1260*/  USEL UR8, UR8, 0x1, UP0 ;  /* 0x0000000108087887 */ /* 0x000fe20008000000 */
[----:B------:R-:W-:Y:S01]  /*1270*/  ULDC UR9, c[0x0][0x2f0] ;  /* 0x0000bc0000097ab9 */ /* 0x000fe20000000800 */
[----:B------:R-:W-:Y:S01]  /*1280*/  UMOV UR39, URZ ;  /* 0x0000003f00277c82 */ /* 0x000fe20008000000 */
[----:B------:R-:W-:Y:S01]  /*1290*/  ULEA.HI UR46, UR46, UR4, URZ, 0x10 ;  /* 0x000000042e2e7291 */ /* 0x000fe2000f8f803f */
[----:B------:R-:W-:Y:S01]  /*12a0*/  ULDC UR47, c[0x0][0x288] ;  /* 0x0000a200002f7ab9 */ /* 0x000fe20000000800 */
[----:B------:R-:W-:-:S02]  /*12b0*/  UIMAD UR4, UR8, UR9, URZ ;  /* 0x00000009080472a4 */ /* 0x000fc4000f8e023f */
[----:B------:R-:W-:Y:S01]  /*12c0*/  ULOP3.LUT UR41, UR7, 0xffff, URZ, 0xc0, !UPT ;  /* 0x0000ffff07297892 */ /* 0x000fe2000f8ec03f */
[----:B--2---:R-:W-:Y:S02]  /*12d0*/  @P0 R2UR UR39, R2 ;  /* 0x00000000022702ca */ /* 0x004fe400000e0000 */
[----:B---3--:R-:W-:Y:S01]  /*12e0*/  @P2 R2UR UR47, R4 ;  /* 0x00000000042f22ca */ /* 0x008fe200000e0000 */
[----:B-----5:R-:W-:-:S14]  /*12f0*/  @P2 BRA `(.L_x_1073) ;  /* 0x0000000000342947 */ /* 0x020fdc0003800000 */
[----:B------:R-:W-:Y:S02]  /*1300*/  ULDC.64 UR8, c[0x0][0xa00] ;  /* 0x0002800000087ab9 */ /* 0x000fe40000000a00 */
[----:B------:R-:W-:-:S04]  /*1310*/  ISETP.NE.U32.AND P0, PT, RZ, UR8, PT ;  /* 0x00000008ff007c0c */ /* 0x000fc8000bf05070 */
[----:B------:R-:W-:-:S13]  /*1320*/  ISETP.NE.AND.EX P0, PT, RZ, UR9, PT, P0 ;  /* 0x00000009ff007c0c */ /* 0x000fda000bf05300 */
[----:B------:R-:W-:Y:S05]  /*1330*/  @!P0 BRA `(.L_x_1073) ;  /* 0x0000000000248947 */ /* 0x000fea0003800000 */
[----:B------:R-:W-:Y:S02]  /*1340*/  ULDC.64 UR8, c[0x0][0xa00] ;  /* 0x0002800000087ab9 */ /* 0x000fe40000000a00 */
        /* <DEDUP_REMOVED lines=8> */
.L_x_1073:
[----:B------:R-:W-:Y:S01]  /*13d0*/  UMOV UR43, UR6 ;  /* 0x00000006002b7c82 */ /* 0x000fe20008000000 */
[----:B------:R-:W-:Y:S05]  /*13e0*/  @!P1 BRA `(.L_x_1074) ;  /* 0x00000000001c9947 */ /* 0x000fea0003800000 */
[----:B------:R-:W-:Y:S02]  /*13f0*/  ULDC.64 UR8, c[0x0][0xa20] ;  /* 0x0002880000087ab9 */ /* 0x000fe40000000a00 */
[----:B------:R-:W-:-:S06]  /*1400*/  UIMAD.WIDE UR6, UR6, 0x4, UR8 ;  /* 0x00000004060678a5 */ /* 0x000fcc000f8e0208 */
[----:B------:R-:W-:Y:S02]  /*1410*/  IMAD.U32 R2, RZ, RZ, UR6 ;  /* 0x00000006ff027e24 */ /* 0x000fe4000f8e00ff */
[----:B------:R-:W-:-:S05]  /*1420*/  IMAD.U32 R3, RZ, RZ, UR7 ;  /* 0x00000007ff037e24 */ /* 0x000fca000f8e00ff */
[----:B------:R-:W2:Y:S02]  /*1430*/  LDG.E R2, desc[UR52][R2.64] ;  /* 0x0000003402027981 */ /* 0x000ea4000c1e1900 */
[----:B--2---:R-:W-:Y:S01]  /*1440*/  R2UR UR4, R2 ;  /* 0x00000000020472ca */ /* 0x004fe200000e0000 */
[----:B------:R-:W-:-:S14]  /*1450*/  BRA `(.L_x_1075) ;  /* 0x0000000000347947 */ /* 0x000fdc0003800000 */
.L_x_1074:
        /* <DEDUP_REMOVED lines=13> */
.L_x_1075:
[----:B------:R-:W-:Y:S01]  /*1530*/  ULDC UR6, c[0x0][0x448] ;  /* 0x0001120000067ab9 */ /* 0x000fe20000000800 */
[----:B------:R-:W-:Y:S02]  /*1540*/  UIMAD UR40, UR5, 0xc0, URZ ;  /* 0x000000c0052878a4 */ /* 0x000fe4000f8e023f */
[----:B------:R-:W-:Y:S02]  /*1550*/  UISETP.NE.AND UP0, UPT, UR6, 0x1, UPT ;  /* 0x000000010600788c */ /* 0x000fe4000bf05270 */
[----:B------:R-:W-:Y:S02]  /*1560*/  UIADD3 UR39, -UR39, UR4, URZ ;  /* 0x0000000427277290 */ /* 0x000fe4000fffe13f */
[----:B------:R-:W-:Y:S01]  /*1570*/  UIADD3 UR8, UR40, 0xbf, URZ ;  /* 0x000000bf28087890 */ /* 0x000fe2000fffe03f */
[----:B------:R-:W-:Y:S01]  /*1580*/  ULDC.64 UR4, c[0x0][0x9e0] ;  /* 0x0002780000047ab9 */ /* 0x000fe20000000a00 */
[----:B------:R-:W-:Y:S02]  /*1590*/  UIADD3 UR9, UR39, 0x1, -UR47 ;  /* 0x0000000127097890 */ /* 0x000fe4000fffe82f */
[----:B------:R-:W-:-:S03]  /*15a0*/  UISETP.GE.AND UP1, UPT, UR5, 0x1, UPT ;  /* 0x000000010500788c */ /* 0x000fc6000bf26270 */
[----:B------:R-:W-:Y:S01]  /*15b0*/  @UP0 ULDC UR6, c[0x0][0x44c] ;  /* 0x0001130000060ab9 */ /* 0x000fe20000000800 */
[----:B------:R-:W-:Y:S01]  /*15c0*/  @UP0 ULDC UR10, c[0x0][0x450] ;  /* 0x00011400000a0ab9 */ /* 0x000fe20000000800 */
[----:B------:R-:W-:Y:S01]  /*15d0*/  UIMAD.WIDE.U32 UR6, UR8, UR6, URZ ;  /* 0x00000006080672a5 */ /* 0x000fe2000f8e003f */
[----:B------:R-:W-:-:S03]  /*15e0*/  PLOP3.LUT P1, PT, PT, PT, UP1, 0x80, 0x0 ;  /* 0x000000000000781c */ /* 0x000fc60003f2f018 */
[----:B------:R-:W-:-:S04]  /*15f0*/  @UP0 USHF.R.U32.HI UR8, URZ, UR10, UR7 ;  /* 0x0000000a3f080299 */ /* 0x000fc80008011607 */
[----:B------:R-:W-:-:S04]  /*1600*/  UIADD3 UR9, UR9, UR8, URZ ;  /* 0x0000000809097290 */ /* 0x000fc8000fffe03f */
[----:B------:R-:W-:Y:S02]  /*1610*/  UIADD3 UR4, UR9, UR4, URZ ;  /* 0x0000000409047290 */ /* 0x000fe4000fffe03f */
[----:B------:R-:W-:Y:S10]  /*1620*/  @!P1 BRA `(.L_x_1076) ;  /* 0x0000000000449947 */ /* 0x000ff40003800000 */
        /* <DEDUP_REMOVED lines=10> */
.L_x_1077:
[----:B------:R-:W-:-:S11]  /*16d0*/  UISETP.NE.AND UP1, UPT, UR5, 0x1, UPT ;  /* 0x000000010500788c */ /* 0x000fd6000bf25270 */
[----:B------:R-:W-:Y:S02]  /*16e0*/  @UP1 ULDC.64 UR10, c[0x0][0x9e8] ;  /* 0x00027a00000a1ab9 */ /* 0x000fe40000000a00 */
[----:B------:R-:W-:-:S04]  /*16f0*/  UIMAD.WIDE.U32 UR6, UR8, UR10, URZ ;  /* 0x0000000a080672a5 */ /* 0x000fc8000f8e003f */
[----:B------:R-:W-:-:S12]  /*1700*/  @UP1 USHF.R.U32.HI UR8, URZ, UR11, UR7 ;  /* 0x0000000b3f081299 */ /* 0x000fd80008011607 */
.L_x_1078:
[----:B------:R-:W-:-:S04]  /*1710*/  UIMAD UR8, UR8, UR5, UR5 ;  /* 0x00000005080872a4 */ /* 0x000fc8000f8e0205 */
[----:B------:R-:W-:-:S04]  /*1720*/  UISETP.LT.AND UP1, UPT, UR4, UR8, UPT ;  /* 0x000000080400728c */ /* 0x000fc8000bf21270 */
[----:B------:R-:W-:-:S12]  /*1730*/  USEL UR4, UR4, UR8, UP1 ;  /* 0x0000000804047287 */ /* 0x000fd80008800000 */
.L_x_1076:
[----:B------:R-:W-:Y:S02]  /*1740*/  UIADD3 UR8, UR39, 0x7f, URZ ;  /* 0x0000007f27087890 */ /* 0x000fe4000fffe03f */
[----:B------:R-:W-:Y:S02]  /*1750*/  UIADD3 UR9, UR4, 0x7f, URZ ;  /* 0x0000007f04097890 */ /* 0x000fe4000fffe03f */
[----:B------:R-:W-:Y:S02]  /*1760*/  USHF.R.S32.HI UR4, URZ, 0x1f, UR8 ;  /* 0x0000001f3f047899 */ /* 0x000fe40008011408 */
[----:B------:R-:W-:Y:S01]  /*1770*/  USHF.R.S32.HI UR10, URZ, 0x1f, UR9 ;  /* 0x0000001f3f0a7899 */ /* 0x000fe20008011409 */
[----:B------:R-:W-:Y:S01]  /*1780*/  @UP0 ULDC UR6, c[0x0][0x44c] ;  /* 0x0001130000060ab9 */ /* 0x000fe20000000800 */
[----:B------:R-:W-:Y:S02]  /*1790*/  ULEA.HI UR4, UR4, UR8, URZ, 0x7 ;  /* 0x0000000804047291 */ /* 0x000fe4000f8f383f */
[----:B------:R-:W-:-:S02]  /*17a0*/  ULEA.HI UR10, UR10, UR9, URZ, 0x7 ;  /* 0x000000090a0a7291 */ /* 0x000fc4000f8f383f */
[----:B------:R-:W-:Y:S01]  /*17b0*/  UIMAD.WIDE.U32 UR6, UR40, UR6, URZ ;  /* 0x00000006280672a5 */ /* 0x000fe2000f8e003f */
[----:B------:R-:W-:Y:S01]  /*17c0*/  @UP0 ULDC UR12, c[0x0][0x450] ;  /* 0x00011400000c0ab9 */ /* 0x000fe20000000800 */
[----:B------:R-:W-:Y:S01]  /*17d0*/  UMOV UR11, UR40 ;  /* 0x00000028000b7c82 */ /* 0x000fe20008000000 */
[----:B------:R-:W-:Y:S02]  /*17e0*/  USHF.R.S32.HI UR4, URZ, 0x7, UR4 ;  /* 0x000000073f047899 */ /* 0x000fe40008011404 */
[----:B------:R-:W-:Y:S02]  /*17f0*/  USHF.R.S32.HI UR10, URZ, 0x7, UR10 ;  /* 0x000000073f0a7899 */ /* 0x000fe4000801140a */
[----:B------:R-:W-:Y:S02]  /*1800*/  UIADD3 UR55, UR39, -UR47, URZ ;  /* 0x8000002f27377290 */ /* 0x000fe4000fffe03f */
[----:B------:R-:W-:Y:S02]  /*1810*/  @UP0 USHF.R.U32.HI UR11, URZ, UR12, UR7 ;  /* 0x0000000c3f0b0299 */ /* 0x000fe40008011607 */
[----:B------:R-:W-:-:S02]  /*1820*/  UISETP.LT.AND UP0, UPT, UR4, UR10, UPT ;  /* 0x0000000a0400728c */ /* 0x000fc4000bf01270 */
        /* <DEDUP_REMOVED lines=15> */
.L_x_1080:
[----:B------:R-:W-:-:S11]  /*1920*/  UISETP.NE.AND UP0, UPT, UR5, 0x1, UPT ;  /* 0x000000010500788c */ /* 0x000fd6000bf05270 */
[----:B------:R-:W-:Y:S02]  /*1930*/  @UP0 ULDC.64 UR10, c[0x0][0x9e8] ;  /* 0x00027a00000a0ab9 */ /* 0x000fe40000000a00 */
[----:B------:R-:W-:-:S04]  /*1940*/  UIMAD.WIDE.U32 UR8, UR7, UR10, URZ ;  /* 0x0000000a070872a5 */ /* 0x000fc8000f8e003f */
[----:B------:R-:W-:-:S12]  /*1950*/  @UP0 USHF.R.U32.HI UR7, URZ, UR11, UR9 ;  /* 0x0000000b3f070299 */ /* 0x000fd80008011609 */
.L_x_1081:
[----:B------:R-:W-:-:S04]  /*1960*/  UIMAD UR5, UR7, UR5, URZ ;  /* 0x00000005070572a4 */ /* 0x000fc8000f8e023f */
[----:B------:R-:W-:-:S04]  /*1970*/  UISETP.LT.AND UP0, UPT, UR4, UR5, UPT ;  /* 0x000000050400728c */ /* 0x000fc8000bf01270 */
[----:B------:R-:W-:-:S12]  /*1980*/  USEL UR4, UR4, UR5, !UP0 ;  /* 0x0000000504047287 */ /* 0x000fd8000c000000 */
.L_x_1079:
[----:B------:R-:W-:Y:S02]  /*1990*/  USHF.R.S32.HI UR5, URZ, 0x1f, UR4 ;  /* 0x0000001f3f057899 */ /* 0x000fe40008011404 */
[----:B------:R-:W-:Y:S02]  /*19a0*/  ULOP3.LUT UR38, UR46, 0xff, URZ, 0xc0, !UPT ;  /* 0x000000ff2e267892 */ /* 0x000fe4000f8ec03f */
[----:B------:R-:W-:Y:S02]  /*19b0*/  ULEA.HI UR5, UR5, UR4, URZ, 0x7 ;  /* 0x0000000405057291 */ /* 0x000fe4000f8f383f */
[----:B------:R-:W-:Y:S02]  /*19c0*/  USHF.R.U32.HI UR46, URZ, 0x10, UR46 ;  /* 0x000000103f2e7899 */ /* 0x000fe4000801162e */
[----:B------:R-:W-:Y:S01]  /*19d0*/  USHF.R.S32.HI UR5, URZ, 0x7, UR5 ;  /* 0x000000073f057899 */ /* 0x000fe20008011405 */
[----:B------:R-:W-:-:S03]  /*19e0*/  UMOV UR4, URZ ;  /* 0x0000003f00047c82 */ /* 0x000fc60008000000 */
[----:B------:R-:W-:-:S04]  /*19f0*/  UISETP.LT.AND UP0, UPT, URZ, UR5, UPT ;  /* 0x000000053f00728c */ /* 0x000fc8000bf01270 */
[----:B------:R-:W-:-:S04]  /*1a00*/  USEL UR37, URZ, UR5, !UP0 ;  /* 0x000000053f257287 */ /* 0x000fc8000c000000 */
[----:B------:R-:W-:-:S06]  /*1a10*/  UISETP.GT.AND UP0, UPT, UR6, UR37, UPT ;  /* 0x000000250600728c */ /* 0x000fcc000bf04270 */
[----:B------:R-:W-:-:S13]  /*1a20*/  PLOP3.LUT P0, PT, PT, PT, UP0, 0x80, 0x0 ;  /* 0x000000000000781c */ /* 0x000fda0003f0f008 */
[----:B------:R-:W-:Y:S05]  /*1a30*/  @!P0 BRA `(.L_x_1082) ;  /* 0x0000000000948947 */ /* 0x000fea0003800000 */
[----:B------:R-:W-:Y:S01]  /*1a40*/  UISETP.NE.AND UP0, UPT, UR46, URZ, UPT ;  /* 0x0000003f2e00728c */ /* 0x000fe2000bf05270 */
[----:B------:R-:W-:-:S03]  /*1a50*/  ULDC UR4, c[0x0][0x9f0] ;  /* 0x00027c0000047ab9 */ /* 0x000fc60000000800 */
[----:B------:R-:W-:-:S04]  /*1a60*/  USEL UR10, UR46, UR4, UP0 ;  /* 0x000000042e0a7287 */ /* 0x000fc80008000000 */
[----:B------:R-:W-:Y:S02]  /*1a70*/  UIADD3 UR4, UR10, -0x1, UR6 ;  /* 0xffffffff0a047890 */ /* 0x000fe4000fffe006 */
[----:B------:R-:W-:Y:S02]  /*1a80*/  IMAD.U32 R3, RZ, RZ, UR10 ;  /* 0x0000000aff037e24 */ /* 0x000fe4000f8e00ff */
[----:B------:R-:W-:-:S03]  /*1a90*/  UIADD3 UR7, -UR37, UR4, URZ ;  /* 0x0000000425077290 */ /* 0x000fc6000fffe13f */
[-C--:B------:R-:W-:Y:S01]  /*1aa0*/  IABS R0, R3.reuse ;  /* 0x0000000300007213 */ /* 0x080fe20000000000 */
[----:B------:R-:W-:Y:S01]  /*1ab0*/  UMOV UR4, URZ ;  /* 0x0000003f00047c82 */ /* 0x000fe20008000000 */
[----:B------:R-:W-:Y:S01]  /*1ac0*/  IABS R5, R3 ;  /* 0x0000000300057213 */ /* 0x000fe20000000000 */
[----:B------:R-:W-:Y:S01]  /*1ad0*/  IMAD.U32 R4, RZ, RZ, UR7 ;  /* 0x00000007ff047e24 */ /* 0x000fe2000f8e00ff */
[----:B------:R-:W-:Y:S01]  /*1ae0*/  R2UR UR11, R0 ;  /* 0x00000000000b72ca */ /* 0x000fe200000e0000 */
[----:B------:R-:W-:-:S03]  /*1af0*/  ULOP3.LUT UR7, UR7, UR10, URZ, 0x3c, !UPT ;  /* 0x0000000a07077292 */ /* 0x000fc6000f8e3c3f */
[----:B------:R-:W-:-:S05]  /*1b00*/  IABS R4, R4 ;  /* 0x0000000400047213 */ /* 0x000fca0000000000 */
[----:B------:R-:W-:-:S04]  /*1b10*/  IMAD.MOV.U32 R3, RZ, RZ, R4 ;  /* 0x000000ffff037224 */ /* 0x000fc800078e0004 */
        /* <DEDUP_REMOVED lines=23> */
.L_x_1082:
[----:B------:R-:W-:Y:S01]  /*1c90*/  UIMAD UR37, UR38, UR4, UR37 ;  /* 0x00000004262572a4 */ /* 0x000fe2000f8e0225 */
[----:B------:R-:W-:Y:S01]  /*1ca0*/  IMAD.U32 R2, RZ, RZ, UR6 ;  /* 0x00000006ff027e24 */ /* 0x000fe2000f8e00ff */
[----:B------:R-:W-:Y:S01]  /*1cb0*/  PLOP3.LUT P0, PT, PT, PT, PT, 0x80, 0x0 ;  /* 0x000000000000781c */ /* 0x000fe20003f0f070 */
[----:B------:R-:W-:Y:S01]  /*1cc0*/  IMAD.U32 R3, RZ, RZ, UR4 ;  /* 0x00000004ff037e24 */ /* 0x000fe2000f8e00ff */
[----:B------:R-:W-:Y:S01]  /*1cd0*/  CS2R R134, SRZ ;  /* 0x0000000000867805 */ /* 0x000fe2000001ff00 */
        /* <DEDUP_REMOVED lines=27> */
[----:B------:R-:W-:Y:S06]  /*1e90*/  @!P1 BRA `(.L_x_1083) ;  /* 0x000000c400889947 */ /* 0x000fec0003800000 */
[----:B------:R-:W0:Y:S02]  /*1ea0*/  S2R R0, SR_TID.X ;  /* 0x0000000000007919 */ /* 0x000e240000002100 */
[----:B0-----:R-:W-:-:S05]  /*1eb0*/  VIADD R4, R0, 0xffffff80 ;  /* 0xffffff8000047836 */ /* 0x001fca0000000000 */
[----:B------:R-:W-:-:S04]  /*1ec0*/  SHF.R.S32.HI R0, RZ, 0x1f, R4 ;  /* 0x0000001fff007819 */ /* 0x000fc80000011404 */
[----:B------:R-:W-:-:S04]  /*1ed0*/  LEA.HI R0, R0, R4, RZ, 0x7 ;  /* 0x0000000400007211 */ /* 0x000fc800078f38ff */
[----:B------:R-:W-:-:S06]  /*1ee0*/  SHF.R.S32.HI R0, RZ, 0x7, R0 ;  /* 0x00000007ff007819 */ /* 0x000fcc0000011400 */
[----:B------:R-:W0:Y:S02]  /*1ef0*/  SHFL.IDX PT, R0, R0, RZ, 0x1f ;  /* 0x00001fff00007589 */ /* 0x000e2400000e0000 */
[----:B0-----:R-:W-:-:S13]  /*1f00*/  R2UR UR45, R0 ;  /* 0x00000000002d72ca */ /* 0x001fda00000e0000 */
[----:B------:R-:W-:-:S04]  /*1f10*/  UIMAD.WIDE UR4, UR45, 0x55555556, URZ ;  /* 0x555555562d0478a5 */ /* 0x000fc8000f8e023f */
[----:B------:R-:W-:Y:S02]  /*1f20*/  ULEA.HI UR54, UR5, UR5, URZ, 0x1 ;  /* 0x0000000505367291 */ /* 0x000fe4000f8f083f */
[----:B------:R-:W-:Y:S02]  /*1f30*/  UIADD3 UR5, UR42, 0x21800, URZ ;  /* 0x000218002a057890 */ /* 0x000fe4000fffe03f */
[----:B------:R-:W-:Y:S02]  /*1f40*/  UIMAD UR54, UR54, -0x3, UR45 ;  /* 0xfffffffd363678a4 */ /* 0x000fe4000f8e022d */
[----:B------:R-:W-:Y:S02]  /*1f50*/  ULOP3.LUT UP0, URZ, UR5, 0x3ff, URZ, 0xc0, !UPT ;  /* 0x000003ff053f7892 */ /* 0x000fe4000f80c03f */
[----:B------:R-:W-:Y:S02]  /*1f60*/  ULEA UR4, UR54, UR42, 0xc ;  /* 0x0000002a36047291 */ /* 0x000fe4000f8e603f */
[----:B------:R-:W-:-:S02]  /*1f70*/  ULEA UR5, UR54, UR5, 0xd ;  /* 0x0000000536057291 */ /* 0x000fc4000f8e683f */
[----:B------:R-:W-:Y:S01]  /*1f80*/  PLOP3.LUT P0, PT, PT, PT, UP0, 0x80, 0x0 ;  /* 0x000000000000781c */ /* 0x000fe20003f0f008 */
[----:B------:R-:W-:Y:S02]  /*1f90*/  UIADD3 UR4, UR4, 0xc400, URZ ;  /* 0x0000c40004047890 */ /* 0x000fe4000fffe03f */
[----:B------:R-:W-:Y:S02]  /*1fa0*/  USHF.R.U32.HI UR5, URZ, 0x4, UR5 ;  /* 0x000000043f057899 */ /* 0x000fe40008011605 */
[----:B------:R-:W-:Y:S02]  /*1fb0*/  USHF.R.U32.HI UR4, URZ, 0x4, UR4 ;  /* 0x000000043f047899 */ /* 0x000fe40008011604 */
[----:B------:R-:W-:Y:S02]  /*1fc0*/  ULOP3.LUT UR44, UR5, 0x3fff, URZ, 0xc0, !UPT ;  /* 0x00003fff052c7892 */ /* 0x000fe4000f8ec03f */
[----:B------:R-:W-:-:S04]  /*1fd0*/  ULOP3.LUT UR56, UR4, 0x3fff, URZ, 0xc0, !UPT ;  /* 0x00003fff04387892 */ /* 0x000fc8000f8ec03f */
[----:B------:R-:W-:Y:S08]  /*1fe0*/  @!P0 BRA `(.L_x_1084) ;  /* 0x0000000000408947 */ /* 0x000ff00003800000 */
        /* <DEDUP_REMOVED lines=16> */
.L_x_1084:
[----:B------:R-:W-:Y:S01]  /*20f0*/  ULEA.HI UR4, UR49, UR49, URZ, 0x1 ;  /* 0x0000003131047291 */ /* 0x000fe2000f8f083f */
[----:B------:R-:W-:-:S03]  /*2100*/  IMAD.U32 R3, RZ, RZ, UR50 ;  /* 0x00000032ff037e24 */ /* 0x000fc6000f8e00ff */
[----:B------:R-:W-:Y:S02]  /*2110*/  ULOP3.LUT UR4, UR4, 0xfffffffe, URZ, 0xc0, !UPT ;  /* 0xfffffffe04047892 */ /* 0x000fe4000f8ec03f */
[----:B------:R-:W-:Y:S02]  /*2120*/  ISETP.NE.AND P0, PT, R3, 0x3, PT ;  /* 0x000000030300780c */ /* 0x000fe40003f05270 */
[----:B------:R-:W-:-:S06]  /*2130*/  UIADD3 UR4, UR49, -UR4, URZ ;  /* 0x8000000431047290 */ /* 0x000fcc000fffe03f */
[----:B------:R-:W-:-:S05]  /*2140*/  IMAD.U32 R0, RZ, RZ, UR4 ;  /* 0x00000004ff007e24 */ /* 0x000fca000f8e00ff */
[----:B------:R-:W-:-:S04]  /*2150*/  SHF.L.U32 R0, R0, 0x1f, RZ ;  /* 0x0000001f00007819 */ /* 0x000fc800000006ff */
[----:B------:R-:W0:Y:S02]  /*2160*/  SYNCS.PHASECHK.TRANS64.TRYWAIT P1, [UR42+0x2d800], R0 ;  /* 0x02d80000ff0075a7 */ /* 0x000e24000802016a */
[----:B0-----:R-:W-:Y:S05]  /*2170*/  @!P1 BRA `(.L_x_1085) ;  /* 0x0000015c00bc9947 */ /* 0x001fea0003800000 */
.L_x_1305:
[----:B------:R-:W-:Y:S05]  /*2180*/  @!P0 BRA `(.L_x_1086) ;  /* 0x0000000000048947 */ /* 0x000fea0003800000 */
[----:B------:R-:W-:Y:S01]  /*2190*/  BPT.TRAP 0x1 ;  /* 0x000000040000795c */ /* 0x000fe20000300000 */
.L_x_1086:
[----:B0-----:R-:W-:Y:S02]  /*21a0*/  IMAD.U32 R3, RZ, RZ, UR48 ;  /* 0x00000030ff037e24 */ /* 0x001fe4000f8e00ff */
[----:B------:R-:W-:-:S03]  /*21b0*/  IMAD.U32 R0, RZ, RZ, UR51 ;  /* 0x00000033ff007e24 */ /* 0x000fc6000f8e00ff */
[----:B------:R-:W-:Y:S02]  /*21c0*/  LEA R3, R3, UR42, 0x3 ;  /* 0x0000002a03037c11 */ /* 0x000fe4000f8e18ff */
[----:B------:R-:W-:-:S04]  /*21d0*/  SHF.L.U32 R0, R0, 0x1f, RZ ;  /* 0x0000001f00007819 */ /* 0x000fc800000006ff */
[----:B------:R0:W1:Y:S01]  /*21e0*/  SYNCS.PHASECHK.TRANS64.TRYWAIT P2, [R3+URZ+0x2d830], R0 ;  /* 0x02d83000030075a7 */ /* 0x000062000804017f */
[----:B------:R-:W-:Y:S05]  /*21f0*/  @!P0 BRA `(.L_x_1087) ;  /* 0x0000000000048947 */ /* 0x000fea0003800000 */
[----:B------:R-:W-:Y:S01]  /*2200*/  BPT.TRAP 0x1 ;  /* 0x000000040000795c */ /* 0x000fe20000300000 */
.L_x_1087:
[----:B------:R-:W2:Y:S02]  /*2210*/  S2R R4, SR_TID.X ;  /* 0x0000000000047919 */ /* 0x000ea40000002100 */
[----:B--2---:R-:W-:Y:S01]  /*2220*/  LOP3.LUT P1, RZ, R4, 0x7f, RZ, 0xc0, !PT ;  /* 0x0000007f04ff7812 */ /* 0x004fe2000782c0ff */
[----:B-1----:R-:W-:-:S12]  /*2230*/  @P2 BRA `(.L_x_1088) ;  /* 0x0000000000082947 */ /* 0x002fd80003800000 */
[----:B------:R-:W1:Y:S02]  /*2240*/  SYNCS.PHASECHK.TRANS64.TRYWAIT P2, [R3+URZ+0x2d830], R0 ;  /* 0x02d83000030075a7 */ /* 0x000e64000804017f */
[----:B-1----:R-:W-:Y:S05]  /*2250*/  @!P2 BRA `(.L_x_1089) ;  /* 0x0000015c009ca947 */ /* 0x002fea0003800000 */
.L_x_1088:
[----:B------:R-:W-:Y:S05]  /*2260*/  WARPSYNC.ALL ;  /* 0x0000000000007948 */ /* 0x000fea0003800000 */
[----:B------:R-:W-:Y:S01]  /*2270*/  UIADD3 UR4, UR42, 0x15400, URZ ;  /* 0x000154002a047890 */ /* 0x000fe2000fffe03f */
[----:B------:R-:W-:Y:S01]  /*2280*/  WARPGROUP.ARRIVE ;  /* 0x00000000000079c5 */ /* 0x000fe20000000000 */
[----:B------:R-:W-:Y:S01]  /*2290*/  UMOV UR5, 0x80000020 ;  /* 0x8000002000057882 */ /* 0x000fe20000000000 */
[----:B------:R-:W-:Y:S01]  /*22a0*/  UMOV UR7, 0x80000020 ;  /* 0x8000002000077882 */ /* 0x000fe20000000000 */
[----:B------:R-:W-:Y:S01]  /*22b0*/  USHF.R.U32.HI UR4, URZ, 0x4, UR4 ;  /* 0x000000043f047899 */ /* 0x000fe20008011604 */
[----:B01----:R-:W-:Y:S01]  /*22c0*/  VIADD R0, R136, UR40 ;  /* 0x0000002888007c36 */ /* 0x003fe20008000000 */
[----:B------:R-:W-:Y:S01]  /*22d0*/  UMOV UR9, 0x80000020 ;  /* 0x8000002000097882 */ /* 0x000fe20000000000 */
[----:B------:R-:W-:Y:S01]  /*22e0*/  UMOV UR11, 0x80000020 ;  /* 0x80000020000b7882 */ /* 0x000fe20000000000 */
[----:B------:R-:W-:Y:S01]  /*22f0*/  ULOP3.LUT UR4, UR4, 0x3fff, URZ, 0xc0, !UPT ;  /* 0x00003fff04047892 */ /* 0x000fe2000f8ec03f */
[----:B------:R-:W-:Y:S01]  /*2300*/  @!P1 VIADD R3, R3, 0x2d840 ;  /* 0x0002d84003039836 */ /* 0x000fe20000000000 */
[----:B------:R-:W-:Y:S01]  /*2310*/  UMOV UR13, 0x80000020 ;  /* 0x80000020000d7882 */ /* 0x000fe20000000000 */
[----:B------:R-:W-:Y:S01]  /*2320*/  UMOV UR15, 0x80000020 ;  /* 0x80000020000f7882 */ /* 0x000fe20000000000 */
[----:B------:R-:W-:Y:S01]  /*2330*/  ULOP3.LUT UR32, UR4, 0x10000, URZ, 0xfc, !UPT ;  /* 0x0001000004207892 */ /* 0x000fe2000f8efc3f */
[----:B------:R-:W-:Y:S01]  /*2340*/  IMAD.MOV.U32 R5, RZ, RZ, -0x80 ;  /* 0xffffff80ff057424 */ /* 0x000fe200078e00ff */
[----:B------:R-:W-:Y:S01]  /*2350*/  ULOP3.LUT UR4, UR56, 0x10000, URZ, 0xfc, !UPT ;  /* 0x0001000038047892 */ /* 0x000fe2000f8efc3f */
[----:B------:R-:W-:Y:S01]  /*2360*/  @!P1 PRMT R3, RZ, 0x654, R3 ;  /* 0x00000654ff039816 */ /* 0x000fe20000000003 */
[----:B------:R-:W-:Y:S01]  /*2370*/  UIMAD UR6, UR48, 0x600, UR32 ;  /* 0x00000600300678a4 */ /* 0x000fe2000f8e0220 */
[----:B------:R-:W-:Y:S01]  /*2380*/  IMAD R7, R2, R5, 0x80 ;  /* 0x0000008002077424 */ /* 0x000fe200078e0205 */
[----:B------:R-:W-:-:S02]  /*2390*/  UIADD3 UR8, UR4, 0x2, URZ ;  /* 0x0000000204087890 */ /* 0x000fc4000fffe03f */
[----:B------:R-:W-:Y:S02]  /*23a0*/  UIADD3 UR10, UR6, 0x2, URZ ;  /* 0x00000002060a7890 */ /* 0x000fe4000fffe03f */
[----:B------:R-:W-:Y:S01]  /*23b0*/  UIADD3 UR12, UR4, 0x300, URZ ;  /* 0x00000300040c7890 */ /* 0x000fe2000fffe03f */
[----:B------:R-:W-:Y:S01]  /*23c0*/  IADD3 R8, -R16, UR39, R7 ;  /* 0x0000002710087c10 */ /* 0x000fe2000fffe107 */
[----:B------:R-:W-:Y:S02]  /*23d0*/  UIADD3 UR14, UR6, 0x200, URZ ;  /* 0x00000200060e7890 */ /* 0x000fe4000fffe03f */
[----:B------:R-:W-:Y:S01]  /*23e0*/  HGMMA.64x128x16.F32 R24, gdesc[UR4], RZ, !UPT, gsb0 ;  /* 0x01e00000041879f0 */ /* 0x000fe2000c0008ff */
[----:B------:R-:W-:Y:S02]  /*23f0*/  UIADD3 UR16, UR4, 0x302, URZ ;  /* 0x0000030204107890 */ /* 0x000fe4000fffe03f */
        /* <DEDUP_REMOVED lines=11> */
[----:B------:R-:W-:Y:S01]  /*24b0*/  ULDC UR6, c[0x0][0x448] ;  /* 0x0001120000067ab9 */ /* 0x000fe20000000800 */
[----:B------:R-:W-:Y:S01]  /*24c0*/  ULDC UR35, c[0x0][0x9dc] ;  /* 0x0002770000237ab9 */ /* 0x000fe20000000800 */
[----:B------:R-:W-:-:S06]  /*24d0*/  UISETP.NE.AND UP0, UPT, UR6, 0x1, UPT ;  /* 0x000000010600788c */ /* 0x000fcc000bf05270 */
[----:B------:R-:W-:Y:S02]  /*24e0*/  PLOP3.LUT P2, PT, PT, PT, UP0, 0x80, 0x0 ;  /* 0x000000000000781c */ /* 0x000fe40003f4f008 */
[----:B------:R-:W-:-:S03]  /*24f0*/  PLOP3.LUT P3, PT, PT, PT, UP0, 0x80, 0x0 ;  /* 0x000000000000781c */ /* 0x000fc60003f6f008 */
[----:B------:R-:W-:-:S08]  /*2500*/  @UP0 ULDC UR6, c[0x0][0x44c] ;  /* 0x0001130000060ab9 */ /* 0x000fd00000000800 */
[----:B------:R-:W-:Y:S01]  /*2510*/  @P2 IMAD.HI.U32 R4, R0, UR6, RZ ;  /* 0x0000000600042c27 */ /* 0x000fe2000f8e00ff */
[----:B------:R-:W-:-:S04]  /*2520*/  @UP0 ULDC UR6, c[0x0][0x450] ;  /* 0x0001140000060ab9 */ /* 0x000fc80000000800 */
[----:B------:R-:W-:Y:S01]  /*2530*/  @P3 SHF.R.U32.HI R0, RZ, UR6, R4 ;  /* 0x00000006ff003c19 */ /* 0x000fe20008011604 */
[----:B------:R-:W-:Y:S01]  /*2540*/  ULDC.64 UR6, c[0x0][0x9e0] ;  /* 0x0002780000067ab9 */ /* 0x000fe20000000a00 */
[----:B------:R-:W-:Y:S01]  /*2550*/  IMAD.U32 R4, RZ, RZ, UR47 ;  /* 0x0000002fff047e24 */ /* 0x000fe2000f8e00ff */
[----:B------:R-:W-:Y:S02]  /*2560*/  UISETP.GE.AND UP1, UPT, UR7, 0x1, UPT ;  /* 0x000000010700788c */ /* 0x000fe4000bf26270 */
[----:B------:R-:W0:Y:S04]  /*2570*/  SHFL.IDX PT, R11, R0, RZ, 0x1c1f ;  /* 0x001c1fff000b7589 */ /* 0x000e2800000e0000 */
[----:B------:R-:W-:Y:S01]  /*2580*/  PLOP3.LUT P2, PT, PT, PT, UP1, 0x40, 0x0 ;  /* 0x000000000000781c */ /* 0x000fe20003f4e818 */
[----:B------:R-:W-:-:S02]  /*2590*/  WARPGROUP.DEPBAR.LE gsb0, 0x0 ;  /* 0x00008000000079c5 */ /* 0x000fc40000010000 */
[----:B------:R-:W-:-:S06]  /*25a0*/  WARPGROUP.ARRIVE ;  /* 0x00000000000079c5 */ /* 0x000fcc0000000000 */
[----:B------:R-:W-:Y:S01]  /*25b0*/  HGMMA.64x128x16.F32 R24, gdesc[UR8], R24, gsb0 ;  /* 0x01e00000081879f0 */ /* 0x000fe20008000818 */
[----:B------:R-:W-:Y:S02]  /*25c0*/  ULOP3.LUT UR10, URZ, UR35, URZ, 0x33, !UPT ;  /* 0x000000233f0a7292 */ /* 0x000fe4000f8e333f */
        /* <DEDUP_REMOVED lines=14> */
[----:B-1----:R-:W-:-:S04]  /*26b0*/  IADD3 R3, -R16, 0x1, R7 ;  /* 0x0000000110037810 */ /* 0x002fc80007ffe107 */
[----:B------:R-:W-:Y:S02]  /*26c0*/  IADD3 R3, -R4, UR39, R3 ;  /* 0x0000002704037c10 */ /* 0x000fe4000fffe103 */
[----:B------:R-:W-:-:S03]  /*26d0*/  LEA R4, R2, 0xffffff80, 0x7 ;  /* 0xffffff8002047811 */ /* 0x000fc600078e38ff */
[C---:B------:R-:W-:Y:S02]  /*26e0*/  VIADD R9, R3.reuse, UR6 ;  /* 0x0000000603097c36 */ /* 0x040fe40008000000 */
[----:B------:R-:W-:-:S03]  /*26f0*/  VIADD R20, R3, UR10 ;  /* 0x0000000a03147c36 */ /* 0x000fc60008000000 */
[----:B0-----:R-:W-:Y:S01]  /*2700*/  VIADDMNMX R5, R11, R9, R8, PT ;  /* 0x000000090b057246 */ /* 0x001fe20003800108 */
[----:B------:R-:W-:Y:S01]  /*2710*/  IMAD.IADD R6, R20, 0x1, R11 ;  /* 0x0000000114067824 */ /* 0x000fe200078e020b */
[----:B------:R-:W-:Y:S06]  /*2720*/  @P2 BRA `(.L_x_1090) ;  /* 0x00000000005c2947 */ /* 0x000fec0003800000 */
[----:B------:R-:W-:Y:S01]  /*2730*/  IMAD.U32 R10, RZ, RZ, UR47 ;  /* 0x0000002fff0a7e24 */ /* 0x000fe2000f8e00ff */
[----:B------:R-:W-:Y:S04]  /*2740*/  BSSY B0, `(.L_x_1091) ;  /* 0x0000011000007945 */ /* 0x000fe80003800000 */
[----:B------:R-:W-:-:S04]  /*2750*/  IADD3 R3, -R10, UR39, R11 ;  /* 0x000000270a037c10 */ /* 0x000fc8000fffe10b */
        /* <DEDUP_REMOVED lines=10> */
.L_x_1092:
[----:B------:R-:W-:-:S06]  /*2800*/  UISETP.NE.AND UP2, UPT, UR7, 0x1, UPT ;  /* 0x000000010700788c */ /* 0x000fcc000bf45270 */
[----:B------:R-:W-:-:S05]  /*2810*/  PLOP3.LUT P2, PT, PT, PT, UP2, 0x80, 0x0 ;  /* 0x000000000000781c */ /* 0x000fca0003f4f028 */
[----:B------:R-:W-:-:S08]  /*2820*/  @UP2 ULDC.64 UR10, c[0x0][0x9e8] ;  /* 0x00027a00000a2ab9 */ /* 0x000fd00000000a00 */
[----:B------:R-:W-:-:S05]  /*2830*/  @P2 IMAD.HI.U32 R10, R3, UR10, RZ ;  /* 0x0000000a030a2c27 */ /* 0x000fca000f8e00ff */
[----:B------:R-:W-:-:S07]  /*2840*/  @P2 SHF.R.U32.HI R3, RZ, UR11, R10 ;  /* 0x0000000bff032c19 */ /* 0x000fce000801160a */
.L_x_1093:
[----:B------:R-:W-:Y:S05]  /*2850*/  BSYNC B0 ;  /* 0x0000000000007941 */ /* 0x000fea0003800000 */
.L_x_1091:
[----:B------:R-:W-:-:S04]  /*2860*/  IMAD R3, R3, UR7, -R4 ;  /* 0x0000000703037c24 */ /* 0x000fc8000f8e0a04 */
[----:B------:R-:W-:-:S05]  /*2870*/  IMAD.IADD R3, R3, 0x1, -R16 ;  /* 0x0000000103037824 */ /* 0x000fca00078e0a10 */
[----:B------:R-:W-:Y:S02]  /*2880*/  VIMNMX R6, R6, R3, !PT ;  /* 0x0000000306067248 */ /* 0x000fe40007fe0100 */
[----:B------:R-:W-:-:S07]  /*2890*/  VIADDMNMX R5, R3, UR7, R5, PT ;  /* 0x0000000703057c46 */ /* 0x000fce000b800105 */
.L_x_1090:
[----:B------:R-:W2:Y:S01]  /*28a0*/  LDL.LU R10, [R1] ;  /* 0x00000000010a7983 */ /* 0x000ea20000300800 */
[C---:B------:R-:W-:Y:S02]  /*28b0*/  ISETP.GE.AND P4, PT, R7.reuse, 0x9, PT ;  /* 0x000000090700780c */ /* 0x040fe40003f86270 */
[C---:B------:R-:W-:Y:S02]  /*28c0*/  ISETP.GE.AND P2, PT, R7.reuse, 0x2, PT ;  /* 0x000000020700780c */ /* 0x040fe40003f46270 */
[----:B------:R-:W-:Y:S02]  /*28d0*/  ISETP.GE.AND P5, PT, R7, 0xa, PT ;  /* 0x0000000a0700780c */ /* 0x000fe40003fa6270 */
[----:B------:R-:W-:-:S04]  /*28e0*/  ISETP.GT.AND P3, PT, R6, 0x1, !P2 ;  /* 0x000000010600780c */ /* 0x000fc80005764270 */
[----:B------:R-:W-:-:S04]  /*28f0*/  ISETP.LT.OR P3, PT, R5, 0x2, P3 ;  /* 0x000000020500780c */ /* 0x000fc80001f61670 */
[----:B------:R-:W-:Y:S02]  /*2900*/  FSEL R25, R25, -INF , !P3 ;  /* 0xff80000019197808 */ /* 0x000fe40005800000 */
[----:B------:R-:W-:-:S04]  /*2910*/  ISETP.GT.AND P3, PT, R6, 0x9, !P5 ;  /* 0x000000090600780c */ /* 0x000fc80006f64270 */
[----:B------:R-:W-:-:S04]  /*2920*/  ISETP.LT.OR P3, PT, R5, 0xa, P3 ;  /* 0x0000000a0500780c */ /* 0x000fc80001f61670 */
[----:B------:R-:W-:Y:S02]  /*2930*/  FSEL R29, R29, -INF , !P3 ;  /* 0xff8000001d1d7808 */ /* 0x000fe40005800000 */
[----:B--2---:R-:W-:-:S04]  /*2940*/  LOP3.LUT R10, R10, 0xfffffffd, RZ, 0xc0, !PT ;  /* 0xfffffffd0a0a7812 */ /* 0x004fc800078ec0ff */
[----:B------:R-:W-:Y:S02]  /*2950*/  @P4 LOP3.LUT R10, R10, 0x2, RZ, 0xfc, !PT ;  /* 0x000000020a0a4812 */ /* 0x000fe400078efcff */
[----:B------:R-:W-:Y:S02]  /*2960*/  ISETP.GT.AND P4, PT, R6, 0x8, !P4 ;  /* 0x000000080600780c */ /* 0x000fe40006784270 */
[----:B------:R-:W-:Y:S02]  /*2970*/  LOP3.LUT R10, R10, 0xfffffffb, RZ, 0xc0, !PT ;  /* 0xfffffffb0a0a7812 */ /* 0x000fe400078ec0ff */
[----:B------:R-:W-:Y:S02]  /*2980*/  ISETP.LT.OR P4, PT, R5, 0x9, P4 ;  /* 0x000000090500780c */ /* 0x000fe40002781670 */
[----:B------:R-:W-:Y:S02]  /*2990*/  @P5 LOP3.LUT R10, R10, 0x4, RZ, 0xfc, !PT ;  /* 0x000000040a0a5812 */ /* 0x000fe400078efcff */
[----:B------:R-:W-:-:S02]  /*29a0*/  ISETP.GE.AND P5, PT, R7, 0x11, PT ;  /* 0x000000110700780c */ /* 0x000fc40003fa6270 */
[----:B------:R-:W-:Y:S02]  /*29b0*/  FSEL R28, R28, -INF , !P4 ;  /* 0xff8000001c1c7808 */ /* 0x000fe40006000000 */
        /* <DEDUP_REMOVED lines=9> */
[----:B------:R-:W-:Y:S02]  /*2a50*/  ISETP.GE.AND P4, PT, R7, 0x19, PT ;  /* 0x000000190700780c */ /* 0x000fe40003f86270 */
[----:B------:R-:W-:Y:S02]  /*2a60*/  ISETP.LT.OR P3, PT, R5, 0x12, P3 ;  /* 0x000000120500780c */ /* 0x000fe40001f61670 */
[----:B------:R-:W-:Y:S02]  /*2a70*/  LOP3.LUT R10, R10, 0xfeffffff, RZ, 0xc0, !PT ;  /* 0xfeffffff0a0a7812 */ /* 0x000fe400078ec0ff */
        /* <DEDUP_REMOVED lines=150> */
[----:B------:R-:W-:Y:S02]  /*33e0*/  ISETP.GE.AND P6, PT, R7, 0x7a, PT ;  /* 0x0000007a0700780c */ /* 0x000fe40003fc6270 */
[----:B------:R-:W0:Y:S11]  /*33f0*/  SHFL.IDX PT, R7, R0, 0x1, 0x1c1f ;  /* 0x003c1f0000077f89 */ /* 0x000e3600000e0000 */
[----:B------:R-:W-:-:S02]  /*3400*/  @P6 LOP3.LUT R10, R10, 0x8000000, RZ, 0xfc, !PT ;  /* 0x080000000a0a6812 */ /* 0x000fc400078efcff */
[----:B------:R-:W-:-:S03]  /*3410*/  ISETP.GT.AND P6, PT, R6, 0x79, !P6 ;  /* 0x000000790600780c */ /* 0x000fc600077c4270 */
[----:B------:R1:W-:Y:S01]  /*3420*/  STL [R1], R10 ;  /* 0x0000000a01007387 */ /* 0x0003e20000100800 */
[----:B------:R-:W-:-:S04]  /*3430*/  ISETP.LT.OR P6, PT, R5, 0x7a, P6 ;  /* 0x0000007a0500780c */ /* 0x000fc800037c1670 */
[----:B------:R-:W-:Y:S02]  /*3440*/  FSEL R85, R85, -INF , !P6 ;  /* 0xff80000055557808 */ /* 0x000fe40007000000 */
[----:B------:R-:W-:Y:S01]  /*3450*/  PLOP3.LUT P6, PT, PT, PT, UP1, 0x40, 0x0 ;  /* 0x000000000000781c */ /* 0x000fe20003fce818 */
[----:B0-----:R-:W-:Y:S01]  /*3460*/  IMAD.IADD R20, R20, 0x1, R7 ;  /* 0x0000000114147824 */ /* 0x001fe200078e0207 */
[----:B------:R-:W-:-:S11]  /*3470*/  VIADDMNMX R5, R7, R9, R8, PT ;  /* 0x0000000907057246 */ /* 0x000fd60003800108 */
[----:B-1----:R-:W-:Y:S05]  /*3480*/  @P6 BRA `(.L_x_1094) ;  /* 0x0000000000646947 */ /* 0x002fea0003800000 */
        /* <DEDUP_REMOVED lines=14> */
.L_x_1096:
[----:B------:R-:W-:-:S06]  /*3570*/  UISETP.NE.AND UP2, UPT, UR7, 0x1, UPT ;  /* 0x000000010700788c */ /* 0x000fcc000bf45270 */
[----:B------:R-:W-:-:S05]  /*3580*/  PLOP3.LUT P6, PT, PT, PT, UP2, 0x80, 0x0 ;  /* 0x000000000000781c */ /* 0x000fca0003fcf028 */
[----:B------:R-:W-:-:S08]  /*3590*/  @UP2 ULDC.64 UR10, c[0x0][0x9e8] ;  /* 0x00027a00000a2ab9 */ /* 0x000fd00000000a00 */
[----:B------:R-:W-:Y:S01]  /*35a0*/  @P6 IMAD.HI.U32 R0, R7, UR10, RZ ;  /* 0x0000000a07006c27 */ /* 0x000fe2000f8e00ff */
[----:B------:R-:W-:-:S13]  /*35b0*/  PLOP3.LUT P6, PT, PT, PT, UP2, 0x80, 0x0 ;  /* 0x000000000000781c */ /* 0x000fda0003fcf028 */
[----:B------:R-:W-:-:S07]  /*35c0*/  @P6 SHF.R.U32.HI R7, RZ, UR11, R0 ;  /* 0x0000000bff076c19 */ /* 0x000fce0008011600 */
.L_x_1097:
[----:B------:R-:W-:Y:S05]  /*35d0*/  BSYNC B0 ;  /* 0x0000000000007941 */ /* 0x000fea0003800000 */
.L_x_1095:
[----:B------:R-:W-:-:S04]  /*35e0*/  IMAD R7, R7, UR7, -R4 ;  /* 0x0000000707077c24 */ /* 0x000fc8000f8e0a04 */
[----:B------:R-:W-:-:S05]  /*35f0*/  IMAD.IADD R7, R7, 0x1, -R16 ;  /* 0x0000000107077824 */ /* 0x000fca00078e0a10 */
[----:B------:R-:W-:Y:S02]  /*3600*/  VIMNMX R20, R20, R7, !PT ;  /* 0x0000000714147248 */ /* 0x000fe40007fe0100 */
[----:B------:R-:W-:-:S07]  /*3610*/  VIADDMNMX R5, R7, UR7, R5, PT ;  /* 0x0000000707057c46 */ /* 0x000fce000b800105 */
.L_x_1094:
        /* <DEDUP_REMOVED lines=9> */
[----:B------:R-:W-:Y:S01]  /*36b0*/  UMOV UR14, UR40 ;  /* 0x00000028000e7c82 */ /* 0x000fe20008000000 */
[----:B------:R-:W-:Y:S01]  /*36c0*/  LOP3.LUT P2, RZ, R10, 0x2, RZ, 0xc0, !PT ;  /* 0x000000020aff7812 */ /* 0x000fe2000784c0ff */
[----:B------:R-:W-:Y:S01]  /*36d0*/  @UP0 USHF.R.U32.HI UR14, URZ, UR15, UR11 ;  /* 0x0000000f3f0e0299 */ /* 0x000fe2000801160b */
[----:B------:R-:W-:Y:S01]  /*36e0*/  FMNMX.FTZ R0, R28, R7, !PT ;  /* 0x000000071c007209 */ /* 0x000fe20007810000 */
[----:B------:R-:W-:Y:S01]  /*36f0*/  VIADD R2, R2, 0xfffffffe ;  /* 0xfffffffe02027836 */ /* 0x000fe20000000000 */
[----:B------:R-:W-:Y:S01]  /*3700*/  ISETP.GT.AND P2, PT, R20, 0x8, !P2 ;  /* 0x000000081400780c */ /* 0x000fe20005744270 */
[----:B------:R-:W-:Y:S01]  /*3710*/  UIADD3 UR55, UR55, UR14, URZ ;  /* 0x0000000e37377290 */ /* 0x000fe2000fffe03f */
[----:B------:R-:W-:-:S02]  /*3720*/  FMNMX.FTZ R7, R29, R0, !PT ;  /* 0x000000001d077209 */ /* 0x000fc40007810000 */
[----:B------:R-:W-:Y:S01]  /*3730*/  ISETP.LT.OR P2, PT, R5, 0x9, P2 ;  /* 0x000000090500780c */ /* 0x000fe20001741670 */
[----:B------:R-:W-:Y:S01]  /*3740*/  UIADD3 UR6, UR55, UR6, URZ ;  /* 0x0000000637067290 */ /* 0x000fe2000fffe03f */
        /* <DEDUP_REMOVED lines=9> */
[----:B------:R-:W-:Y:S02]  /*37e0*/  ISETP.GT.AND P2, PT, R20, 0x10, !P6 ;  /* 0x000000101400780c */ /* 0x000fe40007744270 */
[----:B------:R-:W-:-:S02]  /*37f0*/  FMNMX.FTZ R0, R40, R7, !PT ;  /* 0x0000000728007209 */ /* 0x000fc40007810000 */
[----:B------:R-:W-:Y:S02]  /*3800*/  ISETP.LT.OR P2, PT, R5, 0x11, P2 ;  /* 0x000000110500780c */ /* 0x000fe40001741670 */
[----:B------:R-:W-:Y:S02]  /*3810*/  LOP3.LUT P6, RZ, R10, 0x8000, RZ, 0xc0, !PT ;  /* 0x000080000aff7812 */ /* 0x000fe400078cc0ff */
        /* <DEDUP_REMOVED lines=52> */
[C---:B------:R-:W-:Y:S02]  /*3b60*/  ISETP.GT.AND P2, PT, R20.reuse, 0x30, !P2 ;  /* 0x000000301400780c */ /* 0x040fe40005744270 */
[----:B------:R-:W-:Y:S02]  /*3b70*/  FMNMX.FTZ R4, R85, R0, !PT ;  /* 0x0000000055047209 */ /* 0x000fe40007810000 */
[----:B------:R-:W-:Y:S02]  /*3b80*/  ISETP.LT.OR P2, PT, R5, 0x31, P2 ;  /* 0x000000310500780c */ /* 0x000fe40001741670 */
[----:B------:R-:W-:Y:S01]  /*3b90*/  ISETP.GT.AND P3, PT, R20, 0x70, !P3 ;  /* 0x000000701400780c */ /* 0x000fe20005f64270 */
[----:B------:R-:W0:Y:S01]  /*3ba0*/  SHFL.BFLY PT, R7, R4, 0x2, 0x1f ;  /* 0x0c401f0004077f89 */ /* 0x000e2200000e0000 */
[----:B------:R-:W-:Y:S02]  /*3bb0*/  FSEL R50, R50, -INF , !P2 ;  /* 0xff80000032327808 */ /* 0x000fe40005000000 */
[----:B------:R-:W-:-:S02]  /*3bc0*/  LOP3.LUT P2, RZ, R10, 0x20000, RZ, 0xc0, !PT ;  /* 0x000200000aff7812 */ /* 0x000fc4000784c0ff */
[C---:B------:R-:W-:Y:S02]  /*3bd0*/  ISETP.GT.AND P4, PT, R20.reuse, 0x71, !P4 ;  /* 0x000000711400780c */ /* 0x040fe40006784270 */
[C---:B------:R-:W-:Y:S02]  /*3be0*/  ISETP.GT.AND P2, PT, R20.reuse, 0x31, !P2 ;  /* 0x000000311400780c */ /* 0x040fe40005744270 */
[----:B------:R-:W-:Y:S02]  /*3bf0*/  ISETP.GT.AND P5, PT, R20, 0x78, !P5 ;  /* 0x000000781400780c */ /* 0x000fe40006fa4270 */
[C---:B------:R-:W-:Y:S02]  /*3c00*/  ISETP.LT.OR P2, PT, R5.reuse, 0x32, P2 ;  /* 0x000000320500780c */ /* 0x040fe40001741670 */
[----:B------:R-:W-:Y:S02]  /*3c10*/  ISETP.LT.OR P3, PT, R5, 0x71, P3 ;  /* 0x000000710500780c */ /* 0x000fe40001f61670 */
[----:B------:R-:W-:-:S02]  /*3c20*/  FSEL R51, R51, -INF , !P2 ;  /* 0xff80000033337808 */ /* 0x000fc40005000000 */
[----:B------:R-:W-:Y:S02]  /*3c30*/  LOP3.LUT P2, RZ, R10, 0x10000, RZ, 0xc0, !PT ;  /* 0x000100000aff7812 */ /* 0x000fe4000784c0ff */
[C---:B------:R-:W-:Y:S02]  /*3c40*/  ISETP.LT.OR P4, PT, R5.reuse, 0x72, P4 ;  /* 0x000000720500780c */ /* 0x040fe40002781670 */
[----:B------:R-:W-:Y:S02]  /*3c50*/  ISETP.GT.AND P2, PT, R20, 0x38, !P2 ;  /* 0x000000381400780c */ /* 0x000fe40005744270 */
[----:B------:R-:W-:Y:S02]  /*3c60*/  FSEL R82, R82, -INF , !P3 ;  /* 0xff80000052527808 */ /* 0x000fe40005800000 */
[----:B------:R-:W-:Y:S02]  /*3c70*/  ISETP.LT.OR P2, PT, R5, 0x39, P2 ;  /* 0x000000390500780c */ /* 0x000fe40001741670 */
[----:B0-----:R-:W-:-:S02]  /*3c80*/  FMNMX.FTZ R7, R4, R7, !PT ;  /* 0x0000000704077209 */ /* 0x001fc40007810000 */
[----:B------:R-:W-:Y:S02]  /*3c90*/  FSEL R54, R54, -INF , !P2 ;  /* 0xff80000036367808 */ /* 0x000fe40005000000 */
[----:B------:R-:W-:Y:S01]  /*3ca0*/  ISETP.GT.AND P2, PT, R20, 0x39, !P6 ;  /* 0x000000391400780c */ /* 0x000fe20007744270 */
[----:B------:R-:W0:Y:S01]  /*3cb0*/  SHFL.BFLY PT, R0, R7, 0x1, 0x1f ;  /* 0x0c201f0007007f89 */ /* 0x000e2200000e0000 */
[----:B------:R-:W-:Y:S02]  /*3cc0*/  LOP3.LUT P6, RZ, R10, 0x10, RZ, 0xc0, !PT ;  /* 0x000000100aff7812 */ /* 0x000fe400078cc0ff */
[C---:B------:R-:W-:Y:S02]  /*3cd0*/  ISETP.LT.OR P2, PT, R5.reuse, 0x3a, P2 ;  /* 0x0000003a0500780c */ /* 0x040fe40001741670 */
[----:B------:R-:W-:Y:S02]  /*3ce0*/  ISETP.LT.OR P5, PT, R5, 0x79, P5 ;  /* 0x000000790500780c */ /* 0x000fe40002fa1670 */
[----:B------:R-:W-:-:S02]  /*3cf0*/  FSEL R55, R55, -INF , !P2 ;  /* 0xff80000037377808 */ /* 0x000fc40005000000 */
[----:B------:R-:W-:Y:S02]  /*3d00*/  LOP3.LUT P2, RZ, R10, 0x4000, RZ, 0xc0, !PT ;  /* 0x000040000aff7812 */ /* 0x000fe4000784c0ff */
[----:B------:R-:W-:Y:S02]  /*3d10*/  FSEL R83, R83, -INF , !P4 ;  /* 0xff80000053537808 */ /* 0x000fe40006000000 */
[----:B------:R-:W-:Y:S02]  /*3d20*/  ISETP.GT.AND P2, PT, R20, 0x40, !P2 ;  /* 0x000000401400780c */ /* 0x000fe40005744270 */
[----:B------:R-:W-:Y:S02]  /*3d30*/  FSEL R86, R86, -INF , !P5 ;  /* 0xff80000056567808 */ /* 0x000fe40006800000 */
[----:B------:R-:W-:-:S04]  /*3d40*/  ISETP.LT.OR P2, PT, R5, 0x41, P2 ;  /* 0x000000410500780c */ /* 0x000fc80001741670 */
[----:B------:R-:W-:Y:S02]  /*3d50*/  FSEL R58, R58, -INF , !P2 ;  /* 0xff8000003a3a7808 */ /* 0x000fe40005000000 */
[----:B------:R-:W-:Y:S02]  /*3d60*/  LOP3.LUT P2, RZ, R10, 0x2000, RZ, 0xc0, !PT ;  /* 0x000020000aff7812 */ /* 0x000fe4000784c0ff */
[----:B0-----:R-:W-:Y:S02]  /*3d70*/  FMNMX.FTZ R0, R7, R0, !PT ;  /* 0x0000000007007209 */ /* 0x001fe40007810000 */
[----:B------:R-:W-:-:S03]  /*3d80*/  ISETP.GT.AND P2, PT, R20, 0x41, !P2 ;  /* 0x000000411400780c */ /* 0x000fc60005744270 */
[----:B------:R-:W-:Y:S01]  /*3d90*/  FMUL.FTZ R90, R0, UR33 ;  /* 0x00000021005a7c20 */ /* 0x000fe20008410000 */
        /* <DEDUP_REMOVED lines=52> */
[----:B------:R-:W-:Y:S01]  /*40e0*/  MUFU.EX2 R8, R8 ;  /* 0x0000000800087308 */ /* 0x000fe20000000800 */
[----:B------:R-:W-:Y:S01]  /*40f0*/  ISETP.GT.AND P2, PT, R20, 0x69, !P2 ;  /* 0x000000691400780c */ /* 0x000fe20005744270 */
[--C-:B------:R-:W-:Y:S01]  /*4100*/  FFMA.FTZ R25, R44, UR33, -R90.reuse ;  /* 0x000000212c197c23 */ /* 0x100fe2000801085a */
[----:B------:R-:W-:Y:S01]  /*4110*/  FMNMX.FTZ R6, R30, R3, !PT ;  /* 0x000000031e067209 */ /* 0x000fe20007810000 */
[--C-:B------:R-:W-:Y:S01]  /*4120*/  FFMA.FTZ R44, R60, UR33, -R90.reuse ;  /* 0x000000213c2c7c23 */ /* 0x100fe2000801085a */
[----:B------:R-:W-:Y:S01]  /*4130*/  ISETP.LT.OR P2, PT, R5, 0x6a, P2 ;  /* 0x0000006a0500780c */ /* 0x000fe20001741670 */
[--C-:B------:R-:W-:Y:S01]  /*4140*/  FFMA.FTZ R48, R48, UR33, -R90.reuse ;  /* 0x0000002130307c23 */ /* 0x100fe2000801085a */
[----:B------:R-:W-:Y:S01]  /*4150*/  FMNMX.FTZ R3, R31, R6, !PT ;  /* 0x000000061f037209 */ /* 0x000fe20007810000 */
[----:B------:R-:W0:Y:S01]  /*4160*/  MUFU.EX2 R9, R9 ;  /* 0x0000000900097308 */ /* 0x000e220000000800 */
[----:B------:R-:W-:Y:S01]  /*4170*/  FSEL R79, R79, -INF , !P2 ;  /* 0xff8000004f4f7808 */ /* 0x000fe20005000000 */
[--C-:B------:R-:W-:Y:S01]  /*4180*/  FFMA.FTZ R52, R52, UR33, -R90.reuse ;  /* 0x0000002134347c23 */ /* 0x100fe2000801085a */
[----:B------:R-:W-:Y:S01]  /*4190*/  FMNMX.FTZ R6, R34, R3, !PT ;  /* 0x0000000322067209 */ /* 0x000fe20007810000 */
[--C-:B------:R-:W-:Y:S01]  /*41a0*/  FFMA.FTZ R13, R33, UR33, -R90.reuse ;  /* 0x00000021210d7c23 */ /* 0x100fe2000801085a */
[----:B------:R-:W-:Y:S01]  /*41b0*/  ISETP.LT.OR P6, PT, R5, 0x7a, P6 ;  /* 0x0000007a0500780c */ /* 0x000fe200037c1670 */
[--C-:B------:R-:W-:Y:S01]  /*41c0*/  FFMA.FTZ R12, R36, UR33, -R90.reuse ;  /* 0x00000021240c7c23 */ /* 0x100fe2000801085a */
[----:B------:R-:W-:Y:S01]  /*41d0*/  FMNMX.FTZ R3, R35, R6, !PT ;  /* 0x0000000623037209 */ /* 0x000fe20007810000 */
[----:B------:R-:W1:Y:S01]  /*41e0*/  MUFU.EX2 R10, R10 ;  /* 0x0000000a000a7308 */ /* 0x000e620000000800 */
[----:B------:R-:W-:Y:S01]  /*41f0*/  FSEL R87, R87, -INF , !P6 ;  /* 0xff80000057577808 */ /* 0x000fe20007000000 */
        /* <DEDUP_REMOVED lines=16> */
[----:B------:R-:W-:Y:S01]  /*4300*/  FFMA.FTZ R37, R85, UR33, -R90 ;  /* 0x0000002155257c23 */ /* 0x000fe2000801085a */
        /* <DEDUP_REMOVED lines=14> */
[--C-:B------:R-:W-:Y:S01]  /*43f0*/  FFMA.FTZ R6, R49, UR33, -R90.reuse ;  /* 0x0000002131067c23 */ /* 0x100fe2000801085a */
[----:B------:R-:W-:Y:S01]  /*4400*/  FFMA.FTZ R49, R61, UR33, -R90 ;  /* 0x000000213d317c23 */ /* 0x000fe2000801085a */
[----:B------:R2:W-:Y:S01]  /*4410*/  MUFU.EX2 R3, R48 ;  /* 0x0000003000037308 */ /* 0x0005e20000000800 */
[----:B------:R-:W-:-:S04]  /*4420*/  FMNMX.FTZ R24, R66, R7, !PT ;  /* 0x0000000742187209 */ /* 0x000fc80007810000 */
[----:B------:R-:W-:-:S03]  /*4430*/  FMNMX.FTZ R7, R67, R24, !PT ;  /* 0x0000001843077209 */ /* 0x000fc60007810000 */
[----:B------:R-:W-:Y:S01]  /*4440*/  MUFU.EX2 R21, R21 ;  /* 0x0000001500157308 */ /* 0x000fe20000000800 */
[----:B------:R-:W-:Y:S01]  /*4450*/  FMNMX.FTZ R24, R70, R7, !PT ;  /* 0x0000000746187209 */ /* 0x000fe20007810000 */
[----:B--2---:R-:W-:-:S03]  /*4460*/  FFMA.FTZ R48, R64, UR33, -R90 ;  /* 0x0000002140307c23 */ /* 0x004fc6000801085a */
[----:B------:R-:W-:Y:S01]  /*4470*/  FMNMX.FTZ R29, R71, R24, !PT ;  /* 0x00000018471d7209 */ /* 0x000fe20007810000 */
[--C-:B------:R-:W-:Y:S01]  /*4480*/  FFMA.FTZ R24, R53, UR33, -R90.reuse ;  /* 0x0000002135187c23 */ /* 0x100fe2000801085a */
[----:B------:R-:W-:Y:S01]  /*4490*/  FFMA.FTZ R53, R65, UR33, -R90 ;  /* 0x0000002141357c23 */ /* 0x000fe2000801085a */
[----:B------:R2:W-:Y:S01]  /*44a0*/  MUFU.EX2 R7, R52 ;  /* 0x0000003400077308 */ /* 0x0005e20000000800 */
[----:B------:R-:W-:-:S04]  /*44b0*/  FMNMX.FTZ R28, R74, R29, !PT ;  /* 0x0000001d4a1c7209 */ /* 0x000fc80007810000 */
[----:B------:R-:W-:Y:S01]  /*44c0*/  FMNMX.FTZ R29, R75, R28, !PT ;  /* 0x0000001c4b1d7209 */ /* 0x000fe20007810000 */
[--C-:B------:R-:W-:Y:S02]  /*44d0*/  FFMA.FTZ R28, R56, UR33, -R90.reuse ;  /* 0x00000021381c7c23 */ /* 0x100fe4000801085a */
[----:B------:R-:W-:Y:S01]  /*44e0*/  MUFU.EX2 R25, R25 ;  /* 0x0000001900197308 */ /* 0x000fe20000000800 */
[----:B------:R-:W-:Y:S01]  /*44f0*/  FMNMX.FTZ R20, R78, R29, !PT ;  /* 0x0000001d4e147209 */ /* 0x000fe20007810000 */
[----:B--2---:R-:W-:-:S03]  /*4500*/  FFMA.FTZ R52, R68, UR33, -R90 ;  /* 0x0000002144347c23 */ /* 0x004fc6000801085a */
[----:B------:R-:W-:-:S03]  /*4510*/  FMNMX.FTZ R29, R79, R20, !PT ;  /* 0x000000144f1d7209 */ /* 0x000fc60007810000 */
[----:B------:R-:W-:Y:S01]  /*4520*/  MUFU.EX2 R26, R26 ;  /* 0x0000001a001a7308 */ /* 0x000fe20000000800 */
[----:B------:R-:W-:Y:S01]  /*4530*/  FMNMX.FTZ R20, R82, R29, !PT ;  /* 0x0000001d52147209 */ /* 0x000fe20007810000 */
[----:B------:R-:W-:-:S03]  /*4540*/  FFMA.FTZ R29, R72, UR33, -R90 ;  /* 0x00000021481d7c23 */ /* 0x000fc6000801085a */
[----:B------:R-:W-:-:S03]  /*4550*/  FMNMX.FTZ R5, R83, R20, !PT ;  /* 0x0000001453057209 */ /* 0x000fc60007810000 */
[----:B------:R-:W-:Y:S01]  /*4560*/  MUFU.EX2 R6, R6 ;  /* 0x0000000600067308 */ /* 0x000fe20000000800 */
[----:B------:R-:W-:-:S04]  /*4570*/  FMNMX.FTZ R20, R86, R5, !PT ;  /* 0x0000000556147209 */ /* 0x000fc80007810000 */
[----:B------:R-:W-:-:S03]  /*4580*/  FMNMX.FTZ R20, R87, R20, !PT ;  /* 0x0000001457147209 */ /* 0x000fc60007810000 */
[----:B------:R-:W-:Y:S02]  /*4590*/  MUFU.EX2 R24, R24 ;  /* 0x0000001800187308 */ /* 0x000fe40000000800 */
[----:B------:R-:W2:Y:S06]  /*45a0*/  SHFL.BFLY PT, R5, R20, 0x2, 0x1f ;  /* 0x0c401f0014057f89 */ /* 0x000eac00000e0000 */
[----:B------:R-:W-:Y:S08]  /*45b0*/  MUFU.EX2 R28, R28 ;  /* 0x0000001c001c7308 */ /* 0x000ff00000000800 */
[----:B------:R-:W-:Y:S08]  /*45c0*/  MUFU.EX2 R45, R45 ;  /* 0x0000002d002d7308 */ /* 0x000ff00000000800 */
[----:B------:R-:W-:Y:S01]  /*45d0*/  MUFU.EX2 R44, R44 ;  /* 0x0000002c002c7308 */ /* 0x000fe20000000800 */
[----:B--2---:R-:W-:Y:S01]  /*45e0*/  FMNMX.FTZ R32, R20, R5, !PT ;  /* 0x0000000514207209 */ /* 0x004fe20007810000 */
[----:B------:R-:W-:-:S04]  /*45f0*/  FFMA.FTZ R20, R80, UR33, -R90 ;  /* 0x0000002150147c23 */ /* 0x000fc8000801085a */
[----:B------:R-:W2:Y:S02]  /*4600*/  SHFL.BFLY PT, R5, R32, 0x1, 0x1f ;  /* 0x0c201f0020057f89 */ /* 0x000ea400000e0000 */
[----:B------:R-:W-:Y:S08]  /*4610*/  MUFU.EX2 R49, R49 ;  /* 0x0000003100317308 */ /* 0x000ff00000000800 */
[----:B------:R-:W-:Y:S08]  /*4620*/  MUFU.EX2 R48, R48 ;  /* 0x0000003000307308 */ /* 0x000ff00000000800 */
[----:B------:R-:W-:Y:S01]  /*4630*/  MUFU.EX2 R53, R53 ;  /* 0x0000003500357308 */ /* 0x000fe20000000800 */
[----:B--2---:R-:W-:-:S07]  /*4640*/  FMNMX.FTZ R5, R32, R5, !PT ;  /* 0x0000000520057209 */ /* 0x004fce0007810000 */
[----:B------:R-:W-:Y:S01]  /*4650*/  MUFU.EX2 R52, R52 ;  /* 0x0000003400347308 */ /* 0x000fe20000000800 */
[----:B------:R-:W-:Y:S01]  /*4660*/  FFMA.FTZ R32, R84, UR33, -R90 ;  /* 0x0000002154207c23 */ /* 0x000fe2000801085a */
[C---:B------:R-:W-:Y:S01]  /*4670*/  FSETP.NEU.FTZ.AND P2, PT, R5.reuse, -INF , PT ;  /* 0xff8000000500780b */ /* 0x040fe20003f5d000 */
[----:B------:R-:W-:-:S05]  /*4680*/  FMUL.FTZ R56, R5, UR33 ;  /* 0x0000002105387c20 */ /* 0x000fca0008410000 */
[----:B------:R-:W-:Y:S01]  /*4690*/  MUFU.EX2 R57, R57 ;  /* 0x0000003900397308 */ /* 0x000fe20000000800 */
[----:B------:R-:W-:Y:S02]  /*46a0*/  FSEL R56, R56, RZ, P2 ;  /* 0x000000ff38387208 */ /* 0x000fe40001000000 */
[----:B------:R-:W-:-:S03]  /*46b0*/  PLOP3.LUT P2, PT, PT, PT, UP1, 0x40, 0x0 ;  /* 0x000000000000781c */ /* 0x000fc60003f4e818 */
[--C-:B------:R-:W-:Y:S01]  /*46c0*/  FFMA.FTZ R88, R88, UR33, -R56.reuse ;  /* 0x0000002158587c23 */ /* 0x100fe20008010838 */
[--C-:B------:R-:W-:Y:S01]  /*46d0*/  FFMA.FTZ R60, R27, UR33, -R56.reuse ;  /* 0x000000211b3c7c23 */ /* 0x100fe20008010838 */
[--C-:B------:R-:W-:Y:S01]  /*46e0*/  FFMA.FTZ R61, R30, UR33, -R56.reuse ;  /* 0x000000211e3d7c23 */ /* 0x100fe20008010838 */
[--C-:B------:R-:W-:Y:S01]  /*46f0*/  FFMA.FTZ R68, R31, UR33, -R56.reuse ;  /* 0x000000211f447c23 */ /* 0x100fe20008010838 */
[--C-:B------:R-:W-:Y:S01]  /*4700*/  FFMA.FTZ R27, R34, UR33, -R56.reuse ;  /* 0x00000021221b7c23 */ /* 0x100fe20008010838 */
[----:B------:R2:W-:Y:S01]  /*4710*/  MUFU.EX2 R65, R60 ;  /* 0x0000003c00417308 */ /* 0x0005e20000000800 */
[--C-:B------:R-:W-:Y:S01]  /*4720*/  FFMA.FTZ R30, R35, UR33, -R56.reuse ;  /* 0x00000021231e7c23 */ /* 0x100fe20008010838 */
[--C-:B------:R-:W-:Y:S01]  /*4730*/  FFMA.FTZ R31, R38, UR33, -R56.reuse ;  /* 0x00000021261f7c23 */ /* 0x100fe20008010838 */
[--C-:B------:R-:W-:Y:S01]  /*4740*/  FFMA.FTZ R34, R50, UR33, -R56.reuse ;  /* 0x0000002132227c23 */ /* 0x100fe20008010838 */
[--C-:B------:R-:W-:Y:S01]  /*4750*/  FFMA.FTZ R50, R59, UR33, -R56.reuse ;  /* 0x000000213b327c23 */ /* 0x100fe20008010838 */
[--C-:B------:R-:W-:Y:S01]  /*4760*/  FFMA.FTZ R38, R39, UR33, -R56.reuse ;  /* 0x0000002127267c23 */ /* 0x100fe20008010838 */
[--C-:B------:R-:W-:Y:S01]  /*4770*/  FFMA.FTZ R35, R51, UR33, -R56.reuse ;  /* 0x0000002133237c23 */ /* 0x100fe20008010838 */
[--C-:B------:R-:W-:Y:S01]  /*4780*/  FFMA.FTZ R51, R62, UR33, -R56.reuse ;  /* 0x000000213e337c23 */ /* 0x100fe20008010838 */
[----:B------:R-:W3:Y:S01]  /*4790*/  MUFU.EX2 R88, R88 ;  /* 0x0000005800587308 */ /* 0x000ee20000000800 */
[--C-:B--2---:R-:W-:Y:S01]  /*47a0*/  FFMA.FTZ R60, R46, UR33, -R56.reuse ;  /* 0x000000212e3c7c23 */ /* 0x104fe20008010838 */
[--C-:B------:R-:W-:Y:S01]  /*47b0*/  FFMA.FTZ R46, R55, UR33, -R56.reuse ;  /* 0x00000021372e7c23 */ /* 0x100fe20008010838 */
[----:B0-----:R-:W-:Y:S01]  /*47c0*/  FADD.FTZ R55, R8, R9 ;  /* 0x0000000908377221 */ /* 0x001fe20000010000 */
[----:B------:R-:W-:Y:S01]  /*47d0*/  F2FP.F16.F32.PACK_AB R8, R9, R8 ;  /* 0x000000080908723e */ /* 0x000fe200000000ff */
[--C-:B------:R-:W-:Y:S01]  /*47e0*/  FFMA.FTZ R42, R42, UR33, -R56.reuse ;  /* 0x000000212a2a7c23 */ /* 0x100fe20008010838 */
[--C-:B------:R-:W-:Y:S01]  /*47f0*/  FFMA.FTZ R39, R54, UR33, -R56.reuse ;  /* 0x0000002136277c23 */ /* 0x100fe20008010838 */
[--C-:B------:R-:W-:Y:S01]  /*4800*/  FFMA.FTZ R54, R63, UR33, -R56.reuse ;  /* 0x000000213f367c23 */ /* 0x100fe20008010838 */
[----:B------:R0:W2:Y:S01]  /*4810*/  MUFU.EX2 R64, R61 ;  /* 0x0000003d00407308 */ /* 0x0000a20000000800 */
[--C-:B------:R-:W-:Y:S01]  /*4820*/  FFMA.FTZ R43, R43, UR33, -R56.reuse ;  /* 0x000000212b2b7c23 */ /* 0x100fe20008010838 */
[--C-:B------:R-:W-:Y:S01]  /*4830*/  FFMA.FTZ R74, R74, UR33, -R56.reuse ;  /* 0x000000214a4a7c23 */ /* 0x100fe20008010838 */
[--C-:B------:R-:W-:Y:S01]  /*4840*/  FFMA.FTZ R75, R75, UR33, -R56.reuse ;  /* 0x000000214b4b7c23 */ /* 0x100fe20008010838 */
[--C-:B------:R-:W-:Y:S01]  /*4850*/  FFMA.FTZ R78, R78, UR33, -R56.reuse ;  /* 0x000000214e4e7c23 */ /* 0x100fe20008010838 */
[--C-:B------:R-:W-:Y:S01]  /*4860*/  FFMA.FTZ R79, R79, UR33, -R56.reuse ;  /* 0x000000214f4f7c23 */ /* 0x100fe20008010838 */
[--C-:B------:R-:W-:Y:S01]  /*4870*/  FFMA.FTZ R82, R82, UR33, -R56.reuse ;  /* 0x0000002152527c23 */ /* 0x100fe20008010838 */
[--C-:B------:R-:W-:Y:S01]  /*4880*/  FFMA.FTZ R83, R83, UR33, -R56.reuse ;  /* 0x0000002153537c23 */ /* 0x100fe20008010838 */
[----:B------:R-:W4:Y:S01]  /*4890*/  MUFU.EX2 R69, R68 ;  /* 0x0000004400457308 */ /* 0x000f220000000800 */
[--C-:B0-----:R-:W-:Y:S01]  /*48a0*/  FFMA.FTZ R61, R47, UR33, -R56.reuse ;  /* 0x000000212f3d7c23 */ /* 0x101fe20008010838 */
[--C-:B------:R-:W-:Y:S01]  /*48b0*/  FFMA.FTZ R47, R58, UR33, -R56.reuse ;  /* 0x000000213a2f7c23 */ /* 0x100fe20008010838 */
[----:B-1----:R-:W-:Y:S01]  /*48c0*/  FADD.FTZ R58, R10, R55 ;  /* 0x000000370a3a7221 */ /* 0x002fe20000010000 */
[----:B---3--:R-:W-:Y:S01]  /*48d0*/  FADD.FTZ R9, R88, R65 ;  /* 0x0000004158097221 */ /* 0x008fe20000010000 */
[----:B------:R-:W-:Y:S01]  /*48e0*/  FFMA.FTZ R55, R66, UR33, -R56 ;  /* 0x0000002142377c23 */ /* 0x000fe20008010838 */
[C---:B------:R-:W-:Y:S01]  /*48f0*/  F2FP.F16.F32.PACK_AB R10, R11.reuse, R10 ;  /* 0x0000000a0b0a723e */ /* 0x040fe200000000ff */
[----:B------:R-:W-:Y:S01]  /*4900*/  FADD.FTZ R59, R11, R58 ;  /* 0x0000003a0b3b7221 */ /* 0x000fe20000010000 */
[----:B------:R-:W0:Y:S01]  /*4910*/  MUFU.EX2 R27, R27 ;  /* 0x0000001b001b7308 */ /* 0x000e220000000800 */
[----:B--2---:R-:W-:Y:S01]  /*4920*/  FADD.FTZ R62, R64, R9 ;  /* 0x00000009403e7221 */ /* 0x004fe20000010000 */
[----:B------:R-:W-:Y:S01]  /*4930*/  F2FP.F16.F32.PACK_AB R9, R65, R88 ;  /* 0x000000584109723e */ /* 0x000fe200000000ff */
[----:B------:R-:W-:Y:S01]  /*4940*/  FADD.FTZ R66, R4, R59 ;  /* 0x0000003b04427221 */ /* 0x000fe20000010000 */
[--C-:B------:R-:W-:Y:S01]  /*4950*/  FFMA.FTZ R58, R67, UR33, -R56.reuse ;  /* 0x00000021433a7c23 */ /* 0x100fe20008010838 */
[--C-:B------:R-:W-:Y:S01]  /*4960*/  FFMA.FTZ R59, R70, UR33, -R56.reuse ;  /* 0x00000021463b7c23 */ /* 0x100fe20008010838 */
[----:B------:R-:W-:Y:S01]  /*4970*/  FFMA.FTZ R86, R86, UR33, -R56 ;  /* 0x0000002156567c23 */ /* 0x000fe20008010838 */
[----:B------:R-:W-:Y:S01]  /*4980*/  FADD.FTZ R63, R13, R66 ;  /* 0x000000420d3f7221 */ /* 0x000fe20000010000 */
[----:B------:R-:W1:Y:S01]  /*4990*/  MUFU.EX2 R30, R30 ;  /* 0x0000001e001e7308 */ /* 0x000e620000000800 */
[C---:B----4-:R-:W-:Y:S01]  /*49a0*/  FADD.FTZ R62, R69.reuse, R62 ;  /* 0x0000003e453e7221 */ /* 0x050fe20000010000 */
[----:B------:R-:W-:Y:S01]  /*49b0*/  F2FP.F16.F32.PACK_AB R11, R69, R64 ;  /* 0x00000040450b723e */ /* 0x000fe200000000ff */
[----:B------:R-:W-:Y:S01]  /*49c0*/  FADD.FTZ R64, R12, R63 ;  /* 0x0000003f0c407221 */ /* 0x000fe20000010000 */
[----:B------:R-:W-:-:S03]  /*49d0*/  FFMA.FTZ R87, R87, UR33, -R56 ;  /* 0x0000002157577c23 */ /* 0x000fc60008010838 */
[----:B------:R-:W-:Y:S01]  /*49e0*/  FADD.FTZ R65, R15, R64 ;  /* 0x000000400f417221 */ /* 0x000fe20000010000 */
[----:B------:R-:W2:Y:S01]  /*49f0*/  MUFU.EX2 R31, R31 ;  /* 0x0000001f001f7308 */ /* 0x000ea20000000800 */
[----:B0-----:R-:W-:Y:S01]  /*4a00*/  FADD.FTZ R63, R27, R62 ;  /* 0x0000003e1b3f7221 */ /* 0x001fe20000010000 */
[----:B------:R0:W-:Y:S01]  /*4a10*/  STSM.16.M88.4 [R17+0x21800], R8 ;  /* 0x0218000811007844 */ /* 0x0001e20000000200 */
[----:B------:R-:W-:Y:S01]  /*4a20*/  FADD.FTZ R66, R14, R65 ;  /* 0x000000410e427221 */ /* 0x000fe20000010000 */
[----:B------:R-:W-:-:S03]  /*4a30*/  FFMA.FTZ R62, R71, UR33, -R56 ;  /* 0x00000021473e7c23 */ /* 0x000fc60008010838 */
[----:B------:R-:W-:Y:S01]  /*4a40*/  FADD.FTZ R66, R21, R66 ;  /* 0x0000004215427221 */ /* 0x000fe20000010000 */
[----:B------:R-:W3:Y:S01]  /*4a50*/  MUFU.EX2 R38, R38 ;  /* 0x0000002600267308 */ /* 0x000ee20000000800 */
[----:B-1----:R-:W-:Y:S02]  /*4a60*/  FADD.FTZ R64, R30, R63 ;  /* 0x0000003f1e407221 */ /* 0x002fe40000010000 */
[----:B------:R-:W-:-:S04]  /*4a70*/  FADD.FTZ R65, R25, R66 ;  /* 0x0000004219417221 */ /* 0x000fc80000010000 */
[----:B------:R-:W-:Y:S01]  /*4a80*/  FADD.FTZ R66, R26, R65 ;  /* 0x000000411a427221 */ /* 0x000fe20000010000 */
[----:B------:R-:W1:Y:S01]  /*4a90*/  MUFU.EX2 R42, R42 ;  /* 0x0000002a002a7308 */ /* 0x000e620000000800 */
[----:B--2---:R-:W-:Y:S01]  /*4aa0*/  FADD.FTZ R63, R31, R64 ;  /* 0x000000401f3f7221 */ /* 0x004fe20000010000 */
[----:B0-----:R-:W-:Y:S01]  /*4ab0*/  F2FP.F16.F32.PACK_AB R8, R13, R4 ;  /* 0x000000040d08723e */ /* 0x001fe200000000ff */
[----:B------:R-:W-:Y:S01]  /*4ac0*/  FADD.FTZ R65, R3, R66 ;  /* 0x0000004203417221 */ /* 0x000fe20000010000 */
[----:B------:R-:W-:Y:S02]  /*4ad0*/  F2FP.F16.F32.PACK_AB R10, R15, R12 ;  /* 0x0000000c0f0a723e */ /* 0x000fe400000000ff */
[----:B------:R-:W-:Y:S01]  /*4ae0*/  F2FP.F16.F32.PACK_AB R12, R21, R14 ;  /* 0x0000000e150c723e */ /* 0x000fe200000000ff */
[----:B------:R-:W-:Y:S01]  /*4af0*/  FADD.FTZ R66, R6, R65 ;  /* 0x0000004106427221 */ /* 0x000fe20000010000 */
[----:B------:R-:W0:Y:S01]  /*4b00*/  MUFU.EX2 R43, R43 ;  /* 0x0000002b002b7308 */ /* 0x000e220000000800 */
[----:B---3--:R-:W-:Y:S01]  /*4b10*/  FADD.FTZ R63, R38, R63 ;  /* 0x0000003f263f7221 */ /* 0x008fe20000010000 */
[----:B------:R-:W-:Y:S01]  /*4b20*/  F2FP.F16.F32.PACK_AB R14, R26, R25 ;  /* 0x000000191a0e723e */ /* 0x000fe200000000ff */
[----:B------:R-:W-:Y:S01]  /*4b30*/  FADD.FTZ R15, R7, R66 ;  /* 0x00000042070f7221 */ /* 0x000fe20000010000 */
[----:B------:R-:W-:-:S02]  /*4b40*/  F2FP.F16.F32.PACK_AB R9, R30, R27 ;  /* 0x0000001b1e09723e */ /* 0x000fc400000000ff */
[----:B------:R-:W-:Y:S01]  /*4b50*/  F2FP.F16.F32.PACK_AB R11, R38, R31 ;  /* 0x0000001f260b723e */ /* 0x000fe200000000ff */
[----:B------:R-:W-:Y:S01]  /*4b60*/  FADD.FTZ R15, R24, R15 ;  /* 0x0000000f180f7221 */ /* 0x000fe20000010000 */
[----:B------:R-:W2:Y:S01]  /*4b70*/  MUFU.EX2 R60, R60 ;  /* 0x0000003c003c7308 */ /* 0x000ea20000000800 */
[----:B-1----:R-:W-:Y:S02]  /*4b80*/  FADD.FTZ R64, R42, R63 ;  /* 0x0000003f2a407221 */ /* 0x002fe40000010000 */
[----:B------:R-:W-:Y:S01]  /*4b90*/  FADD.FTZ R26, R28, R15 ;  /* 0x0000000f1c1a7221 */ /* 0x000fe20000010000 */
[----:B------:R1:W-:Y:S03]  /*4ba0*/  STSM.16.M88.4 [R22], R8 ;  /* 0x0000000816007844 */ /* 0x0003e60000000200 */
[----:B------:R-:W-:Y:S01]  /*4bb0*/  FADD.FTZ R21, R45, R26 ;  /* 0x0000001a2d157221 */ /* 0x000fe20000010000 */
[----:B------:R-:W3:Y:S01]  /*4bc0*/  MUFU.EX2 R61, R61 ;  /* 0x0000003d003d7308 */ /* 0x000ee20000000800 */
[----:B0-----:R-:W-:-:S02]  /*4bd0*/  FADD.FTZ R63, R43, R64 ;  /* 0x000000402b3f7221 */ /* 0x001fc40000010000 */
[----:B------:R-:W-:-:S04]  /*4be0*/  FADD.FTZ R26, R44, R21 ;  /* 0x000000152c1a7221 */ /* 0x000fc80000010000 */
[----:B------:R-:W-:Y:S01]  /*4bf0*/  FADD.FTZ R25, R49, R26 ;  /* 0x0000001a31197221 */ /* 0x000fe20000010000 */
[----:B------:R-:W0:Y:S01]  /*4c00*/  MUFU.EX2 R34, R34 ;  /* 0x0000002200227308 */ /* 0x000e220000000800 */
[----:B--2---:R-:W-:Y:S01]  /*4c10*/  FADD.FTZ R64, R60, R63 ;  /* 0x0000003f3c407221 */ /* 0x004fe20000010000 */
[----:B------:R-:W-:Y:S02]  /*4c20*/  F2FP.F16.F32.PACK_AB R26, R57, R52 ;  /* 0x00000034391a723e */ /* 0x000fe400000000ff */
[----:B-1----:R-:W-:Y:S01]  /*4c30*/  F2FP.F16.F32.PACK_AB R8, R6, R3 ;  /* 0x000000030608723e */ /* 0x002fe200000000ff */
[----:B------:R-:W-:Y:S01]  /*4c40*/  FADD.FTZ R6, R48, R25 ;  /* 0x0000001930067221 */ /* 0x000fe20000010000 */
[----:B------:R-:W-:Y:S02]  /*4c50*/  F2FP.F16.F32.PACK_AB R10, R24, R7 ;  /* 0x00000007180a723e */ /* 0x000fe400000000ff */
[----:B------:R-:W1:Y:S01]  /*4c60*/  MUFU.EX2 R35, R35 ;  /* 0x0000002300237308 */ /* 0x000e620000000800 */
[----:B---3--:R-:W-:Y:S01]  /*4c70*/  FADD.FTZ R13, R61, R64 ;  /* 0x000000403d0d7221 */ /* 0x008fe20000010000 */
[C---:B------:R-:W-:Y:S01]  /*4c80*/  FADD.FTZ R7, R53.reuse, R6 ;  /* 0x0000000635077221 */ /* 0x040fe20000010000 */
[----:B------:R-:W-:-:S03]  /*4c90*/  F2FP.F16.F32.PACK_AB R24, R53, R48 ;  /* 0x000000303518723e */ /* 0x000fc600000000ff */
[----:B------:R-:W-:Y:S02]  /*4ca0*/  FADD.FTZ R6, R52, R7 ;  /* 0x0000000734067221 */ /* 0x000fe40000010000 */
[----:B------:R-:W2:Y:S01]  /*4cb0*/  MUFU.EX2 R39, R39 ;  /* 0x0000002700277308 */ /* 0x000ea20000000800 */
[----:B0-----:R-:W-:Y:S01]  /*4cc0*/  FADD.FTZ R4, R34, R13 ;  /* 0x0000000d22047221 */ /* 0x001fe20000010000 */
[----:B------:R-:W-:Y:S01]  /*4cd0*/  FADD.FTZ R6, R57, R6 ;  /* 0x0000000639067221 */ /* 0x000fe20000010000 */
[----:B------:R-:W-:-:S05]  /*4ce0*/  F2FP.F16.F32.PACK_AB R13, R43, R42 ;  /* 0x0000002a2b0d723e */ /* 0x000fca00000000ff */
[----:B------:R-:W0:Y:S01]  /*4cf0*/  MUFU.EX2 R46, R46 ;  /* 0x0000002e002e7308 */ /* 0x000e220000000800 */
[C---:B-1----:R-:W-:Y:S01]  /*4d00*/  FADD.FTZ R4, R35.reuse, R4 ;  /* 0x0000000423047221 */ /* 0x042fe20000010000 */
[----:B------:R-:W-:-:S06]  /*4d10*/  F2FP.F16.F32.PACK_AB R9, R35, R34 ;  /* 0x000000222309723e */ /* 0x000fcc00000000ff */
[----:B------:R-:W1:Y:S01]  /*4d20*/  MUFU.EX2 R47, R47 ;  /* 0x0000002f002f7308 */ /* 0x000e620000000800 */
[----:B--2---:R-:W-:-:S07]  /*4d30*/  FADD.FTZ R15, R39, R4 ;  /* 0x00000004270f7221 */ /* 0x004fce0000010000 */
[----:B------:R-:W2:Y:S01]  /*4d40*/  MUFU.EX2 R50, R50 ;  /* 0x0000003200327308 */ /* 0x000ea20000000800 */
[C---:B0-----:R-:W-:Y:S01]  /*4d50*/  FADD.FTZ R4, R46.reuse, R15 ;  /* 0x0000000f2e047221 */ /* 0x041fe20000010000 */
[----:B------:R-:W-:Y:S02]  /*4d60*/  F2FP.F16.F32.PACK_AB R15, R61, R60 ;  /* 0x0000003c3d0f723e */ /* 0x000fe400000000ff */
[----:B------:R-:W-:-:S03]  /*4d70*/  F2FP.F16.F32.PACK_AB R11, R46, R39 ;  /* 0x000000272e0b723e */ /* 0x000fc600000000ff */
[----:B------:R0:W-:Y:S01]  /*4d80*/  STSM.16.M88.4 [R19], R12 ;  /* 0x0000000c13007844 */ /* 0x0001e20000000200 */
[----:B------:R-:W3:Y:S01]  /*4d90*/  MUFU.EX2 R51, R51 ;  /* 0x0000003300337308 */ /* 0x000ee20000000800 */
[----:B-1----:R-:W-:Y:S02]  /*4da0*/  FADD.FTZ R21, R47, R4 ;  /* 0x000000042f157221 */ /* 0x002fe40000010000 */
[----:B------:R1:W-:Y:S05]  /*4db0*/  STSM.16.M88.4 [R18], R8 ;  /* 0x0000000812007844 */ /* 0x0003ea0000000200 */
[----:B------:R-:W4:Y:S01]  /*4dc0*/  MUFU.EX2 R54, R54 ;  /* 0x0000003600367308 */ /* 0x000f220000000800 */
[----:B--2---:R-:W-:Y:S01]  /*4dd0*/  FADD.FTZ R4, R50, R21 ;  /* 0x0000001532047221 */ /* 0x004fe20000010000 */
[----:B0-----:R-:W-:-:S06]  /*4de0*/  F2FP.F16.F32.PACK_AB R12, R45, R28 ;  /* 0x0000001c2d0c723e */ /* 0x001fcc00000000ff */
[----:B------:R-:W0:Y:S01]  /*4df0*/  MUFU.EX2 R55, R55 ;  /* 0x0000003700377308 */ /* 0x000e220000000800 */
[----:B---3--:R-:W-:Y:S01]  /*4e00*/  FADD.FTZ R3, R51, R4 ;  /* 0x0000000433037221 */ /* 0x008fe20000010000 */
[----:B------:R-:W-:Y:S02]  /*4e10*/  F2FP.F16.F32.PACK_AB R14, R49, R44 ;  /* 0x0000002c310e723e */ /* 0x000fe400000000ff */
[----:B------:R-:W-:-:S04]  /*4e20*/  F2FP.F16.F32.PACK_AB R13, R50, R47 ;  /* 0x0000002f320d723e */ /* 0x000fc800000000ff */
[----:B------:R-:W2:Y:S01]  /*4e30*/  MUFU.EX2 R58, R58 ;  /* 0x0000003a003a7308 */ /* 0x000ea20000000800 */
[C---:B----4-:R-:W-:Y:S01]  /*4e40*/  FADD.FTZ R4, R54.reuse, R3 ;  /* 0x0000000336047221 */ /* 0x050fe20000010000 */
[----:B------:R-:W-:-:S05]  /*4e50*/  F2FP.F16.F32.PACK_AB R15, R54, R51 ;  /* 0x00000033360f723e */ /* 0x000fca00000000ff */
[----:B------:R3:W-:Y:S01]  /*4e60*/  STSM.16.M88.4 [R17+0x27800], R12 ;  /* 0x0278000c11007844 */ /* 0x0007e20000000200 */
[----:B------:R-:W4:Y:S01]  /*4e70*/  MUFU.EX2 R59, R59 ;  /* 0x0000003b003b7308 */ /* 0x000f220000000800 */
[----:B0-----:R-:W-:-:S07]  /*4e80*/  FADD.FTZ R3, R55, R4 ;  /* 0x0000000437037221 */ /* 0x001fce0000010000 */
[----:B------:R-:W0:Y:S01]  /*4e90*/  MUFU.EX2 R62, R62 ;  /* 0x0000003e003e7308 */ /* 0x000e220000000800 */
[C---:B--2---:R-:W-:Y:S01]  /*4ea0*/  FADD.FTZ R4, R58.reuse, R3 ;  /* 0x000000033a047221 */ /* 0x044fe20000010000 */
[----:B------:R-:W-:-:S06]  /*4eb0*/  F2FP.F16.F32.PACK_AB R25, R58, R55 ;  /* 0x000000373a19723e */ /* 0x000fcc00000000ff */
[----:B------:R-:W2:Y:S01]  /*4ec0*/  MUFU.EX2 R56, R74 ;  /* 0x0000004a00387308 */ /* 0x000ea20000000800 */
[----:B----4-:R-:W-:-:S07]  /*4ed0*/  FADD.FTZ R3, R59, R4 ;  /* 0x000000043b037221 */ /* 0x010fce0000010000 */
[----:B------:R-:W4:Y:S01]  /*4ee0*/  MUFU.EX2 R29, R29 ;  /* 0x0000001d001d7308 */ /* 0x000f220000000800 */
[C---:B0-----:R-:W-:Y:S01]  /*4ef0*/  FADD.FTZ R3, R62.reuse, R3 ;  /* 0x000000033e037221 */ /* 0x041fe20000010000 */
[----:B------:R-:W-:-:S05]  /*4f00*/  F2FP.F16.F32.PACK_AB R27, R62, R59 ;  /* 0x0000003b3e1b723e */ /* 0x000fca00000000ff */
[----:B------:R3:W-:Y:S01]  /*4f10*/  STSM.16.M88.4 [R23], R24 ;  /* 0x0000001817007844 */ /* 0x0007e20000000200 */
[----:B------:R-:W0:Y:S01]  /*4f20*/  MUFU.EX2 R75, R75 ;  /* 0x0000004b004b7308 */ /* 0x000e220000000800 */
[----:B--2---:R-:W-:-:S07]  /*4f30*/  FADD.FTZ R4, R56, R3 ;  /* 0x0000000338047221 */ /* 0x004fce0000010000 */
[----:B------:R-:W2:Y:S01]  /*4f40*/  MUFU.EX2 R40, R40 ;  /* 0x0000002800287308 */ /* 0x000ea20000000800 */
[----:B----4-:R-:W-:-:S07]  /*4f50*/  FADD.FTZ R7, R29, R6 ;  /* 0x000000061d077221 */ /* 0x010fce0000010000 */
[----:B------:R-:W4:Y:S01]  /*4f60*/  MUFU.EX2 R78, R78 ;  /* 0x0000004e004e7308 */ /* 0x000f220000000800 */
[----:B0-----:R-:W-:-:S07]  /*4f70*/  FADD.FTZ R3, R75, R4 ;  /* 0x000000044b037221 */ /* 0x001fce0000010000 */
[----:B------:R-:W0:Y:S01]  /*4f80*/  MUFU.EX2 R36, R36 ;  /* 0x0000002400247308 */ /* 0x000e220000000800 */
[C---:B--2---:R-:W-:Y:S01]  /*4f90*/  FADD.FTZ R7, R40.reuse, R7 ;  /* 0x0000000728077221 */ /* 0x044fe20000010000 */
[----:B------:R-:W-:Y:S02]  /*4fa0*/  F2FP.F16.F32.PACK_AB R28, R40, R29 ;  /* 0x0000001d281c723e */ /* 0x000fe400000000ff */
[----:B------:R-:W-:-:S04]  /*4fb0*/  F2FP.F16.F32.PACK_AB R29, R75, R56 ;  /* 0x000000384b1d723e */ /* 0x000fc800000000ff */
[----:B------:R-:W2:Y:S01]  /*4fc0*/  MUFU.EX2 R31, R79 ;  /* 0x0000004f001f7308 */ /* 0x000ea20000000800 */
[----:B----4-:R-:W-:-:S07]  /*4fd0*/  FADD.FTZ R6, R78, R3 ;  /* 0x000000034e067221 */ /* 0x010fce0000010000 */
[----:B------:R-:W4:Y:S01]  /*4fe0*/  MUFU.EX2 R41, R41 ;  /* 0x0000002900297308 */ /* 0x000f220000000800 */
[----:B0-----:R-:W-:-:S07]  /*4ff0*/  FADD.FTZ R4, R36, R7 ;  /* 0x0000000724047221 */ /* 0x001fce0000010000 */
[----:B------:R-:W-:Y:S01]  /*5000*/  MUFU.EX2 R20, R20 ;  /* 0x0000001400147308 */ /* 0x000fe20000000800 */
[C---:B--2---:R-:W-:Y:S01]  /*5010*/  FADD.FTZ R7, R31.reuse, R6 ;  /* 0x000000061f077221 */ /* 0x044fe20000010000 */
[----:B------:R-:W-:-:S06]  /*5020*/  F2FP.F16.F32.PACK_AB R31, R31, R78 ;  /* 0x0000004e1f1f723e */ /* 0x000fcc00000000ff */
[----:B------:R-:W1:Y:S01]  /*5030*/  MUFU.EX2 R33, R33 ;  /* 0x0000002100217308 */ /* 0x000e620000000800 */
[C---:B----4-:R-:W-:Y:S01]  /*5040*/  F2FP.F16.F32.PACK_AB R30, R41.reuse, R36 ;  /* 0x00000024291e723e */ /* 0x050fe200000000ff */
[----:B------:R-:W-:-:S04]  /*5050*/  FADD.FTZ R3, R41, R4 ;  /* 0x0000000429037221 */ /* 0x000fc80000010000 */
[----:B------:R3:W-:Y:S02]  /*5060*/  STSM.16.M88.4 [R19+0x6000], R28 ;  /* 0x0060001c13007844 */ /* 0x0007e40000000200 */
[----:B------:R-:W0:Y:S08]  /*5070*/  MUFU.EX2 R32, R32 ;  /* 0x0000002000207308 */ /* 0x000e300000000800 */
[----:B------:R-:W2:Y:S01]  /*5080*/  MUFU.EX2 R37, R37 ;  /* 0x0000002500257308 */ /* 0x000ea20000000800 */
[----:B-1----:R-:W-:Y:S01]  /*5090*/  F2FP.F16.F32.PACK_AB R8, R33, R20 ;  /* 0x000000142108723e */ /* 0x002fe200000000ff */
[----:B------:R-:W-:-:S04]  /*50a0*/  FADD.FTZ R20, R20, R3 ;  /* 0x0000000314147221 */ /* 0x000fc80000010000 */
[----:B------:R-:W-:Y:S02]  /*50b0*/  FADD.FTZ R33, R33, R20 ;  /* 0x0000001421217221 */ /* 0x000fe40000010000 */
[----:B------:R-:W-:Y:S02]  /*50c0*/  MUFU.EX2 R82, R82 ;  /* 0x0000005200527308 */ /* 0x000fe40000000800 */
[----:B0-----:R-:W-:-:S06]  /*50d0*/  FADD.FTZ R4, R32, R33 ;  /* 0x0000002120047221 */ /* 0x001fcc0000010000 */
[----:B------:R-:W0:Y:S01]  /*50e0*/  MUFU.EX2 R83, R83 ;  /* 0x0000005300537308 */ /* 0x000e220000000800 */
[C---:B--2---:R-:W-:Y:S01]  /*50f0*/  F2FP.F16.F32.PACK_AB R10, R37.reuse, R32 ;  /* 0x00000020250a723e */ /* 0x044fe200000000ff */
[----:B------:R-:W-:-:S06]  /*5100*/  FADD.FTZ R4, R37, R4 ;  /* 0x0000000425047221 */ /* 0x000fcc0000010000 */
        /* <DEDUP_REMOVED lines=23> */
.L_x_1099:
[----:B------:R-:W-:-:S11]  /*5280*/  UISETP.NE.AND UP2, UPT, UR7, 0x1, UPT ;  /* 0x000000010700788c */ /* 0x000fd6000bf45270 */
[----:B------:R-:W-:Y:S02]  /*5290*/  @UP2 ULDC.64 UR10, c[0x0][0x9e8] ;  /* 0x00027a00000a2ab9 */ /* 0x000fe40000000a00 */
[----:B------:R-:W-:-:S04]  /*52a0*/  UIMAD.WIDE.U32 UR14, UR18, UR10, URZ ;  /* 0x0000000a120e72a5 */ /* 0x000fc8000f8e003f */
[----:B------:R-:W-:-:S12]  /*52b0*/  @UP2 USHF.R.U32.HI UR18, URZ, UR11, UR15 ;  /* 0x0000000b3f122299 */ /* 0x000fd8000801160f */
.L_x_1100:
[----:B------:R-:W-:-:S04]  /*52c0*/  UIMAD UR7, UR18, UR7, UR7 ;  /* 0x00000007120772a4 */ /* 0x000fc8000f8e0207 */
[----:B------:R-:W-:-:S04]  /*52d0*/  UISETP.LT.AND UP2, UPT, UR6, UR7, UPT ;  /* 0x000000070600728c */ /* 0x000fc8000bf41270 */
[----:B------:R-:W-:-:S12]  /*52e0*/  USEL UR6, UR6, UR7, UP2 ;  /* 0x0000000706067287 */ /* 0x000fd80009000000 */
.L_x_1098:
[----:B------:R-:W-:Y:S01]  /*52f0*/  USHF.R.S32.HI UR7, URZ, 0x1f, UR6 ;  /* 0x0000001f3f077899 */ /* 0x000fe20008011406 */
[----:B------:R-:W-:Y:S02]  /*5300*/  CS2R R134, SRZ ;  /* 0x0000000000867805 */ /* 0x000fe4000001ff00 */
[----:B------:R-:W-:Y:S02]  /*5310*/  CS2R R132, SRZ ;  /* 0x0000000000847805 */ /* 0x000fe4000001ff00 */
[----:B------:R-:W-:Y:S01]  /*5320*/  CS2R R130, SRZ ;  /* 0x0000000000827805 */ /* 0x000fe2000001ff00 */
[----:B------:R-:W-:Y:S01]  /*5330*/  ULEA.HI UR7, UR7, UR6, URZ, 0x7 ;  /* 0x0000000607077291 */ /* 0x000fe2000f8f383f */
[----:B------:R-:W-:Y:S02]  /*5340*/  CS2R R128, SRZ ;  /* 0x0000000000807805 */ /* 0x000fe4000001ff00 */
[----:B------:R-:W-:Y:S02]  /*5350*/  CS2R R126, SRZ ;  /* 0x00000000007e7805 */ /* 0x000fe4000001ff00 */
[----:B------:R-:W-:Y:S01]  /*5360*/  CS2R R124, SRZ ;  /* 0x00000000007c7805 */ /* 0x000fe2000001ff00 */
        /* <DEDUP_REMOVED lines=10> */
[----:B------:R-:W-:Y:S02]  /*5410*/  CS2R R108, SRZ ;  /* 0x00000000006c7805 */ /* 0x000fe4000001ff00 */
[----:B------:R-:W-:Y:S02]  /*5420*/  CS2R R106, SRZ ;  /* 0x00000000006a7805 */ /* 0x000fe4000001ff00 */
[----:B------:R-:W-:Y:S02]  /*5430*/  CS2R R104, SRZ ;  /* 0x0000000000687805 */ /* 0x000fe4000001ff00 */
[----:B------:R-:W-:Y:S02]  /*5440*/  CS2R R102, SRZ ;  /* 0x0000000000667805 */ /* 0x000fe4000001ff00 */
[----:B------:R-:W-:Y:S02]  /*5450*/  ISETP.GE.AND P2, PT, R2, UR58, PT ;  /* 0x0000003a02007c0c */ /* 0x000fe4000bf46270 */
[----:B------:R-:W-:-:S02]  /*5460*/  CS2R R100, SRZ ;  /* 0x0000000000647805 */ /* 0x000fc4000001ff00 */
[----:B------:R-:W-:Y:S02]  /*5470*/  CS2R R98, SRZ ;  /* 0x0000000000627805 */ /* 0x000fe4000001ff00 */
[----:B------:R-:W-:Y:S02]  /*5480*/  CS2R R96, SRZ ;  /* 0x0000000000607805 */ /* 0x000fe4000001ff00 */
[----:B------:R-:W-:Y:S02]  /*5490*/  CS2R R94, SRZ ;  /* 0x00000000005e7805 */ /* 0x000fe4000001ff00 */
[----:B------:R-:W-:Y:S02]  /*54a0*/  CS2R R92, SRZ ;  /* 0x00000000005c7805 */ /* 0x000fe4000001ff00 */
[----:B------:R-:W-:Y:S02]  /*54b0*/  CS2R R90, SRZ ;  /* 0x00000000005a7805 */ /* 0x000fe4000001ff00 */
[----:B------:R-:W-:Y:S01]  /*54c0*/  CS2R R88, SRZ ;  /* 0x0000000000587805 */ /* 0x000fe2000001ff00 */
[----:B------:R-:W-:Y:S06]  /*54d0*/  @!P2 BRA `(.L_x_1101) ;  /* 0x000000300068a947 */ /* 0x000fec0003800000 */
[----:B------:R-:W-:Y:S01]  /*54e0*/  IMAD.MOV.U32 R135, RZ, RZ, RZ ;  /* 0x000000ffff877224 */ /* 0x000fe200078e00ff */
[----:B------:R-:W-:Y:S01]  /*54f0*/  ULDC UR34, c[0x0][0x9e4] ;  /* 0x0002790000227ab9 */ /* 0x000fe20000000800 */
[----:B------:R-:W-:Y:S01]  /*5500*/  ULDC UR35, c[0x0][0x9dc] ;  /* 0x0002770000237ab9 */ /* 0x000fe20000000800 */
[----:B------:R-:W-:Y:S01]  /*5510*/  ULDC UR33, c[0x0][0x988] ;  /* 0x0002620000217ab9 */ /* 0x000fe20000000800 */
[----:B------:R-:W-:-:S05]  /*5520*/  ULDC UR55, c[0x0][0x9e0] ;  /* 0x0002780000377ab9 */ /* 0x000fca0000000800 */
.L_x_1118:
[----:B------:R-:W-:Y:S01]  /*5530*/  UIADD3 UR57, UR48, 0x1, URZ ;  /* 0x0000000130397890 */ /* 0x000fe2000fffe03f */
[----:B------:R-:W-:-:S03]  /*5540*/  ISETP.NE.AND P3, PT, RZ, UR45, PT ;  /* 0x0000002dff007c0c */ /* 0x000fc6000bf65270 */
[----:B------:R-:W-:-:S04]  /*5550*/  UISETP.NE.AND UP2, UPT, UR57, 0x2, UPT ;  /* 0x000000023900788c */ /* 0x000fc8000bf45270 */
[----:B------:R-:W-:Y:S02]  /*5560*/  USEL UR56, URZ, 0x1, UP2 ;  /* 0x000000013f387887 */ /* 0x000fe40009000000 */
[----:B------:R-:W-:Y:S02]  /*5570*/  USEL UR57, UR57, URZ, UP2 ;  /* 0x0000003f39397287 */ /* 0x000fe40009000000 */
[----:B------:R-:W-:Y:S02]  /*5580*/  ULOP3.LUT UR56, UR51, UR56, URZ, 0x3c, !UPT ;  /* 0x0000003833387292 */ /* 0x000fe4000f8e3c3f */
[----:B-1----:R-:W-:Y:S10]  /*5590*/  @P3 BRA `(.L_x_1102) ;  /* 0x00000000002c3947 */ /* 0x002ff40003800000 */
[----:B------:R-:W-:Y:S05]  /*55a0*/  @!P0 BRA `(.L_x_1103) ;  /* 0x0000000000048947 */ /* 0x000fea0003800000 */
[----:B------:R-:W-:Y:S01]  /*55b0*/  BPT.TRAP 0x1 ;  /* 0x000000040000795c */ /* 0x000fe20000300000 */
.L_x_1103:
[----:B------:R-:W-:Y:S01]  /*55c0*/  ULEA UR6, UR57, UR42, 0x3 ;  /* 0x0000002a39067291 */ /* 0x000fe2000f8e183f */
[----:B------:R-:W-:-:S05]  /*55d0*/  IMAD.U32 R6, RZ, RZ, UR56 ;  /* 0x00000038ff067e24 */ /* 0x000fca000f8e00ff */
[----:B------:R-:W-:-:S04]  /*55e0*/  SHF.L.U32 R6, R6, 0x1f, RZ ;  /* 0x0000001f06067819 */ /* 0x000fc800000006ff */
[----:B------:R0:W1:Y:S01]  /*55f0*/  SYNCS.PHASECHK.TRANS64.TRYWAIT P2, [UR6+0x2d830], R6 ;  /* 0x02d83006ff0075a7 */ /* 0x0000620008040146 */
[----:B------:R-:W-:Y:S05]  /*5600*/  @!P0 BRA `(.L_x_1104) ;  /* 0x0000000000048947 */ /* 0x000fea0003800000 */
[----:B------:R-:W-:Y:S01]  /*5610*/  BPT.TRAP 0x1 ;  /* 0x000000040000795c */ /* 0x000fe20000300000 */
.L_x_1104:
[----:B-1----:R-:W-:Y:S05]  /*5620*/  @P2 BRA `(.L_x_1102) ;  /* 0x0000000000082947 */ /* 0x002fea0003800000 */
[----:B------:R-:W1:Y:S02]  /*5630*/  SYNCS.PHASECHK.TRANS64.TRYWAIT P2, [UR6+0x2d830], R6 ;  /* 0x02d83006ff0075a7 */ /* 0x000e640008040146 */
[----:B-1----:R-:W-:Y:S05]  /*5640*/  @!P2 BRA `(.L_x_1105) ;  /* 0x0000012800b4a947 */ /* 0x002fea0003800000 */
.L_x_1102:
[----:B-1----:R-:W1:Y:S01]  /*5650*/  S2R R7, SR_TID.X ;  /* 0x0000000000077919 */ /* 0x002e620000002100 */
[----:B------:R-:W-:Y:S01]  /*5660*/  UIMAD UR6, UR57, 0x600, UR32 ;  /* 0x00000600390678a4 */ /* 0x000fe2000f8e0220 */
[----:B------:R-:W-:Y:S01]  /*5670*/  UMOV UR7, 0x80000020 ;  /* 0x8000002000077882 */ /* 0x000fe20000000000 */
[----:B------:R-:W-:Y:S02]  /*5680*/  UMOV UR11, 0x80000020 ;  /* 0x80000020000b7882 */ /* 0x000fe40000000000 */
[----:B------:R-:W-:Y:S02]  /*5690*/  UIADD3 UR10, UR6, 0x2, URZ ;  /* 0x00000002060a7890 */ /* 0x000fe4000fffe03f */
        /* <DEDUP_REMOVED lines=8> */
[----:B-1----:R-:W-:-:S05]  /*5720*/  SHF.R.U32.HI R7, RZ, 0x7, R7 ;  /* 0x00000007ff077819 */ /* 0x002fca0000011607 */
[----:B0-----:R-:W-:-:S05]  /*5730*/  VIADD R6, R7, 0x8 ;  /* 0x0000000807067836 */ /* 0x001fca0000000000 */
[----:B------:R0:W-:Y:S06]  /*5740*/  BAR.SYNC.DEFER_BLOCKING R6, 0x100 ;  /* 0x000400060000751d */ /* 0x0001ec0000010000 */
[----:B---3--:R-:W-:-:S06]  /*5750*/  WARPGROUP.ARRIVE ;  /* 0x00000000000079c5 */ /* 0x008fcc0000000000 */
        /* <DEDUP_REMOVED lines=20> */
.L_x_1107:
[----:B------:R-:W-:Y:S01]  /*58a0*/  ULEA UR6, UR48, UR42, 0x3 ;  /* 0x0000002a30067291 */ /* 0x000fe2000f8e183f */
[----:B------:R-:W-:-:S05]  /*58b0*/  IMAD.U32 R6, RZ, RZ, UR51 ;  /* 0x00000033ff067e24 */ /* 0x000fca000f8e00ff */
[----:B------:R-:W-:-:S04]  /*58c0*/  SHF.L.U32 R6, R6, 0x1f, RZ ;  /* 0x0000001f06067819 */ /* 0x000fc800000006ff */
[----:B------:R0:W1:Y:S01]  /*58d0*/  SYNCS.PHASECHK.TRANS64.TRYWAIT P2, [UR6+0x2d850], R6 ;  /* 0x02d85006ff0075a7 */ /* 0x0000620008040146 */
[----:B------:R-:W-:Y:S05]  /*58e0*/  @!P0 BRA `(.L_x_1108) ;  /* 0x0000000000048947 */ /* 0x000fea0003800000 */
[----:B------:R-:W-:Y:S01]  /*58f0*/  BPT.TRAP 0x1 ;  /* 0x000000040000795c */ /* 0x000fe20000300000 */
.L_x_1108:
[----:B-1----:R-:W-:Y:S05]  /*5900*/  @P2 BRA `(.L_x_1106) ;  /* 0x0000000000082947 */ /* 0x002fea0003800000 */
[----:B------:R-:W1:Y:S02]  /*5910*/  SYNCS.PHASECHK.TRANS64.TRYWAIT P2, [UR6+0x2d850], R6 ;  /* 0x02d85006ff0075a7 */ /* 0x000e640008040146 */
[----:B-1----:R-:W-:Y:S05]  /*5920*/  @!P2 BRA `(.L_x_1109) ;  /* 0x000001280014a947 */ /* 0x002fea0003800000 */
.L_x_1106:
[----:B------:R-:W-:Y:S01]  /*5930*/  UIADD3 UR6, UR42, 0x400, URZ ;  /* 0x000004002a067890 */ /* 0x000fe2000fffe03f */
[----:B------:R-:W-:Y:S01]  /*5940*/  WARPGROUP.ARRIVE ;  /* 0x00000000000079c5 */ /* 0x000fe20000000000 */
[----:B------:R-:W-:-:S05]  /*5950*/  ULEA UR7, UR54, UR42, 0xd ;  /* 0x0000002a36077291 */ /* 0x000fca000f8e683f */
[----:B------:R-:W1:Y:S01]  /*5960*/  S2R R8, SR_TID.X ;  /* 0x0000000000087919 */ /* 0x000e620000002100 */
[----:B------:R-:W-:Y:S01]  /*5970*/  USHF.R.U32.HI UR6, URZ, 0x4, UR6 ;  /* 0x000000043f067899 */ /* 0x000fe20008011606 */
[----:B------:R-:W-:Y:S01]  /*5980*/  PLOP3.LUT P2, PT, PT, PT, UP0, 0x80, 0x0 ;  /* 0x000000000000781c */ /* 0x000fe20003f4f008 */
[----:B------:R-:W-:Y:S01]  /*5990*/  UIADD3 UR7, UR7, 0x21800, URZ ;  /* 0x0002180007077890 */ /* 0x000fe2000fffe03f */
[----:B------:R-:W-:Y:S01]  /*59a0*/  PLOP3.LUT P3, PT, PT, PT, UP0, 0x80, 0x0 ;  /* 0x000000000000781c */ /* 0x000fe20003f6f008 */
[----:B------:R-:W-:Y:S01]  /*59b0*/  ULOP3.LUT UR6, UR6, 0x3fff, URZ, 0xc0, !UPT ;  /* 0x00003fff06067892 */ /* 0x000fe2000f8ec03f */
[----:B------:R-:W-:Y:S01]  /*59c0*/  VIADD R13, R136, UR40 ;  /* 0x00000028880d7c36 */ /* 0x000fe20008000000 */
[----:B------:R-:W-:Y:S01]  /*59d0*/  USHF.R.U32.HI UR7, URZ, 0x4, UR7 ;  /* 0x000000043f077899 */ /* 0x000fe20008011607 */
[----:B------:R-:W-:Y:S01]  /*59e0*/  IMAD.SHL.U32 R12, R2, 0x80, RZ ;  /* 0x00000080020c7824 */ /* 0x000fe200078e00ff */
[----:B------:R-:W-:Y:S01]  /*59f0*/  ULOP3.LUT UR10, UR6, 0x2000000, URZ, 0xfc, !UPT ;  /* 0x02000000060a7892 */ /* 0x000fe2000f8efc3f */
[----:B------:R-:W-:Y:S01]  /*5a00*/  IMAD.U32 R10, RZ, RZ, UR47 ;  /* 0x0000002fff0a7e24 */ /* 0x000fe2000f8e00ff */
[----:B------:R-:W-:-:S02]  /*5a10*/  ULOP3.LUT UR6, UR7, 0x3fff, URZ, 0xc0, !UPT ;  /* 0x00003fff07067892 */ /* 0x000fc4000f8ec03f */
[----:B------:R-:W-:Y:S02]  /*5a20*/  UIMAD UR7, UR48, 0x600, UR10 ;  /* 0x00000600300778a4 */ /* 0x000fe4000f8e020a */
[----:B------:R-:W-:Y:S01]  /*5a30*/  ULOP3.LUT UR6, UR6, 0x10000, URZ, 0xfc, !UPT ;  /* 0x0001000006067892 */ /* 0x000fe2000f8efc3f */
[----:B------:R-:W-:Y:S01]  /*5a40*/  UMOV UR31, 0x80000020 ;  /* 0x80000020001f7882 */ /* 0x000fe20000000000 */
[----:B------:R-:W-:-:S03]  /*5a50*/  UMOV UR29, 0x40000040 ;  /* 0x40000040001d7882 */ /* 0x000fc60000000000 */
[----:B------:R-:W-:Y:S02]  /*5a60*/  UMOV UR30, UR7 ;  /* 0x00000007001e7c82 */ /* 0x000fe40008000000 */
[----:B------:R-:W-:Y:S02]  /*5a70*/  UMOV UR28, UR6 ;  /* 0x00000006001c7c82 */ /* 0x000fe40008000000 */
[----:B------:R-:W-:Y:S01]  /*5a80*/  HGMMA.64x96x16.F32 R88, gdesc[UR28].tnspB, R88, gsb0 ;  /* 0x416000001c5879f0 */ /* 0x000fe20008000858 */
[----:B------:R-:W-:Y:S02]  /*5a90*/  UIADD3 UR30, UR7, 0x40, URZ ;  /* 0x00000040071e7890 */ /* 0x000fe4000fffe03f */
[----:B------:R-:W-:Y:S01]  /*5aa0*/  UIADD3 UR28, UR6, 0x2, URZ ;  /* 0x00000002061c7890 */ /* 0x000fe2000fffe03f */
[----:B------:R-:W-:Y:S01]  /*5ab0*/  UMOV UR31, 0x80000020 ;  /* 0x80000020001f7882 */ /* 0x000fe20000000000 */
[----:B------:R-:W-:Y:S01]  /*5ac0*/  UMOV UR29, 0x40000040 ;  /* 0x40000040001d7882 */ /* 0x000fe20000000000 */
[----:B-1----:R-:W-:-:S05]  /*5ad0*/  SHF.R.U32.HI R7, RZ, 0x7, R8 ;  /* 0x00000007ff077819 */ /* 0x002fca0000011608 */
[----:B------:R-:W-:Y:S01]  /*5ae0*/  VIADD R7, R7, 0x9 ;  /* 0x0000000907077836 */ /* 0x000fe20000000000 */
        /* <DEDUP_REMOVED lines=46> */
[----:B------:R-:W-:Y:S01]  /*5dd0*/  @P3 SHF.R.U32.HI R13, RZ, UR6, R6 ;  /* 0x00000006ff0d3c19 */ /* 0x000fe20008011606 */
[----:B------:R-:W-:Y:S01]  /*5de0*/  IMAD.U32 R6, RZ, RZ, UR57 ;  /* 0x00000039ff067e24 */ /* 0x000fe2000f8e00ff */
[----:B------:R-:W-:Y:S01]  /*5df0*/  SEL R7, R7, 0x9, !P2 ;  /* 0x0000000907077807 */ /* 0x000fe20005000000 */
[----:B------:R-:W-:Y:S01]  /*5e00*/  ULOP3.LUT UR6, URZ, UR35, URZ, 0x33, !UPT ;  /* 0x000000233f067292 */ /* 0x000fe2000f8e333f */
[----:B------:R-:W-:Y:S01]  /*5e10*/  PLOP3.LUT P2, PT, PT, PT, UP1, 0x40, 0x0 ;  /* 0x000000000000781c */ /* 0x000fe20003f4e818 */
[----:B------:R-:W0:Y:S01]  /*5e20*/  SHFL.IDX PT, R14, R13, RZ, 0x1c1f ;  /* 0x001c1fff0d0e7589 */ /* 0x000e2200000e0000 */
[----:B------:R-:W-:-:S05]  /*5e30*/  @!P1 LEA R6, R6, UR42, 0x3 ;  /* 0x0000002a06069c11 */ /* 0x000fca000f8e18ff */
[----:B------:R-:W-:-:S05]  /*5e40*/  @!P1 VIADD R6, R6, 0x2d840 ;  /* 0x0002d84006069836 */ /* 0x000fca0000000000 */
[----:B------:R-:W-:Y:S01]  /*5e50*/  @!P1 PRMT R6, RZ, 0x654, R6 ;  /* 0x00000654ff069816 */ /* 0x000fe20000000006 */
[----:B------:R-:W-:Y:S02]  /*5e60*/  WARPGROUP.DEPBAR.LE gsb0, 0x0 ;  /* 0x00008000000079c5 */ /* 0x000fe40000010000 */
[----:B------:R-:W-:-:S06]  /*5e70*/  WARPGROUP.ARRIVE ;  /* 0x00000000000079c5 */ /* 0x000fcc0000000000 */
[----:B------:R-:W-:Y:S03]  /*5e80*/  HGMMA.64x96x16.F32 R88, gdesc[UR28].tnspB, R88, gsb0 ;  /* 0x416000001c5879f0 */ /* 0x000fe60008000858 */
[----:B------:R-:W-:Y:S02]  /*5e90*/  WARPGROUP.DEPBAR.LE gsb0, 0x0 ;  /* 0x00008000000079c5 */ /* 0x000fe40000010000 */
[----:B------:R1:W-:Y:S06]  /*5ea0*/  BAR.ARV R7, 0x100 ;  /* 0x000400070000751d */ /* 0x0003ec0000002000 */
[----:B------:R2:W-:Y:S02]  /*5eb0*/  @!P1 SYNCS.ARRIVE.TRANS64.RED.A1T0 RZ, [R6+URZ], RZ ;  /* 0x000000ff06ff99a7 */ /* 0x0005e4000810043f */
[----:B--2---:R-:W-:-:S04]  /*5ec0*/  IADD3 R6, -R16, 0x1, -R12 ;  /* 0x0000000110067810 */ /* 0x004fc80007ffe90c */
[----:B------:R-:W-:-:S05]  /*5ed0*/  IADD3 R10, -R10, UR39, R6 ;  /* 0x000000270a0a7c10 */ /* 0x000fca000fffe106 */
[C---:B------:R-:W-:Y:S02]  /*5ee0*/  VIADD R11, R10.reuse, UR55 ;  /* 0x000000370a0b7c36 */ /* 0x040fe40008000000 */
[----:B------:R-:W-:Y:S02]  /*5ef0*/  VIADD R10, R10, UR6 ;  /* 0x000000060a0a7c36 */ /* 0x000fe40008000000 */
[C---:B0-----:R-:W-:Y:S02]  /*5f00*/  IMAD.IADD R9, R14.reuse, 0x1, R11 ;  /* 0x000000010e097824 */ /* 0x041fe400078e020b */
[----:B------:R-:W-:Y:S01]  /*5f10*/  IMAD.IADD R8, R14, 0x1, R10 ;  /* 0x000000010e087824 */ /* 0x000fe200078e020a */
[----:B-1----:R-:W-:Y:S06]  /*5f20*/  @P2 BRA `(.L_x_1110) ;  /* 0x00000000005c2947 */ /* 0x002fec0003800000 */
[----:B------:R-:W-:Y:S01]  /*5f30*/  IMAD.U32 R6, RZ, RZ, UR47 ;  /* 0x0000002fff067e24 */ /* 0x000fe2000f8e00ff */
[----:B------:R-:W-:Y:S04]  /*5f40*/  BSSY B0, `(.L_x_1111) ;  /* 0x0000011000007945 */ /* 0x000fe80003800000 */
[----:B------:R-:W-:-:S04]  /*5f50*/  IADD3 R14, -R6, UR39, R14 ;  /* 0x00000027060e7c10 */ /* 0x000fc8000fffe10e */
        /* <DEDUP_REMOVED lines=10> */
.L_x_1112:
[----:B------:R-:W-:-:S05]  /*6000*/  IMAD.U32 R15, RZ, RZ, UR34 ;  /* 0x00000022ff0f7e24 */ /* 0x000fca000f8e00ff */
[----:B------:R-:W-:-:S13]  /*6010*/  ISETP.NE.AND P2, PT, R15, 0x1, PT ;  /* 0x000000010f00780c */ /* 0x000fda0003f45270 */
[----:B------:R-:W0:Y:S02]  /*6020*/  @P2 LDC.64 R6, c[0x0][0x9e8] ;  /* 0x00027a00ff062b82 */ /* 0x000e240000000a00 */
[----:B0-----:R-:W-:-:S05]  /*6030*/  @P2 IMAD.HI.U32 R6, R14, R6, RZ ;  /* 0x000000060e062227 */ /* 0x001fca00078e00ff */
[----:B------:R-:W-:-:S07]  /*6040*/  @P2 SHF.R.U32.HI R14, RZ, R7, R6 ;  /* 0x00000007ff0e2219 */ /* 0x000fce0000011606 */
.L_x_1113:
[----:B------:R-:W-:Y:S05]  /*6050*/  BSYNC B0 ;  /* 0x0000000000007941 */ /* 0x000fea0003800000 */
.L_x_1111:
[----:B------:R-:W-:-:S04]  /*6060*/  IMAD R14, R14, R15, -R12 ;  /* 0x0000000f0e0e7224 */ /* 0x000fc800078e0a0c */
[----:B------:R-:W-:-:S05]  /*6070*/  IMAD.IADD R14, R14, 0x1, -R16 ;  /* 0x000000010e0e7824 */ /* 0x000fca00078e0a10 */
[----:B------:R-:W-:Y:S02]  /*6080*/  VIMNMX R8, R8, R14, !PT ;  /* 0x0000000e08087248 */ /* 0x000fe40007fe0100 */
[----:B------:R-:W-:-:S07]  /*6090*/  VIADDMNMX R9, R14, R15, R9, PT ;  /* 0x0000000f0e097246 */ /* 0x000fce0003800109 */
.L_x_1110:
[----:B------:R-:W-:Y:S01]  /*60a0*/  ISETP.GT.AND P2, PT, R2, -0x1, PT ;  /* 0xffffffff0200780c */ /* 0x000fe20003f44270 */
[----:B------:R-:W0:Y:S03]  /*60b0*/  SHFL.IDX PT, R6, R13, 0x1, 0x1c1f ;  /* 0x003c1f000d067f89 */ /* 0x000e2600000e0000 */
        /* <DEDUP_REMOVED lines=113> */
.L_x_1116:
[----:B------:R-:W-:-:S05]  /*67d0*/  IMAD.U32 R9, RZ, RZ, UR34 ;  /* 0x00000022ff097e24 */ /* 0x000fca000f8e00ff */
[----:B------:R-:W-:-:S13]  /*67e0*/  ISETP.NE.AND P3, PT, R9, 0x1, PT ;  /* 0x000000010900780c */ /* 0x000fda0003f65270 */
[----:B------:R-:W0:Y:S02]  /*67f0*/  @P3 LDC.64 R6, c[0x0][0x9e8] ;  /* 0x00027a00ff063b82 */ /* 0x000e240000000a00 */
[----:B0-----:R-:W-:-:S05]  /*6800*/  @P3 IMAD.HI.U32 R6, R8, R6, RZ ;  /* 0x0000000608063227 */ /* 0x001fca00078e00ff */
[----:B------:R-:W-:-:S07]  /*6810*/  @P3 SHF.R.U32.HI R8, RZ, R7, R6 ;  /* 0x00000007ff083219 */ /* 0x000fce0000011606 */
.L_x_1117:
[----:B------:R-:W-:Y:S05]  /*6820*/  BSYNC B0 ;  /* 0x0000000000007941 */ /* 0x000fea0003800000 */
.L_x_1115:
[----:B------:R-:W-:-:S04]  /*6830*/  IMAD R8, R8, R9, -R12 ;  /* 0x0000000908087224 */ /* 0x000fc800078e0a0c */
[----:B------:R-:W-:-:S05]  /*6840*/  IMAD.IADD R8, R8, 0x1, -R16 ;  /* 0x0000000108087824 */ /* 0x000fca00078e0a10 */
[----:B------:R-:W-:Y:S02]  /*6850*/  VIMNMX R10, R10, R8, !PT ;  /* 0x000000080a0a7248 */ /* 0x000fe40007fe0100 */
[----:B------:R-:W-:-:S07]  /*6860*/  VIADDMNMX R11, R8, R9, R11, PT ;  /* 0x00000009080b7246 */ /* 0x000fce000380010b */
.L_x_1114:
[----:B------:R-:W-:Y:S01]  /*6870*/  FMNMX.FTZ R6, R24, R0, !PT ;  /* 0x0000000018067209 */ /* 0x000fe20007810000 */
[----:B------:R-:W-:Y:S01]  /*6880*/  UMOV UR51, UR56 ;  /* 0x0000003800337c82 */ /* 0x000fe20008000000 */
[C---:B------:R-:W-:Y:S02]  /*6890*/  ISETP.GT.AND P4, PT, R10.reuse, 0x9, P2 ;  /* 0x000000090a00780c */ /* 0x040fe40001784270 */
        /* <DEDUP_REMOVED lines=9> */
[----:B------:R-:W-:-:S02]  /*6930*/  FSEL R30, R30, -INF , !P5 ;  /* 0xff8000001e1e7808 */ /* 0x000fc40006800000 */
[----:B------:R-:W-:Y:S02]  /*6940*/  FMNMX.FTZ R6, R36, R6, !PT ;  /* 0x0000000624067209 */ /* 0x000fe40007810000 */
[C---:B------:R-:W-:Y:S02]  /*6950*/  ISETP.GT.AND P4, PT, R10.reuse, 0x19, P2 ;  /* 0x000000190a00780c */ /* 0x040fe40001784270 */
[----:B------:R-:W-:Y:S02]  /*6960*/  FMNMX.FTZ R6, R37, R6, !PT ;  /* 0x0000000625067209 */ /* 0x000fe40007810000 */
[----:B------:R-:W-:Y:S02]  /*6970*/  ISETP.GT.AND P6, PT, R10, 0x10, P2 ;  /* 0x000000100a00780c */ /* 0x000fe400017c4270 */
[----:B------:R-:W-:Y:S02]  /*6980*/  FMNMX.FTZ R6, R40, R6, !PT ;  /* 0x0000000628067209 */ /* 0x000fe40007810000 */
[----:B------:R-:W-:-:S02]  /*6990*/  ISETP.GT.AND P5, PT, R10, 0x18, P2 ;  /* 0x000000180a00780c */ /* 0x000fc400017a4270 */
[----:B------:R-:W-:Y:S02]  /*69a0*/  FMNMX.FTZ R6, R41, R6, !PT ;  /* 0x0000000629067209 */ /* 0x000fe40007810000 */
[C---:B------:R-:W-:Y:S02]  /*69b0*/  ISETP.LT.OR P4, PT, R11.reuse, 0x1a, P4 ;  /* 0x0000001a0b00780c */ /* 0x040fe40002781670 */
[----:B------:R-:W-:Y:S02]  /*69c0*/  FMNMX.FTZ R6, R44, R6, !PT ;  /* 0x000000062c067209 */ /* 0x000fe40007810000 */
[----:B------:R-:W-:Y:S02]  /*69d0*/  ISETP.LT.OR P6, PT, R11, 0x11, P6 ;  /* 0x000000110b00780c */ /* 0x000fe400037c1670 */
[----:B------:R-:W-:Y:S02]  /*69e0*/  FMNMX.FTZ R6, R45, R6, !PT ;  /* 0x000000062d067209 */ /* 0x000fe40007810000 */
[----:B------:R-:W-:-:S02]  /*69f0*/  ISETP.LT.OR P5, PT, R11, 0x19, P5 ;  /* 0x000000190b00780c */ /* 0x000fc40002fa1670 */
[----:B------:R-:W-:Y:S02]  /*6a00*/  FMNMX.FTZ R6, R48, R6, !PT ;  /* 0x0000000630067209 */ /* 0x000fe40007810000 */
[----:B------:R-:W-:Y:S02]  /*6a10*/  FSEL R39, R39, -INF , !P4 ;  /* 0xff80000027277808 */ /* 0x000fe40006000000 */
[----:B------:R-:W-:Y:S02]  /*6a20*/  FMNMX.FTZ R6, R49, R6, !PT ;  /* 0x0000000631067209 */ /* 0x000fe40007810000 */
[----:B------:R-:W-:Y:S02]  /*6a30*/  FSEL R34, R34, -INF , !P6 ;  /* 0xff80000022227808 */ /* 0x000fe40007000000 */
[----:B------:R-:W-:Y:S02]  /*6a40*/  FMNMX.FTZ R6, R52, R6, !PT ;  /* 0x0000000634067209 */ /* 0x000fe40007810000 */
[----:B------:R-:W-:-:S02]  /*6a50*/  FSEL R38, R38, -INF , !P5 ;  /* 0xff80000026267808 */ /* 0x000fc40006800000 */
[----:B------:R-:W-:Y:S02]  /*6a60*/  FMNMX.FTZ R6, R53, R6, !PT ;  /* 0x0000000635067209 */ /* 0x000fe40007810000 */
[----:B------:R-:W-:Y:S02]  /*6a70*/  ISETP.GT.AND P4, PT, R10, 0x29, P2 ;  /* 0x000000290a00780c */ /* 0x000fe40001784270 */
[----:B------:R-:W-:Y:S02]  /*6a80*/  FMNMX.FTZ R6, R56, R6, !PT ;  /* 0x0000000638067209 */ /* 0x000fe40007810000 */
[C---:B------:R-:W-:Y:S02]  /*6a90*/  ISETP.GT.AND P6, PT, R10.reuse, 0x20, P2 ;  /* 0x000000200a00780c */ /* 0x040fe400017c4270 */
[----:B------:R-:W-:Y:S02]  /*6aa0*/  FMNMX.FTZ R6, R57, R6, !PT ;  /* 0x0000000639067209 */ /* 0x000fe40007810000 */
[----:B------:R-:W-:-:S02]  /*6ab0*/  ISETP.GT.AND P5, PT, R10, 0x28, P2 ;  /* 0x000000280a00780c */ /* 0x000fc400017a4270 */
[----:B------:R-:W-:Y:S02]  /*6ac0*/  FMNMX.FTZ R6, R60, R6, !PT ;  /* 0x000000063c067209 */ /* 0x000fe40007810000 */
[----:B------:R-:W-:Y:S02]  /*6ad0*/  ISETP.LT.OR P4, PT, R11, 0x2a, P4 ;  /* 0x0000002a0b00780c */ /* 0x000fe40002781670 */
[----:B------:R-:W-:Y:S02]  /*6ae0*/  FMNMX.FTZ R6, R61, R6, !PT ;  /* 0x000000063d067209 */ /* 0x000fe40007810000 */
[C---:B------:R-:W-:Y:S02]  /*6af0*/  ISETP.LT.OR P6, PT, R11.reuse, 0x21, P6 ;  /* 0x000000210b00780c */ /* 0x040fe400037c1670 */
        /* <DEDUP_REMOVED lines=24> */
[----:B------:R-:W-:Y:S01]  /*6c80*/  FSEL R54, R54, -INF , !P5 ;  /* 0xff80000036367808 */ /* 0x000fe20006800000 */
[----:B------:R-:W0:Y:S01]  /*6c90*/  SHFL.BFLY PT, R7, R6, 0x2, 0x1f ;  /* 0x0c401f0006077f89 */ /* 0x000e2200000e0000 */
        /* <DEDUP_REMOVED lines=12> */
[----:B0-----:R-:W-:-:S02]  /*6d60*/  FMNMX.FTZ R6, R6, R7, !PT ;  /* 0x0000000706067209 */ /* 0x001fc40007810000 */
[C---:B------:R-:W-:Y:S02]  /*6d70*/  ISETP.LT.OR P4, PT, R11.reuse, 0x5a, P4 ;  /* 0x0000005a0b00780c */ /* 0x040fe40002781670 */
[C---:B------:R-:W-:Y:S01]  /*6d80*/  ISETP.LT.OR P6, PT, R11.reuse, 0x51, P6 ;  /* 0x000000510b00780c */ /* 0x040fe200037c1670 */
[----:B------:R-:W0:Y:S01]  /*6d90*/  SHFL.BFLY PT, R7, R6, 0x1, 0x1f ;  /* 0x0c201f0006077f89 */ /* 0x000e2200000e0000 */
[----:B------:R-:W-:Y:S02]  /*6da0*/  ISETP.LT.OR P5, PT, R11, 0x59, P5 ;  /* 0x000000590b00780c */ /* 0x000fe40002fa1670 */
[----:B------:R-:W-:Y:S02]  /*6db0*/  FSEL R71, R71, -INF , !P4 ;  /* 0xff80000047477808 */ /* 0x000fe40006000000 */
[----:B------:R-:W-:Y:S02]  /*6dc0*/  FSEL R66, R66, -INF , !P6 ;  /* 0xff80000042427808 */ /* 0x000fe40007000000 */
[----:B------:R-:W-:-:S02]  /*6dd0*/  FSEL R70, R70, -INF , !P5 ;  /* 0xff80000046467808 */ /* 0x000fc40006800000 */
[C---:B------:R-:W-:Y:S02]  /*6de0*/  ISETP.GT.AND P4, PT, R10.reuse, RZ, P2 ;  /* 0x000000ff0a00720c */ /* 0x040fe40001784270 */
[C---:B------:R-:W-:Y:S02]  /*6df0*/  ISETP.GT.AND P6, PT, R10.reuse, 0x60, P2 ;  /* 0x000000600a00780c */ /* 0x040fe400017c4270 */
[----:B------:R-:W-:Y:S02]  /*6e00*/  ISETP.GT.AND P5, PT, R10, 0x68, P2 ;  /* 0x000000680a00780c */ /* 0x000fe400017a4270 */
[C---:B------:R-:W-:Y:S02]  /*6e10*/  ISETP.LT.OR P4, PT, R11.reuse, 0x1, P4 ;  /* 0x000000010b00780c */ /* 0x040fe40002781670 */
[C---:B------:R-:W-:Y:S02]  /*6e20*/  ISETP.LT.OR P6, PT, R11.reuse, 0x61, P6 ;  /* 0x000000610b00780c */ /* 0x040fe400037c1670 */
[----:B------:R-:W-:-:S02]  /*6e30*/  ISETP.LT.OR P5, PT, R11, 0x69, P5 ;  /* 0x000000690b00780c */ /* 0x000fc40002fa1670 */
[----:B------:R-:W-:Y:S02]  /*6e40*/  FSEL R26, R26, -INF , !P4 ;  /* 0xff8000001a1a7808 */ /* 0x000fe40006000000 */
[----:B------:R-:W-:Y:S02]  /*6e50*/  FSEL R74, R74, -INF , !P6 ;  /* 0xff8000004a4a7808 */ /* 0x000fe40007000000 */
[----:B0-----:R-:W-:Y:S02]  /*6e60*/  FMNMX.FTZ R6, R6, R7, !PT ;  /* 0x0000000706067209 */ /* 0x001fe40007810000 */
[----:B------:R-:W-:Y:S02]  /*6e70*/  FSEL R78, R78, -INF , !P5 ;  /* 0xff8000004e4e7808 */ /* 0x000fe40006800000 */
[----:B------:R-:W-:Y:S02]  /*6e80*/  FSETP.NEU.FTZ.AND P3, PT, R6, -INF , PT ;  /* 0xff8000000600780b */ /* 0x000fe40003f7d000 */
[----:B------:R-:W-:-:S02]  /*6e90*/  ISETP.GT.AND P6, PT, R10, 0x69, P2 ;  /* 0x000000690a00780c */ /* 0x000fc400017c4270 */
[----:B------:R-:W-:Y:S02]  /*6ea0*/  FSEL R7, R6, RZ, P3 ;  /* 0x000000ff06077208 */ /* 0x000fe40001800000 */
[C---:B------:R-:W-:Y:S02]  /*6eb0*/  ISETP.GT.AND P5, PT, R10.reuse, 0x71, P2 ;  /* 0x000000710a00780c */ /* 0x040fe400017a4270 */
[----:B------:R-:W-:Y:S01]  /*6ec0*/  ISETP.GT.AND P4, PT, R10, 0x78, P2 ;  /* 0x000000780a00780c */ /* 0x000fe20001784270 */
[----:B------:R-:W-:Y:S01]  /*6ed0*/  FADD.FTZ R7, -R7, R0 ;  /* 0x0000000007077221 */ /* 0x000fe20000010100 */
[----:B------:R-:W-:Y:S01]  /*6ee0*/  FMUL.FTZ R0, R6, UR33 ;  /* 0x0000002106007c20 */ /* 0x000fe20008410000 */
[C---:B------:R-:W-:Y:S02]  /*6ef0*/  ISETP.LT.OR P6, PT, R11.reuse, 0x6a, P6 ;  /* 0x0000006a0b00780c */ /* 0x040fe400037c1670 */
[----:B------:R-:W-:Y:S01]  /*6f00*/  ISETP.LT.OR P5, PT, R11, 0x72, P5 ;  /* 0x000000720b00780c */ /* 0x000fe20002fa1670 */
[----:B------:R-:W-:Y:S01]  /*6f10*/  FMUL.FTZ R7, R7, UR33 ;  /* 0x0000002107077c20 */ /* 0x000fe20008410000 */
[----:B------:R-:W-:-:S02]  /*6f20*/  FSEL R0, R0, RZ, P3 ;  /* 0x000000ff00007208 */ /* 0x000fc40001800000 */
[----:B------:R-:W-:Y:S02]  /*6f30*/  ISETP.GT.AND P3, PT, R10, 0x1, P2 ;  /* 0x000000010a00780c */ /* 0x000fe40001764270 */
[----:B------:R-:W-:Y:S01]  /*6f40*/  FSEL R79, R79, -INF , !P6 ;  /* 0xff8000004f4f7808 */ /* 0x000fe20007000000 */
[--C-:B------:R-:W-:Y:S01]  /*6f50*/  FFMA.FTZ R24, R24, UR33, -R0.reuse ;  /* 0x0000002118187c23 */ /* 0x100fe20008010800 */
[----:B------:R-:W-:Y:S01]  /*6f60*/  ISETP.LT.OR P3, PT, R11, 0x2, P3 ;  /* 0x000000020b00780c */ /* 0x000fe20001f61670 */
[--C-:B------:R-:W-:Y:S01]  /*6f70*/  FFMA.FTZ R25, R25, UR33, -R0.reuse ;  /* 0x0000002119197c23 */ /* 0x100fe20008010800 */
[----:B------:R-:W-:Y:S01]  /*6f80*/  ISETP.LT.OR P4, PT, R11, 0x79, P4 ;  /* 0x000000790b00780c */ /* 0x000fe20002781670 */
[----:B------:R-:W-:Y:S01]  /*6f90*/  MUFU.EX2 R8, R24 ;  /* 0x0000001800087308 */ /* 0x000fe20000000800 */
[----:B------:R-:W-:Y:S01]  /*6fa0*/  FSEL R27, R27, -INF , !P3 ;  /* 0xff8000001b1b7808 */ /* 0x000fe20005800000 */
[--C-:B------:R-:W-:Y:S01]  /*6fb0*/  FFMA.FTZ R28, R28, UR33, -R0.reuse ;  /* 0x000000211c1c7c23 */ /* 0x100fe20008010800 */
[----:B------:R-:W-:Y:S01]  /*6fc0*/  ISETP.GT.AND P3, PT, R10, 0x11, P2 ;  /* 0x000000110a00780c */ /* 0x000fe20001764270 */
[--C-:B------:R-:W-:Y:S01]  /*6fd0*/  FFMA.FTZ R29, R29, UR33, -R0.reuse ;  /* 0x000000211d1d7c23 */ /* 0x100fe20008010800 */
[----:B------:R-:W-:Y:S01]  /*6fe0*/  FSEL R83, R83, -INF , !P5 ;  /* 0xff80000053537808 */ /* 0x000fe20006800000 */
[--C-:B------:R-:W-:Y:S01]  /*6ff0*/  FFMA.FTZ R32, R32, UR33, -R0.reuse ;  /* 0x0000002120207c23 */ /* 0x100fe20008010800 */
[----:B------:R-:W-:Y:S01]  /*7000*/  ISETP.LT.OR P3, PT, R11, 0x12, P3 ;  /* 0x000000120b00780c */ /* 0x000fe20001f61670 */
[----:B------:R-:W0:Y:S01]  /*7010*/  MUFU.EX2 R7, R7 ;  /* 0x0000000700077308 */ /* 0x000e220000000800 */
[----:B------:R-:W-:Y:S01]  /*7020*/  FSEL R86, R86, -INF , !P4 ;  /* 0xff80000056567808 */ /* 0x000fe20006000000 */
[--C-:B------:R-:W-:Y:S01]  /*7030*/  FFMA.FTZ R33, R33, UR33, -R0.reuse ;  /* 0x0000002121217c23 */ /* 0x100fe20008010800 */
[----:B------:R-:W-:Y:S01]  /*7040*/  FSEL R35, R35, -INF , !P3 ;  /* 0xff80000023237808 */ /* 0x000fe20005800000 */
[--C-:B------:R-:W-:Y:S01]  /*7050*/  FFMA.FTZ R36, R36, UR33, -R0.reuse ;  /* 0x0000002124247c23 */ /* 0x100fe20008010800 */
[----:B------:R-:W-:Y:S01]  /*7060*/  ISETP.GT.AND P3, PT, R10, 0x21, P2 ;  /* 0x000000210a00780c */ /* 0x000fe20001764270 */
[--C-:B------:R-:W-:Y:S01]  /*7070*/  FFMA.FTZ R37, R37, UR33, -R0.reuse ;  /* 0x0000002125257c23 */ /* 0x100fe20008010800 */
[--C-:B------:R-:W-:Y:S01]  /*7080*/  FFMA.FTZ R40, R40, UR33, -R0.reuse ;  /* 0x0000002128287c23 */ /* 0x100fe20008010800 */
[----:B------:R-:W1:Y:S01]  /*7090*/  MUFU.EX2 R25, R25 ;  /* 0x0000001900197308 */ /* 0x000e620000000800 */
[----:B------:R-:W-:Y:S01]  /*70a0*/  ISETP.LT.OR P3, PT, R11, 0x22, P3 ;  /* 0x000000220b00780c */ /* 0x000fe20001f61670 */
[--C-:B------:R-:W-:Y:S01]  /*70b0*/  FFMA.FTZ R41, R41, UR33, -R0.reuse ;  /* 0x0000002129297c23 */ /* 0x100fe20008010800 */
[--C-:B------:R-:W-:Y:S01]  /*70c0*/  FFMA.FTZ R44, R44, UR33, -R0.reuse ;  /* 0x000000212c2c7c23 */ /* 0x100fe20008010800 */
[--C-:B------:R-:W-:Y:S01]  /*70d0*/  FFMA.FTZ R45, R45, UR33, -R0.reuse ;  /* 0x000000212d2d7c23 */ /* 0x100fe20008010800 */
[----:B------:R-:W-:Y:S01]  /*70e0*/  FSEL R43, R43, -INF , !P3 ;  /* 0xff8000002b2b7808 */ /* 0x000fe20005800000 */
[----:B------:R-:W-:Y:S01]  /*70f0*/  FFMA.FTZ R48, R48, UR33, -R0 ;  /* 0x0000002130307c23 */ /* 0x000fe20008010800 */
[----:B------:R-:W-:Y:S01]  /*7100*/  ISETP.GT.AND P3, PT, R10, 0x31, P2 ;  /* 0x000000310a00780c */ /* 0x000fe20001764270 */
[----:B------:R-:W-:Y:S01]  /*7110*/  MUFU.EX2 R29, R29 ;  /* 0x0000001d001d7308 */ /* 0x000fe20000000800 */
[----:B0-----:R-:W-:Y:S01]  /*7120*/  FFMA.FTZ R4, R7, R4, R8 ;  /* 0x0000000407047223 */ /* 0x001fe20000010008 */
[--C-:B------:R-:W-:Y:S01]  /*7130*/  FFMA.FTZ R49, R49, UR33, -R0.reuse ;  /* 0x0000002131317c23 */ /* 0x100fe20008010800 */
[----:B------:R-:W-:Y:S01]  /*7140*/  ISETP.LT.OR P3, PT, R11, 0x32, P3 ;  /* 0x000000320b00780c */ /* 0x000fe20001f61670 */
[--C-:B------:R-:W-:Y:S01]  /*7150*/  FFMA.FTZ R52, R52, UR33, -R0.reuse ;  /* 0x0000002134347c23 */ /* 0x100fe20008010800 */
[--C-:B------:R-:W-:Y:S01]  /*7160*/  FFMA.FTZ R53, R53, UR33, -R0.reuse ;  /* 0x0000002135357c23 */ /* 0x100fe20008010800 */
[----:B------:R-:W-:Y:S01]  /*7170*/  FFMA.FTZ R56, R56, UR33, -R0 ;  /* 0x0000002138387c23 */ /* 0x000fe20008010800 */
[----:B------:R-:W-:Y:S01]  /*7180*/  FSEL R51, R51, -INF , !P3 ;  /* 0xff80000033337808 */ /* 0x000fe20005800000 */
[----:B------:R-:W-:Y:S01]  /*7190*/  MUFU.EX2 R33, R33 ;  /* 0x0000002100217308 */ /* 0x000fe20000000800 */
[----:B------:R-:W-:Y:S01]  /*71a0*/  ISETP.GT.AND P3, PT, R10, 0x41, P2 ;  /* 0x000000410a00780c */ /* 0x000fe20001764270 */
[C---:B-1----:R-:W-:Y:S01]  /*71b0*/  FADD.FTZ R4, R25.reuse, R4 ;  /* 0x0000000419047221 */ /* 0x042fe20000010000 */
[----:B------:R-:W-:Y:S01]  /*71c0*/  F2FP.F16.F32.PACK_AB R8, R25, R8 ;  /* 0x000000081908723e */ /* 0x000fe200000000ff */
[--C-:B------:R-:W-:Y:S01]  /*71d0*/  FFMA.FTZ R57, R57, UR33, -R0.reuse ;  /* 0x0000002139397c23 */ /* 0x100fe20008010800 */
[----:B------:R-:W-:Y:S01]  /*71e0*/  ISETP.LT.OR P3, PT, R11, 0x42, P3 ;  /* 0x000000420b00780c */ /* 0x000fe20001f61670 */
[--C-:B------:R-:W-:Y:S01]  /*71f0*/  FFMA.FTZ R60, R60, UR33, -R0.reuse ;  /* 0x000000213c3c7c23 */ /* 0x100fe20008010800 */
[--C-:B------:R-:W-:Y:S01]  /*7200*/  FFMA.FTZ R61, R61, UR33, -R0.reuse ;  /* 0x000000213d3d7c23 */ /* 0x100fe20008010800 */
[----:B------:R-:W-:Y:S01]  /*7210*/  MUFU.EX2 R37, R37 ;  /* 0x0000002500257308 */ /* 0x000fe20000000800 */
[----:B------:R-:W-:Y:S01]  /*7220*/  FSEL R59, R59, -INF , !P3 ;  /* 0xff8000003b3b7808 */ /* 0x000fe20005800000 */
[--C-:B------:R-:W-:Y:S01]  /*7230*/  FFMA.FTZ R64, R64, UR33, -R0.reuse ;  /* 0x0000002140407c23 */ /* 0x100fe20008010800 */
[----:B------:R-:W-:Y:S01]  /*7240*/  ISETP.GT.AND P3, PT, R10, 0x51, P2 ;  /* 0x000000510a00780c */ /* 0x000fe20001764270 */
[--C-:B------:R-:W-:Y:S01]  /*7250*/  FFMA.FTZ R65, R65, UR33, -R0.reuse ;  /* 0x0000002141417c23 */ /* 0x100fe20008010800 */
[--C-:B------:R-:W-:Y:S01]  /*7260*/  FFMA.FTZ R68, R68, UR33, -R0.reuse ;  /* 0x0000002144447c23 */ /* 0x100fe20008010800 */
[--C-:B------:R-:W-:Y:S01]  /*7270*/  FFMA.FTZ R69, R69, UR33, -R0.reuse ;  /* 0x0000002145457c23 */ /* 0x100fe20008010800 */
[----:B------:R-:W-:Y:S01]  /*7280*/  ISETP.LT.OR P3, PT, R11, 0x52, P3 ;  /* 0x000000520b00780c */ /* 0x000fe20001f61670 */
[----:B------:R-:W-:Y:S01]  /*7290*/  MUFU.EX2 R24, R40 ;  /* 0x0000002800187308 */ /* 0x000fe20000000800 */
[--C-:B------:R-:W-:Y:S01]  /*72a0*/  FFMA.FTZ R72, R72, UR33, -R0.reuse ;  /* 0x0000002148487c23 */ /* 0x100fe20008010800 */
[--C-:B------:R-:W-:Y:S01]  /*72b0*/  FFMA.FTZ R73, R73, UR33, -R0.reuse ;  /* 0x0000002149497c23 */ /* 0x100fe20008010800 */
[----:B------:R-:W-:Y:S01]  /*72c0*/  FSEL R67, R67, -INF , !P3 ;  /* 0xff80000043437808 */ /* 0x000fe20005800000 */
[--C-:B------:R-:W-:Y:S01]  /*72d0*/  FFMA.FTZ R76, R76, UR33, -R0.reuse ;  /* 0x000000214c4c7c23 */ /* 0x100fe20008010800 */
[----:B------:R-:W-:Y:S01]  /*72e0*/  ISETP.GT.AND P3, PT, R10, 0x61, P2 ;  /* 0x000000610a00780c */ /* 0x000fe20001764270 */
[--C-:B------:R-:W-:Y:S01]  /*72f0*/  FFMA.FTZ R77, R77, UR33, -R0.reuse ;  /* 0x000000214d4d7c23 */ /* 0x100fe20008010800 */
[--C-:B------:R-:W-:Y:S01]  /*7300*/  FFMA.FTZ R80, R80, UR33, -R0.reuse ;  /* 0x0000002150507c23 */ /* 0x100fe20008010800 */
[----:B------:R-:W-:Y:S01]  /*7310*/  MUFU.EX2 R41, R41 ;  /* 0x0000002900297308 */ /* 0x000fe20000000800 */
[----:B------:R-:W-:Y:S01]  /*7320*/  ISETP.LT.OR P3, PT, R11, 0x62, P3 ;  /* 0x000000620b00780c */ /* 0x000fe20001f61670 */
[--C-:B------:R-:W-:Y:S01]  /*7330*/  FFMA.FTZ R81, R81, UR33, -R0.reuse ;  /* 0x0000002151517c23 */ /* 0x100fe20008010800 */
[--C-:B------:R-:W-:Y:S01]  /*7340*/  FFMA.FTZ R84, R84, UR33, -R0.reuse ;  /* 0x0000002154547c23 */ /* 0x100fe20008010800 */
[----:B------:R-:W-:Y:S01]  /*7350*/  FFMA.FTZ R0, R85, UR33, -R0 ;  /* 0x0000002155007c23 */ /* 0x000fe20008010800 */
[----:B------:R-:W-:Y:S01]  /*7360*/  FSEL R75, R75, -INF , !P3 ;  /* 0xff8000004b4b7808 */ /* 0x000fe20005800000 */
[-C--:B------:R-:W-:Y:S01]  /*7370*/  FMUL.FTZ R88, R88, R7.reuse ;  /* 0x0000000758587220 */ /* 0x080fe20000410000 */
[C---:B------:R-:W-:Y:S01]  /*7380*/  ISETP.GT.AND P3, PT, R10.reuse, 0x70, P2 ;  /* 0x000000700a00780c */ /* 0x040fe20001764270 */
[----:B------:R-:W-:Y:S01]  /*7390*/  MUFU.EX2 R45, R45 ;  /* 0x0000002d002d7308 */ /* 0x000fe20000000800 */
[----:B------:R-:W-:Y:S01]  /*73a0*/  ISETP.GT.AND P2, PT, R10, 0x79, P2 ;  /* 0x000000790a00780c */ /* 0x000fe20001744270 */
[----:B------:R-:W-:Y:S01]  /*73b0*/  FMUL.FTZ R89, R89, R7 ;  /* 0x0000000759597220 */ /* 0x000fe20000410000 */
[----:B------:R-:W-:Y:S01]  /*73c0*/  FMNMX.FTZ R10, R26, R5, !PT ;  /* 0x000000051a0a7209 */ /* 0x000fe20007810000 */
[-C--:B------:R-:W-:Y:S01]  /*73d0*/  FMUL.FTZ R92, R92, R7.reuse ;  /* 0x000000075c5c7220 */ /* 0x080fe20000410000 */
[----:B------:R-:W-:Y:S01]  /*73e0*/  ISETP.LT.OR P3, PT, R11, 0x71, P3 ;  /* 0x000000710b00780c */ /* 0x000fe20001f61670 */
[-C--:B------:R-:W-:Y:S01]  /*73f0*/  FMUL.FTZ R93, R93, R7.reuse ;  /* 0x000000075d5d7220 */ /* 0x080fe20000410000 */
[----:B------:R-:W-:Y:S01]  /*7400*/  FMNMX.FTZ R9, R27, R10, !PT ;  /* 0x0000000a1b097209 */ /* 0x000fe20007810000 */
[----:B------:R-:W-:Y:S01]  /*7410*/  MUFU.EX2 R49, R49 ;  /* 0x0000003100317308 */ /* 0x000fe20000000800 */
[----:B------:R-:W-:Y:S01]  /*7420*/  FSEL R82, R82, -INF , !P3 ;  /* 0xff80000052527808 */ /* 0x000fe20005800000 */
        /* <DEDUP_REMOVED lines=11> */
[-C--:B------:R-:W-:Y:S01]  /*74e0*/  FMUL.FTZ R105, R105, R7.reuse ;  /* 0x0000000769697220 */ /* 0x080fe20000410000 */
[-C--:B------:R-:W-:Y:S01]  /*74f0*/  FMUL.FTZ R108, R108, R7.reuse ;  /* 0x000000076c6c7220 */ /* 0x080fe20000410000 */
[----:B------:R-:W-:Y:S01]  /*7500*/  FMNMX.FTZ R9, R35, R10, !PT ;  /* 0x0000000a23097209 */ /* 0x000fe20007810000 */
[----:B------:R-:W-:Y:S01]  /*7510*/  MUFU.EX2 R56, R56 ;  /* 0x0000003800387308 */ /* 0x000fe20000000800 */
[-C--:B------:R-:W-:Y:S01]  /*7520*/  FMUL.FTZ R109, R109, R7.reuse ;  /* 0x000000076d6d7220 */ /* 0x080fe20000410000 */
        /* <DEDUP_REMOVED lines=18> */
[----:B------:R-:W-:-:S03]  /*7650*/  FMUL.FTZ R133, R133, R7 ;  /* 0x0000000785857220 */ /* 0x000fc60000410000 */
        /* <DEDUP_REMOVED lines=25> */
[----:B------:R-:W0:Y:S03]  /*77f0*/  MUFU.EX2 R10, R28 ;  /* 0x0000001c000a7308 */ /* 0x000e260000000800 */
[----:B------:R-:W-:-:S04]  /*7800*/  FMNMX.FTZ R9, R82, R9, !PT ;  /* 0x0000000952097209 */ /* 0x000fc80007810000 */
[----:B------:R-:W-:Y:S01]  /*7810*/  FMNMX.FTZ R9, R83, R9, !PT ;  /* 0x0000000953097209 */ /* 0x000fe20007810000 */
[----:B------:R-:W-:Y:S03]  /*7820*/  MUFU.EX2 R28, R48 ;  /* 0x00000030001c7308 */ /* 0x000fe60000000800 */
[----:B------:R-:W-:-:S04]  /*7830*/  FMNMX.FTZ R12, R86, R9, !PT ;  /* 0x00000009560c7209 */ /* 0x000fc80007810000 */
[----:B------:R-:W-:Y:S01]  /*7840*/  FMNMX.FTZ R12, R87, R12, !PT ;  /* 0x0000000c570c7209 */ /* 0x000fe20007810000 */
[----:B------:R-:W-:Y:S01]  /*7850*/  MUFU.EX2 R77, R77 ;  /* 0x0000004d004d7308 */ /* 0x000fe20000000800 */
[----:B0-----:R-:W-:Y:S01]  /*7860*/  FADD.FTZ R4, R10, R4 ;  /* 0x000000040a047221 */ /* 0x001fe20000010000 */
[C---:B------:R-:W-:Y:S02]  /*7870*/  F2FP.F16.F32.PACK_AB R10, R29.reuse, R10 ;  /* 0x0000000a1d0a723e */ /* 0x040fe400000000ff */
[----:B------:R-:W0:Y:S01]  /*7880*/  SHFL.BFLY PT, R9, R12, 0x2, 0x1f ;  /* 0x0c401f000c097f89 */ /* 0x000e2200000e0000 */
[----:B------:R-:W-:-:S03]  /*7890*/  FADD.FTZ R13, R29, R4 ;  /* 0x000000041d0d7221 */ /* 0x000fc60000010000 */
[----:B------:R-:W-:Y:S08]  /*78a0*/  MUFU.EX2 R80, R80 ;  /* 0x0000005000507308 */ /* 0x000ff00000000800 */
[----:B------:R-:W-:Y:S08]  /*78b0*/  MUFU.EX2 R81, R81 ;  /* 0x0000005100517308 */ /* 0x000ff00000000800 */
[----:B------:R-:W-:Y:S01]  /*78c0*/  MUFU.EX2 R84, R84 ;  /* 0x0000005400547308 */ /* 0x000fe20000000800 */
[----:B0-----:R-:W-:-:S07]  /*78d0*/  FMNMX.FTZ R12, R12, R9, !PT ;  /* 0x000000090c0c7209 */ /* 0x001fce0007810000 */
[----:B------:R-:W-:Y:S01]  /*78e0*/  MUFU.EX2 R0, R0 ;  /* 0x0000000000007308 */ /* 0x000fe20000000800 */
[----:B------:R-:W0:Y:S02]  /*78f0*/  SHFL.BFLY PT, R9, R12, 0x1, 0x1f ;  /* 0x0c201f000c097f89 */ /* 0x000e2400000e0000 */
[----:B0-----:R-:W-:Y:S01]  /*7900*/  FMNMX.FTZ R12, R12, R9, !PT ;  /* 0x000000090c0c7209 */ /* 0x001fe20007810000 */
[----:B------:R-:W-:Y:S01]  /*7910*/  IMAD.U32 R9, RZ, RZ, UR48 ;  /* 0x00000030ff097e24 */ /* 0x000fe2000f8e00ff */
[----:B------:R-:W-:Y:S02]  /*7920*/  UMOV UR48, UR57 ;  /* 0x0000003900307c82 */ /* 0x000fe40008000000 */
[C---:B------:R-:W-:Y:S01]  /*7930*/  FSETP.NEU.FTZ.AND P2, PT, R12.reuse, -INF , PT ;  /* 0xff8000000c00780b */ /* 0x040fe20003f5d000 */
[----:B------:R-:W-:Y:S01]  /*7940*/  FMUL.FTZ R4, R12, UR33 ;  /* 0x000000210c047c20 */ /* 0x000fe20008410000 */
[----:B------:R-:W-:-:S04]  /*7950*/  @!P1 LEA R9, R9, UR42, 0x3 ;  /* 0x0000002a09099c11 */ /* 0x000fc8000f8e18ff */
[----:B------:R-:W-:Y:S01]  /*7960*/  FSEL R4, R4, RZ, P2 ;  /* 0x000000ff04047208 */ /* 0x000fe20001000000 */
[----:B------:R-:W-:-:S04]  /*7970*/  @!P1 VIADD R9, R9, 0x2d860 ;  /* 0x0002d86009099836 */ /* 0x000fc80000000000 */
[--C-:B------:R-:W-:Y:S01]  /*7980*/  FFMA.FTZ R14, R26, UR33, -R4.reuse ;  /* 0x000000211a0e7c23 */ /* 0x100fe20008010804 */
[--C-:B------:R-:W-:Y:S01]  /*7990*/  FFMA.FTZ R15, R27, UR33, -R4.reuse ;  /* 0x000000211b0f7c23 */ /* 0x100fe20008010804 */
[--C-:B------:R-:W-:Y:S01]  /*79a0*/  FFMA.FTZ R20, R30, UR33, -R4.reuse ;  /* 0x000000211e147c23 */ /* 0x100fe20008010804 */
[--C-:B------:R-:W-:Y:S01]  /*79b0*/  FFMA.FTZ R21, R31, UR33, -R4.reuse ;  /* 0x000000211f157c23 */ /* 0x100fe20008010804 */
[----:B------:R-:W-:Y:S01]  /*79c0*/  @!P1 PRMT R9, RZ, 0x654, R9 ;  /* 0x00000654ff099816 */ /* 0x000fe20000000009 */
[--C-:B------:R-:W-:Y:S01]  /*79d0*/  FFMA.FTZ R25, R38, UR33, -R4.reuse ;  /* 0x0000002126197c23 */ /* 0x100fe20008010804 */
[----:B------:R-:W-:Y:S01]  /*79e0*/  MUFU.EX2 R14, R14 ;  /* 0x0000000e000e7308 */ /* 0x000fe20000000800 */
[--C-:B------:R-:W-:Y:S01]  /*79f0*/  FFMA.FTZ R27, R39, UR33, -R4.reuse ;  /* 0x00000021271b7c23 */ /* 0x100fe20008010804 */
[----:B------:R0:W-:Y:S01]  /*7a00*/  @!P1 SYNCS.ARRIVE.TRANS64.RED.A1T0 RZ, [R9+URZ], RZ ;  /* 0x000000ff09ff99a7 */ /* 0x0001e2000810043f */
        /* <DEDUP_REMOVED lines=16> */
[----:B------:R-:W-:-:S05]  /*7b10*/  FFMA.FTZ R74, R74, UR33, -R4 ;  /* 0x000000214a4a7c23 */ /* 0x000fca0008010804 */
[----:B------:R-:W1:Y:S01]  /*7b20*/  MUFU.EX2 R21, R21 ;  /* 0x0000001500157308 */ /* 0x000e620000000800 */
[----:B0-----:R-:W-:-:S07]  /*7b30*/  F2FP.F16.F32.PACK_AB R9, R15, R14 ;  /* 0x0000000e0f09723e */ /* 0x001fce00000000ff */
[----:B------:R-:W-:Y:S08]  /*7b40*/  MUFU.EX2 R25, R25 ;  /* 0x0000001900197308 */ /* 0x000ff00000000800 */
[----:B------:R-:W-:Y:S01]  /*7b50*/  MUFU.EX2 R26, R44 ;  /* 0x0000002c001a7308 */ /* 0x000fe20000000800 */
[----:B-1----:R-:W-:-:S05]  /*7b60*/  F2FP.F16.F32.PACK_AB R11, R21, R20 ;  /* 0x00000014150b723e */ /* 0x002fca00000000ff */
[----:B------:R0:W-:Y:S02]  /*7b70*/  STSM.16.M88.4 [R17+0x21800], R8 ;  /* 0x0218000811007844 */ /* 0x0001e40000000200 */
[----:B------:R-:W-:Y:S08]  /*7b80*/  MUFU.EX2 R27, R27 ;  /* 0x0000001b001b7308 */ /* 0x000ff00000000800 */
[----:B------:R-:W-:Y:S01]  /*7b90*/  MUFU.EX2 R31, R31 ;  /* 0x0000001f001f7308 */ /* 0x000fe20000000800 */
[--C-:B0-----:R-:W-:Y:S01]  /*7ba0*/  FFMA.FTZ R9, R34, UR33, -R4.reuse ;  /* 0x0000002122097c23 */ /* 0x101fe20008010804 */
[----:B------:R-:W-:-:S06]  /*7bb0*/  FFMA.FTZ R11, R35, UR33, -R4 ;  /* 0x00000021230b7c23 */ /* 0x000fcc0008010804 */
[----:B------:R0:W1:Y:S01]  /*7bc0*/  MUFU.EX2 R8, R32 ;  /* 0x0000002000087308 */ /* 0x0000620000000800 */
[--C-:B------:R-:W-:Y:S01]  /*7bd0*/  FFMA.FTZ R35, R43, UR33, -R4.reuse ;  /* 0x000000212b237c23 */ /* 0x100fe20008010804 */
[----:B------:R-:W-:-:S06]  /*7be0*/  FFMA.FTZ R34, R54, UR33, -R4 ;  /* 0x0000002136227c23 */ /* 0x000fcc0008010804 */
[----:B------:R-:W-:Y:S01]  /*7bf0*/  MUFU.EX2 R9, R9 ;  /* 0x0000000900097308 */ /* 0x000fe20000000800 */
[----:B0-----:R-:W-:Y:S02]  /*7c00*/  FSEL R32, R12, RZ, P2 ;  /* 0x000000ff0c207208 */ /* 0x001fe40001000000 */
[C---:B------:R-:W-:Y:S01]  /*7c10*/  ISETP.GT.AND P2, PT, R2.reuse, UR58, PT ;  /* 0x0000003a02007c0c */ /* 0x040fe2000bf44270 */
[----:B------:R-:W-:Y:S02]  /*7c20*/  VIADD R2, R2, 0xffffffff ;  /* 0xffffffff02027836 */ /* 0x000fe40000000000 */
[----:B------:R-:W-:Y:S02]  /*7c30*/  FADD.FTZ R32, -R32, R5 ;  /* 0x0000000520207221 */ /* 0x000fe40000010100 */
[----:B------:R0:W2:Y:S02]  /*7c40*/  MUFU.EX2 R10, R36 ;  /* 0x00000024000a7308 */ /* 0x0000a40000000800 */
[----:B------:R-:W-:Y:S01]  /*7c50*/  FMUL.FTZ R5, R32, UR33 ;  /* 0x0000002120057c20 */ /* 0x000fe20008410000 */
[----:B------:R-:W-:-:S05]  /*7c60*/  FFMA.FTZ R32, R51, UR33, -R4 ;  /* 0x0000002133207c23 */ /* 0x000fca0008010804 */
[----:B------:R-:W3:Y:S01]  /*7c70*/  MUFU.EX2 R5, R5 ;  /* 0x0000000500057308 */ /* 0x000ee20000000800 */
[----:B0-----:R-:W-:Y:S01]  /*7c80*/  FFMA.FTZ R36, R46, UR33, -R4 ;  /* 0x000000212e247c23 */ /* 0x001fe20008010804 */
[----:B-1----:R-:W-:Y:S01]  /*7c90*/  FADD.FTZ R46, R8, R13 ;  /* 0x0000000d082e7221 */ /* 0x002fe20000010000 */
[----:B------:R-:W-:-:S03]  /*7ca0*/  F2FP.F16.F32.PACK_AB R8, R33, R8 ;  /* 0x000000082108723e */ /* 0x000fc600000000ff */
[----:B------:R-:W-:Y:S02]  /*7cb0*/  FADD.FTZ R13, R33, R46 ;  /* 0x0000002e210d7221 */ /* 0x000fe40000010000 */
[----:B------:R-:W0:Y:S02]  /*7cc0*/  MUFU.EX2 R11, R11 ;  /* 0x0000000b000b7308 */ /* 0x000e240000000800 */
[----:B--2---:R-:W-:Y:S01]  /*7cd0*/  FADD.FTZ R46, R10, R13 ;  /* 0x0000000d0a2e7221 */ /* 0x004fe20000010000 */
[----:B------:R-:W-:-:S05]  /*7ce0*/  F2FP.F16.F32.PACK_AB R10, R37, R10 ;  /* 0x0000000a250a723e */ /* 0x000fca00000000ff */
[----:B------:R-:W1:Y:S01]  /*7cf0*/  MUFU.EX2 R35, R35 ;  /* 0x0000002300237308 */ /* 0x000e620000000800 */
[----:B---3--:R-:W-:Y:S01]  /*7d00*/  FFMA.FTZ R14, R5, R3, R14 ;  /* 0x00000003050e7223 */ /* 0x008fe2000001000e */
[----:B------:R-:W-:Y:S01]  /*7d10*/  FFMA.FTZ R3, R55, UR33, -R4 ;  /* 0x0000002137037c23 */ /* 0x000fe20008010804 */
[-C--:B------:R-:W-:Y:S01]  /*7d20*/  FMUL.FTZ R90, R90, R5.reuse ;  /* 0x000000055a5a7220 */ /* 0x080fe20000410000 */
[-C--:B------:R-:W-:Y:S01]  /*7d30*/  FMUL.FTZ R91, R91, R5.reuse ;  /* 0x000000055b5b7220 */ /* 0x080fe20000410000 */
[----:B------:R-:W-:Y:S01]  /*7d40*/  FADD.FTZ R39, R15, R14 ;  /* 0x0000000e0f277221 */ /* 0x000fe20000010000 */
[--C-:B------:R-:W-:Y:S01]  /*7d50*/  FFMA.FTZ R14, R58, UR33, -R4.reuse ;  /* 0x000000213a0e7c23 */ /* 0x100fe20008010804 */
[--C-:B------:R-:W-:Y:S01]  /*7d60*/  FFMA.FTZ R15, R59, UR33, -R4.reuse ;  /* 0x000000213b0f7c23 */ /* 0x100fe20008010804 */
[----:B------:R-:W2:Y:S01]  /*7d70*/  MUFU.EX2 R36, R36 ;  /* 0x0000002400247308 */ /* 0x000ea20000000800 */
[----:B------:R-:W-:Y:S01]  /*7d80*/  FADD.FTZ R39, R20, R39 ;  /* 0x0000002714277221 */ /* 0x000fe20000010000 */
[--C-:B------:R-:W-:Y:S01]  /*7d90*/  FFMA.FTZ R20, R62, UR33, -R4.reuse ;  /* 0x000000213e147c23 */ /* 0x100fe20008010804 */
[----:B------:R-:W-:Y:S01]  /*7da0*/  FFMA.FTZ R4, R87, UR33, -R4 ;  /* 0x0000002157047c23 */ /* 0x000fe20008010804 */
[-C--:B------:R-:W-:Y:S01]  /*7db0*/  FMUL.FTZ R94, R94, R5.reuse ;  /* 0x000000055e5e7220 */ /* 0x080fe20000410000 */
[----:B------:R-:W-:Y:S01]  /*7dc0*/  FADD.FTZ R44, R21, R39 ;  /* 0x00000027152c7221 */ /* 0x000fe20000010000 */
[----:B------:R-:W-:Y:S01]  /*7dd0*/  FADD.FTZ R21, R37, R46 ;  /* 0x0000002e25157221 */ /* 0x000fe20000010000 */
[-C--:B------:R-:W-:Y:S01]  /*7de0*/  FMUL.FTZ R95, R95, R5.reuse ;  /* 0x000000055f5f7220 */ /* 0x080fe20000410000 */
[----:B------:R-:W3:Y:S01]  /*7df0*/  MUFU.EX2 R38, R38 ;  /* 0x0000002600267308 */ /* 0x000ee20000000800 */
[----:B------:R-:W-:Y:S01]  /*7e00*/  FADD.FTZ R44, R9, R44 ;  /* 0x0000002c092c7221 */ /* 0x000fe20000010000 */
[----:B------:R-:W-:Y:S01]  /*7e10*/  FADD.FTZ R46, R24, R21 ;  /* 0x00000015182e7221 */ /* 0x000fe20000010000 */
[----:B------:R-:W-:Y:S01]  /*7e20*/  F2FP.F16.F32.PACK_AB R24, R41, R24 ;  /* 0x000000182918723e */ /* 0x000fe200000000ff */
[----:B------:R-:W-:Y:S01]  /*7e30*/  FMUL.FTZ R98, R98, R5 ;  /* 0x0000000562627220 */ /* 0x000fe20000410000 */
[----:B0-----:R-:W-:Y:S01]  /*7e40*/  FADD.FTZ R44, R11, R44 ;  /* 0x0000002c0b2c7221 */ /* 0x001fe20000010000 */
[----:B------:R-:W-:Y:S01]  /*7e50*/  FADD.FTZ R21, R41, R46 ;  /* 0x0000002e29157221 */ /* 0x000fe20000010000 */
[----:B------:R-:W-:Y:S01]  /*7e60*/  F2FP.F16.F32.PACK_AB R9, R11, R9 ;  /* 0x000000090b09723e */ /* 0x000fe200000000ff */
[----:B------:R-:W0:Y:S01]  /*7e70*/  MUFU.EX2 R29, R29 ;  /* 0x0000001d001d7308 */ /* 0x000e220000000800 */
[----:B------:R-:W-:Y:S01]  /*7e80*/  FADD.FTZ R44, R25, R44 ;  /* 0x0000002c192c7221 */ /* 0x000fe20000010000 */
[----:B------:R-:W-:Y:S01]  /*7e90*/  FADD.FTZ R46, R26, R21 ;  /* 0x000000151a2e7221 */ /* 0x000fe20000010000 */
[----:B------:R-:W-:Y:S01]  /*7ea0*/  F2FP.F16.F32.PACK_AB R11, R27, R25 ;  /* 0x000000191b0b723e */ /* 0x000fe200000000ff */
[----:B------:R-:W-:Y:S01]  /*7eb0*/  FMUL.FTZ R99, R99, R5 ;  /* 0x0000000563637220 */ /* 0x000fe20000410000 */
[----:B------:R-:W-:Y:S01]  /*7ec0*/  FADD.FTZ R44, R27, R44 ;  /* 0x0000002c1b2c7221 */ /* 0x000fe20000010000 */
[----:B------:R-:W-:Y:S01]  /*7ed0*/  FADD.FTZ R43, R45, R46 ;  /* 0x0000002e2d2b7221 */ /* 0x000fe20000010000 */
[----:B-1----:R-:W-:Y:S01]  /*7ee0*/  F2FP.F16.F32.PACK_AB R25, R35, R31 ;  /* 0x0000001f2319723e */ /* 0x002fe200000000ff */
[----:B------:R-:W1:Y:S01]  /*7ef0*/  MUFU.EX2 R30, R52 ;  /* 0x00000034001e7308 */ /* 0x000e620000000800 */
[----:B------:R-:W-:Y:S01]  /*7f00*/  FADD.FTZ R44, R31, R44 ;  /* 0x0000002c1f2c7221 */ /* 0x000fe20000010000 */
[----:B------:R-:W-:Y:S01]  /*7f10*/  FADD.FTZ R46, R28, R43 ;  /* 0x0000002b1c2e7221 */ /* 0x000fe20000010000 */
[----:B------:R-:W-:Y:S01]  /*7f20*/  F2FP.F16.F32.PACK_AB R26, R45, R26 ;  /* 0x0000001a2d1a723e */ /* 0x000fe200000000ff */
[----:B------:R4:W-:Y:S01]  /*7f30*/  STSM.16.M88.4 [R22], R8 ;  /* 0x0000000816007844 */ /* 0x0009e20000000200 */
[----:B------:R-:W-:Y:S01]  /*7f40*/  FADD.FTZ R21, R35, R44 ;  /* 0x0000002c23157221 */ /* 0x000fe20000010000 */
[C---:B------:R-:W-:Y:S01]  /*7f50*/  FADD.FTZ R47, R49.reuse, R46 ;  /* 0x0000002e312f7221 */ /* 0x040fe20000010000 */
[----:B------:R-:W-:Y:S01]  /*7f60*/  F2FP.F16.F32.PACK_AB R28, R49, R28 ;  /* 0x0000001c311c723e */ /* 0x000fe200000000ff */
[----:B------:R-:W5:Y:S01]  /*7f70*/  MUFU.EX2 R32, R32 ;  /* 0x0000002000207308 */ /* 0x000f620000000800 */
[----:B--2---:R-:W-:Y:S01]  /*7f80*/  FADD.FTZ R21, R36, R21 ;  /* 0x0000001524157221 */ /* 0x004fe20000010000 */
[-C--:B------:R-:W-:Y:S01]  /*7f90*/  FMUL.FTZ R102, R102, R5.reuse ;  /* 0x0000000566667220 */ /* 0x080fe20000410000 */
[-C--:B------:R-:W-:Y:S01]  /*7fa0*/  FMUL.FTZ R103, R103, R5.reuse ;  /* 0x0000000567677220 */ /* 0x080fe20000410000 */
[-C--:B------:R-:W-:Y:S01]  /*7fb0*/  FMUL.FTZ R106, R106, R5.reuse ;  /* 0x000000056a6a7220 */ /* 0x080fe20000410000 */
[----:B---3--:R-:W-:Y:S01]  /*7fc0*/  FADD.FTZ R44, R38, R21 ;  /* 0x00000015262c7221 */ /* 0x008fe20000010000 */
[-C--:B------:R-:W-:Y:S01]  /*7fd0*/  FMUL.FTZ R107, R107, R5.reuse ;  /* 0x000000056b6b7220 */ /* 0x080fe20000410000 */
[-C--:B------:R-:W-:Y:S01]  /*7fe0*/  FMUL.FTZ R110, R110, R5.reuse ;  /* 0x000000056e6e7220 */ /* 0x080fe20000410000 */
[----:B------:R-:W2:Y:S01]  /*7ff0*/  MUFU.EX2 R34, R34 ;  /* 0x0000002200227308 */ /* 0x000ea20000000800 */
[----:B0-----:R-:W-:Y:S01]  /*8000*/  FADD.FTZ R43, R29, R44 ;  /* 0x0000002c1d2b7221 */ /* 0x001fe20000010000 */
[----:B-1----:R-:W-:Y:S01]  /*8010*/  FADD.FTZ R44, R30, R47 ;  /* 0x0000002f1e2c7221 */ /* 0x002fe20000010000 */
[----:B------:R-:W-:Y:S01]  /*8020*/  F2FP.F16.F32.PACK_AB R30, R53, R30 ;  /* 0x0000001e351e723e */ /* 0x000fe200000000ff */
[----:B------:R-:W-:Y:S01]  /*8030*/  FMUL.FTZ R111, R111, R5 ;  /* 0x000000056f6f7220 */ /* 0x000fe20000410000 */
[----:B----4-:R-:W-:Y:S01]  /*8040*/  F2FP.F16.F32.PACK_AB R8, R57, R56 ;  /* 0x000000383908723e */ /* 0x010fe200000000ff */
[----:B------:R-:W-:Y:S01]  /*8050*/  FADD.FTZ R41, R53, R44 ;  /* 0x0000002c35297221 */ /* 0x000fe20000010000 */
[----:B------:R-:W-:Y:S01]  /*8060*/  F2FP.F16.F32.PACK_AB R10, R61, R60 ;  /* 0x0000003c3d0a723e */ /* 0x000fe200000000ff */
[----:B------:R-:W0:Y:S01]  /*8070*/  MUFU.EX2 R3, R3 ;  /* 0x0000000300037308 */ /* 0x000e220000000800 */
[----:B-----5:R-:W-:Y:S01]  /*8080*/  FADD.FTZ R43, R32, R43 ;  /* 0x0000002b202b7221 */ /* 0x020fe20000010000 */
[----:B------:R-:W-:Y:S01]  /*8090*/  FADD.FTZ R46, R56, R41 ;  /* 0x00000029382e7221 */ /* 0x000fe20000010000 */
[----:B------:R-:W-:Y:S01]  /*80a0*/  F2FP.F16.F32.PACK_AB R29, R32, R29 ;  /* 0x0000001d201d723e */ /* 0x000fe200000000ff */
[-C--:B------:R-:W-:Y:S01]  /*80b0*/  FMUL.FTZ R114, R114, R5.reuse ;  /* 0x0000000572727220 */ /* 0x080fe20000410000 */
[-C--:B------:R-:W-:Y:S01]  /*80c0*/  FMUL.FTZ R115, R115, R5.reuse ;  /* 0x0000000573737220 */ /* 0x080fe20000410000 */
[----:B------:R-:W-:Y:S01]  /*80d0*/  FADD.FTZ R41, R57, R46 ;  /* 0x0000002e39297221 */ /* 0x000fe20000010000 */
[-C--:B------:R-:W-:Y:S01]  /*80e0*/  FMUL.FTZ R118, R118, R5.reuse ;  /* 0x0000000576767220 */ /* 0x080fe20000410000 */
[----:B------:R-:W1:Y:S01]  /*80f0*/  MUFU.EX2 R14, R14 ;  /* 0x0000000e000e7308 */ /* 0x000e620000000800 */
[----:B--2---:R-:W-:Y:S01]  /*8100*/  FADD.FTZ R44, R34, R43 ;  /* 0x0000002b222c7221 */ /* 0x004fe20000010000 */
[----:B------:R-:W-:Y:S01]  /*8110*/  FADD.FTZ R46, R60, R41 ;  /* 0x000000293c2e7221 */ /* 0x000fe20000010000 */
[-C--:B------:R-:W-:Y:S01]  /*8120*/  FMUL.FTZ R119, R119, R5.reuse ;  /* 0x0000000577777220 */ /* 0x080fe20000410000 */
[-C--:B------:R-:W-:Y:S01]  /*8130*/  FMUL.FTZ R122, R122, R5.reuse ;  /* 0x000000057a7a7220 */ /* 0x080fe20000410000 */
[-C--:B------:R-:W-:Y:S01]  /*8140*/  FMUL.FTZ R123, R123, R5.reuse ;  /* 0x000000057b7b7220 */ /* 0x080fe20000410000 */
[----:B------:R-:W-:Y:S01]  /*8150*/  FADD.FTZ R35, R61, R46 ;  /* 0x0000002e3d237221 */ /* 0x000fe20000010000 */
[-C--:B------:R-:W-:Y:S01]  /*8160*/  FMUL.FTZ R126, R126, R5.reuse ;  /* 0x000000057e7e7220 */ /* 0x080fe20000410000 */
[----:B------:R-:W2:Y:S01]  /*8170*/  MUFU.EX2 R15, R15 ;  /* 0x0000000f000f7308 */ /* 0x000ea20000000800 */
[----:B0-----:R-:W-:Y:S01]  /*8180*/  FADD.FTZ R27, R3, R44 ;  /* 0x0000002c031b7221 */ /* 0x001fe20000010000 */
[-C--:B------:R-:W-:Y:S01]  /*8190*/  FMUL.FTZ R127, R127, R5.reuse ;  /* 0x000000057f7f7220 */ /* 0x080fe20000410000 */
[-C--:B------:R-:W-:Y:S01]  /*81a0*/  FMUL.FTZ R130, R130, R5.reuse ;  /* 0x0000000582827220 */ /* 0x080fe20000410000 */
[-C--:B------:R-:W-:Y:S01]  /*81b0*/  FMUL.FTZ R131, R131, R5.reuse ;  /* 0x0000000583837220 */ /* 0x080fe20000410000 */
[-C--:B------:R-:W-:Y:S01]  /*81c0*/  FMUL.FTZ R134, R134, R5.reuse ;  /* 0x0000000586867220 */ /* 0x080fe20000410000 */
[----:B------:R-:W-:Y:S01]  /*81d0*/  FMUL.FTZ R135, R135, R5 ;  /* 0x0000000587877220 */ /* 0x000fe20000410000 */
[----:B------:R-:W-:Y:S01]  /*81e0*/  IMAD.MOV.U32 R5, RZ, RZ, R12 ;  /* 0x000000ffff057224 */ /* 0x000fe200078e000c */
[----:B------:R-:W0:Y:S01]  /*81f0*/  MUFU.EX2 R20, R20 ;  /* 0x0000001400147308 */ /* 0x000e220000000800 */
[----:B-1----:R-:W-:Y:S01]  /*8200*/  FADD.FTZ R44, R14, R27 ;  /* 0x0000001b0e2c7221 */ /* 0x002fe20000010000 */
[----:B------:R-:W-:Y:S01]  /*8210*/  F2FP.F16.F32.PACK_AB R27, R38, R36 ;  /* 0x00000024261b723e */ /* 0x000fe200000000ff */
[----:B------:R-:W-:-:S04]  /*8220*/  FADD.FTZ R38, R64, R35 ;  /* 0x0000002340267221 */ /* 0x000fc80000010000 */
[----:B------:R1:W-:Y:S01]  /*8230*/  STSM.16.M88.4 [R19], R24 ;  /* 0x0000001813007844 */ /* 0x0003e20000000200 */
[----:B------:R-:W3:Y:S01]  /*8240*/  MUFU.EX2 R42, R42 ;  /* 0x0000002a002a7308 */ /* 0x000ee20000000800 */
[----:B--2---:R-:W-:-:S07]  /*8250*/  FADD.FTZ R31, R15, R44 ;  /* 0x0000002c0f1f7221 */ /* 0x004fce0000010000 */
[----:B------:R-:W2:Y:S01]  /*8260*/  MUFU.EX2 R13, R66 ;  /* 0x00000042000d7308 */ /* 0x000ea20000000800 */
[----:B0-----:R-:W-:Y:S01]  /*8270*/  FADD.FTZ R31, R20, R31 ;  /* 0x0000001f141f7221 */ /* 0x001fe20000010000 */
[----:B-1----:R-:W-:-:S06]  /*8280*/  F2FP.F16.F32.PACK_AB R26, R77, R76 ;  /* 0x0000004c4d1a723e */ /* 0x002fcc00000000ff */
[----:B------:R-:W0:Y:S01]  /*8290*/  MUFU.EX2 R39, R67 ;  /* 0x0000004300277308 */ /* 0x000e220000000800 */
[C---:B---3--:R-:W-:Y:S01]  /*82a0*/  FADD.FTZ R36, R42.reuse, R31 ;  /* 0x0000001f2a247221 */ /* 0x048fe20000010000 */
[----:B------:R-:W-:Y:S01]  /*82b0*/  FADD.FTZ R31, R65, R38 ;  /* 0x00000026411f7221 */ /* 0x000fe20000010000 */
[----:B------:R-:W-:-:S03]  /*82c0*/  F2FP.F16.F32.PACK_AB R11, R42, R20 ;  /* 0x000000142a0b723e */ /* 0x000fc600000000ff */
[----:B------:R-:W-:Y:S01]  /*82d0*/  FADD.FTZ R38, R68, R31 ;  /* 0x0000001f44267221 */ /* 0x000fe20000010000 */
[----:B------:R-:W-:Y:S01]  /*82e0*/  F2FP.F16.F32.PACK_AB R31, R3, R34 ;  /* 0x00000022031f723e */ /* 0x000fe200000000ff */
[----:B------:R-:W1:Y:S01]  /*82f0*/  MUFU.EX2 R33, R70 ;  /* 0x0000004600217308 */ /* 0x000e620000000800 */
[----:B--2---:R-:W-:Y:S01]  /*8300*/  FADD.FTZ R36, R13, R36 ;  /* 0x000000240d247221 */ /* 0x004fe20000010000 */
[----:B------:R-:W-:Y:S02]  /*8310*/  FADD.FTZ R9, R69, R38 ;  /* 0x0000002645097221 */ /* 0x000fe40000010000 */
[----:B------:R2:W-:Y:S02]  /*8320*/  STSM.16.M88.4 [R18], R28 ;  /* 0x0000001c12007844 */ /* 0x0005e40000000200 */
[----:B------:R-:W-:Y:S01]  /*8330*/  FADD.FTZ R24, R72, R9 ;  /* 0x0000000948187221 */ /* 0x000fe20000010000 */
[----:B------:R-:W-:Y:S01]  /*8340*/  F2FP.F16.F32.PACK_AB R9, R15, R14 ;  /* 0x0000000e0f09723e */ /* 0x000fe200000000ff */
[----:B------:R-:W3:Y:S01]  /*8350*/  MUFU.EX2 R37, R71 ;  /* 0x0000004700257308 */ /* 0x000ee20000000800 */
[----:B0-----:R-:W-:Y:S01]  /*8360*/  FADD.FTZ R36, R39, R36 ;  /* 0x0000002427247221 */ /* 0x001fe20000010000 */
[C---:B------:R-:W-:Y:S01]  /*8370*/  FADD.FTZ R15, R73.reuse, R24 ;  /* 0x00000018490f7221 */ /* 0x040fe20000010000 */
[----:B------:R-:W-:Y:S01]  /*8380*/  F2FP.F16.F32.PACK_AB R24, R73, R72 ;  /* 0x000000484918723e */ /* 0x000fe200000000ff */
[----:B------:R0:W-:Y:S02]  /*8390*/  STSM.16.M88.4 [R17+0x27800], R8 ;  /* 0x0278000811007844 */ /* 0x0001e40000000200 */
[----:B------:R-:W-:-:S02]  /*83a0*/  FADD.FTZ R14, R76, R15 ;  /* 0x0000000f4c0e7221 */ /* 0x000fc40000010000 */
[----:B------:R-:W4:Y:S01]  /*83b0*/  MUFU.EX2 R21, R74 ;  /* 0x0000004a00157308 */ /* 0x000f220000000800 */
[----:B-1----:R-:W-:Y:S01]  /*83c0*/  FADD.FTZ R36, R33, R36 ;  /* 0x0000002421247221 */ /* 0x002fe20000010000 */
[----:B------:R-:W-:Y:S01]  /*83d0*/  FADD.FTZ R15, R77, R14 ;  /* 0x0000000e4d0f7221 */ /* 0x000fe20000010000 */
[----:B--2---:R-:W-:Y:S02]  /*83e0*/  F2FP.F16.F32.PACK_AB R28, R81, R80 ;  /* 0x00000050511c723e */ /* 0x004fe400000000ff */
[----:B------:R-:W-:Y:S01]  /*83f0*/  F2FP.F16.F32.PACK_AB R30, R0, R84 ;  /* 0x00000054001e723e */ /* 0x000fe200000000ff */
[----:B------:R-:W-:Y:S02]  /*8400*/  FADD.FTZ R20, R80, R15 ;  /* 0x0000000f50147221 */ /* 0x000fe40000010000 */
[----:B------:R-:W1:Y:S01]  /*8410*/  MUFU.EX2 R40, R40 ;  /* 0x0000002800287308 */ /* 0x000e620000000800 */
[----:B---3--:R-:W-:Y:S01]  /*8420*/  FADD.FTZ R36, R37, R36 ;  /* 0x0000002425247221 */ /* 0x008fe20000010000 */
[----:B------:R-:W-:Y:S01]  /*8430*/  FADD.FTZ R15, R81, R20 ;  /* 0x00000014510f7221 */ /* 0x000fe20000010000 */
[----:B0-----:R-:W-:-:S02]  /*8440*/  F2FP.F16.F32.PACK_AB R8, R65, R64 ;  /* 0x000000404108723e */ /* 0x001fc400000000ff */
[----:B------:R-:W-:Y:S01]  /*8450*/  F2FP.F16.F32.PACK_AB R10, R69, R68 ;  /* 0x00000044450a723e */ /* 0x000fe200000000ff */
[----:B------:R-:W-:Y:S02]  /*8460*/  FADD.FTZ R15, R84, R15 ;  /* 0x0000000f540f7221 */ /* 0x000fe40000010000 */
[----:B------:R-:W0:Y:S01]  /*8470*/  MUFU.EX2 R78, R78 ;  /* 0x0000004e004e7308 */ /* 0x000e220000000800 */
[----:B------:R-:W-:Y:S01]  /*8480*/  F2FP.F16.F32.PACK_AB R9, R39, R13 ;  /* 0x0000000d2709723e */ /* 0x000fe200000000ff */
[----:B----4-:R-:W-:Y:S01]  /*8490*/  FADD.FTZ R3, R21, R36 ;  /* 0x0000002415037221 */ /* 0x010fe20000010000 */
[----:B------:R-:W-:-:S05]  /*84a0*/  F2FP.F16.F32.PACK_AB R11, R37, R33 ;  /* 0x00000021250b723e */ /* 0x000fca00000000ff */
[----:B------:R-:W2:Y:S01]  /*84b0*/  MUFU.EX2 R79, R79 ;  /* 0x0000004f004f7308 */ /* 0x000ea20000000800 */
[C---:B-1----:R-:W-:Y:S01]  /*84c0*/  F2FP.F16.F32.PACK_AB R25, R40.reuse, R21 ;  /* 0x000000152819723e */ /* 0x042fe200000000ff */
[----:B------:R1:W-:Y:S01]  /*84d0*/  STSM.16.M88.4 [R23], R8 ;  /* 0x0000000817007844 */ /* 0x0003e20000000200 */
[----:B------:R-:W-:-:S05]  /*84e0*/  FADD.FTZ R3, R40, R3 ;  /* 0x0000000328037221 */ /* 0x000fca0000010000 */
[----:B------:R-:W3:Y:S01]  /*84f0*/  MUFU.EX2 R82, R82 ;  /* 0x0000005200527308 */ /* 0x000ee20000000800 */
[----:B0-----:R-:W-:-:S07]  /*8500*/  FADD.FTZ R14, R78, R3 ;  /* 0x000000034e0e7221 */ /* 0x001fce0000010000 */
[----:B------:R-:W0:Y:S01]  /*8510*/  MUFU.EX2 R83, R83 ;  /* 0x0000005300537308 */ /* 0x000e220000000800 */
[C---:B--2---:R-:W-:Y:S01]  /*8520*/  F2FP.F16.F32.PACK_AB R27, R79.reuse, R78 ;  /* 0x0000004e4f1b723e */ /* 0x044fe200000000ff */
[----:B------:R-:W-:-:S04]  /*8530*/  FADD.FTZ R3, R79, R14 ;  /* 0x0000000e4f037221 */ /* 0x000fc80000010000 */
[----:B------:R1:W-:Y:S02]  /*8540*/  STSM.16.M88.4 [R19+0x6000], R24 ;  /* 0x0060001813007844 */ /* 0x0003e40000000200 */
[----:B------:R-:W2:Y:S01]  /*8550*/  MUFU.EX2 R86, R86 ;  /* 0x0000005600567308 */ /* 0x000ea20000000800 */
[----:B---3--:R-:W-:-:S07]  /*8560*/  FADD.FTZ R3, R82, R3 ;  /* 0x0000000352037221 */ /* 0x008fce0000010000 */
[----:B------:R3:W4:Y:S01]  /*8570*/  MUFU.EX2 R32, R4 ;  /* 0x0000000400207308 */ /* 0x0007220000000800 */
[C---:B0-----:R-:W-:Y:S01]  /*8580*/  F2FP.F16.F32.PACK_AB R29, R83.reuse, R82 ;  /* 0x00000052531d723e */ /* 0x041fe200000000ff */
[----:B------:R-:W-:-:S04]  /*8590*/  FADD.FTZ R3, R83, R3 ;  /* 0x0000000353037221 */ /* 0x000fc80000010000 */
[----:B--2---:R-:W-:Y:S01]  /*85a0*/  FADD.FTZ R3, R86, R3 ;  /* 0x0000000356037221 */ /* 0x004fe20000010000 */
[----:B---3--:R-:W-:Y:S01]  /*85b0*/  FADD.FTZ R4, R0, R15 ;  /* 0x0000000f00047221 */ /* 0x008fe20000010000 */
[----:B------:R-:W-:Y:S01]  /*85c0*/  IMAD.MOV.U32 R0, RZ, RZ, R6 ;  /* 0x000000ffff007224 */ /* 0x000fe200078e0006 */
[C---:B----4-:R-:W-:Y:S01]  /*85d0*/  F2FP.F16.F32.PACK_AB R31, R32.reuse, R86 ;  /* 0x00000056201f723e */ /* 0x050fe200000000ff */
[----:B------:R-:W-:-:S04]  /*85e0*/  FADD.FTZ R3, R32, R3 ;  /* 0x0000000320037221 */ /* 0x000fc80000010000 */
[----:B------:R1:W-:Y:S01]  /*85f0*/  STSM.16.M88.4 [R18+0x6000], R28 ;  /* 0x0060001c12007844 */ /* 0x0003e20000000200 */
[----:B------:R0:W-:Y:S06]  /*8600*/  MEMBAR.ALL.CTA ;  /* 0x0000000000007992 */ /* 0x0001ec0000008000 */
[----:B0-----:R-:W0:Y:S02]  /*8610*/  FENCE.VIEW.ASYNC.S ;  /* 0x00000000000073c6 */ /* 0x001e240000000000 */
[----:B0-----:R-:W-:Y:S01]  /*8620*/  NOP ;  /* 0x0000000000007918 */ /* 0x001fe20000000000 */
[----:B------:R-:W-:Y:S05]  /*8630*/  @P2 BRA `(.L_x_1118) ;  /* 0xffffffcc00bc2947 */ /* 0x000fea000383ffff */
[----:B------:R-:W-:Y:S01]  /*8640*/  IMAD.MOV.U32 R5, RZ, RZ, R12 ;  /* 0x000000ffff057224 */ /* 0x000fe200078e000c */
[----:B------:R-:W-:Y:S01]  /*8650*/  UMOV UR48, UR57 ;  /* 0x0000003900307c82 */ /* 0x000fe20008000000 */
[----:B------:R-:W-:Y:S01]  /*8660*/  IMAD.MOV.U32 R0, RZ, RZ, R6 ;  /* 0x000000ffff007224 */ /* 0x000fe200078e0006 */
[----:B------:R-:W-:-:S06]  /*8670*/  UMOV UR51, UR56 ;  /* 0x0000003800337c82 */ /* 0x000fcc0008000000 */
.L_x_1101:
[----:B------:R-:W-:Y:S01]  /*8680*/  ULDC UR6, c[0x0][0x448] ;  /* 0x0001120000067ab9 */ /* 0x000fe20000000800 */
[----:B------:R-:W-:Y:S01]  /*8690*/  ULDC UR15, c[0x0][0x9e4] ;  /* 0x00027900000f7ab9 */ /* 0x000fe20000000800 */
[----:B------:R-:W-:Y:S02]  /*86a0*/  UISETP.NE.AND UP0, UPT, UR6, 0x1, UPT ;  /* 0x000000010600788c */ /* 0x000fe4000bf05270 */
[----:B------:R-:W-:Y:S02]  /*86b0*/  UISETP.GE.AND UP1, UPT, UR15, 0x1, UPT ;  /* 0x000000010f00788c */ /* 0x000fe4000bf26270 */
[----:B------:R-:W-:Y:S02]  /*86c0*/  UIADD3 UR10, UR40, 0xbf, URZ ;  /* 0x000000bf280a7890 */ /* 0x000fe4000fffe03f */
[----:B------:R-:W-:Y:S02]  /*86d0*/  UIADD3 UR11, UR39, 0x1, -UR47 ;  /* 0x00000001270b7890 */ /* 0x000fe4000fffe82f */
[----:B------:R-:W-:-:S03]  /*86e0*/  PLOP3.LUT P5, PT, PT, PT, UP1, 0x80, 0x0 ;  /* 0x000000000000781c */ /* 0x000fc60003faf018 */
[----:B------:R-:W-:Y:S01]  /*86f0*/  @UP0 ULDC UR6, c[0x0][0x44c] ;  /* 0x0001130000060ab9 */ /* 0x000fe20000000800 */
[----:B------:R-:W-:Y:S01]  /*8700*/  @UP0 ULDC UR14, c[0x0][0x450] ;  /* 0x00011400000e0ab9 */ /* 0x000fe20000000800 */
[----:B------:R-:W-:-:S04]  /*8710*/  UIMAD.WIDE.U32 UR6, UR10, UR6, URZ ;  /* 0x000000060a0672a5 */ /* 0x000fc8000f8e003f */
[----:B------:R-:W-:-:S04]  /*8720*/  @UP0 USHF.R.U32.HI UR10, URZ, UR14, UR7 ;  /* 0x0000000e3f0a0299 */ /* 0x000fc80008011607 */
[----:B------:R-:W-:-:S04]  /*8730*/  UIADD3 UR10, UR11, UR10, URZ ;  /* 0x0000000a0b0a7290 */ /* 0x000fc8000fffe03f */
[----:B------:R-:W-:Y:S01]  /*8740*/  UIADD3 UR35, UR10, -UR35, URZ ;  /* 0x800000230a237290 */ /* 0x000fe2000fffe03f */
[----:B------:R-:W-:Y:S11]  /*8750*/  @!P5 BRA `(.L_x_1119) ;  /* 0x000000000048d947 */ /* 0x000ff60003800000 */
[----:B------:R-:W-:Y:S02]  /*8760*/  UMOV UR14, UR10 ;  /* 0x0000000a000e7c82 */ /* 0x000fe40008000000 */
        /* <DEDUP_REMOVED lines=10> */
.L_x_1120:
[----:B------:R-:W-:-:S11]  /*8810*/  UISETP.NE.AND UP1, UPT, UR15, 0x1, UPT ;  /* 0x000000010f00788c */ /* 0x000fd6000bf25270 */
[----:B------:R-:W-:Y:S02]  /*8820*/  @UP1 ULDC.64 UR6, c[0x0][0x9e8] ;  /* 0x00027a0000061ab9 */ /* 0x000fe40000000a00 */
[----:B------:R-:W-:-:S04]  /*8830*/  UIMAD.WIDE.U32 UR10, UR14, UR6, URZ ;  /* 0x000000060e0a72a5 */ /* 0x000fc8000f8e003f */
[----:B------:R-:W-:-:S12]  /*8840*/  @UP1 USHF.R.U32.HI UR14, URZ, UR7, UR11 ;  /* 0x000000073f0e1299 */ /* 0x000fd8000801160b */
.L_x_1121:
[----:B------:R-:W-:-:S04]  /*8850*/  UIMAD UR14, UR14, UR15, URZ ;  /* 0x0000000f0e0e72a4 */ /* 0x000fc8000f8e023f */
[----:B------:R-:W-:-:S04]  /*8860*/  UISETP.LT.AND UP1, UPT, UR35, UR14, UPT ;  /* 0x0000000e2300728c */ /* 0x000fc8000bf21270 */
[----:B------:R-:W-:-:S12]  /*8870*/  USEL UR35, UR35, UR14, !UP1 ;  /* 0x0000000e23237287 */ /* 0x000fd8000c800000 */
.L_x_1119:
        /* <DEDUP_REMOVED lines=13> */
.L_x_1131:
[----:B------:R-:W-:Y:S01]  /*8950*/  UIADD3 UR48, UR35, 0x1, URZ ;  /* 0x0000000123307890 */ /* 0x000fe2000fffe03f */
[----:B------:R-:W-:-:S03]  /*8960*/  ISETP.NE.AND P3, PT, RZ, UR45, PT ;  /* 0x0000002dff007c0c */ /* 0x000fc6000bf65270 */
[----:B------:R-:W-:-:S04]  /*8970*/  UISETP.NE.AND UP1, UPT, UR48, 0x2, UPT ;  /* 0x000000023000788c */ /* 0x000fc8000bf25270 */
[----:B------:R-:W-:Y:S02]  /*8980*/  USEL UR51, URZ, 0x1, UP1 ;  /* 0x000000013f337887 */ /* 0x000fe40008800000 */
[----:B------:R-:W-:Y:S02]  /*8990*/  USEL UR48, UR48, URZ, UP1 ;  /* 0x0000003f30307287 */ /* 0x000fe40008800000 */
[----:B------:R-:W-:Y:S02]  /*89a0*/  ULOP3.LUT UR51, UR28, UR51, URZ, 0x3c, !UPT ;  /* 0x000000331c337292 */ /* 0x000fe4000f8e3c3f */
[----:B--2---:R-:W-:Y:S10]  /*89b0*/  @P3 BRA `(.L_x_1123) ;  /* 0x00000000002c3947 */ /* 0x004ff40003800000 */
[----:B------:R-:W-:Y:S05]  /*89c0*/  @!P0 BRA `(.L_x_1124) ;  /* 0x0000000000048947 */ /* 0x000fea0003800000 */
[----:B------:R-:W-:Y:S01]  /*89d0*/  BPT.TRAP 0x1 ;  /* 0x000000040000795c */ /* 0x000fe20000300000 */
.L_x_1124:
[----:B------:R-:W-:Y:S01]  /*89e0*/  ULEA UR6, UR48, UR42, 0x3 ;  /* 0x0000002a30067291 */ /* 0x000fe2000f8e183f */
[----:B------:R-:W-:-:S05]  /*89f0*/  IMAD.U32 R0, RZ, RZ, UR51 ;  /* 0x00000033ff007e24 */ /* 0x000fca000f8e00ff */
[----:B------:R-:W-:-:S04]  /*8a00*/  SHF.L.U32 R0, R0, 0x1f, RZ ;  /* 0x0000001f00007819 */ /* 0x000fc800000006ff */
[----:B------:R0:W2:Y:S01]  /*8a10*/  SYNCS.PHASECHK.TRANS64.TRYWAIT P2, [UR6+0x2d830], R0 ;  /* 0x02d83000ff0075a7 */ /* 0x0000a20008040146 */
[----:B------:R-:W-:Y:S05]  /*8a20*/  @!P0 BRA `(.L_x_1125) ;  /* 0x0000000000048947 */ /* 0x000fea0003800000 */
[----:B------:R-:W-:Y:S01]  /*8a30*/  BPT.TRAP 0x1 ;  /* 0x000000040000795c */ /* 0x000fe20000300000 */
.L_x_1125:
[----:B--2---:R-:W-:Y:S05]  /*8a40*/  @P2 BRA `(.L_x_1123) ;  /* 0x0000000000082947 */ /* 0x004fea0003800000 */
[----:B------:R-:W2:Y:S02]  /*8a50*/  SYNCS.PHASECHK.TRANS64.TRYWAIT P2, [UR6+0x2d830], R0 ;  /* 0x02d83000ff0075a7 */ /* 0x000ea40008040146 */
[----:B--2---:R-:W-:Y:S05]  /*8a60*/  @!P2 BRA `(.L_x_1126) ;  /* 0x000000f400dca947 */ /* 0x004fea0003800000 */
.L_x_1123:
[----:B--2---:R-:W2:Y:S01]  /*8a70*/  S2R R5, SR_TID.X ;  /* 0x0000000000057919 */ /* 0x004ea20000002100 */
        /* <DEDUP_REMOVED lines=12> */
[----:B--2---:R-:W-:-:S05]  /*8b40*/  SHF.R.U32.HI R5, RZ, 0x7, R5 ;  /* 0x00000007ff057819 */ /* 0x004fca0000011605 */
[----:B0-----:R-:W-:-:S05]  /*8b50*/  VIADD R0, R5, 0x8 ;  /* 0x0000000805007836 */ /* 0x001fca0000000000 */
[----:B------:R0:W-:Y:S06]  /*8b60*/  BAR.SYNC.DEFER_BLOCKING R0, 0x100 ;  /* 0x000400000000751d */ /* 0x0001ec0000010000 */
[----:B-1-3--:R-:W-:-:S06]  /*8b70*/  WARPGROUP.ARRIVE ;  /* 0x00000000000079c5 */ /* 0x00afcc0000000000 */
        /* <DEDUP_REMOVED lines=20> */
.L_x_1128:
[----:B------:R-:W-:Y:S01]  /*8cc0*/  ULEA UR6, UR35, UR42, 0x3 ;  /* 0x0000002a23067291 */ /* 0x000fe2000f8e183f */
[----:B------:R-:W-:-:S05]  /*8cd0*/  IMAD.U32 R0, RZ, RZ, UR28 ;  /* 0x0000001cff007e24 */ /* 0x000fca000f8e00ff */
[----:B------:R-:W-:-:S04]  /*8ce0*/  SHF.L.U32 R0, R0, 0x1f, RZ ;  /* 0x0000001f00007819 */ /* 0x000fc800000006ff */
[----:B------:R0:W1:Y:S01]  /*8cf0*/  SYNCS.PHASECHK.TRANS64.TRYWAIT P2, [UR6+0x2d850], R0 ;  /* 0x02d85000ff0075a7 */ /* 0x0000620008040146 */
[----:B------:R-:W-:Y:S05]  /*8d00*/  @!P0 BRA `(.L_x_1129) ;  /* 0x0000000000048947 */ /* 0x000fea0003800000 */
[----:B------:R-:W-:Y:S01]  /*8d10*/  BPT.TRAP 0x1 ;  /* 0x000000040000795c */ /* 0x000fe20000300000 */
.L_x_1129:
[----:B-1----:R-:W-:Y:S05]  /*8d20*/  @P2 BRA `(.L_x_1127) ;  /* 0x0000000000082947 */ /* 0x002fea0003800000 */
[----:B------:R-:W1:Y:S02]  /*8d30*/  SYNCS.PHASECHK.TRANS64.TRYWAIT P2, [UR6+0x2d850], R0 ;  /* 0x02d85000ff0075a7 */ /* 0x000e640008040146 */
[----:B-1----:R-:W-:Y:S05]  /*8d40*/  @!P2 BRA `(.L_x_1130) ;  /* 0x000000f4003ca947 */ /* 0x002fea0003800000 */
.L_x_1127:
[----:B------:R-:W-:Y:S01]  /*8d50*/  UIADD3 UR6, UR42, 0x400, URZ ;  /* 0x000004002a067890 */ /* 0x000fe2000fffe03f */
[----:B------:R-:W-:Y:S01]  /*8d60*/  WARPGROUP.ARRIVE ;  /* 0x00000000000079c5 */ /* 0x000fe20000000000 */
[----:B------:R-:W-:Y:S01]  /*8d70*/  UMOV UR29, 0x40000040 ;  /* 0x40000040001d7882 */ /* 0x000fe20000000000 */
[----:B------:R-:W-:Y:S01]  /*8d80*/  UMOV UR31, 0x80000020 ;  /* 0x80000020001f7882 */ /* 0x000fe20000000000 */
[----:B------:R-:W-:Y:S01]  /*8d90*/  USHF.R.U32.HI UR6, URZ, 0x4, UR6 ;  /* 0x000000043f067899 */ /* 0x000fe20008011606 */
[----:B01----:R-:W-:Y:S02]  /*8da0*/  FMNMX.FTZ R0, R24, R6, !PT ;  /* 0x0000000618007209 */ /* 0x003fe40007810000 */
[----:B------:R-:W0:Y:S01]  /*8db0*/  S2R R15, SR_TID.X ;  /* 0x00000000000f7919 */ /* 0x000e220000002100 */
[----:B------:R-:W-:Y:S01]  /*8dc0*/  FMNMX.FTZ R12, R26, R7, !PT ;  /* 0x000000071a0c7209 */ /* 0x000fe20007810000 */
[----:B------:R-:W-:Y:S01]  /*8dd0*/  ULOP3.LUT UR6, UR6, 0x3fff, URZ, 0xc0, !UPT ;  /* 0x00003fff06067892 */ /* 0x000fe2000f8ec03f */
[----:B------:R-:W-:-:S03]  /*8de0*/  FMNMX.FTZ R5, R25, R0, !PT ;  /* 0x0000000019057209 */ /* 0x000fc60007810000 */
        /* <DEDUP_REMOVED lines=76> */
[----:B------:R-:W1:Y:S01]  /*92b0*/  MUFU.EX2 R25, R25 ;  /* 0x0000001900197308 */ /* 0x000e620000000800 */
        /* <DEDUP_REMOVED lines=16> */
[----:B------:R-:W2:Y:S01]  /*93c0*/  MUFU.EX2 R5, R28 ;  /* 0x0000001c00057308 */ /* 0x000ea20000000800 */
[----:B0-----:R-:W-:Y:S01]  /*93d0*/  FFMA.FTZ R4, R6, R4, R8 ;  /* 0x0000000406047223 */ /* 0x001fe20000010008 */
[----:B-1----:R-:W-:-:S03]  /*93e0*/  F2FP.F16.F32.PACK_AB R8, R25, R8 ;  /* 0x000000081908723e */ /* 0x002fc600000000ff */
[----:B------:R-:W-:Y:S01]  /*93f0*/  HGMMA.64x96x16.F32 R88, gdesc[UR28].tnspB, R88, gsb0 ;  /* 0x416000001c5879f0 */ /* 0x000fe20008000858 */
[----:B------:R-:W-:Y:S01]  /*9400*/  UIADD3 UR28, UR6, 0x6, URZ ;  /* 0x00000006061c7890 */ /* 0x000fe2000fffe03f */
[----:B------:R-:W-:Y:S01]  /*9410*/  FADD.FTZ R4, R25, R4 ;  /* 0x0000000419047221 */ /* 0x000fe20000010000 */
[----:B------:R-:W-:Y:S01]  /*9420*/  UIADD3 UR30, UR7, 0xc0, URZ ;  /* 0x000000c0071e7890 */ /* 0x000fe2000fffe03f */
[----:B------:R-:W0:Y:S01]  /*9430*/  MUFU.EX2 R10, R29 ;  /* 0x0000001d000a7308 */ /* 0x000e220000000800 */
[----:B------:R-:W-:Y:S01]  /*9440*/  UMOV UR29, 0x40000040 ;  /* 0x40000040001d7882 */ /* 0x000fe20000000000 */
[----:B------:R-:W-:Y:S01]  /*9450*/  UMOV UR31, 0x80000020 ;  /* 0x80000020001f7882 */ /* 0x000fe20000000000 */
[----:B--2---:R-:W-:-:S05]  /*9460*/  FADD.FTZ R9, R5, R4 ;  /* 0x0000000405097221 */ /* 0x004fca0000010000 */
[----:B------:R-:W-:Y:S01]  /*9470*/  MUFU.EX2 R36, R36 ;  /* 0x0000002400247308 */ /* 0x000fe20000000800 */
[C---:B0-----:R-:W-:Y:S01]  /*9480*/  FADD.FTZ R4, R10.reuse, R9 ;  /* 0x000000090a047221 */ /* 0x041fe20000010000 */
[----:B------:R-:W-:-:S06]  /*9490*/  F2FP.F16.F32.PACK_AB R10, R10, R5 ;  /* 0x000000050a0a723e */ /* 0x000fcc00000000ff */
        /* <DEDUP_REMOVED lines=29> */
[----:B------:R-:W-:Y:S01]  /*9670*/  FMNMX.FTZ R12, R66, R5, !PT ;  /* 0x00000005420c7209 */ /* 0x000fe20007810000 */
[----:B------:R-:W-:Y:S02]  /*9680*/  WARPGROUP.DEPBAR.LE gsb0, 0x0 ;  /* 0x00008000000079c5 */ /* 0x000fe40000010000 */
[----:B------:R-:W-:Y:S01]  /*9690*/  WARPGROUP.ARRIVE ;  /* 0x00000000000079c5 */ /* 0x000fe20000000000 */
[----:B------:R-:W-:Y:S01]  /*96a0*/  FMNMX.FTZ R5, R67, R12, !PT ;  /* 0x0000000c43057209 */ /* 0x000fe20007810000 */
[----:B------:R-:W-:Y:S03]  /*96b0*/  MUFU.EX2 R65, R65 ;  /* 0x0000004100417308 */ /* 0x000fe60000000800 */
[----:B------:R-:W-:Y:S01]  /*96c0*/  FMNMX.FTZ R12, R70, R5, !PT ;  /* 0x00000005460c7209 */ /* 0x000fe20007810000 */
[----:B------:R-:W-:Y:S01]  /*96d0*/  HGMMA.64x96x16.F32 R88, gdesc[UR28].tnspB, R88, gsb0 ;  /* 0x416000001c5879f0 */ /* 0x000fe20008000858 */
[----:B------:R-:W-:-:S02]  /*96e0*/  UIADD3 UR28, UR6, 0x600, URZ ;  /* 0x00000600061c7890 */ /* 0x000fc4000fffe03f */
        /* <DEDUP_REMOVED lines=16> */
[----:B------:R-:W-:Y:S02]  /*97f0*/  MUFU.EX2 R77, R77 ;  /* 0x0000004d004d7308 */ /* 0x000fe40000000800 */
[----:B------:R-:W0:Y:S06]  /*9800*/  SHFL.BFLY PT, R5, R12, 0x2, 0x1f ;  /* 0x0c401f000c057f89 */ /* 0x000e2c00000e0000 */
[----:B------:R-:W-:Y:S08]  /*9810*/  MUFU.EX2 R28, R80 ;  /* 0x00000050001c7308 */ /* 0x000ff00000000800 */
[----:B------:R-:W-:Y:S08]  /*9820*/  MUFU.EX2 R81, R81 ;  /* 0x0000005100517308 */ /* 0x000ff00000000800 */
[----:B------:R-:W-:Y:S01]  /*9830*/  MUFU.EX2 R85, R85 ;  /* 0x0000005500557308 */ /* 0x000fe20000000800 */
[----:B0-----:R-:W-:-:S05]  /*9840*/  FMNMX.FTZ R11, R12, R5, !PT ;  /* 0x000000050c0b7209 */ /* 0x001fca0007810000 */
[----:B------:R-:W0:Y:S02]  /*9850*/  SHFL.BFLY PT, R14, R11, 0x1, 0x1f ;  /* 0x0c201f000b0e7f89 */ /* 0x000e2400000e0000 */
[----:B0-----:R-:W-:Y:S01]  /*9860*/  FMNMX.FTZ R5, R11, R14, !PT ;  /* 0x0000000e0b057209 */ /* 0x001fe20007810000 */
[----:B------:R-:W-:Y:S01]  /*9870*/  VIADD R11, R13, 0x9 ;  /* 0x000000090d0b7836 */ /* 0x000fe20000000000 */
[----:B------:R-:W-:Y:S03]  /*9880*/  MUFU.EX2 R14, R52 ;  /* 0x00000034000e7308 */ /* 0x000fe60000000800 */
[C---:B------:R-:W-:Y:S01]  /*9890*/  FMUL.FTZ R9, R5.reuse, UR33 ;  /* 0x0000002105097c20 */ /* 0x040fe20008410000 */
[----:B------:R-:W-:Y:S01]  /*98a0*/  FADD.FTZ R7, -R5, R7 ;  /* 0x0000000705077221 */ /* 0x000fe20000010100 */
[----:B------:R-:W-:Y:S01]  /*98b0*/  SEL R13, R11, 0x9, !P2 ;  /* 0x000000090b0d7807 */ /* 0x000fe20005000000 */
[----:B------:R-:W-:-:S02]  /*98c0*/  WARPGROUP.DEPBAR.LE gsb0, 0x0 ;  /* 0x00008000000079c5 */ /* 0x000fc40000010000 */
[----:B------:R-:W-:Y:S01]  /*98d0*/  WARPGROUP.ARRIVE ;  /* 0x00000000000079c5 */ /* 0x000fe20000000000 */
[--C-:B------:R-:W-:Y:S01]  /*98e0*/  FFMA.FTZ R26, R26, UR33, -R9.reuse ;  /* 0x000000211a1a7c23 */ /* 0x100fe20008010809 */
[----:B------:R-:W-:Y:S01]  /*98f0*/  FMUL.FTZ R7, R7, UR33 ;  /* 0x0000002107077c20 */ /* 0x000fe20008410000 */
[--C-:B------:R-:W-:Y:S01]  /*9900*/  FFMA.FTZ R27, R27, UR33, -R9.reuse ;  /* 0x000000211b1b7c23 */ /* 0x100fe20008010809 */
[--C-:B------:R-:W-:Y:S01]  /*9910*/  FFMA.FTZ R30, R30, UR33, -R9.reuse ;  /* 0x000000211e1e7c23 */ /* 0x100fe20008010809 */
[--C-:B------:R-:W-:Y:S01]  /*9920*/  FFMA.FTZ R31, R31, UR33, -R9.reuse ;  /* 0x000000211f1f7c23 */ /* 0x100fe20008010809 */
[----:B------:R-:W-:Y:S01]  /*9930*/  HGMMA.64x96x16.F32 R88, gdesc[UR28].tnspB, R88, gsb0 ;  /* 0x416000001c5879f0 */ /* 0x000fe20008000858 */
[----:B------:R-:W-:Y:S01]  /*9940*/  UIADD3 UR28, UR6, 0x602, URZ ;  /* 0x00000602061c7890 */ /* 0x000fe2000fffe03f */
[----:B------:R-:W-:Y:S01]  /*9950*/  MUFU.EX2 R7, R7 ;  /* 0x0000000700077308 */ /* 0x000fe20000000800 */
[----:B------:R-:W-:Y:S01]  /*9960*/  UIADD3 UR30, UR7, 0x140, URZ ;  /* 0x00000140071e7890 */ /* 0x000fe2000fffe03f */
[--C-:B------:R-:W-:Y:S01]  /*9970*/  FFMA.FTZ R34, R34, UR33, -R9.reuse ;  /* 0x0000002122227c23 */ /* 0x100fe20008010809 */
[----:B------:R-:W-:Y:S01]  /*9980*/  UMOV UR29, 0x40000040 ;  /* 0x40000040001d7882 */ /* 0x000fe20000000000 */
[----:B------:R-:W-:Y:S01]  /*9990*/  UMOV UR31, 0x80000020 ;  /* 0x80000020001f7882 */ /* 0x000fe20000000000 */
        /* <DEDUP_REMOVED lines=29> */
[----:B------:R-:W0:Y:S01]  /*9b70*/  MUFU.EX2 R9, R27 ;  /* 0x0000001b00097308 */ /* 0x000e220000000800 */
[C---:B------:R-:W-:Y:S01]  /*9b80*/  ISETP.GT.AND P2, PT, R2.reuse, UR34, PT ;  /* 0x0000002202007c0c */ /* 0x040fe2000bf44270 */
[----:B------:R-:W-:-:S06]  /*9b90*/  VIADD R2, R2, 0xffffffff ;  /* 0xffffffff02027836 */ /* 0x000fcc0000000000 */
[----:B------:R-:W1:Y:S08]  /*9ba0*/  MUFU.EX2 R11, R30 ;  /* 0x0000001e000b7308 */ /* 0x000e700000000800 */
[----:B------:R-:W2:Y:S01]  /*9bb0*/  MUFU.EX2 R31, R31 ;  /* 0x0000001f001f7308 */ /* 0x000ea20000000800 */
[C---:B0-----:R-:W-:Y:S01]  /*9bc0*/  FADD.FTZ R3, R9.reuse, R12 ;  /* 0x0000000c09037221 */ /* 0x041fe20000010000 */
[----:B------:R-:W-:Y:S01]  /*9bd0*/  IMAD.U32 R12, RZ, RZ, UR48 ;  /* 0x00000030ff0c7e24 */ /* 0x000fe2000f8e00ff */
[----:B------:R-:W-:-:S04]  /*9be0*/  F2FP.F16.F32.PACK_AB R9, R9, R26 ;  /* 0x0000001a0909723e */ /* 0x000fc800000000ff */
[----:B------:R-:W-:Y:S01]  /*9bf0*/  @!P1 LEA R12, R12, UR42, 0x3 ;  /* 0x0000002a0c0c9c11 */ /* 0x000fe2000f8e18ff */
[----:B------:R-:W-:Y:S01]  /*9c00*/  MUFU.EX2 R34, R34 ;  /* 0x0000002200227308 */ /* 0x000fe20000000800 */
[----:B-1----:R-:W-:-:S03]  /*9c10*/  FADD.FTZ R3, R11, R3 ;  /* 0x000000030b037221 */ /* 0x002fc60000010000 */
[----:B------:R-:W-:-:S04]  /*9c20*/  @!P1 VIADD R12, R12, 0x2d840 ;  /* 0x0002d8400c0c9836 */ /* 0x000fc80000000000 */
[----:B------:R-:W-:Y:S01]  /*9c30*/  MUFU.EX2 R35, R35 ;  /* 0x0000002300237308 */ /* 0x000fe20000000800 */
[----:B------:R-:W-:Y:S01]  /*9c40*/  @!P1 PRMT R12, RZ, 0x654, R12 ;  /* 0x00000654ff0c9816 */ /* 0x000fe2000000000c */
[C---:B--2---:R-:W-:Y:S01]  /*9c50*/  FADD.FTZ R3, R31.reuse, R3 ;  /* 0x000000031f037221 */ /* 0x044fe20000010000 */
[----:B------:R-:W-:-:S05]  /*9c60*/  F2FP.F16.F32.PACK_AB R11, R31, R11 ;  /* 0x0000000b1f0b723e */ /* 0x000fca00000000ff */
        /* <DEDUP_REMOVED lines=35> */
[----:B------:R-:W-:Y:S02]  /*9ea0*/  UMOV UR28, UR51 ;  /* 0x00000033001c7c82 */ /* 0x000fe40008000000 */
[----:B------:R-:W-:Y:S02]  /*9eb0*/  WARPGROUP.DEPBAR.LE gsb0, 0x0 ;  /* 0x00008000000079c5 */ /* 0x000fe40000010000 */
[----:B------:R0:W-:Y:S06]  /*9ec0*/  BAR.ARV R13, 0x100 ;  /* 0x0004000d0000751d */ /* 0x0001ec0000002000 */
[----:B------:R1:W-:Y:S01]  /*9ed0*/  @!P1 SYNCS.ARRIVE.TRANS64.RED.A1T0 RZ, [R12+URZ], RZ ;  /* 0x000000ff0cff99a7 */ /* 0x0003e2000810043f */
[-C--:B------:R-:W-:Y:S01]  /*9ee0*/  FMUL.FTZ R88, R88, R6.reuse ;  /* 0x0000000658587220 */ /* 0x080fe20000410000 */
[----:B0-----:R-:W0:Y:S01]  /*9ef0*/  MUFU.EX2 R13, R32 ;  /* 0x00000020000d7308 */ /* 0x001e220000000800 */
[-C--:B------:R-:W-:Y:S01]  /*9f00*/  FMUL.FTZ R89, R89, R6.reuse ;  /* 0x0000000659597220 */ /* 0x080fe20000410000 */
[-C--:B------:R-:W-:Y:S01]  /*9f10*/  FMUL.FTZ R92, R92, R6.reuse ;  /* 0x000000065c5c7220 */ /* 0x080fe20000410000 */
[-C--:B------:R-:W-:Y:S01]  /*9f20*/  FMUL.FTZ R93, R93, R6.reuse ;  /* 0x000000065d5d7220 */ /* 0x080fe20000410000 */
[-C--:B------:R-:W-:Y:S01]  /*9f30*/  FMUL.FTZ R96, R96, R6.reuse ;  /* 0x0000000660607220 */ /* 0x080fe20000410000 */
[-C--:B------:R-:W-:Y:S01]  /*9f40*/  FMUL.FTZ R97, R97, R6.reuse ;  /* 0x0000000661617220 */ /* 0x080fe20000410000 */
[----:B-1----:R-:W-:Y:S01]  /*9f50*/  IMAD.U32 R12, RZ, RZ, UR35 ;  /* 0x00000023ff0c7e24 */ /* 0x002fe2000f8e00ff */
[----:B------:R-:W-:Y:S01]  /*9f60*/  UMOV UR35, UR48 ;  /* 0x0000003000237c82 */ /* 0x000fe20008000000 */
[----:B------:R-:W-:Y:S01]  /*9f70*/  MUFU.EX2 R32, R43 ;  /* 0x0000002b00207308 */ /* 0x000fe20000000800 */
[-C--:B------:R-:W-:Y:S01]  /*9f80*/  FMUL.FTZ R100, R100, R6.reuse ;  /* 0x0000000664647220 */ /* 0x080fe20000410000 */
[-C--:B------:R-:W-:Y:S01]  /*9f90*/  FMUL.FTZ R101, R101, R6.reuse ;  /* 0x0000000665657220 */ /* 0x080fe20000410000 */
[----:B------:R-:W-:Y:S01]  /*9fa0*/  @!P1 LEA R12, R12, UR42, 0x3 ;  /* 0x0000002a0c0c9c11 */ /* 0x000fe2000f8e18ff */
[-C--:B------:R-:W-:Y:S01]  /*9fb0*/  FMUL.FTZ R104, R104, R6.reuse ;  /* 0x0000000668687220 */ /* 0x080fe20000410000 */
[-C--:B------:R-:W-:Y:S01]  /*9fc0*/  FMUL.FTZ R105, R105, R6.reuse ;  /* 0x0000000669697220 */ /* 0x080fe20000410000 */
[-C--:B------:R-:W-:Y:S01]  /*9fd0*/  FMUL.FTZ R108, R108, R6.reuse ;  /* 0x000000066c6c7220 */ /* 0x080fe20000410000 */
[----:B------:R-:W-:Y:S01]  /*9fe0*/  FMUL.FTZ R109, R109, R6 ;  /* 0x000000066d6d7220 */ /* 0x000fe20000410000 */
[----:B------:R-:W-:-:S02]  /*9ff0*/  @!P1 VIADD R12, R12, 0x2d860 ;  /* 0x0002d8600c0c9836 */ /* 0x000fc40000000000 */
[----:B0-----:R-:W-:Y:S01]  /*a000*/  FADD.FTZ R15, R13, R4 ;  /* 0x000000040d0f7221 */ /* 0x001fe20000010000 */
        /* <DEDUP_REMOVED lines=14> */
[----:B------:R-:W-:Y:S01]  /*a0f0*/  FMUL.FTZ R133, R133, R6 ;  /* 0x0000000685857220 */ /* 0x000fe20000410000 */
[----:B0-----:R-:W0:Y:S01]  /*a100*/  MUFU.EX2 R12, R33 ;  /* 0x00000021000c7308 */ /* 0x001e220000000800 */
[-C--:B------:R-:W-:Y:S01]  /*a110*/  FMUL.FTZ R90, R90, R7.reuse ;  /* 0x000000075a5a7220 */ /* 0x080fe20000410000 */
[-C--:B------:R-:W-:Y:S01]  /*a120*/  FMUL.FTZ R91, R91, R7.reuse ;  /* 0x000000075b5b7220 */ /* 0x080fe20000410000 */
[-C--:B------:R-:W-:Y:S01]  /*a130*/  FMUL.FTZ R94, R94, R7.reuse ;  /* 0x000000075e5e7220 */ /* 0x080fe20000410000 */
[-C--:B------:R-:W-:Y:S01]  /*a140*/  FMUL.FTZ R95, R95, R7.reuse ;  /* 0x000000075f5f7220 */ /* 0x080fe20000410000 */
[-C--:B------:R-:W-:Y:S01]  /*a150*/  FMUL.FTZ R98, R98, R7.reuse ;  /* 0x0000000762627220 */ /* 0x080fe20000410000 */
[-C--:B------:R-:W-:Y:S01]  /*a160*/  FMUL.FTZ R99, R99, R7.reuse ;  /* 0x0000000763637220 */ /* 0x080fe20000410000 */
[-C--:B------:R-:W-:Y:S01]  /*a170*/  FMUL.FTZ R102, R102, R7.reuse ;  /* 0x0000000766667220 */ /* 0x080fe20000410000 */
[----:B------:R-:W2:Y:S01]  /*a180*/  MUFU.EX2 R33, R86 ;  /* 0x0000005600217308 */ /* 0x000ea20000000800 */
[----:B-1----:R-:W-:Y:S01]  /*a190*/  F2FP.F16.F32.PACK_AB R10, R37, R36 ;  /* 0x00000024250a723e */ /* 0x002fe200000000ff */
[-C--:B------:R-:W-:Y:S01]  /*a1a0*/  FMUL.FTZ R103, R103, R7.reuse ;  /* 0x0000000767677220 */ /* 0x080fe20000410000 */
[----:B------:R-:W-:Y:S01]  /*a1b0*/  F2FP.F16.F32.PACK_AB R9, R35, R34 ;  /* 0x000000222309723e */ /* 0x000fe200000000ff */
[----:B------:R-:W-:Y:S01]  /*a1c0*/  FADD.FTZ R34, R34, R3 ;  /* 0x0000000322227221 */ /* 0x000fe20000010000 */
[----:B------:R-:W-:Y:S01]  /*a1d0*/  F2FP.F16.F32.PACK_AB R11, R39, R38 ;  /* 0x00000026270b723e */ /* 0x000fe200000000ff */
[-C--:B------:R-:W-:Y:S01]  /*a1e0*/  FMUL.FTZ R106, R106, R7.reuse ;  /* 0x000000076a6a7220 */ /* 0x080fe20000410000 */
[----:B------:R-:W-:Y:S01]  /*a1f0*/  FMUL.FTZ R107, R107, R7 ;  /* 0x000000076b6b7220 */ /* 0x000fe20000410000 */
[----:B------:R-:W-:Y:S01]  /*a200*/  FADD.FTZ R35, R35, R34 ;  /* 0x0000002223237221 */ /* 0x000fe20000010000 */
[C---:B0-----:R-:W-:Y:S01]  /*a210*/  F2FP.F16.F32.PACK_AB R8, R12.reuse, R13 ;  /* 0x0000000d0c08723e */ /* 0x041fe200000000ff */
[----:B------:R-:W-:Y:S01]  /*a220*/  FADD.FTZ R15, R12, R15 ;  /* 0x0000000f0c0f7221 */ /* 0x000fe20000010000 */
[----:B------:R-:W-:Y:S01]  /*a230*/  MUFU.EX2 R13, R50 ;  /* 0x00000032000d7308 */ /* 0x000fe20000000800 */
[----:B------:R-:W-:Y:S01]  /*a240*/  FADD.FTZ R38, R38, R35 ;  /* 0x0000002326267221 */ /* 0x000fe20000010000 */
[----:B------:R-:W-:Y:S01]  /*a250*/  FMUL.FTZ R110, R110, R7 ;  /* 0x000000076e6e7220 */ /* 0x000fe20000410000 */
[----:B------:R0:W-:Y:S01]  /*a260*/  STSM.16.M88.4 [R22], R8 ;  /* 0x0000000816007844 */ /* 0x0001e20000000200 */
[----:B------:R-:W-:Y:S01]  /*a270*/  FADD.FTZ R4, R36, R15 ;  /* 0x0000000f24047221 */ /* 0x000fe20000010000 */
[----:B------:R-:W-:Y:S01]  /*a280*/  FADD.FTZ R38, R39, R38 ;  /* 0x0000002627267221 */ /* 0x000fe20000010000 */
[----:B--2---:R-:W-:Y:S01]  /*a290*/  F2FP.F16.F32.PACK_AB R31, R87, R33 ;  /* 0x00000021571f723e */ /* 0x004fe200000000ff */
[-C--:B------:R-:W-:Y:S01]  /*a2a0*/  FMUL.FTZ R111, R111, R7.reuse ;  /* 0x000000076f6f7220 */ /* 0x080fe20000410000 */
[----:B------:R-:W-:Y:S01]  /*a2b0*/  FADD.FTZ R4, R37, R4 ;  /* 0x0000000425047221 */ /* 0x000fe20000010000 */
        /* <DEDUP_REMOVED lines=13> */
[----:B------:R-:W-:Y:S01]  /*a390*/  FMUL.FTZ R135, R135, R7 ;  /* 0x0000000787877220 */ /* 0x000fe20000410000 */
[----:B------:R-:W-:-:S02]  /*a3a0*/  IMAD.MOV.U32 R7, RZ, RZ, R5 ;  /* 0x000000ffff077224 */ /* 0x000fc400078e0005 */
[----:B0-----:R-:W0:Y:S01]  /*a3b0*/  MUFU.EX2 R8, R40 ;  /* 0x0000002800087308 */ /* 0x001e220000000800 */
        /* <DEDUP_REMOVED lines=8> */
[----:B------:R-:W-:-:S03]  /*a440*/  F2FP.F16.F32.PACK_AB R9, R32, R9 ;  /* 0x000000092009723e */ /* 0x000fc600000000ff */
[----:B------:R-:W-:-:S03]  /*a450*/  FADD.FTZ R4, R32, R3 ;  /* 0x0000000320047221 */ /* 0x000fc60000010000 */
[----:B------:R-:W1:Y:S01]  /*a460*/  MUFU.EX2 R40, R51 ;  /* 0x0000003300287308 */ /* 0x000e620000000800 */
[----:B--2---:R-:W-:Y:S01]  /*a470*/  FADD.FTZ R34, R10, R21 ;  /* 0x000000150a227221 */ /* 0x004fe20000010000 */
[----:B------:R-:W-:-:S03]  /*a480*/  F2FP.F16.F32.PACK_AB R10, R45, R10 ;  /* 0x0000000a2d0a723e */ /* 0x000fc600000000ff */
[----:B------:R-:W-:-:S03]  /*a490*/  FADD.FTZ R21, R45, R34 ;  /* 0x000000222d157221 */ /* 0x000fc60000010000 */
[----:B------:R-:W2:Y:S01]  /*a4a0*/  MUFU.EX2 R15, R54 ;  /* 0x00000036000f7308 */ /* 0x000ea20000000800 */
[----:B0-----:R-:W-:Y:S01]  /*a4b0*/  FADD.FTZ R3, R11, R4 ;  /* 0x000000040b037221 */ /* 0x001fe20000010000 */
[----:B------:R-:W-:Y:S01]  /*a4c0*/  FADD.FTZ R34, R12, R21 ;  /* 0x000000150c227221 */ /* 0x000fe20000010000 */
[C---:B------:R-:W-:Y:S02]  /*a4d0*/  F2FP.F16.F32.PACK_AB R11, R36.reuse, R11 ;  /* 0x0000000b240b723e */ /* 0x040fe400000000ff */
[----:B------:R-:W-:Y:S01]  /*a4e0*/  FADD.FTZ R4, R36, R3 ;  /* 0x0000000324047221 */ /* 0x000fe20000010000 */
[C---:B------:R-:W-:Y:S01]  /*a4f0*/  FADD.FTZ R21, R49.reuse, R34 ;  /* 0x0000002231157221 */ /* 0x040fe20000010000 */
[----:B------:R-:W-:Y:S01]  /*a500*/  F2FP.F16.F32.PACK_AB R12, R49, R12 ;  /* 0x0000000c310c723e */ /* 0x000fe200000000ff */
[----:B------:R0:W-:Y:S01]  /*a510*/  STSM.16.M88.4 [R19], R8 ;  /* 0x0000000813007844 */ /* 0x0001e20000000200 */
[----:B------:R-:W-:Y:S01]  /*a520*/  FADD.FTZ R3, R13, R4 ;  /* 0x000000040d037221 */ /* 0x000fe20000010000 */
[----:B------:R-:W-:Y:S01]  /*a530*/  FADD.FTZ R4, R14, R21 ;  /* 0x000000150e047221 */ /* 0x000fe20000010000 */
[----:B-1----:R-:W-:-:S02]  /*a540*/  F2FP.F16.F32.PACK_AB R13, R40, R13 ;  /* 0x0000000d280d723e */ /* 0x002fc400000000ff */
[----:B------:R-:W-:Y:S01]  /*a550*/  FADD.FTZ R34, R40, R3 ;  /* 0x0000000328227221 */ /* 0x000fe20000010000 */
[C---:B------:R-:W-:Y:S01]  /*a560*/  FADD.FTZ R21, R53.reuse, R4 ;  /* 0x0000000435157221 */ /* 0x040fe20000010000 */
[----:B------:R-:W-:Y:S01]  /*a570*/  F2FP.F16.F32.PACK_AB R14, R53, R14 ;  /* 0x0000000e350e723e */ /* 0x000fe200000000ff */
[----:B------:R-:W1:Y:S01]  /*a580*/  MUFU.EX2 R4, R75 ;  /* 0x0000004b00047308 */ /* 0x000e620000000800 */
[----:B--2---:R-:W-:Y:S01]  /*a590*/  FADD.FTZ R3, R15, R34 ;  /* 0x000000220f037221 */ /* 0x004fe20000010000 */
[----:B------:R-:W-:Y:S01]  /*a5a0*/  FADD.FTZ R34, R56, R21 ;  /* 0x0000001538227221 */ /* 0x000fe20000010000 */
[C---:B------:R-:W-:Y:S02]  /*a5b0*/  F2FP.F16.F32.PACK_AB R15, R20.reuse, R15 ;  /* 0x0000000f140f723e */ /* 0x040fe400000000ff */
[----:B------:R-:W-:Y:S01]  /*a5c0*/  FADD.FTZ R3, R20, R3 ;  /* 0x0000000314037221 */ /* 0x000fe20000010000 */
[C---:B------:R-:W-:Y:S02]  /*a5d0*/  FADD.FTZ R21, R57.reuse, R34 ;  /* 0x0000002239157221 */ /* 0x040fe40000010000 */
[----:B------:R2:W-:Y:S01]  /*a5e0*/  STSM.16.M88.4 [R18], R12 ;  /* 0x0000000c12007844 */ /* 0x0005e20000000200 */
[----:B------:R-:W-:Y:S01]  /*a5f0*/  FADD.FTZ R32, R58, R3 ;  /* 0x000000033a207221 */ /* 0x000fe20000010000 */
[----:B------:R-:W-:Y:S01]  /*a600*/  FADD.FTZ R34, R60, R21 ;  /* 0x000000153c227221 */ /* 0x000fe20000010000 */
[----:B0-----:R-:W-:-:S02]  /*a610*/  F2FP.F16.F32.PACK_AB R8, R57, R56 ;  /* 0x000000383908723e */ /* 0x001fc400000000ff */
[----:B------:R-:W-:Y:S01]  /*a620*/  FADD.FTZ R3, R59, R32 ;  /* 0x000000203b037221 */ /* 0x000fe20000010000 */
[----:B------:R-:W-:Y:S01]  /*a630*/  FADD.FTZ R21, R61, R34 ;  /* 0x000000223d157221 */ /* 0x000fe20000010000 */
[----:B------:R-:W0:Y:S01]  /*a640*/  MUFU.EX2 R32, R79 ;  /* 0x0000004f00207308 */ /* 0x000e220000000800 */
[----:B------:R-:W-:Y:S01]  /*a650*/  F2FP.F16.F32.PACK_AB R9, R59, R58 ;  /* 0x0000003a3b09723e */ /* 0x000fe200000000ff */
[----:B------:R-:W-:Y:S01]  /*a660*/  FADD.FTZ R34, R62, R3 ;  /* 0x000000033e227221 */ /* 0x000fe20000010000 */
[----:B------:R-:W-:Y:S01]  /*a670*/  FADD.FTZ R36, R64, R21 ;  /* 0x0000001540247221 */ /* 0x000fe20000010000 */
[----:B------:R-:W-:Y:S02]  /*a680*/  F2FP.F16.F32.PACK_AB R10, R61, R60 ;  /* 0x0000003c3d0a723e */ /* 0x000fe400000000ff */
[----:B------:R-:W-:Y:S01]  /*a690*/  FADD.FTZ R3, R63, R34 ;  /* 0x000000223f037221 */ /* 0x000fe20000010000 */
[----:B------:R-:W-:Y:S01]  /*a6a0*/  FADD.FTZ R21, R65, R36 ;  /* 0x0000002441157221 */ /* 0x000fe20000010000 */
[----:B------:R-:W-:-:S02]  /*a6b0*/  F2FP.F16.F32.PACK_AB R11, R63, R62 ;  /* 0x0000003e3f0b723e */ /* 0x000fc400000000ff */
[----:B------:R-:W-:Y:S01]  /*a6c0*/  FADD.FTZ R20, R66, R3 ;  /* 0x0000000342147221 */ /* 0x000fe20000010000 */
[----:B------:R-:W-:Y:S01]  /*a6d0*/  FADD.FTZ R34, R68, R21 ;  /* 0x0000001544227221 */ /* 0x000fe20000010000 */
[----:B--2---:R-:W-:Y:S01]  /*a6e0*/  F2FP.F16.F32.PACK_AB R12, R65, R64 ;  /* 0x00000040410c723e */ /* 0x004fe200000000ff */
[----:B------:R2:W-:Y:S01]  /*a6f0*/  STSM.16.M88.4 [R17+0x27800], R8 ;  /* 0x0278000811007844 */ /* 0x0005e20000000200 */
[----:B------:R-:W-:Y:S01]  /*a700*/  FADD.FTZ R3, R67, R20 ;  /* 0x0000001443037221 */ /* 0x000fe20000010000 */
[C---:B------:R-:W-:Y:S01]  /*a710*/  FADD.FTZ R21, R69.reuse, R34 ;  /* 0x0000002245157221 */ /* 0x040fe20000010000 */
[----:B------:R-:W-:Y:S02]  /*a720*/  F2FP.F16.F32.PACK_AB R14, R69, R68 ;  /* 0x00000044450e723e */ /* 0x000fe400000000ff */
[----:B------:R-:W-:Y:S01]  /*a730*/  FADD.FTZ R20, R70, R3 ;  /* 0x0000000346147221 */ /* 0x000fe20000010000 */
[----:B------:R-:W-:Y:S01]  /*a740*/  FADD.FTZ R34, R24, R21 ;  /* 0x0000001518227221 */ /* 0x000fe20000010000 */
[----:B------:R-:W-:-:S02]  /*a750*/  F2FP.F16.F32.PACK_AB R15, R71, R70 ;  /* 0x00000046470f723e */ /* 0x000fc400000000ff */
[----:B------:R-:W-:Y:S01]  /*a760*/  FADD.FTZ R20, R71, R20 ;  /* 0x0000001447147221 */ /* 0x000fe20000010000 */
[C---:B------:R-:W-:Y:S01]  /*a770*/  FADD.FTZ R13, R73.reuse, R34 ;  /* 0x00000022490d7221 */ /* 0x040fe20000010000 */
[----:B------:R-:W-:Y:S02]  /*a780*/  F2FP.F16.F32.PACK_AB R24, R73, R24 ;  /* 0x000000184918723e */ /* 0x000fe400000000ff */
[----:B------:R-:W-:Y:S01]  /*a790*/  FADD.FTZ R3, R25, R20 ;  /* 0x0000001419037221 */ /* 0x000fe20000010000 */
[----:B------:R-:W-:Y:S01]  /*a7a0*/  FADD.FTZ R34, R26, R13 ;  /* 0x0000000d1a227221 */ /* 0x000fe20000010000 */
[----:B------:R-:W-:Y:S02]  /*a7b0*/  F2FP.F16.F32.PACK_AB R13, R67, R66 ;  /* 0x00000042430d723e */ /* 0x000fe400000000ff */
[C---:B-1----:R-:W-:Y:S01]  /*a7c0*/  FADD.FTZ R20, R4.reuse, R3 ;  /* 0x0000000304147221 */ /* 0x042fe20000010000 */
[----:B------:R-:W-:Y:S01]  /*a7d0*/  FADD.FTZ R21, R77, R34 ;  /* 0x000000224d157221 */ /* 0x000fe20000010000 */
[----:B------:R-:W-:Y:S01]  /*a7e0*/  F2FP.F16.F32.PACK_AB R25, R4, R25 ;  /* 0x000000190419723e */ /* 0x000fe200000000ff */
[----:B------:R2:W-:Y:S01]  /*a7f0*/  STSM.16.M88.4 [R23], R12 ;  /* 0x0000000c17007844 */ /* 0x0005e20000000200 */
[----:B------:R-:W-:Y:S01]  /*a800*/  FADD.FTZ R3, R27, R20 ;  /* 0x000000141b037221 */ /* 0x000fe20000010000 */
[----:B------:R-:W-:Y:S01]  /*a810*/  FADD.FTZ R34, R28, R21 ;  /* 0x000000151c227221 */ /* 0x000fe20000010000 */
[----:B------:R-:W-:-:S02]  /*a820*/  F2FP.F16.F32.PACK_AB R26, R77, R26 ;  /* 0x0000001a4d1a723e */ /* 0x000fc400000000ff */
[C---:B0-----:R-:W-:Y:S01]  /*a830*/  FADD.FTZ R20, R32.reuse, R3 ;  /* 0x0000000320147221 */ /* 0x041fe20000010000 */
[----:B------:R-:W-:Y:S01]  /*a840*/  FADD.FTZ R3, R81, R34 ;  /* 0x0000002251037221 */ /* 0x000fe20000010000 */
[----:B------:R-:W-:Y:S02]  /*a850*/  F2FP.F16.F32.PACK_AB R27, R32, R27 ;  /* 0x0000001b201b723e */ /* 0x000fe400000000ff */
[----:B------:R-:W-:Y:S01]  /*a860*/  FADD.FTZ R20, R29, R20 ;  /* 0x000000141d147221 */ /* 0x000fe20000010000 */
[----:B------:R-:W-:Y:S01]  /*a870*/  FADD.FTZ R4, R30, R3 ;  /* 0x000000031e047221 */ /* 0x000fe20000010000 */
[----:B------:R-:W-:Y:S01]  /*a880*/  F2FP.F16.F32.PACK_AB R28, R81, R28 ;  /* 0x0000001c511c723e */ /* 0x000fe200000000ff */
[----:B------:R2:W-:Y:S01]  /*a890*/  STSM.16.M88.4 [R19+0x6000], R24 ;  /* 0x0060001813007844 */ /* 0x0005e20000000200 */
[C---:B------:R-:W-:Y:S01]  /*a8a0*/  F2FP.F16.F32.PACK_AB R29, R83.reuse, R29 ;  /* 0x0000001d531d723e */ /* 0x040fe200000000ff */
[----:B------:R-:W-:Y:S01]  /*a8b0*/  FADD.FTZ R20, R83, R20 ;  /* 0x0000001453147221 */ /* 0x000fe20000010000 */
[C---:B------:R-:W-:Y:S01]  /*a8c0*/  F2FP.F16.F32.PACK_AB R30, R85.reuse, R30 ;  /* 0x0000001e551e723e */ /* 0x040fe200000000ff */
[----:B------:R-:W-:-:S02]  /*a8d0*/  FADD.FTZ R4, R85, R4 ;  /* 0x0000000455047221 */ /* 0x000fc40000010000 */
[----:B------:R-:W-:Y:S02]  /*a8e0*/  FADD.FTZ R20, R33, R20 ;  /* 0x0000001421147221 */ /* 0x000fe40000010000 */
[----:B------:R2:W-:Y:S02]  /*a8f0*/  STSM.16.M88.4 [R18+0x6000], R28 ;  /* 0x0060001c12007844 */ /* 0x0005e40000000200 */
[----:B------:R-:W-:Y:S01]  /*a900*/  FADD.FTZ R3, R87, R20 ;  /* 0x0000001457037221 */ /* 0x000fe20000010000 */
        /* <DEDUP_REMOVED lines=8> */
.L_x_1122:
[----:B------:R-:W-:-:S13]  /*a990*/  ISETP.GE.AND P2, PT, R2, UR37, PT ;  /* 0x0000002502007c0c */ /* 0x000fda000bf46270 */
[----:B------:R-:W-:Y:S05]  /*a9a0*/  @!P2 BRA `(.L_x_1132) ;  /* 0x000000300048a947 */ /* 0x000fea0003800000 */
[----:B-123--:R-:W-:Y:S01]  /*a9b0*/  IMAD.MOV.U32 R9, RZ, RZ, R5 ;  /* 0x000000ffff097224 */ /* 0x00efe200078e0005 */
[----:B------:R-:W-:Y:S01]  /*a9c0*/  UMOV UR28, UR51 ;  /* 0x00000033001c7c82 */ /* 0x000fe20008000000 */
[----:B------:R-:W-:Y:S01]  /*a9d0*/  IMAD.MOV.U32 R8, RZ, RZ, R0 ;  /* 0x000000ffff087224 */ /* 0x000fe200078e0000 */
[----:B------:R-:W-:Y:S01]  /*a9e0*/  UMOV UR55, UR48 ;  /* 0x0000003000377c82 */ /* 0x000fe20008000000 */
[----:B------:R-:W-:Y:S01]  /*a9f0*/  ULDC UR34, c[0x0][0x9e4] ;  /* 0x0002790000227ab9 */ /* 0x000fe20000000800 */
[----:B------:R-:W-:Y:S01]  /*aa00*/  ULDC UR54, c[0x0][0x9dc] ;  /* 0x0002770000367ab9 */ /* 0x000fe20000000800 */
[----:B------:R-:W-:Y:S01]  /*aa10*/  ULDC UR33, c[0x0][0x988] ;  /* 0x0002620000217ab9 */ /* 0x000fe20000000800 */
[----:B------:R-:W-:-:S05]  /*aa20*/  ULDC UR35, c[0x0][0x9e0] ;  /* 0x0002780000237ab9 */ /* 0x000fca0000000800 */
.L_x_1149:
[----:B------:R-:W-:Y:S01]  /*aa30*/  UIADD3 UR48, UR55, 0x1, URZ ;  /* 0x0000000137307890 */ /* 0x000fe2000fffe03f */
[----:B------:R-:W-:-:S03]  /*aa40*/  ISETP.NE.AND P3, PT, RZ, UR45, PT ;  /* 0x0000002dff007c0c */ /* 0x000fc6000bf65270 */
[----:B------:R-:W-:-:S04]  /*aa50*/  UISETP.NE.AND UP1, UPT, UR48, 0x2, UPT ;  /* 0x000000023000788c */ /* 0x000fc8000bf25270 */
[----:B------:R-:W-:Y:S02]  /*aa60*/  USEL UR51, URZ, 0x1, UP1 ;  /* 0x000000013f337887 */ /* 0x000fe40008800000 */
[----:B------:R-:W-:Y:S02]  /*aa70*/  USEL UR48, UR48, URZ, UP1 ;  /* 0x0000003f30307287 */ /* 0x000fe40008800000 */
[----:B------:R-:W-:Y:S02]  /*aa80*/  ULOP3.LUT UR51, UR28, UR51, URZ, 0x3c, !UPT ;  /* 0x000000331c337292 */ /* 0x000fe4000f8e3c3f */
[----:B----4-:R-:W-:Y:S10]  /*aa90*/  @P3 BRA `(.L_x_1133) ;  /* 0x00000000002c3947 */ /* 0x010ff40003800000 */
[----:B------:R-:W-:Y:S05]  /*aaa0*/  @!P0 BRA `(.L_x_1134) ;  /* 0x0000000000048947 */ /* 0x000fea0003800000 */
[----:B------:R-:W-:Y:S01]  /*aab0*/  BPT.TRAP 0x1 ;  /* 0x000000040000795c */ /* 0x000fe20000300000 */
.L_x_1134:
[----:B------:R-:W-:Y:S01]  /*aac0*/  ULEA UR6, UR48, UR42, 0x3 ;  /* 0x0000002a30067291 */ /* 0x000fe2000f8e183f */
[----:B------:R-:W-:-:S05]  /*aad0*/  IMAD.U32 R0, RZ, RZ, UR51 ;  /* 0x00000033ff007e24 */ /* 0x000fca000f8e00ff */
[----:B------:R-:W-:-:S04]  /*aae0*/  SHF.L.U32 R0, R0, 0x1f, RZ ;  /* 0x0000001f00007819 */ /* 0x000fc800000006ff */
[----:B------:R0:W1:Y:S01]  /*aaf0*/  SYNCS.PHASECHK.TRANS64.TRYWAIT P2, [UR6+0x2d830], R0 ;  /* 0x02d83000ff0075a7 */ /* 0x0000620008040146 */
[----:B------:R-:W-:Y:S05]  /*ab00*/  @!P0 BRA `(.L_x_1135) ;  /* 0x0000000000048947 */ /* 0x000fea0003800000 */
[----:B------:R-:W-:Y:S01]  /*ab10*/  BPT.TRAP 0x1 ;  /* 0x000000040000795c */ /* 0x000fe20000300000 */
.L_x_1135:
[----:B-1----:R-:W-:Y:S05]  /*ab20*/  @P2 BRA `(.L_x_1133) ;  /* 0x0000000000082947 */ /* 0x002fea0003800000 */
[----:B------:R-:W1:Y:S02]  /*ab30*/  SYNCS.PHASECHK.TRANS64.TRYWAIT P2, [UR6+0x2d830], R0 ;  /* 0x02d83000ff0075a7 */ /* 0x000e640008040146 */
[----:B-1----:R-:W-:Y:S05]  /*ab40*/  @!P2 BRA `(.L_x_1136) ;  /* 0x000000d400d4a947 */ /* 0x002fea0003800000 */
.L_x_1133:
        /* <DEDUP_REMOVED lines=16> */
[----:B------:R-:W-:-:S06]  /*ac50*/  WARPGROUP.ARRIVE ;  /* 0x00000000000079c5 */ /* 0x000fcc0000000000 */
        /* <DEDUP_REMOVED lines=20> */
.L_x_1138:
[----:B------:R-:W-:Y:S01]  /*ada0*/  ULEA UR6, UR55, UR42, 0x3 ;  /* 0x0000002a37067291 */ /* 0x000fe2000f8e183f */
[----:B------:R-:W-:-:S05]  /*adb0*/  IMAD.U32 R0, RZ, RZ, UR28 ;  /* 0x0000001cff007e24 */ /* 0x000fca000f8e00ff */
[----:B------:R-:W-:-:S04]  /*adc0*/  SHF.L.U32 R0, R0, 0x1f, RZ ;  /* 0x0000001f00007819 */ /* 0x000fc800000006ff */
[----:B------:R0:W1:Y:S01]  /*add0*/  SYNCS.PHASECHK.TRANS64.TRYWAIT P2, [UR6+0x2d850], R0 ;  /* 0x02d85000ff0075a7 */ /* 0x0000620008040146 */
[----:B------:R-:W-:Y:S05]  /*ade0*/  @!P0 BRA `(.L_x_1139) ;  /* 0x0000000000048947 */ /* 0x000fea0003800000 */
[----:B------:R-:W-:Y:S01]  /*adf0*/  BPT.TRAP 0x1 ;  /* 0x000000040000795c */ /* 0x000fe20000300000 */
.L_x_1139:
[----:B-1----:R-:W-:Y:S05]  /*ae00*/  @P2 BRA `(.L_x_1137) ;  /* 0x0000000000082947 */ /* 0x002fea0003800000 */
[----:B------:R-:W1:Y:S02]  /*ae10*/  SYNCS.PHASECHK.TRANS64.TRYWAIT P2, [UR6+0x2d850], R0 ;  /* 0x02d85000ff0075a7 */ /* 0x000e640008040146 */
[----:B-1----:R-:W-:Y:S05]  /*ae20*/  @!P2 BRA `(.L_x_1140) ;  /* 0x000000d40034a947 */ /* 0x002fea0003800000 */
.L_x_1137:
[----:B------:R-:W-:Y:S01]  /*ae30*/  UIADD3 UR6, UR42, 0x400, URZ ;  /* 0x000004002a067890 */ /* 0x000fe2000fffe03f */
[----:B------:R-:W-:Y:S01]  /*ae40*/  WARPGROUP.ARRIVE ;  /* 0x00000000000079c5 */ /* 0x000fe20000000000 */
[----:B------:R-:W-:Y:S01]  /*ae50*/  UMOV UR29, 0x40000040 ;  /* 0x40000040001d7882 */ /* 0x000fe20000000000 */
[----:B------:R-:W-:Y:S01]  /*ae60*/  UMOV UR31, 0x80000020 ;  /* 0x80000020001f7882 */ /* 0x000fe20000000000 */
[----:B------:R-:W-:-:S03]  /*ae70*/  USHF.R.U32.HI UR6, URZ, 0x4, UR6 ;  /* 0x000000043f067899 */ /* 0x000fc60008011606 */
[----:B------:R-:W1:Y:S01]  /*ae80*/  S2R R6, SR_TID.X ;  /* 0x0000000000067919 */ /* 0x000e620000002100 */
[----:B------:R-:W-:Y:S01]  /*ae90*/  PLOP3.LUT P2, PT, PT, PT, UP0, 0x80, 0x0 ;  /* 0x000000000000781c */ /* 0x000fe20003f4f008 */
[----:B------:R-:W-:Y:S01]  /*aea0*/  VIADD R13, R136, UR40 ;  /* 0x00000028880d7c36 */ /* 0x000fe20008000000 */
[----:B------:R-:W-:Y:S01]  /*aeb0*/  ULOP3.LUT UR6, UR6, 0x3fff, URZ, 0xc0, !UPT ;  /* 0x00003fff06067892 */ /* 0x000fe2000f8ec03f */
[----:B------:R-:W-:Y:S02]  /*aec0*/  IMAD.SHL.U32 R12, R2, 0x80, RZ ;  /* 0x00000080020c7824 */ /* 0x000fe400078e00ff */
[----:B------:R-:W-:Y:S01]  /*aed0*/  IMAD.U32 R10, RZ, RZ, UR47 ;  /* 0x0000002fff0a7e24 */ /* 0x000fe2000f8e00ff */
[----:B------:R-:W-:Y:S02]  /*aee0*/  ULOP3.LUT UR7, UR6, 0x2000000, URZ, 0xfc, !UPT ;  /* 0x0200000006077892 */ /* 0x000fe4000f8efc3f */
[----:B------:R-:W-:Y:S02]  /*aef0*/  ULOP3.LUT UR6, UR44, 0x10000, URZ, 0xfc, !UPT ;  /* 0x000100002c067892 */ /* 0x000fe4000f8efc3f */
[----:B------:R-:W-:-:S05]  /*af00*/  UIMAD UR7, UR55, 0x600, UR7 ;  /* 0x00000600370778a4 */ /* 0x000fca000f8e0207 */
        /* <DEDUP_REMOVED lines=53> */
[----:B------:R-:W-:-:S04]  /*b260*/  @UP0 ULDC UR6, c[0x0][0x450] ;  /* 0x0001140000060ab9 */ /* 0x000fc80000000800 */
[----:B------:R-:W-:Y:S01]  /*b270*/  @P2 SHF.R.U32.HI R13, RZ, UR6, R0 ;  /* 0x00000006ff0d2c19 */ /* 0x000fe20008011600 */
[----:B------:R-:W-:Y:S01]  /*b280*/  IMAD.U32 R0, RZ, RZ, UR48 ;  /* 0x00000030ff007e24 */ /* 0x000fe2000f8e00ff */
[----:B------:R-:W-:Y:S01]  /*b290*/  ISETP.GE.U32.AND P2, PT, R6, 0x180, PT ;  /* 0x000001800600780c */ /* 0x000fe20003f46070 */
[----:B------:R-:W-:Y:S02]  /*b2a0*/  ULOP3.LUT UR6, URZ, UR54, URZ, 0x33, !UPT ;  /* 0x000000363f067292 */ /* 0x000fe4000f8e333f */
[----:B------:R-:W0:Y:S01]  /*b2b0*/  SHFL.IDX PT, R14, R13, RZ, 0x1c1f ;  /* 0x001c1fff0d0e7589 */ /* 0x000e2200000e0000 */
[----:B------:R-:W-:Y:S02]  /*b2c0*/  @!P1 LEA R0, R0, UR42, 0x3 ;  /* 0x0000002a00009c11 */ /* 0x000fe4000f8e18ff */
[----:B------:R-:W-:-:S03]  /*b2d0*/  SEL R5, R5, 0x9, !P2 ;  /* 0x0000000905057807 */ /* 0x000fc60005000000 */
        /* <DEDUP_REMOVED lines=8> */
[----:B-1----:R-:W-:-:S04]  /*b360*/  IADD3 R0, -R16, 0x1, -R12 ;  /* 0x0000000110007810 */ /* 0x002fc80007ffe90c */
[----:B------:R-:W-:-:S05]  /*b370*/  IADD3 R10, -R10, UR39, R0 ;  /* 0x000000270a0a7c10 */ /* 0x000fca000fffe100 */
[C---:B------:R-:W-:Y:S02]  /*b380*/  VIADD R11, R10.reuse, UR35 ;  /* 0x000000230a0b7c36 */ /* 0x040fe40008000000 */
[----:B------:R-:W-:Y:S02]  /*b390*/  VIADD R10, R10, UR6 ;  /* 0x000000060a0a7c36 */ /* 0x000fe40008000000 */
[C---:B0-----:R-:W-:Y:S02]  /*b3a0*/  IMAD.IADD R5, R14.reuse, 0x1, R11 ;  /* 0x000000010e057824 */ /* 0x041fe400078e020b */
[----:B------:R-:W-:Y:S01]  /*b3b0*/  IMAD.IADD R0, R14, 0x1, R10 ;  /* 0x000000010e007824 */ /* 0x000fe200078e020a */
[----:B------:R-:W-:Y:S06]  /*b3c0*/  @!P5 BRA `(.L_x_1141) ;  /* 0x00000000005cd947 */ /* 0x000fec0003800000 */
        /* <DEDUP_REMOVED lines=13> */
.L_x_1143:
[----:B------:R-:W-:-:S05]  /*b4a0*/  IMAD.U32 R15, RZ, RZ, UR34 ;  /* 0x00000022ff0f7e24 */ /* 0x000fca000f8e00ff */
[----:B------:R-:W-:-:S13]  /*b4b0*/  ISETP.NE.AND P2, PT, R15, 0x1, PT ;  /* 0x000000010f00780c */ /* 0x000fda0003f45270 */
[----:B------:R-:W0:Y:S02]  /*b4c0*/  @P2 LDC.64 R6, c[0x0][0x9e8] ;  /* 0x00027a00ff062b82 */ /* 0x000e240000000a00 */
[----:B0-----:R-:W-:-:S05]  /*b4d0*/  @P2 IMAD.HI.U32 R6, R14, R6, RZ ;  /* 0x000000060e062227 */ /* 0x001fca00078e00ff */
[----:B------:R-:W-:-:S07]  /*b4e0*/  @P2 SHF.R.U32.HI R14, RZ, R7, R6 ;  /* 0x00000007ff0e2219 */ /* 0x000fce0000011606 */
.L_x_1144:
[----:B------:R-:W-:Y:S05]  /*b4f0*/  BSYNC B0 ;  /* 0x0000000000007941 */ /* 0x000fea0003800000 */
.L_x_1142:
[----:B------:R-:W-:-:S04]  /*b500*/  IMAD R14, R14, R15, -R12 ;  /* 0x0000000f0e0e7224 */ /* 0x000fc800078e0a0c */
[----:B------:R-:W-:-:S05]  /*b510*/  IMAD.IADD R14, R14, 0x1, -R16 ;  /* 0x000000010e0e7824 */ /* 0x000fca00078e0a10 */
[----:B------:R-:W-:Y:S02]  /*b520*/  VIMNMX R0, R0, R14, !PT ;  /* 0x0000000e00007248 */ /* 0x000fe40007fe0100 */
[----:B------:R-:W-:-:S07]  /*b530*/  VIADDMNMX R5, R14, R15, R5, PT ;  /* 0x0000000f0e057246 */ /* 0x000fce0003800105 */
.L_x_1141:
[----:B------:R-:W-:Y:S01]  /*b540*/  ISETP.GT.AND P2, PT, R2, -0x1, PT ;  /* 0xffffffff0200780c */ /* 0x000fe20003f44270 */
[----:B------:R-:W0:Y:S03]  /*b550*/  SHFL.IDX PT, R13, R13, 0x1, 0x1c1f ;  /* 0x003c1f000d0d7f89 */ /* 0x000e2600000e0000 */
[C---:B------:R-:W-:Y:S02]  /*b560*/  ISETP.GT.AND P4, PT, R0.reuse, RZ, P2 ;  /* 0x000000ff0000720c */ /* 0x040fe40001784270 */
[----:B------:R-:W-:Y:S02]  /*b570*/  ISETP.GT.AND P6, PT, R0, 0x1, P2 ;  /* 0x000000010000780c */ /* 0x000fe400017c4270 */
[C---:B------:R-:W-:Y:S02]  /*b580*/  ISETP.LT.OR P4, PT, R5.reuse, 0x1, P4 ;  /* 0x000000010500780c */ /* 0x040fe40002781670 */
[----:B------:R-:W-:-:S02]  /*b590*/  ISETP.LT.OR P6, PT, R5, 0x2, P6 ;  /* 0x000000020500780c */ /* 0x000fc400037c1670 */
[----:B------:R-:W-:Y:S02]  /*b5a0*/  FSEL R24, R24, -INF , !P4 ;  /* 0xff80000018187808 */ /* 0x000fe40006000000 */
[----:B------:R-:W-:Y:S02]  /*b5b0*/  FSEL R25, R25, -INF , !P6 ;  /* 0xff80000019197808 */ /* 0x000fe40007000000 */
[C---:B------:R-:W-:Y:S02]  /*b5c0*/  ISETP.GT.AND P3, PT, R0.reuse, 0x8, P2 ;  /* 0x000000080000780c */ /* 0x040fe40001764270 */
[C---:B------:R-:W-:Y:S02]  /*b5d0*/  ISETP.GT.AND P4, PT, R0.reuse, 0x9, P2 ;  /* 0x000000090000780c */ /* 0x040fe40001784270 */
[----:B------:R-:W-:Y:S02]  /*b5e0*/  ISETP.GT.AND P6, PT, R0, 0x10, P2 ;  /* 0x000000100000780c */ /* 0x000fe400017c4270 */
[----:B------:R-:W-:-:S02]  /*b5f0*/  ISETP.LT.OR P3, PT, R5, 0x9, P3 ;  /* 0x000000090500780c */ /* 0x000fc40001f61670 */
[----:B------:R-:W-:Y:S01]  /*b600*/  ISETP.LT.OR P4, PT, R5, 0xa, P4 ;  /* 0x0000000a0500780c */ /* 0x000fe20002781670 */
[--C-:B0-----:R-:W-:Y:S01]  /*b610*/  IMAD.IADD R11, R11, 0x1, R13.reuse ;  /* 0x000000010b0b7824 */ /* 0x101fe200078e020d */
[----:B------:R-:W-:Y:S01]  /*b620*/  ISETP.LT.OR P6, PT, R5, 0x11, P6 ;  /* 0x000000110500780c */ /* 0x000fe200037c1670 */
[----:B------:R-:W-:Y:S01]  /*b630*/  IMAD.IADD R10, R10, 0x1, R13 ;  /* 0x000000010a0a7824 */ /* 0x000fe200078e020d */
        /* <DEDUP_REMOVED lines=83> */
[----:B------:R-:W-:Y:S01]  /*bb70*/  FSEL R85, R85, -INF , !P6 ;  /* 0xff80000055557808 */ /* 0x000fe20007000000 */
        /* <DEDUP_REMOVED lines=14> */
.L_x_1147:
[----:B------:R-:W-:-:S05]  /*bc60*/  IMAD.U32 R0, RZ, RZ, UR34 ;  /* 0x00000022ff007e24 */ /* 0x000fca000f8e00ff */
[----:B------:R-:W-:-:S13]  /*bc70*/  ISETP.NE.AND P3, PT, R0, 0x1, PT ;  /* 0x000000010000780c */ /* 0x000fda0003f65270 */
[----:B------:R-:W0:Y:S02]  /*bc80*/  @P3 LDC.64 R6, c[0x0][0x9e8] ;  /* 0x00027a00ff063b82 */ /* 0x000e240000000a00 */
[----:B0-----:R-:W-:-:S05]  /*bc90*/  @P3 IMAD.HI.U32 R6, R13, R6, RZ ;  /* 0x000000060d063227 */ /* 0x001fca00078e00ff */
[----:B------:R-:W-:-:S07]  /*bca0*/  @P3 SHF.R.U32.HI R13, RZ, R7, R6 ;  /* 0x00000007ff0d3219 */ /* 0x000fce0000011606 */
.L_x_1148:
[----:B------:R-:W-:Y:S05]  /*bcb0*/  BSYNC B0 ;  /* 0x0000000000007941 */ /* 0x000fea0003800000 */
.L_x_1146:
[----:B------:R-:W-:-:S04]  /*bcc0*/  IMAD R12, R13, R0, -R12 ;  /* 0x000000000d0c7224 */ /* 0x000fc800078e0a0c */
[----:B------:R-:W-:-:S05]  /*bcd0*/  IMAD.IADD R12, R12, 0x1, -R16 ;  /* 0x000000010c0c7824 */ /* 0x000fca00078e0a10 */
[----:B------:R-:W-:Y:S02]  /*bce0*/  VIMNMX R10, R10, R12, !PT ;  /* 0x0000000c0a0a7248 */ /* 0x000fe40007fe0100 */
[----:B------:R-:W-:-:S07]  /*bcf0*/  VIADDMNMX R11, R12, R0, R11, PT ;  /* 0x000000000c0b7246 */ /* 0x000fce000380010b */
.L_x_1145:
[----:B------:R-:W-:Y:S01]  /*bd00*/  FMNMX.FTZ R0, R24, R8, !PT ;  /* 0x0000000818007209 */ /* 0x000fe20007810000 */
[----:B------:R-:W-:Y:S01]  /*bd10*/  IMAD.U32 R13, RZ, RZ, UR55 ;  /* 0x00000037ff0d7e24 */ /* 0x000fe2000f8e00ff */
[C---:B------:R-:W-:Y:S01]  /*bd20*/  ISETP.GT.AND P4, PT, R10.reuse, 0x8, P2 ;  /* 0x000000080a00780c */ /* 0x040fe20001784270 */
[----:B------:R-:W-:Y:S01]  /*bd30*/  UMOV UR28, UR51 ;  /* 0x00000033001c7c82 */ /* 0x000fe20008000000 */
[----:B------:R-:W-:Y:S01]  /*bd40*/  FMNMX.FTZ R0, R25, R0, !PT ;  /* 0x0000000019007209 */ /* 0x000fe20007810000 */
[----:B------:R-:W-:Y:S01]  /*bd50*/  UMOV UR55, UR48 ;  /* 0x0000003000377c82 */ /* 0x000fe20008000000 */
        /* <DEDUP_REMOVED lines=61> */
[C---:B------:R-:W-:Y:S01]  /*c130*/  ISETP.LT.OR P4, PT, R11.reuse, 0x42, P4 ;  /* 0x000000420b00780c */ /* 0x040fe20002781670 */
[----:B------:R-:W0:Y:S01]  /*c140*/  SHFL.BFLY PT, R5, R0, 0x2, 0x1f ;  /* 0x0c401f0000057f89 */ /* 0x000e2200000e0000 */
[----:B------:R-:W-:-:S02]  /*c150*/  ISETP.LT.OR P6, PT, R11, 0x49, P6 ;  /* 0x000000490b00780c */ /* 0x000fc400037c1670 */
[----:B------:R-:W-:Y:S02]  /*c160*/  FSEL R59, R59, -INF , !P4 ;  /* 0xff8000003b3b7808 */ /* 0x000fe40006000000 */
[----:B------:R-:W-:Y:S02]  /*c170*/  ISETP.GT.AND P4, PT, R10, 0x50, P2 ;  /* 0x000000500a00780c */ /* 0x000fe40001784270 */
[----:B------:R-:W-:Y:S02]  /*c180*/  FSEL R62, R62, -INF , !P6 ;  /* 0xff8000003e3e7808 */ /* 0x000fe40007000000 */
[----:B------:R-:W-:Y:S02]  /*c190*/  ISETP.GT.AND P6, PT, R10, 0x51, P2 ;  /* 0x000000510a00780c */ /* 0x000fe400017c4270 */
[C---:B------:R-:W-:Y:S02]  /*c1a0*/  ISETP.LT.OR P4, PT, R11.reuse, 0x51, P4 ;  /* 0x000000510b00780c */ /* 0x040fe40002781670 */
[----:B------:R-:W-:-:S02]  /*c1b0*/  ISETP.LT.OR P6, PT, R11, 0x52, P6 ;  /* 0x000000520b00780c */ /* 0x000fc400037c1670 */
[----:B------:R-:W-:Y:S02]  /*c1c0*/  FSEL R66, R66, -INF , !P4 ;  /* 0xff80000042427808 */ /* 0x000fe40006000000 */
[C---:B------:R-:W-:Y:S02]  /*c1d0*/  ISETP.GT.AND P4, PT, R10.reuse, 0x59, P2 ;  /* 0x000000590a00780c */ /* 0x040fe40001784270 */
[----:B------:R-:W-:Y:S02]  /*c1e0*/  FSEL R67, R67, -INF , !P6 ;  /* 0xff80000043437808 */ /* 0x000fe40007000000 */
[----:B------:R-:W-:Y:S02]  /*c1f0*/  ISETP.GT.AND P6, PT, R10, 0x60, P2 ;  /* 0x000000600a00780c */ /* 0x000fe400017c4270 */
[----:B------:R-:W-:Y:S02]  /*c200*/  ISETP.LT.OR P4, PT, R11, 0x5a, P4 ;  /* 0x0000005a0b00780c */ /* 0x000fe40002781670 */
[----:B0-----:R-:W-:-:S02]  /*c210*/  FMNMX.FTZ R0, R0, R5, !PT ;  /* 0x0000000500007209 */ /* 0x001fc40007810000 */
[----:B------:R-:W-:Y:S02]  /*c220*/  ISETP.LT.OR P6, PT, R11, 0x61, P6 ;  /* 0x000000610b00780c */ /* 0x000fe400037c1670 */
[----:B------:R-:W-:Y:S01]  /*c230*/  FSEL R71, R71, -INF , !P4 ;  /* 0xff80000047477808 */ /* 0x000fe20006000000 */
[----:B------:R-:W0:Y:S01]  /*c240*/  SHFL.BFLY PT, R5, R0, 0x1, 0x1f ;  /* 0x0c201f0000057f89 */ /* 0x000e2200000e0000 */
[----:B------:R-:W-:Y:S02]  /*c250*/  ISETP.GT.AND P4, PT, R10, 0x68, P2 ;  /* 0x000000680a00780c */ /* 0x000fe40001784270 */
[----:B------:R-:W-:Y:S02]  /*c260*/  FSEL R74, R74, -INF , !P6 ;  /* 0xff8000004a4a7808 */ /* 0x000fe40007000000 */
[----:B------:R-:W-:Y:S02]  /*c270*/  ISETP.GT.AND P6, PT, R10, 0x69, P2 ;  /* 0x000000690a00780c */ /* 0x000fe400017c4270 */
[----:B------:R-:W-:-:S02]  /*c280*/  ISETP.LT.OR P4, PT, R11, 0x69, P4 ;  /* 0x000000690b00780c */ /* 0x000fc40002781670 */
[----:B------:R-:W-:Y:S02]  /*c290*/  ISETP.LT.OR P6, PT, R11, 0x6a, P6 ;  /* 0x0000006a0b00780c */ /* 0x000fe400037c1670 */
[----:B------:R-:W-:Y:S02]  /*c2a0*/  FSEL R78, R78, -INF , !P4 ;  /* 0xff8000004e4e7808 */ /* 0x000fe40006000000 */
[C---:B------:R-:W-:Y:S02]  /*c2b0*/  ISETP.GT.AND P4, PT, R10.reuse, 0x70, P2 ;  /* 0x000000700a00780c */ /* 0x040fe40001784270 */
[----:B------:R-:W-:Y:S02]  /*c2c0*/  FSEL R79, R79, -INF , !P6 ;  /* 0xff8000004f4f7808 */ /* 0x000fe40007000000 */
[----:B------:R-:W-:Y:S02]  /*c2d0*/  ISETP.GT.AND P6, PT, R10, 0x71, P2 ;  /* 0x000000710a00780c */ /* 0x000fe400017c4270 */
[----:B------:R-:W-:-:S02]  /*c2e0*/  ISETP.LT.OR P4, PT, R11, 0x71, P4 ;  /* 0x000000710b00780c */ /* 0x000fc40002781670 */
[----:B------:R-:W-:Y:S02]  /*c2f0*/  ISETP.LT.OR P6, PT, R11, 0x72, P6 ;  /* 0x000000720b00780c */ /* 0x000fe400037c1670 */
[----:B------:R-:W-:Y:S02]  /*c300*/  FSEL R82, R82, -INF , !P4 ;  /* 0xff80000052527808 */ /* 0x000fe40006000000 */
[----:B0-----:R-:W-:Y:S02]  /*c310*/  FMNMX.FTZ R0, R0, R5, !PT ;  /* 0x0000000500007209 */ /* 0x001fe40007810000 */
[----:B------:R-:W-:Y:S02]  /*c320*/  FSEL R83, R83, -INF , !P6 ;  /* 0xff80000053537808 */ /* 0x000fe40007000000 */
[C---:B------:R-:W-:Y:S01]  /*c330*/  FSETP.NEU.FTZ.AND P3, PT, R0.reuse, -INF , PT ;  /* 0xff8000000000780b */ /* 0x040fe20003f7d000 */
[----:B------:R-:W-:Y:S01]  /*c340*/  FMUL.FTZ R5, R0, UR33 ;  /* 0x0000002100057c20 */ /* 0x000fe20008410000 */
[----:B------:R-:W-:-:S02]  /*c350*/  @!P1 LEA R13, R13, UR42, 0x3 ;  /* 0x0000002a0d0d9c11 */ /* 0x000fc4000f8e18ff */
[----:B------:R-:W-:Y:S02]  /*c360*/  FSEL R6, R0, RZ, P3 ;  /* 0x000000ff00067208 */ /* 0x000fe40001800000 */
[----:B------:R-:W-:Y:S01]  /*c370*/  FSEL R5, R5, RZ, P3 ;  /* 0x000000ff05057208 */ /* 0x000fe20001800000 */
[----:B------:R-:W-:Y:S01]  /*c380*/  @!P1 VIADD R13, R13, 0x2d860 ;  /* 0x0002d8600d0d9836 */ /* 0x000fe20000000000 */
[----:B------:R-:W-:Y:S01]  /*c390*/  ISETP.GT.AND P3, PT, R10, 0x1, P2 ;  /* 0x000000010a00780c */ /* 0x000fe20001764270 */
[----:B------:R-:W-:Y:S02]  /*c3a0*/  FADD.FTZ R6, -R6, R8 ;  /* 0x0000000806067221 */ /* 0x000fe40000010100 */
[--C-:B------:R-:W-:Y:S01]  /*c3b0*/  FFMA.FTZ R24, R24, UR33, -R5.reuse ;  /* 0x0000002118187c23 */ /* 0x100fe20008010805 */
[----:B------:R-:W-:Y:S01]  /*c3c0*/  ISETP.LT.OR P3, PT, R11, 0x2, P3 ;  /* 0x000000020b00780c */ /* 0x000fe20001f61670 */
[--C-:B------:R-:W-:Y:S01]  /*c3d0*/  FFMA.FTZ R25, R25, UR33, -R5.reuse ;  /* 0x0000002119197c23 */ /* 0x100fe20008010805 */
[--C-:B------:R-:W-:Y:S01]  /*c3e0*/  FFMA.FTZ R28, R28, UR33, -R5.reuse ;  /* 0x000000211c1c7c23 */ /* 0x100fe20008010805 */
[--C-:B------:R-:W-:Y:S01]  /*c3f0*/  FFMA.FTZ R29, R29, UR33, -R5.reuse ;  /* 0x000000211d1d7c23 */ /* 0x100fe20008010805 */
[----:B------:R-:W-:Y:S01]  /*c400*/  FSEL R27, R27, -INF , !P3 ;  /* 0xff8000001b1b7808 */ /* 0x000fe20005800000 */
[--C-:B------:R-:W-:Y:S01]  /*c410*/  FFMA.FTZ R32, R32, UR33, -R5.reuse ;  /* 0x0000002120207c23 */ /* 0x100fe20008010805 */
[----:B------:R-:W-:Y:S01]  /*c420*/  ISETP.GT.AND P3, PT, R10, 0x10, P2 ;  /* 0x000000100a00780c */ /* 0x000fe20001764270 */
[--C-:B------:R-:W-:Y:S01]  /*c430*/  FFMA.FTZ R33, R33, UR33, -R5.reuse ;  /* 0x0000002121217c23 */ /* 0x100fe20008010805 */
[--C-:B------:R-:W-:Y:S01]  /*c440*/  FFMA.FTZ R36, R36, UR33, -R5.reuse ;  /* 0x0000002124247c23 */ /* 0x100fe20008010805 */
        /* <DEDUP_REMOVED lines=34> */
[----:B------:R-:W-:Y:S01]  /*c670*/  FFMA.FTZ R85, R85, UR33, -R5 ;  /* 0x0000002155557c23 */ /* 0x000fe20008010805 */
[----:B------:R-:W-:Y:S01]  /*c680*/  FSEL R51, R51, -INF , !P3 ;  /* 0xff80000033337808 */ /* 0x000fe20005800000 */
[----:B------:R-:W-:Y:S01]  /*c690*/  FMUL.FTZ R6, R6, UR33 ;  /* 0x0000002106067c20 */ /* 0x000fe20008410000 */
[----:B------:R-:W-:Y:S01]  /*c6a0*/  ISETP.GT.AND P3, PT, R10, 0x40, P2 ;  /* 0x000000400a00780c */ /* 0x000fe20001764270 */
[----:B------:R-:W-:Y:S01]  /*c6b0*/  MUFU.EX2 R12, R24 ;  /* 0x00000018000c7308 */ /* 0x000fe20000000800 */
[----:B------:R-:W-:-:S02]  /*c6c0*/  @!P1 PRMT R13, RZ, 0x654, R13 ;  /* 0x00000654ff0d9816 */ /* 0x000fc4000000000d */
[----:B------:R-:W-:Y:S02]  /*c6d0*/  ISETP.LT.OR P3, PT, R11, 0x41, P3 ;  /* 0x000000410b00780c */ /* 0x000fe40001f61670 */
[----:B------:R0:W-:Y:S02]  /*c6e0*/  @!P1 SYNCS.ARRIVE.TRANS64.RED.A1T0 RZ, [R13+URZ], RZ ;  /* 0x000000ff0dff99a7 */ /* 0x0001e4000810043f */
[----:B------:R-:W-:Y:S01]  /*c6f0*/  FSEL R58, R58, -INF , !P3 ;  /* 0xff8000003a3a7808 */ /* 0x000fe20005800000 */
[----:B------:R-:W1:Y:S01]  /*c700*/  MUFU.EX2 R6, R6 ;  /* 0x0000000600067308 */ /* 0x000e620000000800 */
[----:B------:R-:W-:-:S04]  /*c710*/  ISETP.GT.AND P3, PT, R10, 0x49, P2 ;  /* 0x000000490a00780c */ /* 0x000fc80001764270 */
[----:B------:R-:W-:-:S03]  /*c720*/  ISETP.LT.OR P3, PT, R11, 0x4a, P3 ;  /* 0x0000004a0b00780c */ /* 0x000fc60001f61670 */
[----:B------:R-:W2:Y:S01]  /*c730*/  MUFU.EX2 R25, R25 ;  /* 0x0000001900197308 */ /* 0x000ea20000000800 */
[----:B------:R-:W-:Y:S02]  /*c740*/  FSEL R63, R63, -INF , !P3 ;  /* 0xff8000003f3f7808 */ /* 0x000fe40005800000 */
[----:B------:R-:W-:-:S04]  /*c750*/  ISETP.GT.AND P3, PT, R10, 0x58, P2 ;  /* 0x000000580a00780c */ /* 0x000fc80001764270 */
[----:B------:R-:W-:Y:S01]  /*c760*/  ISETP.LT.OR P3, PT, R11, 0x59, P3 ;  /* 0x000000590b00780c */ /* 0x000fe20001f61670 */
[----:B------:R-:W3:Y:S01]  /*c770*/  MUFU.EX2 R14, R28 ;  /* 0x0000001c000e7308 */ /* 0x000ee20000000800 */
[----:B-1----:R-:W-:Y:S01]  /*c780*/  FFMA.FTZ R4, R6, R4, R12 ;  /* 0x0000000406047223 */ /* 0x002fe2000001000c */
[-C--:B------:R-:W-:Y:S01]  /*c790*/  FMUL.FTZ R88, R88, R6.reuse ;  /* 0x0000000658587220 */ /* 0x080fe20000410000 */
[----:B------:R-:W-:Y:S01]  /*c7a0*/  FSEL R70, R70, -INF , !P3 ;  /* 0xff80000046467808 */ /* 0x000fe20005800000 */
[-C--:B------:R-:W-:Y:S01]  /*c7b0*/  FMUL.FTZ R89, R89, R6.reuse ;  /* 0x0000000659597220 */ /* 0x080fe20000410000 */
[----:B------:R-:W-:Y:S01]  /*c7c0*/  ISETP.GT.AND P3, PT, R10, 0x61, P2 ;  /* 0x000000610a00780c */ /* 0x000fe20001764270 */
[-C--:B------:R-:W-:Y:S01]  /*c7d0*/  FMUL.FTZ R92, R92, R6.reuse ;  /* 0x000000065c5c7220 */ /* 0x080fe20000410000 */
[----:B------:R-:W-:Y:S01]  /*c7e0*/  FMUL.FTZ R93, R93, R6 ;  /* 0x000000065d5d7220 */ /* 0x000fe20000410000 */
[----:B------:R-:W1:Y:S01]  /*c7f0*/  MUFU.EX2 R29, R29 ;  /* 0x0000001d001d7308 */ /* 0x000e620000000800 */
[----:B------:R-:W-:Y:S01]  /*c800*/  ISETP.LT.OR P3, PT, R11, 0x62, P3 ;  /* 0x000000620b00780c */ /* 0x000fe20001f61670 */
[C---:B--2---:R-:W-:Y:S01]  /*c810*/  FADD.FTZ R4, R25.reuse, R4 ;  /* 0x0000000419047221 */ /* 0x044fe20000010000 */
[----:B------:R-:W-:Y:S01]  /*c820*/  F2FP.F16.F32.PACK_AB R12, R25, R12 ;  /* 0x0000000c190c723e */ /* 0x000fe200000000ff */
[-C--:B------:R-:W-:Y:S01]  /*c830*/  FMUL.FTZ R96, R96, R6.reuse ;  /* 0x0000000660607220 */ /* 0x080fe20000410000 */
[----:B------:R-:W-:Y:S01]  /*c840*/  FSEL R75, R75, -INF , !P3 ;  /* 0xff8000004b4b7808 */ /* 0x000fe20005800000 */
[-C--:B------:R-:W-:Y:S01]  /*c850*/  FMUL.FTZ R97, R97, R6.reuse ;  /* 0x0000000661617220 */ /* 0x080fe20000410000 */
[----:B------:R-:W-:Y:S01]  /*c860*/  ISETP.GT.AND P3, PT, R10, RZ, P2 ;  /* 0x000000ff0a00720c */ /* 0x000fe20001764270 */
[----:B------:R-:W-:Y:S01]  /*c870*/  MUFU.EX2 R32, R32 ;  /* 0x0000002000207308 */ /* 0x000fe20000000800 */
[----:B---3--:R-:W-:Y:S01]  /*c880*/  FADD.FTZ R4, R14, R4 ;  /* 0x000000040e047221 */ /* 0x008fe20000010000 */
[-C--:B------:R-:W-:Y:S01]  /*c890*/  FMUL.FTZ R100, R100, R6.reuse ;  /* 0x0000000664647220 */ /* 0x080fe20000410000 */
[----:B------:R-:W-:Y:S01]  /*c8a0*/  ISETP.LT.OR P3, PT, R11, 0x1, P3 ;  /* 0x000000010b00780c */ /* 0x000fe20001f61670 */
[-C--:B------:R-:W-:Y:S01]  /*c8b0*/  FMUL.FTZ R101, R101, R6.reuse ;  /* 0x0000000665657220 */ /* 0x080fe20000410000 */
[-C--:B------:R-:W-:Y:S01]  /*c8c0*/  FMUL.FTZ R104, R104, R6.reuse ;  /* 0x0000000668687220 */ /* 0x080fe20000410000 */
[-C--:B------:R-:W-:Y:S01]  /*c8d0*/  FMUL.FTZ R105, R105, R6.reuse ;  /* 0x0000000669697220 */ /* 0x080fe20000410000 */
[----:B------:R-:W-:Y:S01]  /*c8e0*/  FSEL R26, R26, -INF , !P3 ;  /* 0xff8000001a1a7808 */ /* 0x000fe20005800000 */
[----:B------:R-:W-:Y:S01]  /*c8f0*/  MUFU.EX2 R33, R33 ;  /* 0x0000002100217308 */ /* 0x000fe20000000800 */
[----:B------:R-:W-:Y:S01]  /*c900*/  ISETP.GT.AND P3, PT, R10, 0x78, P2 ;  /* 0x000000780a00780c */ /* 0x000fe20001764270 */
[-C--:B------:R-:W-:Y:S01]  /*c910*/  FMUL.FTZ R108, R108, R6.reuse ;  /* 0x000000066c6c7220 */ /* 0x080fe20000410000 */
[----:B------:R-:W-:Y:S01]  /*c920*/  FMNMX.FTZ R8, R26, R9, !PT ;  /* 0x000000091a087209 */ /* 0x000fe20007810000 */
[-C--:B------:R-:W-:Y:S01]  /*c930*/  FMUL.FTZ R109, R109, R6.reuse ;  /* 0x000000066d6d7220 */ /* 0x080fe20000410000 */
[----:B------:R-:W-:Y:S01]  /*c940*/  ISETP.GT.AND P2, PT, R10, 0x79, P2 ;  /* 0x000000790a00780c */ /* 0x000fe20001744270 */
[----:B------:R-:W-:Y:S01]  /*c950*/  FMUL.FTZ R112, R112, R6 ;  /* 0x0000000670707220 */ /* 0x000fe20000410000 */
[----:B------:R-:W-:Y:S01]  /*c960*/  FMNMX.FTZ R5, R27, R8, !PT ;  /* 0x000000081b057209 */ /* 0x000fe20007810000 */
[----:B------:R-:W-:Y:S01]  /*c970*/  MUFU.EX2 R36, R36 ;  /* 0x0000002400247308 */ /* 0x000fe20000000800 */
[----:B------:R-:W-:Y:S01]  /*c980*/  ISETP.LT.OR P3, PT, R11, 0x79, P3 ;  /* 0x000000790b00780c */ /* 0x000fe20001f61670 */
[-C--:B------:R-:W-:Y:S01]  /*c990*/  FMUL.FTZ R113, R113, R6.reuse ;  /* 0x0000000671717220 */ /* 0x080fe20000410000 */
[----:B------:R-:W-:Y:S01]  /*c9a0*/  FMNMX.FTZ R8, R30, R5, !PT ;  /* 0x000000051e087209 */ /* 0x000fe20007810000 */
[-C--:B------:R-:W-:Y:S01]  /*c9b0*/  FMUL.FTZ R116, R116, R6.reuse ;  /* 0x0000000674747220 */ /* 0x080fe20000410000 */
[----:B------:R-:W-:Y:S01]  /*c9c0*/  ISETP.LT.OR P2, PT, R11, 0x7a, P2 ;  /* 0x0000007a0b00780c */ /* 0x000fe20001741670 */
[----:B------:R-:W-:Y:S01]  /*c9d0*/  FMUL.FTZ R117, R117, R6 ;  /* 0x0000000675757220 */ /* 0x000fe20000410000 */
[----:B------:R-:W-:Y:S01]  /*c9e0*/  FMNMX.FTZ R5, R31, R8, !PT ;  /* 0x000000081f057209 */ /* 0x000fe20007810000 */
[----:B------:R-:W-:Y:S01]  /*c9f0*/  MUFU.EX2 R37, R37 ;  /* 0x0000002500257308 */ /* 0x000fe20000000800 */
[----:B------:R-:W-:Y:S01]  /*ca00*/  FSEL R86, R86, -INF , !P3 ;  /* 0xff80000056567808 */ /* 0x000fe20005800000 */
[-C--:B------:R-:W-:Y:S01]  /*ca10*/  FMUL.FTZ R120, R120, R6.reuse ;  /* 0x0000000678787220 */ /* 0x080fe20000410000 */
[----:B------:R-:W-:Y:S01]  /*ca20*/  FMNMX.FTZ R8, R34, R5, !PT ;  /* 0x0000000522087209 */ /* 0x000fe20007810000 */
[-C--:B------:R-:W-:Y:S01]  /*ca30*/  FMUL.FTZ R121, R121, R6.reuse ;  /* 0x0000000679797220 */ /* 0x080fe20000410000 */
[----:B------:R-:W-:Y:S01]  /*ca40*/  FSEL R87, R87, -INF , !P2 ;  /* 0xff80000057577808 */ /* 0x000fe20005000000 */
[----:B------:R-:W-:Y:S01]  /*ca50*/  FMUL.FTZ R124, R124, R6 ;  /* 0x000000067c7c7220 */ /* 0x000fe20000410000 */
[----:B------:R-:W-:Y:S01]  /*ca60*/  FMNMX.FTZ R5, R35, R8, !PT ;  /* 0x0000000823057209 */ /* 0x000fe20007810000 */
[----:B------:R-:W-:Y:S01]  /*ca70*/  MUFU.EX2 R41, R41 ;  /* 0x0000002900297308 */ /* 0x000fe20000000800 */
[----:B-1----:R-:W-:Y:S01]  /*ca80*/  F2FP.F16.F32.PACK_AB R14, R29, R14 ;  /* 0x0000000e1d0e723e */ /* 0x002fe200000000ff */
[-C--:B------:R-:W-:Y:S01]  /*ca90*/  FMUL.FTZ R125, R125, R6.reuse ;  /* 0x000000067d7d7220 */ /* 0x080fe20000410000 */
[----:B------:R-:W-:Y:S01]  /*caa0*/  FMNMX.FTZ R8, R38, R5, !PT ;  /* 0x0000000526087209 */ /* 0x000fe20007810000 */
[-C--:B------:R-:W-:Y:S01]  /*cab0*/  FMUL.FTZ R128, R128, R6.reuse ;  /* 0x0000000680807220 */ /* 0x080fe20000410000 */
[-C--:B------:R-:W-:Y:S01]  /*cac0*/  FMUL.FTZ R129, R129, R6.reuse ;  /* 0x0000000681817220 */ /* 0x080fe20000410000 */
[----:B------:R-:W-:Y:S01]  /*cad0*/  FMUL.FTZ R132, R132, R6 ;  /* 0x0000000684847220 */ /* 0x000fe20000410000 */
[----:B------:R-:W-:Y:S01]  /*cae0*/  FMNMX.FTZ R5, R39, R8, !PT ;  /* 0x0000000827057209 */ /* 0x000fe20007810000 */
[----:B------:R-:W-:Y:S01]  /*caf0*/  MUFU.EX2 R45, R45 ;  /* 0x0000002d002d7308 */ /* 0x000fe20000000800 */
[----:B------:R-:W-:-:S02]  /*cb00*/  FMUL.FTZ R133, R133, R6 ;  /* 0x0000000685857220 */ /* 0x000fc40000410000 */
        /* <DEDUP_REMOVED lines=35> */
[----:B------:R-:W-:Y:S04]  /*cd40*/  MUFU.EX2 R72, R72 ;  /* 0x0000004800487308 */ /* 0x000fe80000000800 */
[----:B------:R-:W1:Y:S04]  /*cd50*/  SHFL.BFLY PT, R7, R5, 0x2, 0x1f ;  /* 0x0c401f0005077f89 */ /* 0x000e6800000e0000 */
[----:B------:R-:W-:Y:S08]  /*cd60*/  MUFU.EX2 R73, R73 ;  /* 0x0000004900497308 */ /* 0x000ff00000000800 */
[----:B------:R-:W-:Y:S08]  /*cd70*/  MUFU.EX2 R76, R76 ;  /* 0x0000004c004c7308 */ /* 0x000ff00000000800 */
[----:B------:R-:W-:Y:S01]  /*cd80*/  MUFU.EX2 R77, R77 ;  /* 0x0000004d004d7308 */ /* 0x000fe20000000800 */
[----:B-1----:R-:W-:-:S07]  /*cd90*/  FMNMX.FTZ R5, R5, R7, !PT ;  /* 0x0000000705057209 */ /* 0x002fce0007810000 */
[----:B------:R-:W-:Y:S01]  /*cda0*/  MUFU.EX2 R80, R80 ;  /* 0x0000005000507308 */ /* 0x000fe20000000800 */
[----:B------:R-:W1:Y:S07]  /*cdb0*/  SHFL.BFLY PT, R7, R5, 0x1, 0x1f ;  /* 0x0c201f0005077f89 */ /* 0x000e6e00000e0000 */
[----:B------:R-:W-:Y:S08]  /*cdc0*/  MUFU.EX2 R81, R81 ;  /* 0x0000005100517308 */ /* 0x000ff00000000800 */
[----:B------:R-:W-:Y:S08]  /*cdd0*/  MUFU.EX2 R84, R84 ;  /* 0x0000005400547308 */ /* 0x000ff00000000800 */
[----:B------:R-:W-:Y:S01]  /*cde0*/  MUFU.EX2 R85, R85 ;  /* 0x0000005500557308 */ /* 0x000fe20000000800 */
[----:B-1----:R-:W-:Y:S01]  /*cdf0*/  FMNMX.FTZ R5, R5, R7, !PT ;  /* 0x0000000705057209 */ /* 0x002fe20007810000 */
[----:B------:R-:W-:-:S03]  /*ce00*/  FADD.FTZ R7, R29, R4 ;  /* 0x000000041d077221 */ /* 0x000fc60000010000 */
[C---:B------:R-:W-:Y:S01]  /*ce10*/  FSETP.NEU.FTZ.AND P2, PT, R5.reuse, -INF , PT ;  /* 0xff8000000500780b */ /* 0x040fe20003f5d000 */
[----:B------:R-:W-:-:S05]  /*ce20*/  FMUL.FTZ R4, R5, UR33 ;  /* 0x0000002105047c20 */ /* 0x000fca0008410000 */
[----:B------:R-:W-:-:S05]  /*ce30*/  FSEL R4, R4, RZ, P2 ;  /* 0x000000ff04047208 */ /* 0x000fca0001000000 */
[--C-:B------:R-:W-:Y:S01]  /*ce40*/  FFMA.FTZ R8, R26, UR33, -R4.reuse ;  /* 0x000000211a087c23 */ /* 0x100fe20008010804 */
[--C-:B------:R-:W-:Y:S01]  /*ce50*/  FFMA.FTZ R10, R27, UR33, -R4.reuse ;  /* 0x000000211b0a7c23 */ /* 0x100fe20008010804 */
[--C-:B------:R-:W-:Y:S01]  /*ce60*/  FFMA.FTZ R11, R30, UR33, -R4.reuse ;  /* 0x000000211e0b7c23 */ /* 0x100fe20008010804 */
[--C-:B------:R-:W-:Y:S01]  /*ce70*/  FFMA.FTZ R20, R31, UR33, -R4.reuse ;  /* 0x000000211f147c23 */ /* 0x100fe20008010804 */
[----:B------:R-:W-:Y:S01]  /*ce80*/  FSEL R30, R5, RZ, P2 ;  /* 0x000000ff051e7208 */ /* 0x000fe20001000000 */
[--C-:B------:R-:W-:Y:S01]  /*ce90*/  FFMA.FTZ R25, R38, UR33, -R4.reuse ;  /* 0x0000002126197c23 */ /* 0x100fe20008010804 */
[----:B------:R-:W-:Y:S01]  /*cea0*/  MUFU.EX2 R8, R8 ;  /* 0x0000000800087308 */ /* 0x000fe20000000800 */
[--C-:B------:R-:W-:Y:S01]  /*ceb0*/  FFMA.FTZ R28, R39, UR33, -R4.reuse ;  /* 0x00000021271c7c23 */ /* 0x100fe20008010804 */
[--C-:B------:R-:W-:Y:S01]  /*cec0*/  FFMA.FTZ R29, R42, UR33, -R4.reuse ;  /* 0x000000212a1d7c23 */ /* 0x100fe20008010804 */
[----:B------:R-:W-:Y:S01]  /*ced0*/  FADD.FTZ R30, -R30, R9 ;  /* 0x000000091e1e7221 */ /* 0x000fe20000010100 */
[--C-:B------:R-:W-:Y:S01]  /*cee0*/  FFMA.FTZ R38, R47, UR33, -R4.reuse ;  /* 0x000000212f267c23 */ /* 0x100fe20008010804 */
[--C-:B------:R-:W-:Y:S01]  /*cef0*/  FFMA.FTZ R27, R50, UR33, -R4.reuse ;  /* 0x00000021321b7c23 */ /* 0x100fe20008010804 */
[--C-:B------:R-:W-:Y:S01]  /*cf00*/  FFMA.FTZ R31, R54, UR33, -R4.reuse ;  /* 0x00000021361f7c23 */ /* 0x100fe20008010804 */
[----:B------:R-:W-:Y:S01]  /*cf10*/  FMUL.FTZ R21, R30, UR33 ;  /* 0x000000211e157c20 */ /* 0x000fe20008410000 */
        /* <DEDUP_REMOVED lines=15> */
[----:B------:R-:W-:Y:S01]  /*d010*/  FFMA.FTZ R86, R86, UR33, -R4 ;  /* 0x0000002156567c23 */ /* 0x000fe20008010804 */
[----:B------:R-:W1:Y:S01]  /*d020*/  MUFU.EX2 R20, R20 ;  /* 0x0000001400147308 */ /* 0x000e620000000800 */
[----:B0-----:R-:W-:-:S02]  /*d030*/  F2FP.F16.F32.PACK_AB R13, R10, R8 ;  /* 0x000000080a0d723e */ /* 0x001fc400000000ff */
[C---:B------:R-:W-:Y:S01]  /*d040*/  ISETP.GT.AND P2, PT, R2.reuse, UR37, PT ;  /* 0x0000002502007c0c */ /* 0x040fe2000bf44270 */
[----:B------:R-:W-:-:S04]  /*d050*/  VIADD R2, R2, 0xffffffff ;  /* 0xffffffff02027836 */ /* 0x000fc80000000000 */
[----:B------:R-:W0:Y:S08]  /*d060*/  MUFU.EX2 R21, R21 ;  /* 0x0000001500157308 */ /* 0x000e300000000800 */
[----:B------:R-:W-:Y:S01]  /*d070*/  MUFU.EX2 R25, R25 ;  /* 0x0000001900197308 */ /* 0x000fe20000000800 */
[----:B-1----:R-:W-:-:S05]  /*d080*/  F2FP.F16.F32.PACK_AB R15, R20, R11 ;  /* 0x0000000b140f723e */ /* 0x002fca00000000ff */
[----:B------:R1:W-:Y:S02]  /*d090*/  STSM.16.M88.4 [R17+0x21800], R12 ;  /* 0x0218000c11007844 */ /* 0x0003e40000000200 */
[----:B------:R-:W-:Y:S01]  /*d0a0*/  MUFU.EX2 R28, R28 ;  /* 0x0000001c001c7308 */ /* 0x000fe20000000800 */
[----:B0-----:R-:W-:Y:S01]  /*d0b0*/  FFMA.FTZ R9, R21, R3, R8 ;  /* 0x0000000315097223 */ /* 0x001fe20000010008 */
[----:B------:R-:W-:Y:S01]  /*d0c0*/  FADD.FTZ R8, R32, R7 ;  /* 0x0000000720087221 */ /* 0x000fe20000010000 */
[----:B------:R-:W-:Y:S01]  /*d0d0*/  FFMA.FTZ R3, R55, UR33, -R4 ;  /* 0x0000002137037c23 */ /* 0x000fe20008010804 */
[-C--:B------:R-:W-:Y:S01]  /*d0e0*/  FMUL.FTZ R90, R90, R21.reuse ;  /* 0x000000155a5a7220 */ /* 0x080fe20000410000 */
[----:B------:R-:W-:Y:S01]  /*d0f0*/  FADD.FTZ R10, R10, R9 ;  /* 0x000000090a0a7221 */ /* 0x000fe20000010000 */
[C---:B------:R-:W-:Y:S01]  /*d100*/  FADD.FTZ R7, R33.reuse, R8 ;  /* 0x0000000821077221 */ /* 0x040fe20000010000 */
[----:B------:R-:W-:Y:S01]  /*d110*/  F2FP.F16.F32.PACK_AB R8, R33, R32 ;  /* 0x000000202108723e */ /* 0x000fe200000000ff */
[----:B------:R-:W-:Y:S01]  /*d120*/  MUFU.EX2 R29, R29 ;  /* 0x0000001d001d7308 */ /* 0x000fe20000000800 */
[----:B------:R-:W-:Y:S01]  /*d130*/  FADD.FTZ R11, R11, R10 ;  /* 0x0000000a0b0b7221 */ /* 0x000fe20000010000 */
[----:B------:R-:W-:Y:S01]  /*d140*/  FADD.FTZ R10, R36, R7 ;  /* 0x00000007240a7221 */ /* 0x000fe20000010000 */
[-C--:B------:R-:W-:Y:S01]  /*d150*/  FMUL.FTZ R91, R91, R21.reuse ;  /* 0x000000155b5b7220 */ /* 0x080fe20000410000 */
[-C--:B------:R-:W-:Y:S01]  /*d160*/  FMUL.FTZ R94, R94, R21.reuse ;  /* 0x000000155e5e7220 */ /* 0x080fe20000410000 */
[----:B------:R-:W-:Y:S01]  /*d170*/  FADD.FTZ R20, R20, R11 ;  /* 0x0000000b14147221 */ /* 0x000fe20000010000 */
[--C-:B-1----:R-:W-:Y:S01]  /*d180*/  FFMA.FTZ R13, R34, UR33, -R4.reuse ;  /* 0x00000021220d7c23 */ /* 0x102fe20008010804 */
[--C-:B------:R-:W-:Y:S01]  /*d190*/  FFMA.FTZ R15, R35, UR33, -R4.reuse ;  /* 0x00000021230f7c23 */ /* 0x100fe20008010804 */
[----:B------:R0:W1:Y:S01]  /*d1a0*/  MUFU.EX2 R12, R40 ;  /* 0x00000028000c7308 */ /* 0x0000620000000800 */
[--C-:B------:R-:W-:Y:S01]  /*d1b0*/  FFMA.FTZ R34, R43, UR33, -R4.reuse ;  /* 0x000000212b227c23 */ /* 0x100fe20008010804 */
[----:B------:R-:W-:Y:S01]  /*d1c0*/  FFMA.FTZ R35, R46, UR33, -R4 ;  /* 0x000000212e237c23 */ /* 0x000fe20008010804 */
[----:B------:R-:W-:Y:S01]  /*d1d0*/  FADD.FTZ R11, R37, R10 ;  /* 0x0000000a250b7221 */ /* 0x000fe20000010000 */
[--C-:B------:R-:W-:Y:S01]  /*d1e0*/  FFMA.FTZ R43, R63, UR33, -R4.reuse ;  /* 0x000000213f2b7c23 */ /* 0x100fe20008010804 */
[----:B------:R-:W-:Y:S01]  /*d1f0*/  F2FP.F16.F32.PACK_AB R10, R37, R36 ;  /* 0x00000024250a723e */ /* 0x000fe200000000ff */
[-C--:B------:R-:W-:Y:S01]  /*d200*/  FMUL.FTZ R95, R95, R21.reuse ;  /* 0x000000155f5f7220 */ /* 0x080fe20000410000 */
[-C--:B------:R-:W-:Y:S01]  /*d210*/  FMUL.FTZ R98, R98, R21.reuse ;  /* 0x0000001562627220 */ /* 0x080fe20000410000 */
[----:B------:R-:W2:Y:S01]  /*d220*/  MUFU.EX2 R13, R13 ;  /* 0x0000000d000d7308 */ /* 0x000ea20000000800 */
[--C-:B0-----:R-:W-:Y:S01]  /*d230*/  FFMA.FTZ R40, R59, UR33, -R4.reuse ;  /* 0x000000213b287c23 */ /* 0x101fe20008010804 */
[----:B------:R-:W-:Y:S01]  /*d240*/  FFMA.FTZ R4, R87, UR33, -R4 ;  /* 0x0000002157047c23 */ /* 0x000fe20008010804 */
[-C--:B------:R-:W-:Y:S01]  /*d250*/  FMUL.FTZ R99, R99, R21.reuse ;  /* 0x0000001563637220 */ /* 0x080fe20000410000 */
[-C--:B------:R-:W-:Y:S01]  /*d260*/  FMUL.FTZ R102, R102, R21.reuse ;  /* 0x0000001566667220 */ /* 0x080fe20000410000 */
[-C--:B------:R-:W-:Y:S01]  /*d270*/  FMUL.FTZ R103, R103, R21.reuse ;  /* 0x0000001567677220 */ /* 0x080fe20000410000 */
[-C--:B------:R-:W-:Y:S01]  /*d280*/  FMUL.FTZ R106, R106, R21.reuse ;  /* 0x000000156a6a7220 */ /* 0x080fe20000410000 */
[-C--:B------:R-:W-:Y:S01]  /*d290*/  FMUL.FTZ R107, R107, R21.reuse ;  /* 0x000000156b6b7220 */ /* 0x080fe20000410000 */
[----:B------:R-:W0:Y:S01]  /*d2a0*/  MUFU.EX2 R15, R15 ;  /* 0x0000000f000f7308 */ /* 0x000e220000000800 */
[----:B-1----:R-:W-:Y:S01]  /*d2b0*/  FADD.FTZ R32, R12, R11 ;  /* 0x0000000b0c207221 */ /* 0x002fe20000010000 */
[----:B------:R-:W-:Y:S01]  /*d2c0*/  F2FP.F16.F32.PACK_AB R12, R41, R12 ;  /* 0x0000000c290c723e */ /* 0x000fe200000000ff */
[-C--:B------:R-:W-:Y:S01]  /*d2d0*/  FMUL.FTZ R110, R110, R21.reuse ;  /* 0x000000156e6e7220 */ /* 0x080fe20000410000 */
[-C--:B------:R-:W-:Y:S01]  /*d2e0*/  FMUL.FTZ R111, R111, R21.reuse ;  /* 0x000000156f6f7220 */ /* 0x080fe20000410000 */
[----:B------:R-:W-:Y:S01]  /*d2f0*/  FADD.FTZ R11, R41, R32 ;  /* 0x00000020290b7221 */ /* 0x000fe20000010000 */
[-C--:B------:R-:W-:Y:S01]  /*d300*/  FMUL.FTZ R114, R114, R21.reuse ;  /* 0x0000001572727220 */ /* 0x080fe20000410000 */
[-C--:B------:R-:W-:Y:S01]  /*d310*/  FMUL.FTZ R115, R115, R21.reuse ;  /* 0x0000001573737220 */ /* 0x080fe20000410000 */
[----:B------:R-:W1:Y:S01]  /*d320*/  MUFU.EX2 R14, R44 ;  /* 0x0000002c000e7308 */ /* 0x000e620000000800 */
[----:B--2---:R-:W-:Y:S01]  /*d330*/  FADD.FTZ R20, R13, R20 ;  /* 0x000000140d147221 */ /* 0x004fe20000010000 */
[-C--:B------:R-:W-:Y:S01]  /*d340*/  FMUL.FTZ R118, R118, R21.reuse ;  /* 0x0000001576767220 */ /* 0x080fe20000410000 */
[-C--:B------:R-:W-:Y:S01]  /*d350*/  FMUL.FTZ R119, R119, R21.reuse ;  /* 0x0000001577777220 */ /* 0x080fe20000410000 */
[-C--:B------:R-:W-:Y:S01]  /*d360*/  FMUL.FTZ R122, R122, R21.reuse ;  /* 0x000000157a7a7220 */ /* 0x080fe20000410000 */
[-C--:B------:R-:W-:Y:S01]  /*d370*/  FMUL.FTZ R123, R123, R21.reuse ;  /* 0x000000157b7b7220 */ /* 0x080fe20000410000 */
[-C--:B------:R-:W-:Y:S01]  /*d380*/  FMUL.FTZ R126, R126, R21.reuse ;  /* 0x000000157e7e7220 */ /* 0x080fe20000410000 */
[-C--:B------:R-:W-:Y:S01]  /*d390*/  FMUL.FTZ R127, R127, R21.reuse ;  /* 0x000000157f7f7220 */ /* 0x080fe20000410000 */
[----:B------:R-:W2:Y:S01]  /*d3a0*/  MUFU.EX2 R34, R34 ;  /* 0x0000002200227308 */ /* 0x000ea20000000800 */
[----:B0-----:R-:W-:Y:S01]  /*d3b0*/  FADD.FTZ R20, R15, R20 ;  /* 0x000000140f147221 */ /* 0x001fe20000010000 */
[-C--:B------:R-:W-:Y:S01]  /*d3c0*/  FMUL.FTZ R130, R130, R21.reuse ;  /* 0x0000001582827220 */ /* 0x080fe20000410000 */
[-C--:B------:R-:W-:Y:S01]  /*d3d0*/  FMUL.FTZ R131, R131, R21.reuse ;  /* 0x0000001583837220 */ /* 0x080fe20000410000 */
[-C--:B------:R-:W-:Y:S01]  /*d3e0*/  FMUL.FTZ R134, R134, R21.reuse ;  /* 0x0000001586867220 */ /* 0x080fe20000410000 */
[----:B------:R-:W-:Y:S01]  /*d3f0*/  FADD.FTZ R9, R25, R20 ;  /* 0x0000001419097221 */ /* 0x000fe20000010000 */
[----:B------:R-:W-:-:S02]  /*d400*/  FMUL.FTZ R135, R135, R21 ;  /* 0x0000001587877220 */ /* 0x000fc40000410000 */
[----:B------:R-:W0:Y:S01]  /*d410*/  MUFU.EX2 R35, R35 ;  /* 0x0000002300237308 */ /* 0x000e220000000800 */
[----:B------:R-:W-:Y:S01]  /*d420*/  FADD.FTZ R20, R28, R9 ;  /* 0x000000091c147221 */ /* 0x000fe20000010000 */
[----:B-1----:R-:W-:Y:S01]  /*d430*/  FADD.FTZ R44, R14, R11 ;  /* 0x0000000b0e2c7221 */ /* 0x002fe20000010000 */
[----:B------:R-:W-:Y:S02]  /*d440*/  F2FP.F16.F32.PACK_AB R14, R45, R14 ;  /* 0x0000000e2d0e723e */ /* 0x000fe400000000ff */
[----:B------:R-:W-:Y:S01]  /*d450*/  FADD.FTZ R9, R29, R20 ;  /* 0x000000141d097221 */ /* 0x000fe20000010000 */
[----:B------:R-:W-:Y:S02]  /*d460*/  FADD.FTZ R11, R45, R44 ;  /* 0x0000002c2d0b7221 */ /* 0x000fe40000010000 */
[----:B------:R-:W1:Y:S01]  /*d470*/  MUFU.EX2 R38, R38 ;  /* 0x0000002600267308 */ /* 0x000e620000000800 */
[----:B--2---:R-:W-:-:S07]  /*d480*/  FADD.FTZ R20, R34, R9 ;  /* 0x0000000922147221 */ /* 0x004fce0000010000 */
[----:B------:R-:W2:Y:S01]  /*d490*/  MUFU.EX2 R27, R27 ;  /* 0x0000001b001b7308 */ /* 0x000ea20000000800 */
[----:B0-----:R-:W-:Y:S01]  /*d4a0*/  FADD.FTZ R9, R35, R20 ;  /* 0x0000001423097221 */ /* 0x001fe20000010000 */
[----:B------:R-:W-:Y:S01]  /*d4b0*/  FADD.FTZ R20, R24, R11 ;  /* 0x0000000b18147221 */ /* 0x000fe20000010000 */
[----:B------:R-:W-:-:S03]  /*d4c0*/  F2FP.F16.F32.PACK_AB R24, R49, R24 ;  /* 0x000000183118723e */ /* 0x000fc600000000ff */
[----:B------:R-:W-:Y:S02]  /*d4d0*/  FADD.FTZ R11, R49, R20 ;  /* 0x00000014310b7221 */ /* 0x000fe40000010000 */
[----:B------:R-:W0:Y:S01]  /*d4e0*/  MUFU.EX2 R26, R52 ;  /* 0x00000034001a7308 */ /* 0x000e220000000800 */
[----:B-1----:R-:W-:-:S07]  /*d4f0*/  FADD.FTZ R44, R38, R9 ;  /* 0x00000009262c7221 */ /* 0x002fce0000010000 */
[----:B------:R-:W1:Y:S01]  /*d500*/  MUFU.EX2 R30, R30 ;  /* 0x0000001e001e7308 */ /* 0x000e620000000800 */
[----:B--2---:R-:W-:-:S07]  /*d510*/  FADD.FTZ R9, R27, R44 ;  /* 0x0000002c1b097221 */ /* 0x004fce0000010000 */
[----:B------:R-:W2:Y:S01]  /*d520*/  MUFU.EX2 R31, R31 ;  /* 0x0000001f001f7308 */ /* 0x000ea20000000800 */
[----:B0-----:R-:W-:Y:S01]  /*d530*/  FADD.FTZ R46, R26, R11 ;  /* 0x0000000b1a2e7221 */ /* 0x001fe20000010000 */
[----:B------:R-:W-:Y:S02]  /*d540*/  F2FP.F16.F32.PACK_AB R11, R28, R25 ;  /* 0x000000191c0b723e */ /* 0x000fe400000000ff */
[----:B------:R-:W-:-:S04]  /*d550*/  F2FP.F16.F32.PACK_AB R26, R53, R26 ;  /* 0x0000001a351a723e */ /* 0x000fc800000000ff */
[----:B------:R-:W0:Y:S01]  /*d560*/  MUFU.EX2 R3, R3 ;  /* 0x0000000300037308 */ /* 0x000e220000000800 */
[----:B-1----:R-:W-:Y:S01]  /*d570*/  FADD.FTZ R44, R30, R9 ;  /* 0x000000091e2c7221 */ /* 0x002fe20000010000 */
[----:B------:R-:W-:-:S04]  /*d580*/  FADD.FTZ R9, R53, R46 ;  /* 0x0000002e35097221 */ /* 0x000fc80000010000 */
[----:B------:R-:W-:Y:S01]  /*d590*/  FADD.FTZ R46, R56, R9 ;  /* 0x00000009382e7221 */ /* 0x000fe20000010000 */
[----:B------:R-:W-:Y:S01]  /*d5a0*/  F2FP.F16.F32.PACK_AB R9, R15, R13 ;  /* 0x0000000d0f09723e */ /* 0x000fe200000000ff */
[----:B------:R-:W1:Y:S01]  /*d5b0*/  MUFU.EX2 R39, R39 ;  /* 0x0000002700277308 */ /* 0x000e620000000800 */
[----:B--2---:R-:W-:Y:S01]  /*d5c0*/  FADD.FTZ R44, R31, R44 ;  /* 0x0000002c1f2c7221 */ /* 0x004fe20000010000 */
[----:B------:R-:W-:Y:S01]  /*d5d0*/  FADD.FTZ R15, R57, R46 ;  /* 0x0000002e390f7221 */ /* 0x000fe20000010000 */
[----:B------:R-:W-:Y:S01]  /*d5e0*/  F2FP.F16.F32.PACK_AB R13, R34, R29 ;  /* 0x0000001d220d723e */ /* 0x000fe200000000ff */
[----:B------:R2:W-:Y:S02]  /*d5f0*/  STSM.16.M88.4 [R22], R8 ;  /* 0x0000000816007844 */ /* 0x0005e40000000200 */
[----:B------:R-:W-:Y:S01]  /*d600*/  FADD.FTZ R28, R60, R15 ;  /* 0x0000000f3c1c7221 */ /* 0x000fe20000010000 */
[----:B------:R-:W-:Y:S01]  /*d610*/  F2FP.F16.F32.PACK_AB R15, R38, R35 ;  /* 0x00000023260f723e */ /* 0x000fe200000000ff */
[----:B------:R-:W3:Y:S01]  /*d620*/  MUFU.EX2 R40, R40 ;  /* 0x0000002800287308 */ /* 0x000ee20000000800 */
[----:B0-----:R-:W-:Y:S01]  /*d630*/  FADD.FTZ R44, R3, R44 ;  /* 0x0000002c032c7221 */ /* 0x001fe20000010000 */
[----:B------:R-:W-:-:S02]  /*d640*/  FADD.FTZ R29, R61, R28 ;  /* 0x0000001c3d1d7221 */ /* 0x000fc40000010000 */
[----:B------:R0:W-:Y:S02]  /*d650*/  STSM.16.M88.4 [R19], R12 ;  /* 0x0000000c13007844 */ /* 0x0001e40000000200 */
[----:B------:R-:W-:Y:S02]  /*d660*/  FADD.FTZ R34, R64, R29 ;  /* 0x0000001d40227221 */ /* 0x000fe40000010000 */
[----:B------:R-:W4:Y:S01]  /*d670*/  MUFU.EX2 R42, R42 ;  /* 0x0000002a002a7308 */ /* 0x000f220000000800 */
[----:B-1----:R-:W-:Y:S01]  /*d680*/  FADD.FTZ R25, R39, R44 ;  /* 0x0000002c27197221 */ /* 0x002fe20000010000 */
[----:B--2---:R-:W-:Y:S02]  /*d690*/  F2FP.F16.F32.PACK_AB R8, R57, R56 ;  /* 0x000000383908723e */ /* 0x004fe400000000ff */
[----:B------:R-:W-:-:S04]  /*d6a0*/  F2FP.F16.F32.PACK_AB R10, R61, R60 ;  /* 0x0000003c3d0a723e */ /* 0x000fc800000000ff */
[----:B------:R-:W1:Y:S01]  /*d6b0*/  MUFU.EX2 R43, R43 ;  /* 0x0000002b002b7308 */ /* 0x000e620000000800 */
[----:B---3--:R-:W-:-:S07]  /*d6c0*/  FADD.FTZ R25, R40, R25 ;  /* 0x0000001928197221 */ /* 0x008fce0000010000 */
[----:B------:R-:W2:Y:S01]  /*d6d0*/  MUFU.EX2 R7, R66 ;  /* 0x0000004200077308 */ /* 0x000ea20000000800 */
[----:B----4-:R-:W-:Y:S01]  /*d6e0*/  FADD.FTZ R28, R42, R25 ;  /* 0x000000192a1c7221 */ /* 0x010fe20000010000 */
[----:B------:R-:W-:-:S06]  /*d6f0*/  FADD.FTZ R25, R65, R34 ;  /* 0x0000002241197221 */ /* 0x000fcc0000010000 */
[----:B------:R-:W3:Y:S01]  /*d700*/  MUFU.EX2 R36, R67 ;  /* 0x0000004300247308 */ /* 0x000ee20000000800 */
[----:B-1----:R-:W-:-:S07]  /*d710*/  FADD.FTZ R28, R43, R28 ;  /* 0x0000001c2b1c7221 */ /* 0x002fce0000010000 */
[----:B------:R-:W1:Y:S01]  /*d720*/  MUFU.EX2 R32, R70 ;  /* 0x0000004600207308 */ /* 0x000e620000000800 */
[----:B--2---:R-:W-:Y:S01]  /*d730*/  FADD.FTZ R9, R7, R28 ;  /* 0x0000001c07097221 */ /* 0x004fe20000010000 */
[----:B------:R-:W-:Y:S01]  /*d740*/  FADD.FTZ R28, R68, R25 ;  /* 0x00000019441c7221 */ /* 0x000fe20000010000 */
[----:B------:R-:W-:Y:S02]  /*d750*/  F2FP.F16.F32.PACK_AB R25, R30, R27 ;  /* 0x0000001b1e19723e */ /* 0x000fe400000000ff */
[----:B------:R-:W-:Y:S01]  /*d760*/  F2FP.F16.F32.PACK_AB R27, R3, R31 ;  /* 0x0000001f031b723e */ /* 0x000fe200000000ff */
[----:B------:R-:W-:Y:S02]  /*d770*/  FADD.FTZ R11, R69, R28 ;  /* 0x0000001c450b7221 */ /* 0x000fe40000010000 */
[----:B------:R-:W2:Y:S01]  /*d780*/  MUFU.EX2 R33, R71 ;  /* 0x0000004700217308 */ /* 0x000ea20000000800 */
[----:B---3--:R-:W-:Y:S01]  /*d790*/  FADD.FTZ R9, R36, R9 ;  /* 0x0000000924097221 */ /* 0x008fe20000010000 */
[----:B0-----:R-:W-:Y:S01]  /*d7a0*/  FADD.FTZ R14, R72, R11 ;  /* 0x0000000b480e7221 */ /* 0x001fe20000010000 */
[----:B------:R-:W-:Y:S01]  /*d7b0*/  F2FP.F16.F32.PACK_AB R11, R43, R42 ;  /* 0x0000002a2b0b723e */ /* 0x000fe200000000ff */
[----:B------:R0:W-:Y:S02]  /*d7c0*/  STSM.16.M88.4 [R18], R24 ;  /* 0x0000001812007844 */ /* 0x0001e40000000200 */
[----:B------:R-:W-:-:S02]  /*d7d0*/  FADD.FTZ R13, R73, R14 ;  /* 0x0000000e490d7221 */ /* 0x000fc40000010000 */
[----:B------:R-:W3:Y:S01]  /*d7e0*/  MUFU.EX2 R20, R74 ;  /* 0x0000004a00147308 */ /* 0x000ee20000000800 */
[----:B-1----:R-:W-:Y:S01]  /*d7f0*/  FADD.FTZ R12, R32, R9 ;  /* 0x00000009200c7221 */ /* 0x002fe20000010000 */
[----:B------:R-:W-:Y:S01]  /*d800*/  FADD.FTZ R14, R76, R13 ;  /* 0x0000000d4c0e7221 */ /* 0x000fe20000010000 */
[----:B------:R-:W-:-:S03]  /*d810*/  F2FP.F16.F32.PACK_AB R9, R40, R39 ;  /* 0x000000272809723e */ /* 0x000fc600000000ff */
[C---:B------:R-:W-:Y:S01]  /*d820*/  FADD.FTZ R13, R77.reuse, R14 ;  /* 0x0000000e4d0d7221 */ /* 0x040fe20000010000 */
[----:B------:R-:W-:Y:S01]  /*d830*/  F2FP.F16.F32.PACK_AB R14, R77, R76 ;  /* 0x0000004c4d0e723e */ /* 0x000fe200000000ff */
[----:B------:R-:W1:Y:S01]  /*d840*/  MUFU.EX2 R37, R75 ;  /* 0x0000004b00257308 */ /* 0x000e620000000800 */
[----:B--2---:R-:W-:Y:S01]  /*d850*/  FADD.FTZ R3, R33, R12 ;  /* 0x0000000c21037221 */ /* 0x004fe20000010000 */
[----:B------:R2:W-:Y:S01]  /*d860*/  STSM.16.M88.4 [R17+0x27800], R8 ;  /* 0x0278000811007844 */ /* 0x0005e20000000200 */
[----:B------:R-:W-:Y:S01]  /*d870*/  FADD.FTZ R30, R80, R13 ;  /* 0x0000000d501e7221 */ /* 0x000fe20000010000 */
[----:B0-----:R-:W-:Y:S02]  /*d880*/  F2FP.F16.F32.PACK_AB R24, R81, R80 ;  /* 0x000000505118723e */ /* 0x001fe400000000ff */
[----:B------:R-:W-:Y:S01]  /*d890*/  F2FP.F16.F32.PACK_AB R26, R85, R84 ;  /* 0x00000054551a723e */ /* 0x000fe200000000ff */
[----:B------:R-:W-:Y:S01]  /*d8a0*/  FADD.FTZ R29, R81, R30 ;  /* 0x0000001e511d7221 */ /* 0x000fe20000010000 */
[----:B------:R-:W0:Y:S01]  /*d8b0*/  MUFU.EX2 R78, R78 ;  /* 0x0000004e004e7308 */ /* 0x000e220000000800 */
[----:B---3--:R-:W-:-:S07]  /*d8c0*/  FADD.FTZ R12, R20, R3 ;  /* 0x00000003140c7221 */ /* 0x008fce0000010000 */
[----:B------:R-:W3:Y:S01]  /*d8d0*/  MUFU.EX2 R79, R79 ;  /* 0x0000004f004f7308 */ /* 0x000ee20000000800 */
[----:B-1----:R-:W-:Y:S01]  /*d8e0*/  FADD.FTZ R3, R37, R12 ;  /* 0x0000000c25037221 */ /* 0x002fe20000010000 */
[----:B--2---:R-:W-:Y:S02]  /*d8f0*/  F2FP.F16.F32.PACK_AB R8, R65, R64 ;  /* 0x000000404108723e */ /* 0x004fe400000000ff */
[----:B------:R-:W-:Y:S02]  /*d900*/  F2FP.F16.F32.PACK_AB R10, R69, R68 ;  /* 0x00000044450a723e */ /* 0x000fe400000000ff */
[----:B------:R-:W-:Y:S02]  /*d910*/  F2FP.F16.F32.PACK_AB R9, R36, R7 ;  /* 0x000000072409723e */ /* 0x000fe400000000ff */
[----:B------:R-:W1:Y:S01]  /*d920*/  MUFU.EX2 R82, R82 ;  /* 0x0000005200527308 */ /* 0x000e620000000800 */
[----:B------:R-:W-:Y:S01]  /*d930*/  F2FP.F16.F32.PACK_AB R11, R33, R32 ;  /* 0x00000020210b723e */ /* 0x000fe200000000ff */
[----:B0-----:R-:W-:Y:S01]  /*d940*/  FADD.FTZ R28, R78, R3 ;  /* 0x000000034e1c7221 */ /* 0x001fe20000010000 */
[----:B------:R-:W-:-:S02]  /*d950*/  F2FP.F16.F32.PACK_AB R12, R73, R72 ;  /* 0x00000048490c723e */ /* 0x000fc400000000ff */
[----:B------:R-:W-:Y:S01]  /*d960*/  F2FP.F16.F32.PACK_AB R13, R37, R20 ;  /* 0x00000014250d723e */ /* 0x000fe200000000ff */
[----:B------:R0:W-:Y:S02]  /*d970*/  STSM.16.M88.4 [R23], R8 ;  /* 0x0000000817007844 */ /* 0x0001e40000000200 */
[----:B------:R-:W2:Y:S01]  /*d980*/  MUFU.EX2 R83, R83 ;  /* 0x0000005300537308 */ /* 0x000ea20000000800 */
[C---:B---3--:R-:W-:Y:S01]  /*d990*/  F2FP.F16.F32.PACK_AB R15, R79.reuse, R78 ;  /* 0x0000004e4f0f723e */ /* 0x048fe200000000ff */
[----:B------:R-:W-:-:S04]  /*d9a0*/  FADD.FTZ R3, R79, R28 ;  /* 0x0000001c4f037221 */ /* 0x000fc80000010000 */
[----:B------:R4:W-:Y:S02]  /*d9b0*/  STSM.16.M88.4 [R19+0x6000], R12 ;  /* 0x0060000c13007844 */ /* 0x0009e40000000200 */
[----:B------:R-:W3:Y:S01]  /*d9c0*/  MUFU.EX2 R86, R86 ;  /* 0x0000005600567308 */ /* 0x000ee20000000800 */
[----:B-1----:R-:W-:Y:S01]  /*d9d0*/  FADD.FTZ R3, R82, R3 ;  /* 0x0000000352037221 */ /* 0x002fe20000010000 */
[----:B0-----:R-:W-:-:S06]  /*d9e0*/  IMAD.MOV.U32 R8, RZ, RZ, R0 ;  /* 0x000000ffff087224 */ /* 0x001fcc00078e0000 */
[----:B------:R0:W1:Y:S01]  /*d9f0*/  MUFU.EX2 R31, R4 ;  /* 0x00000004001f7308 */ /* 0x0000620000000800 */
[C---:B--2---:R-:W-:Y:S01]  /*da00*/  F2FP.F16.F32.PACK_AB R25, R83.reuse, R82 ;  /* 0x000000525319723e */ /* 0x044fe200000000ff */
[----:B------:R-:W-:Y:S01]  /*da10*/  FADD.FTZ R3, R83, R3 ;  /* 0x0000000353037221 */ /* 0x000fe20000010000 */
[----:B------:R-:W-:Y:S02]  /*da20*/  IMAD.MOV.U32 R9, RZ, RZ, R5 ;  /* 0x000000ffff097224 */ /* 0x000fe400078e0005 */
[----:B0-----:R-:W-:Y:S01]  /*da30*/  FADD.FTZ R4, R84, R29 ;  /* 0x0000001d54047221 */ /* 0x001fe20000010000 */
[----:B---3--:R-:W-:-:S03]  /*da40*/  FADD.FTZ R3, R86, R3 ;  /* 0x0000000356037221 */ /* 0x008fc60000010000 */
[----:B------:R-:W-:Y:S01]  /*da50*/  FADD.FTZ R4, R85, R4 ;  /* 0x0000000455047221 */ /* 0x000fe20000010000 */
[C---:B-1----:R-:W-:Y:S01]  /*da60*/  F2FP.F16.F32.PACK_AB R27, R31.reuse, R86 ;  /* 0x000000561f1b723e */ /* 0x042fe200000000ff */
[----:B------:R-:W-:-:S04]  /*da70*/  FADD.FTZ R3, R31, R3 ;  /* 0x000000031f037221 */ /* 0x000fc80000010000 */
[----:B------:R4:W-:Y:S01]  /*da80*/  STSM.16.M88.4 [R18+0x6000], R24 ;  /* 0x0060001812007844 */ /* 0x0009e20000000200 */
[----:B------:R0:W-:Y:S06]  /*da90*/  MEMBAR.ALL.CTA ;  /* 0x0000000000007992 */ /* 0x0001ec0000008000 */
[----:B0-----:R-:W0:Y:S02]  /*daa0*/  FENCE.VIEW.ASYNC.S ;  /* 0x00000000000073c6 */ /* 0x001e240000000000 */
[----:B0-----:R-:W-:Y:S01]  /*dab0*/  NOP ;  /* 0x0000000000007918 */ /* 0x001fe20000000000 */
[----:B------:R-:W-:Y:S05]  /*dac0*/  @P2 BRA `(.L_x_1149) ;  /* 0xffffffcc00d82947 */ /* 0x000fea000383ffff */
.L_x_1132:
[----:B------:R-:W-:Y:S06]  /*dad0*/  BAR.ARV 0x8, 0x200 ;  /* 0x0208000000007b1d */ /* 0x000fec0000002000 */
[----:B------:R-:W-:Y:S05]  /*dae0*/  @!P0 BRA `(.L_x_1150) ;  /* 0x0000000000048947 */ /* 0x000fea0003800000 */
[----:B------:R-:W-:Y:S01]  /*daf0*/  BPT.TRAP 0x1 ;  /* 0x000000040000795c */ /* 0x000fe20000300000 */
.L_x_1150:
[----:B------:R-:W-:Y:S01]  /*db00*/  ULEA UR9, UR48, UR42, 0x3 ;  /* 0x0000002a30097291 */ /* 0x000fe2000f8e183f */
[----:B------:R-:W-:-:S05]  /*db10*/  IMAD.U32 R2, RZ, RZ, UR51 ;  /* 0x00000033ff027e24 */ /* 0x000fca000f8e00ff */
[----:B------:R-:W-:-:S04]  /*db20*/  SHF.L.U32 R2, R2, 0x1f, RZ ;  /* 0x0000001f02027819 */ /* 0x000fc800000006ff */
[----:B------:R0:W0:Y:S01]  /*db30*/  SYNCS.PHASECHK.TRANS64.TRYWAIT P2, [UR9+0x2d850], R2 ;  /* 0x02d85002ff0075a7 */ /* 0x0000220008040149 */
[----:B------:R-:W-:Y:S05]  /*db40*/  @!P0 BRA `(.L_x_1151) ;  /* 0x0000000000048947 */ /* 0x000fea0003800000 */
[----:B------:R-:W-:Y:S01]  /*db50*/  BPT.TRAP 0x1 ;  /* 0x000000040000795c */ /* 0x000fe20000300000 */
.L_x_1151:
[----:B0-----:R-:W-:Y:S05]  /*db60*/  @P2 BRA `(.L_x_1152) ;  /* 0x0000000000082947 */ /* 0x001fea0003800000 */
[----:B------:R-:W0:Y:S02]  /*db70*/  SYNCS.PHASECHK.TRANS64.TRYWAIT P0, [UR9+0x2d850], R2 ;  /* 0x02d85002ff0075a7 */ /* 0x000e240008000149 */
[----:B0-----:R-:W-:Y:S05]  /*db80*/  @!P0 BRA `(.L_x_1153) ;  /* 0x000000a400f48947 */ /* 0x001fea0003800000 */
.L_x_1152:
[----:B------:R-:W-:Y:S01]  /*db90*/  UIADD3 UR42, UR42, 0x400, URZ ;  /* 0x000004002a2a7890 */ /* 0x000fe2000fffe03f */
[----:B------:R-:W-:Y:S01]  /*dba0*/  WARPGROUP.ARRIVE ;  /* 0x00000000000079c5 */ /* 0x000fe20000000000 */
[----:B------:R-:W-:Y:S01]  /*dbb0*/  ULOP3.LUT UR44, UR44, 0x10000, URZ, 0xfc, !UPT ;  /* 0x000100002c2c7892 */ /* 0x000fe2000f8efc3f */
[----:B------:R-:W0:Y:S01]  /*dbc0*/  SHFL.BFLY PT, R7, R4, 0x2, 0x1f ;  /* 0x0c401f0004077f89 */ /* 0x000e2200000e0000 */
[----:B------:R-:W-:Y:S01]  /*dbd0*/  USHF.R.U32.HI UR42, URZ, 0x4, UR42 ;  /* 0x000000043f2a7899 */ /* 0x000fe2000801162a */
[----:B-123--:R-:W-:Y:S01]  /*dbe0*/  IMAD.U32 R10, RZ, RZ, UR9 ;  /* 0x00000009ff0a7e24 */ /* 0x00efe2000f8e00ff */
[----:B------:R-:W-:Y:S01]  /*dbf0*/  UMOV UR5, 0x40000040 ;  /* 0x4000004000057882 */ /* 0x000fe20000000000 */
[----:B------:R-:W-:Y:S01]  /*dc00*/  UMOV UR7, 0x80000020 ;  /* 0x8000002000077882 */ /* 0x000fe20000000000 */
[----:B------:R-:W-:Y:S01]  /*dc10*/  ULOP3.LUT UR42, UR42, 0x3fff, URZ, 0xc0, !UPT ;  /* 0x00003fff2a2a7892 */ /* 0x000fe2000f8ec03f */
[----:B------:R-:W1:Y:S01]  /*dc20*/  SHFL.BFLY PT, R2, R3, 0x2, 0x1f ;  /* 0x0c401f0003027f89 */ /* 0x000e6200000e0000 */
[----:B------:R-:W-:Y:S01]  /*dc30*/  UMOV UR4, UR44 ;  /* 0x0000002c00047c82 */ /* 0x000fe20008000000 */
[----:B------:R-:W-:Y:S01]  /*dc40*/  @!P1 VIADD R10, R10, 0x2d860 ;  /* 0x0002d8600a0a9836 */ /* 0x000fe20000000000 */
[----:B------:R-:W-:Y:S01]  /*dc50*/  ULOP3.LUT UR8, UR42, 0x2000000, URZ, 0xfc, !UPT ;  /* 0x020000002a087892 */ /* 0x000fe2000f8efc3f */
[----:B------:R-:W-:Y:S01]  /*dc60*/  IMAD.MOV.U32 R8, RZ, RZ, RZ ;  /* 0x000000ffff087224 */ /* 0x000fe200078e00ff */
[----:B------:R-:W-:Y:S01]  /*dc70*/  UIADD3 UR49, UR49, 0x1, URZ ;  /* 0x0000000131317890 */ /* 0x000fe2000fffe03f */
[----:B------:R-:W-:Y:S01]  /*dc80*/  IMAD.MOV.U32 R20, RZ, RZ, -0x800000 ;  /* 0xff800000ff147424 */ /* 0x000fe200078e00ff */
[----:B------:R-:W-:Y:S01]  /*dc90*/  UIMAD UR8, UR48, 0x600, UR8 ;  /* 0x00000600300878a4 */ /* 0x000fe2000f8e0208 */
[----:B------:R-:W-:Y:S01]  /*dca0*/  @!P1 PRMT R10, RZ, 0x654, R10 ;  /* 0x00000654ff0a9816 */ /* 0x000fe2000000000a */
[----:B------:R-:W-:-:S04]  /*dcb0*/  UIADD3 UR48, UR48, 0x1, URZ ;  /* 0x0000000130307890 */ /* 0x000fc8000fffe03f */
[----:B------:R-:W-:Y:S01]  /*dcc0*/  UISETP.NE.AND UP0, UPT, UR48, 0x2, UPT ;  /* 0x000000023000788c */ /* 0x000fe2000bf05270 */
[----:B------:R-:W-:Y:S02]  /*dcd0*/  UMOV UR6, UR8 ;  /* 0x0000000800067c82 */ /* 0x000fe40008000000 */
[----:B------:R-:W-:Y:S01]  /*dce0*/  HGMMA.64x96x16.F32 R88, gdesc[UR4].tnspB, R88, gsb0 ;  /* 0x41600000045879f0 */ /* 0x000fe20008000858 */
[----:B------:R-:W-:Y:S01]  /*dcf0*/  UIADD3 UR4, UR44, 0x2, URZ ;  /* 0x000000022c047890 */ /* 0x000fe2000fffe03f */
[----:B0-----:R-:W-:Y:S01]  /*dd00*/  FADD.FTZ R7, R7, R4 ;  /* 0x0000000407077221 */ /* 0x001fe20000010000 */
[----:B------:R-:W-:Y:S01]  /*dd10*/  UIADD3 UR6, UR8, 0x40, URZ ;  /* 0x0000004008067890 */ /* 0x000fe2000fffe03f */
[----:B------:R-:W-:Y:S01]  /*dd20*/  UMOV UR5, 0x40000040 ;  /* 0x4000004000057882 */ /* 0x000fe20000000000 */
[----:B------:R-:W-:Y:S01]  /*dd30*/  UMOV UR7, 0x80000020 ;  /* 0x8000002000077882 */ /* 0x000fe20000000000 */
[----:B-1----:R-:W-:Y:S01]  /*dd40*/  FADD.FTZ R6, R2, R3 ;  /* 0x0000000302067221 */ /* 0x002fe20000010000 */
[----:B------:R-:W-:Y:S01]  /*dd50*/  IMAD.MOV.U32 R3, RZ, RZ, -0x800000 ;  /* 0xff800000ff037424 */ /* 0x000fe200078e00ff */
[----:B------:R-:W0:Y:S01]  /*dd60*/  SHFL.BFLY PT, R2, R7, 0x1, 0x1f ;  /* 0x0c201f0007027f89 */ /* 0x000e2200000e0000 */
[----:B------:R-:W-:-:S03]  /*dd70*/  USEL UR48, UR48, URZ, UP0 ;  /* 0x0000003f30307287 */ /* 0x000fc60008000000 */
[----:B------:R-:W4:Y:S01]  /*dd80*/  SHFL.BFLY PT, R9, R6, 0x1, 0x1f ;  /* 0x0c201f0006097f89 */ /* 0x000f2200000e0000 */
[----:B0-----:R-:W-:Y:S01]  /*dd90*/  FADD.FTZ R11, R7, R2 ;  /* 0x00000002070b7221 */ /* 0x001fe20000010000 */
[----:B------:R-:W-:Y:S02]  /*dda0*/  IMAD.MOV.U32 R2, RZ, RZ, RZ ;  /* 0x000000ffff027224 */ /* 0x000fe400078e00ff */
[----:B------:R-:W-:Y:S02]  /*ddb0*/  IMAD.U32 R7, RZ, RZ, UR33 ;  /* 0x00000021ff077e24 */ /* 0x000fe4000f8e00ff */
[----:B----4-:R-:W-:Y:S01]  /*ddc0*/  FADD.FTZ R12, R6, R9 ;  /* 0x00000009060c7221 */ /* 0x010fe20000010000 */
[----:B------:R-:W-:Y:S01]  /*ddd0*/  FSETP.NE.FTZ.AND P0, PT, R11, RZ, PT ;  /* 0x000000ff0b00720b */ /* 0x000fe20003f15000 */
[----:B------:R-:W-:-:S03]  /*dde0*/  IMAD.U32 R6, RZ, RZ, UR33 ;  /* 0x00000021ff067e24 */ /* 0x000fc6000f8e00ff */
[----:B------:R-:W-:-:S09]  /*ddf0*/  FSETP.NE.FTZ.AND P2, PT, R12, RZ, PT ;  /* 0x000000ff0c00720b */ /* 0x000fd20003f55000 */
[----:B------:R-:W0:Y:S01]  /*de00*/  @P0 MUFU.LG2 R4, R11 ;  /* 0x0000000b00040308 */ /* 0x000e220000000c00 */
[----:B------:R-:W-:-:S07]  /*de10*/  @P0 FMUL.FTZ R7, R7, 0.69314718246459960938 ;  /* 0x3f31721807070820 */ /* 0x000fce0000410000 */
[----:B------:R-:W1:Y:S08]  /*de20*/  @P2 MUFU.LG2 R9, R12 ;  /* 0x0000000c00092308 */ /* 0x000e700000000c00 */
[----:B------:R2:W3:Y:S01]  /*de30*/  @P0 MUFU.RCP R2, R11 ;  /* 0x0000000b00020308 */ /* 0x0004e20000001000 */
[----:B0-----:R-:W-:-:S04]  /*de40*/  @P0 FMUL.FTZ R4, R4, 0.69314718246459960938 ;  /* 0x3f31721804040820 */ /* 0x001fc80000410000 */
[----:B------:R-:W-:Y:S01]  /*de50*/  @P0 FFMA.FTZ R3, R7, R0, R4 ;  /* 0x0000000007030223 */ /* 0x000fe20000010004 */
[----:B------:R-:W-:Y:S02]  /*de60*/  PLOP3.LUT P0, PT, PT, PT, PT, 0x8, 0x0 ;  /* 0x000000000000781c */ /* 0x000fe40003f0e170 */
[----:B------:R-:W0:Y:S01]  /*de70*/  @P2 MUFU.RCP R8, R12 ;  /* 0x0000000c00082308 */ /* 0x000e220000001000 */
[----:B--2---:R-:W-:Y:S01]  /*de80*/  @P2 FMUL.FTZ R11, R6, 0.69314718246459960938 ;  /* 0x3f317218060b2820 */ /* 0x004fe20000410000 */
        /* <DEDUP_REMOVED lines=99> */
.L_x_1083:
        /* <DEDUP_REMOVED lines=11> */
[----:B------:R-:W2:Y:S01]  /*e570*/  LDL R0, [R1+0x1c] ;  /* 0x00001c0001007983 */ /* 0x000ea20000100800 */
[----:B------:R-:W0:Y:S01]  /*e580*/  S2UR UR4, SR_SWINHI ;  /* 0x00000000000479c3 */ /* 0x000e220000002f00 */
[----:B------:R-:W-:Y:S01]  /*e590*/  F2FP.F16.F32.PACK_AB R6, R93, R92 ;  /* 0x0000005c5d06723e */ /* 0x000fe200000000ff */
[----:B------:R-:W-:Y:S01]  /*e5a0*/  ULDC.64 UR10, c[0x0][0xc00] ;  /* 0x00030000000a7ab9 */ /* 0x000fe20000000a00 */
[----:B------:R-:W-:Y:S01]  /*e5b0*/  UMOV UR8, UR42 ;  /* 0x0000002a00087c82 */ /* 0x000fe20008000000 */
[----:B0-----:R-:W-:Y:S01]  /*e5c0*/  UMOV UR9, UR4 ;  /* 0x0000000400097c82 */ /* 0x001fe20008000000 */
[----:B------:R-:W-:Y:S02]  /*e5d0*/  IMAD.U32 R28, RZ, RZ, UR8 ;  /* 0x00000008ff1c7e24 */ /* 0x000fe4000f8e00ff */
[----:B------:R-:W-:Y:S01]  /*e5e0*/  IMAD.U32 R29, RZ, RZ, UR9 ;  /* 0x00000009ff1d7e24 */ /* 0x000fe2000f8e00ff */
[----:B------:R-:W-:Y:S02]  /*e5f0*/  ULDC.64 UR8, c[0x0][0xc00] ;  /* 0x0003000000087ab9 */ /* 0x000fe40000000a00 */
[----:B------:R-:W-:-:S06]  /*e600*/  UIMAD.WIDE UR8, UR43, 0x4, UR8 ;  /* 0x000000042b0878a5 */ /* 0x000fcc000f8e0208 */
[----:B------:R-:W-:Y:S01]  /*e610*/  IMAD.U32 R30, RZ, RZ, UR8 ;  /* 0x00000008ff1e7e24 */ /* 0x000fe2000f8e00ff */
[----:B------:R-:W-:Y:S01]  /*e620*/  BAR.SYNC.DEFER_BLOCKING 0x1, 0x180 ;  /* 0x0046000000007b1d */ /* 0x000fe20000010000 */
[----:B--2---:R-:W-:-:S03]  /*e630*/  IMAD.WIDE R4, R0, 0x2, R28 ;  /* 0x0000000200047825 */ /* 0x004fc600078e021c */
[C---:B------:R-:W-:Y:S02]  /*e640*/  IADD3 R27, P3, R4.reuse, 0x3000, RZ ;  /* 0x00003000041b7810 */ /* 0x040fe40007f7e0ff */
[C---:B------:R-:W-:Y:S02]  /*e650*/  IADD3 R21, P4, R4.reuse, 0x20, RZ ;  /* 0x0000002004157810 */ /* 0x040fe40007f9e0ff */
[----:B------:R-:W-:Y:S01]  /*e660*/  LOP3.LUT R2, R27, 0x180, RZ, 0xc0, !PT ;  /* 0x000001801b027812 */ /* 0x000fe200078ec0ff */
[--C-:B------:R-:W-:Y:S01]  /*e670*/  IMAD.X R15, RZ, RZ, R5.reuse, P3 ;  /* 0x000000ffff0f7224 */ /* 0x100fe200018e0605 */
[----:B------:R-:W-:Y:S01]  /*e680*/  IADD3 R31, P2, R4, 0x3020, RZ ;  /* 0x00003020041f7810 */ /* 0x000fe20007f5e0ff */
[--C-:B------:R-:W-:Y:S01]  /*e690*/  IMAD.X R25, RZ, RZ, R5.reuse, P4 ;  /* 0x000000ffff197224 */ /* 0x100fe200020e0605 */
[----:B------:R-:W-:Y:S02]  /*e6a0*/  SHF.R.U64 R2, R2, 0x3, RZ ;  /* 0x0000000302027819 */ /* 0x000fe400000012ff */
[----:B------:R-:W-:Y:S01]  /*e6b0*/  LOP3.LUT R0, R21, 0x180, RZ, 0xc0, !PT ;  /* 0x0000018015007812 */ /* 0x000fe200078ec0ff */
[----:B------:R-:W-:Y:S01]  /*e6c0*/  IMAD.X R13, RZ, RZ, R5, P2 ;  /* 0x000000ffff0d7224 */ /* 0x000fe200010e0605 */
[----:B------:R-:W-:-:S02]  /*e6d0*/  LOP3.LUT R7, R4, 0x180, RZ, 0xc0, !PT ;  /* 0x0000018004077812 */ /* 0x000fc400078ec0ff */
[----:B------:R-:W-:Y:S02]  /*e6e0*/  IADD3 R33, P1, R4, 0x6000, RZ ;  /* 0x0000600004217810 */ /* 0x000fe40007f3e0ff */
[----:B------:R-:W-:Y:S02]  /*e6f0*/  LOP3.LUT R14, R2, R27, RZ, 0x3c, !PT ;  /* 0x0000001b020e7212 */ /* 0x000fe400078e3cff */
[----:B------:R-:W-:Y:S01]  /*e700*/  SHF.R.U64 R0, R0, 0x3, RZ ;  /* 0x0000000300007819 */ /* 0x000fe200000012ff */
[----:B------:R-:W-:Y:S01]  /*e710*/  IMAD.X R11, RZ, RZ, R5, P1 ;  /* 0x000000ffff0b7224 */ /* 0x000fe200008e0605 */
[----:B------:R-:W-:Y:S02]  /*e720*/  LOP3.LUT R2, R31, 0x180, RZ, 0xc0, !PT ;  /* 0x000001801f027812 */ /* 0x000fe400078ec0ff */
[----:B------:R-:W-:Y:S02]  /*e730*/  IADD3 R26, P0, R4, 0x6020, RZ ;  /* 0x00006020041a7810 */ /* 0x000fe40007f1e0ff */
[----:B------:R-:W-:-:S02]  /*e740*/  SHF.R.U64 R7, R7, 0x3, RZ ;  /* 0x0000000307077819 */ /* 0x000fc400000012ff */
[----:B------:R-:W-:Y:S01]  /*e750*/  LOP3.LUT R8, R33, 0x180, RZ, 0xc0, !PT ;  /* 0x0000018021087812 */ /* 0x000fe200078ec0ff */
[----:B------:R-:W-:Y:S01]  /*e760*/  IMAD.X R9, RZ, RZ, R5, P0 ;  /* 0x000000ffff097224 */ /* 0x000fe200000e0605 */
[----:B------:R-:W-:Y:S02]  /*e770*/  LOP3.LUT R24, R0, R21, RZ, 0x3c, !PT ;  /* 0x0000001500187212 */ /* 0x000fe400078e3cff */
[----:B------:R-:W-:Y:S02]  /*e780*/  SHF.R.U64 R2, R2, 0x3, RZ ;  /* 0x0000000302027819 */ /* 0x000fe400000012ff */
[----:B------:R-:W-:Y:S02]  /*e790*/  LOP3.LUT R21, R26, 0x180, RZ, 0xc0, !PT ;  /* 0x000001801a157812 */ /* 0x000fe400078ec0ff */
[----:B------:R-:W-:Y:S02]  /*e7a0*/  LOP3.LUT R4, R7, R4, RZ, 0x3c, !PT ;  /* 0x0000000407047212 */ /* 0x000fe400078e3cff */
[----:B------:R-:W-:-:S02]  /*e7b0*/  SHF.R.U64 R8, R8, 0x3, RZ ;  /* 0x0000000308087819 */ /* 0x000fc400000012ff */
[----:B------:R-:W-:Y:S01]  /*e7c0*/  LOP3.LUT R12, R2, R31, RZ, 0x3c, !PT ;  /* 0x0000001f020c7212 */ /* 0x000fe200078e3cff */
[----:B------:R-:W-:Y:S01]  /*e7d0*/  IMAD.U32 R31, RZ, RZ, UR9 ;  /* 0x00000009ff1f7e24 */ /* 0x000fe2000f8e00ff */
[----:B------:R-:W-:Y:S01]  /*e7e0*/  SHF.R.U64 R21, R21, 0x3, RZ ;  /* 0x0000000315157819 */ /* 0x000fe200000012ff */
[----:B------:R-:W-:Y:S01]  /*e7f0*/  ULDC.64 UR8, c[0x0][0xc08] ;  /* 0x0003020000087ab9 */ /* 0x000fe20000000a00 */
[----:B------:R-:W-:Y:S02]  /*e800*/  MOV R0, R4 ;  /* 0x0000000400007202 */ /* 0x000fe40000000f00 */
[----:B------:R-:W-:Y:S02]  /*e810*/  F2FP.F16.F32.PACK_AB R4, R89, R88 ;  /* 0x000000585904723e */ /* 0x000fe400000000ff */
[----:B------:R-:W-:Y:S02]  /*e820*/  F2FP.F16.F32.PACK_AB R5, R91, R90 ;  /* 0x0000005a5b05723e */ /* 0x000fe400000000ff */
[----:B------:R-:W-:-:S02]  /*e830*/  F2FP.F16.F32.PACK_AB R7, R95, R94 ;  /* 0x0000005e5f07723e */ /* 0x000fc400000000ff */
[----:B------:R-:W-:Y:S02]  /*e840*/  LOP3.LUT R10, R8, R33, RZ, 0x3c, !PT ;  /* 0x00000021080a7212 */ /* 0x000fe400078e3cff */
[----:B------:R-:W-:Y:S01]  /*e850*/  MOV R33, R14 ;  /* 0x0000000e00217202 */ /* 0x000fe20000000f00 */
[----:B------:R0:W-:Y:S01]  /*e860*/  STSM.16.M88.4 [R0], R4 ;  /* 0x0000000400007844 */ /* 0x0001e20000000200 */
[----:B------:R-:W-:Y:S02]  /*e870*/  MOV R32, R12 ;  /* 0x0000000c00207202 */ /* 0x000fe40000000f00 */
[----:B------:R-:W-:Y:S02]  /*e880*/  LOP3.LUT R8, R21, R26, RZ, 0x3c, !PT ;  /* 0x0000001a15087212 */ /* 0x000fe400078e3cff */
[----:B------:R-:W-:Y:S02]  /*e890*/  MOV R24, R24 ;  /* 0x0000001800187202 */ /* 0x000fe40000000f00 */
[----:B------:R-:W-:-:S02]  /*e8a0*/  F2FP.F16.F32.PACK_AB R12, R97, R96 ;  /* 0x00000060610c723e */ /* 0x000fc400000000ff */
[----:B------:R-:W-:Y:S02]  /*e8b0*/  F2FP.F16.F32.PACK_AB R13, R99, R98 ;  /* 0x00000062630d723e */ /* 0x000fe400000000ff */
[----:B------:R-:W-:Y:S02]  /*e8c0*/  F2FP.F16.F32.PACK_AB R14, R101, R100 ;  /* 0x00000064650e723e */ /* 0x000fe400000000ff */
[----:B------:R-:W-:Y:S02]  /*e8d0*/  F2FP.F16.F32.PACK_AB R15, R103, R102 ;  /* 0x00000066670f723e */ /* 0x000fe400000000ff */
[----:B------:R-:W-:Y:S02]  /*e8e0*/  MOV R21, R10 ;  /* 0x0000000a00157202 */ /* 0x000fe40000000f00 */
[----:B------:R-:W-:Y:S01]  /*e8f0*/  MOV R2, R8 ;  /* 0x0000000800027202 */ /* 0x000fe20000000f00 */
[----:B------:R1:W-:Y:S01]  /*e900*/  STSM.16.M88.4 [R24], R12 ;  /* 0x0000000c18007844 */ /* 0x0003e20000000200 */
[----:B0-----:R-:W-:-:S02]  /*e910*/  F2FP.F16.F32.PACK_AB R4, R105, R104 ;  /* 0x000000686904723e */ /* 0x001fc400000000ff */
[----:B------:R-:W-:Y:S02]  /*e920*/  F2FP.F16.F32.PACK_AB R5, R107, R106 ;  /* 0x0000006a6b05723e */ /* 0x000fe400000000ff */
[----:B------:R-:W-:Y:S02]  /*e930*/  F2FP.F16.F32.PACK_AB R6, R109, R108 ;  /* 0x0000006c6d06723e */ /* 0x000fe400000000ff */
[----:B------:R-:W-:Y:S02]  /*e940*/  F2FP.F16.F32.PACK_AB R7, R111, R110 ;  /* 0x0000006e6f07723e */ /* 0x000fe400000000ff */
[----:B------:R-:W-:Y:S02]  /*e950*/  F2FP.F16.F32.PACK_AB R8, R113, R112 ;  /* 0x000000707108723e */ /* 0x000fe400000000ff */
[----:B------:R-:W-:Y:S01]  /*e960*/  F2FP.F16.F32.PACK_AB R9, R115, R114 ;  /* 0x000000727309723e */ /* 0x000fe200000000ff */
[----:B------:R-:W-:Y:S01]  /*e970*/  STSM.16.M88.4 [R33], R4 ;  /* 0x0000000421007844 */ /* 0x000fe20000000200 */
[----:B------:R-:W-:-:S02]  /*e980*/  F2FP.F16.F32.PACK_AB R10, R117, R116 ;  /* 0x00000074750a723e */ /* 0x000fc400000000ff */
[----:B------:R-:W-:Y:S02]  /*e990*/  F2FP.F16.F32.PACK_AB R11, R119, R118 ;  /* 0x00000076770b723e */ /* 0x000fe400000000ff */
[----:B-1----:R-:W-:Y:S02]  /*e9a0*/  F2FP.F16.F32.PACK_AB R12, R121, R120 ;  /* 0x00000078790c723e */ /* 0x002fe400000000ff */
[----:B------:R-:W-:Y:S01]  /*e9b0*/  F2FP.F16.F32.PACK_AB R13, R123, R122 ;  /* 0x0000007a7b0d723e */ /* 0x000fe200000000ff */
[----:B------:R-:W-:Y:S01]  /*e9c0*/  STSM.16.M88.4 [R32], R8 ;  /* 0x0000000820007844 */ /* 0x000fe20000000200 */
[----:B------:R-:W-:Y:S02]  /*e9d0*/  F2FP.F16.F32.PACK_AB R14, R125, R124 ;  /* 0x0000007c7d0e723e */ /* 0x000fe400000000ff */
[----:B------:R-:W-:Y:S02]  /*e9e0*/  F2FP.F16.F32.PACK_AB R15, R127, R126 ;  /* 0x0000007e7f0f723e */ /* 0x000fe400000000ff */
[----:B------:R-:W-:-:S02]  /*e9f0*/  F2FP.F16.F32.PACK_AB R24, R129, R128 ;  /* 0x000000808118723e */ /* 0x000fc400000000ff */
[----:B------:R-:W-:Y:S01]  /*ea00*/  F2FP.F16.F32.PACK_AB R25, R131, R130 ;  /* 0x000000828319723e */ /* 0x000fe200000000ff */
[----:B------:R-:W-:Y:S01]  /*ea10*/  STSM.16.M88.4 [R21], R12 ;  /* 0x0000000c15007844 */ /* 0x000fe20000000200 */
[----:B------:R-:W-:Y:S02]  /*ea20*/  F2FP.F16.F32.PACK_AB R26, R133, R132 ;  /* 0x00000084851a723e */ /* 0x000fe400000000ff */
[----:B------:R-:W-:Y:S02]  /*ea30*/  F2FP.F16.F32.PACK_AB R27, R135, R134 ;  /* 0x00000086871b723e */ /* 0x000fe400000000ff */
[----:B------:R-:W-:-:S03]  /*ea40*/  ISETP.NE.U32.AND P0, PT, RZ, UR10, PT ;  /* 0x0000000aff007c0c */ /* 0x000fc6000bf05070 */
[----:B------:R0:W-:Y:S01]  /*ea50*/  STSM.16.M88.4 [R2], R24 ;  /* 0x0000001802007844 */ /* 0x0001e20000000200 */
[----:B------:R-:W-:Y:S01]  /*ea60*/  BAR.SYNC.DEFER_BLOCKING 0x1, 0x180 ;  /* 0x0046000000007b1d */ /* 0x000fe20000010000 */
[----:B------:R-:W-:-:S07]  /*ea70*/  ISETP.NE.AND.EX P0, PT, RZ, UR11, PT, P0 ;  /* 0x0000000bff007c0c */ /* 0x000fce000bf05300 */
[----:B0-----:R-:W0:Y:S06]  /*ea80*/  LDC R2, c[0x0][0xbe8] ;  /* 0x0002fa00ff027b82 */ /* 0x001e2c0000000800 */
[----:B------:R-:W2:Y:S01]  /*ea90*/  @P0 LDG.E R0, desc[UR52][R30.64] ;  /* 0x000000341e000981 */ /* 0x000ea2000c1e1900 */
[----:B------:R-:W-:Y:S01]  /*eaa0*/  UISETP.NE.U32.AND UP0, UPT, UR8, URZ, UPT ;  /* 0x0000003f0800728c */ /* 0x000fe2000bf05070 */
[----:B------:R-:W-:-:S03]  /*eab0*/  ULDC UR4, c[0x0][0xa88] ;  /* 0x0002a20000047ab9 */ /* 0x000fc60000000800 */
[----:B------:R-:W-:Y:S01]  /*eac0*/  UISETP.NE.AND.EX UP0, UPT, UR9, URZ, UPT, UP0 ;  /* 0x0000003f0900728c */ /* 0x000fe2000bf05300 */
[----:B------:R-:W-:Y:S01]  /*ead0*/  IMAD.U32 R11, RZ, RZ, UR4 ;  /* 0x00000004ff0b7e24 */ /* 0x000fe2000f8e00ff */
[----:B------:R-:W-:-:S04]  /*eae0*/  ULDC UR4, c[0x0][0xad4] ;  /* 0x0002b50000047ab9 */ /* 0x000fc80000000800 */
[----:B------:R-:W-:Y:S02]  /*eaf0*/  PLOP3.LUT P4, PT, PT, PT, UP0, 0x80, 0x0 ;  /* 0x000000000000781c */ /* 0x000fe40003f8f008 */
[----:B0-----:R-:W-:-:S03]  /*eb00*/  ISETP.NE.AND P1, PT, R2, 0x1, PT ;  /* 0x000000010200780c */ /* 0x001fc60003f25270 */
[----:B------:R-:W-:Y:S02]  /*eb10*/  @UP0 ULDC.64 UR8, c[0x0][0xc08] ;  /* 0x0003020000080ab9 */ /* 0x000fe40000000a00 */
[----:B------:R-:W-:Y:S02]  /*eb20*/  @UP0 UIMAD.WIDE UR8, UR43, 0x4, UR8 ;  /* 0x000000042b0808a5 */ /* 0x000fe4000f8e0208 */
[----:B------:R-:W-:-:S06]  /*eb30*/  UISETP.NE.AND UP0, UPT, UR46, URZ, UPT ;  /* 0x0000003f2e00728c */ /* 0x000fcc000bf05270 */
[----:B------:R-:W0:Y:S01]  /*eb40*/  @P1 LDC R6, c[0x0][0xbec] ;  /* 0x0002fb00ff061b82 */ /* 0x000e220000000800 */
[----:B------:R-:W-:Y:S01]  /*eb50*/  USEL UR4, UR46, UR4, UP0 ;  /* 0x000000042e047287 */ /* 0x000fe20008000000 */
[----:B------:R-:W-:Y:S01]  /*eb60*/  IMAD.U32 R4, RZ, RZ, UR8 ;  /* 0x00000008ff047e24 */ /* 0x000fe2000f8e00ff */
[----:B------:R-:W-:Y:S01]  /*eb70*/  UMOV UR19, 0x9b8 ;  /* 0x000009b800137882 */ /* 0x000fe20000000000 */
[----:B------:R-:W-:Y:S01]  /*eb80*/  VIADD R15, R136, UR40 ;  /* 0x00000028880f7c36 */ /* 0x000fe20008000000 */
[----:B------:R-:W-:Y:S01]  /*eb90*/  UISETP.GT.AND UP1, UPT, UR4, 0x1, UPT ;  /* 0x000000010400788c */ /* 0x000fe2000bf24270 */
[----:B------:R-:W-:Y:S02]  /*eba0*/  IMAD.U32 R5, RZ, RZ, UR9 ;  /* 0x00000009ff057e24 */ /* 0x000fe4000f8e00ff */
[----:B------:R-:W1:Y:S01]  /*ebb0*/  @P1 LDC R9, c[0x0][0xbf0] ;  /* 0x0002fc00ff091b82 */ /* 0x000e620000000800 */
[----:B------:R-:W-:Y:S02]  /*ebc0*/  USEL UR19, UR19, 0x978, UP1 ;  /* 0x0000097813137887 */ /* 0x000fe40008800000 */
[----:B------:R-:W-:Y:S01]  /*ebd0*/  UISETP.NE.U32.AND UP0, UPT, UR10, URZ, UPT ;  /* 0x0000003f0a00728c */ /* 0x000fe2000bf05070 */
[----:B------:R-:W-:Y:S01]  /*ebe0*/  IMAD.MOV.U32 R7, RZ, RZ, R15 ;  /* 0x000000ffff077224 */ /* 0x000fe200078e000f */
[----:B------:R-:W-:Y:S01]  /*ebf0*/  UMOV UR4, URZ ;  /* 0x0000003f00047c82 */ /* 0x000fe20008000000 */
[----:B------:R-:W-:Y:S01]  /*ec00*/  USHF.R.S32.HI UR10, URZ, 0x1f, UR43 ;  /* 0x0000001f3f0a7899 */ /* 0x000fe2000801142b */
[----:B------:R3:W5:Y:S01]  /*ec10*/  @P4 LDG.E R11, desc[UR52][R4.64] ;  /* 0x00000034040b4981 */ /* 0x000762000c1e1900 */
[----:B------:R-:W-:-:S02]  /*ec20*/  UISETP.NE.AND.EX UP0, UPT, UR11, URZ, UPT, UP0 ;  /* 0x0000003f0b00728c */ /* 0x000fc4000bf05300 */
[----:B------:R-:W-:Y:S02]  /*ec30*/  USEL UR9, UR38, URZ, UP1 ;  /* 0x0000003f26097287 */ /* 0x000fe40008800000 */
[----:B------:R-:W-:Y:S02]  /*ec40*/  USEL UR8, UR43, URZ, !UP0 ;  /* 0x0000003f2b087287 */ /* 0x000fe4000c000000 */
[----:B------:R-:W-:Y:S01]  /*ec50*/  USEL UR18, UR10, URZ, !UP0 ;  /* 0x0000003f0a127287 */ /* 0x000fe2000c000000 */
[----:B------:R-:W-:Y:S02]  /*ec60*/  ULDC.64 UR12, c[0x0][UR19+0x220] ;  /* 0x00008800130c7abb */ /* 0x000fe40008000a00 */
[----:B------:R-:W-:Y:S01]  /*ec70*/  ULDC.64 UR10, c[0x0][UR19+0x218] ;  /* 0x00008600130a7abb */ /* 0x000fe20008000a00 */
[----:B------:R-:W-:Y:S01]  /*ec80*/  ULDC.64 UR14, c[0x0][UR19+0x228] ;  /* 0x00008a00130e7abb */ /* 0x000fe20008000a00 */
[----:B------:R-:W-:Y:S02]  /*ec90*/  UIMAD UR13, UR13, UR8, URZ ;  /* 0x000000080d0d72a4 */ /* 0x000fe4000f8e023f */
[----:B------:R-:W-:-:S02]  /*eca0*/  UIMAD.WIDE.U32 UR16, UR10, UR41, URZ ;  /* 0x000000290a1072a5 */ /* 0x000fc4000f8e003f */
[----:B------:R-:W-:Y:S02]  /*ecb0*/  UIMAD UR20, UR11, UR41, URZ ;  /* 0x000000290b1472a4 */ /* 0x000fe4000f8e023f */
[----:B------:R-:W-:Y:S02]  /*ecc0*/  UIMAD.WIDE.U32 UR10, UR12, UR8, URZ ;  /* 0x000000080c0a72a5 */ /* 0x000fe4000f8e003f */
[----:B------:R-:W-:Y:S02]  /*ecd0*/  UIMAD.WIDE.U32 UR22, UR14, UR9, URZ ;  /* 0x000000090e1672a5 */ /* 0x000fe4000f8e003f */
[----:B------:R-:W-:Y:S02]  /*ece0*/  UIMAD UR9, UR15, UR9, URZ ;  /* 0x000000090f0972a4 */ /* 0x000fe4000f8e023f */
[----:B------:R-:W-:Y:S02]  /*ecf0*/  UIMAD UR13, UR12, UR18, UR13 ;  /* 0x000000120c0d72a4 */ /* 0x000fe4000f8e020d */
[----:B------:R-:W-:Y:S01]  /*ed00*/  UIADD3 UR20, UR17, UR20, URZ ;  /* 0x0000001411147290 */ /* 0x000fe2000fffe03f */
[----:B---3--:R-:W-:-:S02]  /*ed10*/  IMAD.U32 R4, RZ, RZ, UR22 ;  /* 0x00000016ff047e24 */ /* 0x008fc4000f8e00ff */
[----:B------:R-:W-:Y:S01]  /*ed20*/  IMAD.U32 R5, RZ, RZ, UR23 ;  /* 0x00000017ff057e24 */ /* 0x000fe2000f8e00ff */
[----:B--2---:R-:W-:Y:S01]  /*ed30*/  @P0 R2UR UR4, R0 ;  /* 0x00000000000402ca */ /* 0x004fe200000e0000 */
[----:B0-----:R-:W-:-:S05]  /*ed40*/  @P1 IMAD.HI.U32 R0, R15, R6, RZ ;  /* 0x000000060f001227 */ /* 0x001fca00078e00ff */
[----:B-1----:R-:W-:-:S04]  /*ed50*/  @P1 SHF.R.U32.HI R7, RZ, R9, R0 ;  /* 0x00000009ff071219 */ /* 0x002fc80000011600 */
[--C-:B------:R-:W-:Y:S01]  /*ed60*/  SHF.R.S32.HI R5, RZ, 0x1f, R7.reuse ;  /* 0x0000001fff057819 */ /* 0x100fe20000011407 */
[----:B------:R-:W-:Y:S02]  /*ed70*/  IMAD.MOV R9, RZ, RZ, -R7 ;  /* 0x000000ffff097224 */ /* 0x000fe400078e0a07 */
[----:B------:R-:W-:Y:S02]  /*ed80*/  UIADD3 UR16, UP0, UP2, UR10, UR16, UR4 ;  /* 0x000000100a107290 */ /* 0x000fe4000fa1e004 */
[----:B------:R-:W-:Y:S01]  /*ed90*/  UIADD3 UR10, UR23, UR9, URZ ;  /* 0x00000009170a7290 */ /* 0x000fe2000fffe03f */
[----:B------:R-:W-:Y:S01]  /*eda0*/  IMAD R9, R2, R9, R15 ;  /* 0x0000000902097224 */ /* 0x000fe200078e020f */
[----:B------:R-:W-:Y:S02]  /*edb0*/  UIADD3 UR9, UR11, UR13, URZ ;  /* 0x0000000d0b097290 */ /* 0x000fe4000fffe03f */
[----:B------:R-:W-:Y:S01]  /*edc0*/  USHF.R.S32.HI UR14, URZ, 0x1f, UR4 ;  /* 0x0000001f3f0e7899 */ /* 0x000fe20008011404 */
[----:B------:R-:W-:Y:S01]  /*edd0*/  IADD3 R4, P2, P3, R7, UR16, R4 ;  /* 0x0000001007047c10 */ /* 0x000fe2000fb5e004 */
[----:B------:R-:W-:Y:S01]  /*ede0*/  IMAD.U32 R6, RZ, RZ, UR10 ;  /* 0x0000000aff067e24 */ /* 0x000fe2000f8e00ff */
[----:B------:R-:W-:Y:S01]  /*edf0*/  ULDC.64 UR10, c[0x0][UR19+0x210] ;  /* 0x00008400130a7abb */ /* 0x000fe20008000a00 */
[----:B------:R-:W-:Y:S01]  /*ee00*/  UIADD3.X UR9, UR9, UR20, UR14, UP0, UP2 ;  /* 0x0000001409097290 */ /* 0x000fe200087e440e */
[----:B------:R-:W-:Y:S01]  /*ee10*/  SHF.R.S32.HI R0, RZ, 0x1f, R9 ;  /* 0x0000001fff007819 */ /* 0x000fe20000011409 */
[----:B------:R-:W-:Y:S01]  /*ee20*/  IMAD R7, R9, UR11, RZ ;  /* 0x0000000b09077c24 */ /* 0x000fe2000f8e02ff */
[----:B------:R-:W-:Y:S01]  /*ee30*/  ULDC.64 UR12, c[0x0][0xba8] ;  /* 0x0002ea00000c7ab9 */ /* 0x000fe20000000a00 */
[----:B------:R-:W-:Y:S01]  /*ee40*/  @!UP1 ULDC UR12, c[0x0][0xb50] ;  /* 0x0002d400000c9ab9 */ /* 0x000fe20000000800 */
[----:B------:R-:W-:Y:S01]  /*ee50*/  @!UP1 ULDC UR13, c[0x0][0xb54] ;  /* 0x0002d500000d9ab9 */ /* 0x000fe20000000800 */
[----:B------:R-:W-:Y:S01]  /*ee60*/  IADD3.X R5, R5, UR9, R6, P2, P3 ;  /* 0x0000000905057c10 */ /* 0x000fe200097e6406 */
[----:B------:R-:W-:-:S02]  /*ee70*/  IMAD R7, R0, UR10, R7 ;  /* 0x0000000a00077c24 */ /* 0x000fc4000f8e0207 */
[----:B------:R-:W-:-:S04]  /*ee80*/  IMAD.WIDE.U32 R4, R9, UR10, R4 ;  /* 0x0000000a09047c25 */ /* 0x000fc8000f8e0004 */
[----:B------:R-:W-:Y:S01]  /*ee90*/  IMAD.IADD R5, R5, 0x1, R7 ;  /* 0x0000000105057824 */ /* 0x000fe200078e0207 */
[----:B------:R-:W-:-:S04]  /*eea0*/  LEA R10, P2, R4, UR12, 0x2 ;  /* 0x0000000c040a7c11 */ /* 0x000fc8000f8410ff */
[----:B------:R-:W-:Y:S01]  /*eeb0*/  LEA.HI.X R4, R4, UR13, R5, 0x2, P2 ;  /* 0x0000000d04047c11 */ /* 0x000fe200090f1405 */
[----:B------:R-:W-:Y:S08]  /*eec0*/  @P4 BRA `(.L_x_1156) ;  /* 0x0000000000104947 */ /* 0x000ff00003800000 */
[----:B------:R-:W-:Y:S05]  /*eed0*/  @!P0 BRA `(.L_x_1156) ;  /* 0x00000000000c8947 */ /* 0x000fea0003800000 */
[----:B------:R-:W2:Y:S04]  /*eee0*/  LDG.E R0, desc[UR52][R30.64] ;  /* 0x000000341e007981 */ /* 0x000ea8000c1e1900 */
[----:B-----5:R-:W2:Y:S02]  /*eef0*/  LDG.E R11, desc[UR52][R30.64+0x4] ;  /* 0x000004341e0b7981 */ /* 0x020ea4000c1e1900 */
[----:B--2---:R-:W-:-:S07]  /*ef00*/  IMAD.IADD R11, R11, 0x1, -R0 ;  /* 0x000000010b0b7824 */ /* 0x004fce00078e0a00 */
.L_x_1156:
[----:B------:R-:W2:Y:S01]  /*ef10*/  LDL R0, [R1+0x18] ;  /* 0x0000180001007983 */ /* 0x000ea20000100800 */
[----:B------:R-:W-:-:S03]  /*ef20*/  LOP3.LUT P0, RZ, R151, 0x3, RZ, 0xc0, !PT ;  /* 0x0000000397ff7812 */ /* 0x000fc6000780c0ff */
[----:B------:R-:W-:Y:S04]  /*ef30*/  SHFL.IDX PT, R6, R10, RZ, 0x1c1f ;  /* 0x001c1fff0a067589 */ /* 0x000fe800000e0000 */
[----:B------:R-:W0:Y:S04]  /*ef40*/  SHFL.IDX PT, R7, R4, RZ, 0x1c1f ;  /* 0x001c1fff04077589 */ /* 0x000e2800000e0000 */
[----:B------:R-:W-:Y:S04]  /*ef50*/  SHFL.IDX PT, R8, R10, 0x1, 0x1c1f ;  /* 0x003c1f000a087f89 */ /* 0x000fe800000e0000 */
[----:B------:R-:W1:Y:S01]  /*ef60*/  SHFL.IDX PT, R9, R4, 0x1, 0x1c1f ;  /* 0x003c1f0004097f89 */ /* 0x000e6200000e0000 */
[----:B--2---:R-:W-:-:S02]  /*ef70*/  VIADD R13, R0, UR40 ;  /* 0x00000028000d7c36 */ /* 0x004fc40008000000 */
[----:B-----5:R-:W-:Y:S02]  /*ef80*/  IMAD R0, R11, R2, RZ ;  /* 0x000000020b007224 */ /* 0x020fe400078e02ff */
[----:B------:R-:W-:-:S03]  /*ef90*/  VIADD R5, R13, 0x8 ;  /* 0x000000080d057836 */ /* 0x000fc60000000000 */
[-C--:B------:R-:W-:Y:S02]  /*efa0*/  ISETP.GE.OR P2, PT, R13, R0.reuse, P0 ;  /* 0x000000000d00720c */ /* 0x080fe40000746670 */
[----:B------:R-:W-:-:S11]  /*efb0*/  ISETP.GE.OR P0, PT, R5, R0, P0 ;  /* 0x000000000500720c */ /* 0x000fd60000706670 */
[----:B0-----:R0:W-:Y:S04]  /*efc0*/  @!P2 ST.E desc[UR52][R6.64], R3 ;  /* 0x000000030600a985 */ /* 0x0011e8000c101934 */
[----:B-1----:R0:W-:Y:S01]  /*efd0*/  @!P0 ST.E desc[UR52][R8.64], R20 ;  /* 0x0000001408008985 */ /* 0x0021e2000c101934 */
[----:B------:R-:W-:-:S13]  /*efe0*/  PLOP3.LUT P0, PT, PT, PT, UP1, 0x80, 0x0 ;  /* 0x000000000000781c */ /* 0x000fda0003f0f018 */
[----:B0-----:R-:W-:Y:S05]  /*eff0*/  @P0 BRA `(.L_x_1157) ;  /* 0x0000000800000947 */ /* 0x001fea0003800000 */
[----:B------:R-:W-:Y:S01]  /*f000*/  IMAD R3, R150, 0x20, R137 ;  /* 0x0000002096037824 */ /* 0x000fe200078e0289 */
[----:B------:R-:W0:Y:S01]  /*f010*/  @P1 LDC R21, c[0x0][0xbec] ;  /* 0x0002fb00ff151b82 */ /* 0x000e220000000800 */
[----:B------:R-:W-:Y:S02]  /*f020*/  ULDC.64 UR12, c[0x0][0xaa0] ;  /* 0x0002a800000c7ab9 */ /* 0x000fe40000000a00 */
[----:B------:R-:W-:Y:S01]  /*f030*/  IMAD.WIDE R28, R3, 0x2, R28 ;  /* 0x00000002031c7825 */ /* 0x000fe200078e021c */
[----:B------:R-:W-:Y:S02]  /*f040*/  UIMAD UR9, UR14, UR12, URZ ;  /* 0x0000000c0e0972a4 */ /* 0x000fe4000f8e023f */
[C---:B------:R-:W-:Y:S02]  /*f050*/  IADD3 R6, P5, R28.reuse, 0x7800, RZ ;  /* 0x000078001c067810 */ /* 0x040fe40007fbe0ff */
[----:B------:R-:W1:Y:S01]  /*f060*/  @P1 LDC R20, c[0x0][0xbf0] ;  /* 0x0002fc00ff141b82 */ /* 0x000e620000000800 */
[----:B------:R-:W-:Y:S01]  /*f070*/  UIMAD.WIDE.U32 UR10, UR4, UR12, URZ ;  /* 0x0000000c040a72a5 */ /* 0x000fe2000f8e003f */
[----:B------:R-:W-:-:S02]  /*f080*/  IADD3 R9, P0, R28, 0x1800, RZ ;  /* 0x000018001c097810 */ /* 0x000fc40007f1e0ff */
[----:B------:R-:W-:Y:S01]  /*f090*/  LOP3.LUT R3, R6, 0x180, RZ, 0xc0, !PT ;  /* 0x0000018006037812 */ /* 0x000fe200078ec0ff */
[----:B------:R-:W-:Y:S01]  /*f0a0*/  UIMAD UR9, UR4, UR13, UR9 ;  /* 0x0000000d040972a4 */ /* 0x000fe2000f8e0209 */
[C---:B------:R-:W-:Y:S01]  /*f0b0*/  IADD3 R13, P2, R28.reuse, 0x3000, RZ ;  /* 0x000030001c0d7810 */ /* 0x040fe20007f5e0ff */
[----:B------:R-:W-:Y:S01]  /*f0c0*/  IMAD.X R33, RZ, RZ, R29, P5 ;  /* 0x000000ffff217224 */ /* 0x000fe200028e061d */
[----:B------:R-:W-:Y:S01]  /*f0d0*/  SHF.R.U64 R3, R3, 0x3, RZ ;  /* 0x0000000303037819 */ /* 0x000fe200000012ff */
[----:B------:R-:W-:Y:S01]  /*f0e0*/  UIADD3 UR11, UR11, UR9, URZ ;  /* 0x000000090b0b7290 */ /* 0x000fe2000fffe03f */
[C---:B------:R-:W-:Y:S01]  /*f0f0*/  IADD3 R25, P3, R28.reuse, 0x4800, RZ ;  /* 0x000048001c197810 */ /* 0x040fe20007f7e0ff */
[----:B------:R-:W-:Y:S01]  /*f100*/  ULDC.64 UR12, c[0x0][0xae8] ;  /* 0x0002ba00000c7ab9 */ /* 0x000fe20000000a00 */
[----:B------:R-:W-:Y:S01]  /*f110*/  LOP3.LUT R32, R3, R6, RZ, 0x3c, !PT ;  /* 0x0000000603207212 */ /* 0x000fe200078e3cff */
[----:B------:R-:W-:Y:S01]  /*f120*/  IMAD R3, R149, 0x60, R150 ;  /* 0x0000006095037824 */ /* 0x000fe200078e0296 */
[----:B------:R-:W-:Y:S01]  /*f130*/  UIMAD.WIDE.U32 UR10, UR41, UR12, UR10 ;  /* 0x0000000c290a72a5 */ /* 0x000fe2000f8e000a */
[----:B------:R-:W-:Y:S01]  /*f140*/  IADD3 R31, P4, R28, 0x6000, RZ ;  /* 0x000060001c1f7810 */ /* 0x000fe20007f9e0ff */
[----:B------:R-:W-:Y:S01]  /*f150*/  USHF.R.S32.HI UR4, URZ, 0x1f, UR8 ;  /* 0x0000001f3f047899 */ /* 0x000fe20008011408 */
[----:B------:R-:W-:Y:S01]  /*f160*/  VIADD R38, R3, UR40 ;  /* 0x0000002803267c36 */ /* 0x000fe20008000000 */
[----:B------:R-:W-:Y:S01]  /*f170*/  UIMAD UR11, UR41, UR13, UR11 ;  /* 0x0000000d290b72a4 */ /* 0x000fe2000f8e020b */
[----:B------:R-:W-:Y:S01]  /*f180*/  LOP3.LUT R8, R9, 0x180, RZ, 0xc0, !PT ;  /* 0x0000018009087812 */ /* 0x000fe200078ec0ff */
[----:B------:R-:W5:Y:S01]  /*f190*/  LD.E.128 R32, desc[UR52][R32.64] ;  /* 0x0000003420207980 */ /* 0x000f62000c101d00 */
[----:B------:R-:W-:Y:S01]  /*f1a0*/  ULDC.64 UR12, c[0x0][0xaf0] ;  /* 0x0002bc00000c7ab9 */ /* 0x000fe20000000a00 */
[----:B0-----:R-:W-:Y:S01]  /*f1b0*/  @P1 IMAD.HI.U32 R3, R38, R21, RZ ;  /* 0x0000001526031227 */ /* 0x001fe200078e00ff */
[----:B------:R-:W-:Y:S01]  /*f1c0*/  UIMAD UR4, UR4, UR12, URZ ;  /* 0x0000000c040472a4 */ /* 0x000fe2000f8e023f */
[----:B------:R-:W-:-:S02]  /*f1d0*/  LOP3.LUT R12, R13, 0x180, RZ, 0xc0, !PT ;  /* 0x000001800d0c7812 */ /* 0x000fc400078ec0ff */
[----:B------:R-:W-:Y:S02]  /*f1e0*/  LOP3.LUT R24, R25, 0x180, RZ, 0xc0, !PT ;  /* 0x0000018019187812 */ /* 0x000fe400078ec0ff */
[----:B------:R-:W-:Y:S02]  /*f1f0*/  LOP3.LUT R30, R31, 0x180, RZ, 0xc0, !PT ;  /* 0x000001801f1e7812 */ /* 0x000fe400078ec0ff */
[----:B------:R-:W-:Y:S01]  /*f200*/  LOP3.LUT R5, R28, 0x180, RZ, 0xc0, !PT ;  /* 0x000001801c057812 */ /* 0x000fe200078ec0ff */
[----:B------:R-:W-:Y:S01]  /*f210*/  IMAD.MOV.U32 R37, RZ, RZ, R38 ;  /* 0x000000ffff257224 */ /* 0x000fe200078e0026 */
[----:B------:R-:W-:Y:S01]  /*f220*/  UIMAD UR4, UR8, UR13, UR4 ;  /* 0x0000000d080472a4 */ /* 0x000fe2000f8e0204 */
[----:B-1----:R-:W-:Y:S01]  /*f230*/  @P1 SHF.R.U32.HI R37, RZ, R20, R3 ;  /* 0x00000014ff251219 */ /* 0x002fe20000011603 */
[----:B------:R-:W-:Y:S01]  /*f240*/  UIMAD.WIDE.U32 UR8, UR8, UR12, UR10 ;  /* 0x0000000c080872a5 */ /* 0x000fe2000f8e000a */
[----:B------:R-:W-:Y:S02]  /*f250*/  SHF.R.U64 R8, R8, 0x3, RZ ;  /* 0x0000000308087819 */ /* 0x000fe400000012ff */
[----:B------:R-:W-:-:S02]  /*f260*/  SHF.R.U64 R12, R12, 0x3, RZ ;  /* 0x000000030c0c7819 */ /* 0x000fc400000012ff */
[----:B------:R-:W-:Y:S02]  /*f270*/  SHF.R.U64 R24, R24, 0x3, RZ ;  /* 0x0000000318187819 */ /* 0x000fe400000012ff */
[----:B------:R-:W-:Y:S02]  /*f280*/  SHF.R.U64 R30, R30, 0x3, RZ ;  /* 0x000000031e1e7819 */ /* 0x000fe400000012ff */
[----:B------:R-:W-:Y:S01]  /*f290*/  SHF.R.U64 R5, R5, 0x3, RZ ;  /* 0x0000000305057819 */ /* 0x000fe200000012ff */
[----:B------:R-:W-:Y:S01]  /*f2a0*/  UIADD3 UR4, UR9, UR4, URZ ;  /* 0x0000000409047290 */ /* 0x000fe2000fffe03f */
[----:B------:R-:W-:Y:S01]  /*f2b0*/  LOP3.LUT R8, R8, R9, RZ, 0x3c, !PT ;  /* 0x0000000908087212 */ /* 0x000fe200078e3cff */
[----:B------:R-:W-:Y:S01]  /*f2c0*/  IMAD.MOV R39, RZ, RZ, -R37 ;  /* 0x000000ffff277224 */ /* 0x000fe200078e0a25 */
        /* <DEDUP_REMOVED lines=8> */
[----:B------:R-:W-:Y:S01]  /*f350*/  SHF.R.S32.HI R36, RZ, 0x1f, R37 ;  /* 0x0000001fff247819 */ /* 0x000fe20000011425 */
[----:B------:R-:W-:Y:S01]  /*f360*/  IMAD.MOV.U32 R5, RZ, RZ, R29 ;  /* 0x000000ffff057224 */ /* 0x000fe200078e001d */
[----:B------:R-:W-:Y:S01]  /*f370*/  ULDC.64 UR10, c[0x0][0xae0] ;  /* 0x0002b800000a7ab9 */ /* 0x000fe20000000a00 */
[----:B------:R-:W-:Y:S01]  /*f380*/  IMAD.U32 R20, RZ, RZ, UR8 ;  /* 0x00000008ff147e24 */ /* 0x000fe2000f8e00ff */
[----:B------:R-:W5:Y:S01]  /*f390*/  LD.E.128 R8, desc[UR52][R8.64] ;  /* 0x0000003408087980 */ /* 0x000f62000c101d00 */
[----:B------:R-:W-:Y:S01]  /*f3a0*/  IMAD.U32 R21, RZ, RZ, UR9 ;  /* 0x00000009ff157e24 */ /* 0x000fe2000f8e00ff */
[----:B------:R-:W-:Y:S01]  /*f3b0*/  ULDC.64 UR8, c[0x0][0xad8] ;  /* 0x0002b60000087ab9 */ /* 0x000fe20000000a00 */
[----:B------:R-:W-:Y:S01]  /*f3c0*/  IMAD R21, R2, R39, R38 ;  /* 0x0000002702157224 */ /* 0x000fe200078e0226 */
[----:B------:R-:W5:Y:S01]  /*f3d0*/  LD.E.128 R4, desc[UR52][R4.64] ;  /* 0x0000003404047980 */ /* 0x000f62000c101d00 */
[----:B------:R-:W-:-:S02]  /*f3e0*/  IMAD.U32 R3, RZ, RZ, UR4 ;  /* 0x00000004ff037e24 */ /* 0x000fc4000f8e00ff */
[----:B------:R-:W-:Y:S01]  /*f3f0*/  IMAD R36, R36, UR10, RZ ;  /* 0x0000000a24247c24 */ /* 0x000fe2000f8e02ff */
[----:B------:R-:W5:Y:S01]  /*f400*/  LD.E.128 R12, desc[UR52][R12.64] ;  /* 0x000000340c0c7980 */ /* 0x000f62000c101d00 */
[----:B------:R-:W-:Y:S01]  /*f410*/  IMAD.MOV.U32 R2, RZ, RZ, R20 ;  /* 0x000000ffff027224 */ /* 0x000fe200078e0014 */
[----:B------:R-:W-:Y:S02]  /*f420*/  SHF.R.S32.HI R20, RZ, 0x1f, R21 ;  /* 0x0000001fff147819 */ /* 0x000fe40000011415 */
[----:B------:R-:W5:Y:S01]  /*f430*/  LD.E.128 R24, desc[UR52][R24.64] ;  /* 0x0000003418187980 */ /* 0x000f62000c101d00 */
[----:B------:R-:W-:-:S03]  /*f440*/  IMAD R39, R37, UR11, R36 ;  /* 0x0000000b25277c24 */ /* 0x000fc6000f8e0224 */
[----:B------:R-:W5:Y:S01]  /*f450*/  LD.E.128 R28, desc[UR52][R30.64] ;  /* 0x000000341e1c7980 */ /* 0x000f62000c101d00 */
[----:B------:R-:W-:Y:S01]  /*f460*/  IMAD.WIDE.U32 R2, R37, UR10, R2 ;  /* 0x0000000a25027c25 */ /* 0x000fe2000f8e0002 */
[----:B------:R-:W-:Y:S01]  /*f470*/  @!PT LDS RZ, [RZ] ;  /* 0x00000000fffff984 */ /* 0x000fe20000000800 */
[----:B------:R-:W-:Y:S01]  /*f480*/  @!PT LDS RZ, [RZ] ;  /* 0x00000000fffff984 */ /* 0x000fe20000000800 */
[----:B------:R-:W-:Y:S01]  /*f490*/  @!PT LDS RZ, [RZ] ;  /* 0x00000000fffff984 */ /* 0x000fe20000000800 */
[----:B------:R-:W-:Y:S01]  /*f4a0*/  @!PT LDS RZ, [RZ] ;  /* 0x00000000fffff984 */ /* 0x000fe20000000800 */
[----:B------:R0:W-:Y:S06]  /*f4b0*/  MEMBAR.ALL.CTA ;  /* 0x0000000000007992 */ /* 0x0001ec0000008000 */
[----:B0-----:R-:W0:Y:S01]  /*f4c0*/  FENCE.VIEW.ASYNC.S ;  /* 0x00000000000073c6 */ /* 0x001e220000000000 */
[----:B------:R-:W-:Y:S02]  /*f4d0*/  IMAD.IADD R3, R3, 0x1, R39 ;  /* 0x0000000103037824 */ /* 0x000fe400078e0227 */
[----:B------:R-:W-:-:S02]  /*f4e0*/  IMAD R20, R20, UR8, RZ ;  /* 0x0000000814147c24 */ /* 0x000fc4000f8e02ff */
[----:B------:R-:W-:Y:S01]  /*f4f0*/  VIADD R43, R150, UR40 ;  /* 0x00000028962b7c36 */ /* 0x000fe20008000000 */
        /* <DEDUP_REMOVED lines=9> */
[----:B0-----:R0:W1:Y:S01]  /*f590*/  SHFL.IDX PT, R20, R40, RZ, 0x1c1f ;  /* 0x001c1fff28147589 */ /* 0x00106200000e0000 */
[----:B------:R-:W-:Y:S03]  /*f5a0*/  BSSY B1, `(.L_x_1158) ;  /* 0x0000012000017945 */ /* 0x000fe60003800000 */
[----:B------:R0:W2:Y:S01]  /*f5b0*/  SHFL.IDX PT, R21, R41, RZ, 0x1c1f ;  /* 0x001c1fff29157589 */ /* 0x0000a200000e0000 */
[----:B------:R-:W-:Y:S01]  /*f5c0*/  SYNCS.ARRIVE.TRANS64.RED.A1T0 RZ, [UR4], RZ ;  /* 0x000000ffffff79a7 */ /* 0x000fe20008100404 */
[----:B------:R-:W-:Y:S02]  /*f5d0*/  SHF.R.S32.HI R42, RZ, 0x1f, R140 ;  /* 0x0000001fff2a7819 */ /* 0x000fe4000001148c */
[----:B------:R-:W-:Y:S01]  /*f5e0*/  SHF.R.S32.HI R44, RZ, 0x1f, R138 ;  /* 0x0000001fff2c7819 */ /* 0x000fe2000001148a */
[----:B------:R-:W-:Y:S06]  /*f5f0*/  @P0 BRA `(.L_x_1159) ;  /* 0x0000000000300947 */ /* 0x000fec0003800000 */
[----:B------:R-:W-:Y:S02]  /*f600*/  ULDC UR4, c[0x0][0xac8] ;  /* 0x0002b20000047ab9 */ /* 0x000fe40000000800 */
        /* <DEDUP_REMOVED lines=11> */
.L_x_1159:
[----:B------:R-:W-:Y:S05]  /*f6c0*/  BSYNC B1 ;  /* 0x0000000000017941 */ /* 0x000fea0003800000 */
.L_x_1158:
[----:B---3--:R-:W-:Y:S01]  /*f6d0*/  VIADD R3, R43, 0x60 ;  /* 0x000000602b037836 */ /* 0x008fe20000000000 */
[----:B-----5:R3:W4:Y:S04]  /*f6e0*/  SHFL.IDX PT, R5, R41, 0x1, 0x1c1f ;  /* 0x003c1f0029057f89 */ /* 0x02072800000e0000 */
[----:B------:R-:W-:Y:S01]  /*f6f0*/  ISETP.GE.AND P0, PT, R3, R0, PT ;  /* 0x000000000300720c */ /* 0x000fe20003f06270 */
[----:B------:R3:W0:-:S12]  /*f700*/  SHFL.IDX PT, R4, R40, 0x1, 0x1c1f ;  /* 0x003c1f0028047f89 */ /* 0x00061800000e0000 */
[----:B---3--:R-:W-:Y:S05]  /*f710*/  @P0 BRA `(.L_x_1160) ;  /* 0x0000001400840947 */ /* 0x008fea0003800000 */
[----:B------:R-:W-:Y:S02]  /*f720*/  ULDC UR4, c[0x0][0xac8] ;  /* 0x0002b20000047ab9 */ /* 0x000fe40000000800 */
[----:B------:R-:W-:Y:S02]  /*f730*/  ISETP.GE.AND P2, PT, R138, UR4, PT ;  /* 0x000000048a007c0c */ /* 0x000fe4000bf46270 */
[----:B------:R-:W-:-:S11]  /*f740*/  ISETP.GE.AND P1, PT, R137, UR4, PT ;  /* 0x0000000489007c0c */ /* 0x000fd6000bf26270 */
[C---:B0-----:R-:W-:Y:S02]  /*f750*/  @!P2 LEA R6, P0, R138.reuse, R4, 0x1 ;  /* 0x000000048a06a211 */ /* 0x041fe400078008ff */
[----:B----4-:R-:W-:Y:S02]  /*f760*/  @!P1 IMAD.WIDE R2, R137, 0x2, R4 ;  /* 0x0000000289029825 */ /* 0x010fe400078e0204 */
[----:B------:R-:W-:Y:S02]  /*f770*/  @!P2 LEA.HI.X R7, R138, R5, R44, 0x1, P0 ;  /* 0x000000058a07a211 */ /* 0x000fe400000f0c2c */
[----:B------:R-:W-:Y:S01]  /*f780*/  ISETP.GE.AND P0, PT, R140, UR4, PT ;  /* 0x000000048c007c0c */ /* 0x000fe2000bf06270 */
[----:B------:R0:W-:Y:S04]  /*f790*/  @!P1 ST.E.128 desc[UR52][R2.64], R8 ;  /* 0x0000000802009985 */ /* 0x0001e8000c101d34 */
[----:B------:R0:W-:Y:S08]  /*f7a0*/  @!P2 ST.E.128 desc[UR52][R6.64], R24 ;  /* 0x000000180600a985 */ /* 0x0001f0000c101d34 */
[----:B------:R-:W-:Y:S05]  /*f7b0*/  @P0 BRA `(.L_x_1160) ;  /* 0x00000014005c0947 */ /* 0x000fea0003800000 */
[----:B0-----:R-:W-:-:S04]  /*f7c0*/  LEA R2, P0, R140, R4, 0x1 ;  /* 0x000000048c027211 */ /* 0x001fc800078008ff */
[----:B------:R-:W-:-:S05]  /*f7d0*/  LEA.HI.X R3, R140, R5, R42, 0x1, P0 ;  /* 0x000000058c037211 */ /* 0x000fca00000f0c2a */
[----:B------:R0:W-:Y:S01]  /*f7e0*/  ST.E.128 desc[UR52][R2.64], R32 ;  /* 0x0000002002007985 */ /* 0x0001e2000c101d34 */
[----:B------:R-:W-:Y:S05]  /*f7f0*/  BRA `(.L_x_1160) ;  /* 0x00000014004c7947 */ /* 0x000fea0003800000 */
.L_x_1157:
[----:B------:R-:W-:Y:S01]  /*f800*/  ULDC.64 UR12, c[0x0][0xb08] ;  /* 0x0002c200000c7ab9 */ /* 0x000fe20000000a00 */
[----:B------:R-:W0:Y:S01]  /*f810*/  @P1 LDC R4, c[0x0][0xbec] ;  /* 0x0002fb00ff041b82 */ /* 0x000e220000000800 */
[----:B------:R-:W-:Y:S01]  /*f820*/  UIMAD UR9, UR14, UR12, URZ ;  /* 0x0000000c0e0972a4 */ /* 0x000fe2000f8e023f */
[----:B------:R-:W-:Y:S01]  /*f830*/  IMAD.MOV.U32 R7, RZ, RZ, R15 ;  /* 0x000000ffff077224 */ /* 0x000fe200078e000f */
[----:B------:R-:W-:Y:S01]  /*f840*/  UIMAD.WIDE.U32 UR10, UR4, UR12, URZ ;  /* 0x0000000c040a72a5 */ /* 0x000fe2000f8e003f */
[----:B------:R-:W-:Y:S01]  /*f850*/  ISETP.GE.AND P0, PT, R13, R0, PT ;  /* 0x000000000d00720c */ /* 0x000fe20003f06270 */
[----:B------:R-:W-:Y:S01]  /*f860*/  UIMAD UR9, UR4, UR13, UR9 ;  /* 0x0000000d040972a4 */ /* 0x000fe2000f8e0209 */
[C---:B------:R-:W-:Y:S01]  /*f870*/  VIADD R27, R16.reuse, 0x8 ;  /* 0x00000008101b7836 */ /* 0x040fe20000000000 */
[----:B------:R-:W-:Y:S01]  /*f880*/  USHF.R.S32.HI UR4, URZ, 0x1f, UR8 ;  /* 0x0000001f3f047899 */ /* 0x000fe20008011408 */
[----:B------:R-:W1:Y:S01]  /*f890*/  @P1 LDC R3, c[0x0][0xbf0] ;  /* 0x0002fc00ff031b82 */ /* 0x000e620000000800 */
[----:B------:R-:W-:Y:S01]  /*f8a0*/  UIADD3 UR11, UR11, UR9, URZ ;  /* 0x000000090b0b7290 */ /* 0x000fe2000fffe03f */
[----:B------:R-:W-:Y:S01]  /*f8b0*/  VIADD R29, R16, 0x10 ;  /* 0x00000010101d7836 */ /* 0x000fe20000000000 */
        /* <DEDUP_REMOVED lines=10> */
[----:B------:R-:W-:Y:S01]  /*f960*/  SHF.R.S32.HI R31, RZ, 0x1f, R147 ;  /* 0x0000001fff1f7819 */ /* 0x000fe20000011493 */
[----:B0-----:R-:W-:Y:S01]  /*f970*/  @P1 IMAD.HI.U32 R4, R15, R4, RZ ;  /* 0x000000040f041227 */ /* 0x001fe200078e00ff */
[----:B------:R-:W-:Y:S01]  /*f980*/  SHF.R.S32.HI R32, RZ, 0x1f, R148 ;  /* 0x0000001fff207819 */ /* 0x000fe20000011494 */
[----:B------:R-:W-:-:S02]  /*f990*/  UIMAD UR4, UR8, UR13, UR4 ;  /* 0x0000000d080472a4 */ /* 0x000fc4000f8e0204 */
[----:B------:R-:W-:-:S03]  /*f9a0*/  UIMAD.WIDE.U32 UR8, UR8, UR12, UR10 ;  /* 0x0000000c080872a5 */ /* 0x000fc6000f8e000a */
[----:B------:R-:W-:Y:S01]  /*f9b0*/  ULDC.64 UR10, c[0x0][0xb48] ;  /* 0x0002d200000a7ab9 */ /* 0x000fe20000000a00 */
[----:B------:R-:W-:Y:S01]  /*f9c0*/  UIADD3 UR9, UR9, UR4, URZ ;  /* 0x0000000409097290 */ /* 0x000fe2000fffe03f */
[----:B-1----:R-:W-:Y:S01]  /*f9d0*/  @P1 SHF.R.U32.HI R7, RZ, R3, R4 ;  /* 0x00000003ff071219 */ /* 0x002fe20000011604 */
[----:B------:R-:W-:Y:S02]  /*f9e0*/  UIADD3 UR4, UR42, 0x2d820, URZ ;  /* 0x0002d8202a047890 */ /* 0x000fe4000fffe03f */
[----:B------:R-:W-:Y:S01]  /*f9f0*/  UIMAD.WIDE.U32 UR8, UR38, UR10, UR8 ;  /* 0x0000000a260872a5 */ /* 0x000fe2000f8e0008 */
[--C-:B------:R-:W-:Y:S01]  /*fa00*/  SHF.R.S32.HI R3, RZ, 0x1f, R7.reuse ;  /* 0x0000001fff037819 */ /* 0x100fe20000011407 */
[----:B------:R-:W-:Y:S01]  /*fa10*/  IMAD.MOV R9, RZ, RZ, -R7 ;  /* 0x000000ffff097224 */ /* 0x000fe200078e0a07 */
[----:B------:R-:W-:Y:S02]  /*fa20*/  UPRMT UR4, URZ, 0x654, UR4 ;  /* 0x000006543f047896 */ /* 0x000fe40008000004 */
[----:B------:R-:W-:Y:S01]  /*fa30*/  UIMAD UR38, UR38, UR11, UR9 ;  /* 0x0000000b262672a4 */ /* 0x000fe2000f8e0209 */
[----:B------:R-:W-:-:S02]  /*fa40*/  IMAD R9, R2, R9, R15 ;  /* 0x0000000902097224 */ /* 0x000fc400078e020f */
[----:B------:R-:W-:Y:S01]  /*fa50*/  ULDC.64 UR10, c[0x0][0xb30] ;  /* 0x0002cc00000a7ab9 */ /* 0x000fe20000000a00 */
[----:B------:R-:W-:Y:S02]  /*fa60*/  IMAD.U32 R2, RZ, RZ, UR8 ;  /* 0x00000008ff027e24 */ /* 0x000fe4000f8e00ff */
[----:B------:R-:W-:Y:S01]  /*fa70*/  IMAD R4, R3, UR10, RZ ;  /* 0x0000000a03047c24 */ /* 0x000fe2000f8e02ff */
[----:B------:R-:W-:Y:S01]  /*fa80*/  SYNCS.ARRIVE.TRANS64.RED.A1T0 RZ, [UR4], RZ ;  /* 0x000000ffffff79a7 */ /* 0x000fe20008100404 */
[----:B------:R-:W-:Y:S01]  /*fa90*/  IMAD.U32 R3, RZ, RZ, UR9 ;  /* 0x00000009ff037e24 */ /* 0x000fe2000f8e00ff */
[----:B------:R-:W-:Y:S01]  /*faa0*/  ULDC.64 UR8, c[0x0][0xb28] ;  /* 0x0002ca0000087ab9 */ /* 0x000fe20000000a00 */
[----:B------:R-:W-:Y:S02]  /*fab0*/  IMAD.U32 R3, RZ, RZ, UR38 ;  /* 0x00000026ff037e24 */ /* 0x000fe4000f8e00ff */
[C---:B------:R-:W-:Y:S01]  /*fac0*/  IMAD R11, R7.reuse, UR11, R4 ;  /* 0x0000000b070b7c24 */ /* 0x040fe2000f8e0204 */
[----:B------:R-:W-:Y:S01]  /*fad0*/  SHF.R.S32.HI R4, RZ, 0x1f, R9 ;  /* 0x0000001fff047819 */ /* 0x000fe20000011409 */
[----:B------:R-:W-:-:S04]  /*fae0*/  IMAD.WIDE.U32 R2, R7, UR10, R2 ;  /* 0x0000000a07027c25 */ /* 0x000fc8000f8e0002 */
[----:B------:R-:W-:Y:S02]  /*faf0*/  IMAD R4, R4, UR8, RZ ;  /* 0x0000000804047c24 */ /* 0x000fe4000f8e02ff */
[----:B------:R-:W-:Y:S02]  /*fb00*/  IMAD.IADD R3, R3, 0x1, R11 ;  /* 0x0000000103037824 */ /* 0x000fe400078e020b */
[C---:B------:R-:W-:Y:S02]  /*fb10*/  IMAD R7, R9.reuse, UR9, R4 ;  /* 0x0000000909077c24 */ /* 0x040fe4000f8e0204 */
[----:B------:R-:W-:Y:S01]  /*fb20*/  IMAD.WIDE.U32 R2, R9, UR8, R2 ;  /* 0x0000000809027c25 */ /* 0x000fe2000f8e0002 */
[----:B------:R-:W-:-:S03]  /*fb30*/  ULDC.64 UR8, c[0x0][0xb00] ;  /* 0x0002c00000087ab9 */ /* 0x000fc60000000a00 */
[----:B------:R-:W-:Y:S01]  /*fb40*/  IMAD.IADD R3, R3, 0x1, R7 ;  /* 0x0000000103037824 */ /* 0x000fe200078e0207 */
[----:B------:R-:W-:-:S04]  /*fb50*/  LEA R4, P1, R2, UR8, 0x2 ;  /* 0x0000000802047c11 */ /* 0x000fc8000f8210ff */
[----:B------:R-:W-:Y:S01]  /*fb60*/  LEA.HI.X R20, R2, UR9, R3, 0x2, P1 ;  /* 0x0000000902147c11 */ /* 0x000fe200088f1403 */
[----:B------:R0:W1:Y:S04]  /*fb70*/  SHFL.IDX PT, R24, R4, RZ, 0x1c1f ;  /* 0x001c1fff04187589 */ /* 0x00006800000e0000 */
[----:B------:R0:W2:Y:S01]  /*fb80*/  SHFL.IDX PT, R21, R20, RZ, 0x1c1f ;  /* 0x001c1fff14157589 */ /* 0x0000a200000e0000 */
[----:B------:R-:W-:Y:S05]  /*fb90*/  @P0 BRA `(.L_x_1162) ;  /* 0x0000000000c40947 */ /* 0x000fea0003800000 */
[----:B------:R-:W-:Y:S02]  /*fba0*/  ULDC UR4, c[0x0][0xac8] ;  /* 0x0002b20000047ab9 */ /* 0x000fe40000000800 */
[----:B------:R-:W-:Y:S02]  /*fbb0*/  ISETP.GE.AND P5, PT, R16, UR4, PT ;  /* 0x0000000410007c0c */ /* 0x000fe4000bfa6270 */
[----:B------:R-:W-:Y:S02]  /*fbc0*/  ISETP.GE.AND P4, PT, R27, UR4, PT ;  /* 0x000000041b007c0c */ /* 0x000fe4000bf86270 */
[----:B------:R-:W-:Y:S02]  /*fbd0*/  ISETP.GE.AND P3, PT, R29, UR4, PT ;  /* 0x000000041d007c0c */ /* 0x000fe4000bf66270 */
[----:B------:R-:W-:Y:S02]  /*fbe0*/  ISETP.GE.AND P0, PT, R139, UR4, PT ;  /* 0x000000048b007c0c */ /* 0x000fe4000bf06270 */
[----:B------:R-:W-:-:S05]  /*fbf0*/  ISETP.GE.AND P1, PT, R148, UR4, PT ;  /* 0x0000000494007c0c */ /* 0x000fca000bf26270 */
[CC--:B-1----:R-:W-:Y:S02]  /*fc00*/  @!P5 LEA R2, P6, R16.reuse, R24.reuse, 0x2 ;  /* 0x000000181002d211 */ /* 0x0c2fe400078c10ff */
[CC--:B------:R-:W-:Y:S02]  /*fc10*/  @!P4 LEA R6, P2, R27.reuse, R24.reuse, 0x2 ;  /* 0x000000181b06c211 */ /* 0x0c0fe400078410ff */
[-C--:B--2---:R-:W-:Y:S02]  /*fc20*/  @!P5 LEA.HI.X R3, R16, R21.reuse, R25, 0x2, P6 ;  /* 0x000000151003d211 */ /* 0x084fe400030f1419 */
[----:B------:R-:W-:Y:S02]  /*fc30*/  @!P4 LEA.HI.X R7, R27, R21, R26, 0x2, P2 ;  /* 0x000000151b07c211 */ /* 0x000fe400010f141a */
[----:B------:R-:W-:Y:S01]  /*fc40*/  @!P3 LEA R8, P6, R29, R24, 0x2 ;  /* 0x000000181d08b211 */ /* 0x000fe200078c10ff */
[----:B------:R1:W-:Y:S01]  /*fc50*/  @!P5 ST.E.64 desc[UR52][R2.64], R88 ;  /* 0x000000580200d985 */ /* 0x0003e2000c101b34 */
[----:B------:R-:W-:-:S02]  /*fc60*/  ISETP.GE.AND P2, PT, R147, UR4, PT ;  /* 0x0000000493007c0c */ /* 0x000fc4000bf46270 */
[-C--:B------:R-:W-:Y:S01]  /*fc70*/  @!P3 LEA.HI.X R9, R29, R21.reuse, R28, 0x2, P6 ;  /* 0x000000151d09b211 */ /* 0x080fe200030f141c */
[----:B------:R2:W-:Y:S01]  /*fc80*/  @!P4 ST.E.64 desc[UR52][R6.64], R92 ;  /* 0x0000005c0600c985 */ /* 0x0005e2000c101b34 */
[CC--:B------:R-:W-:Y:S02]  /*fc90*/  @!P0 LEA R10, P4, R139.reuse, R24.reuse, 0x2 ;  /* 0x000000188b0a8211 */ /* 0x0c0fe400078810ff */
[----:B------:R-:W-:Y:S01]  /*fca0*/  @!P1 LEA R12, P5, R148, R24, 0x2 ;  /* 0x00000018940c9211 */ /* 0x000fe200078a10ff */
[----:B------:R3:W-:Y:S01]  /*fcb0*/  @!P3 ST.E.64 desc[UR52][R8.64], R96 ;  /* 0x000000600800b985 */ /* 0x0007e2000c101b34 */
[----:B------:R-:W-:Y:S02]  /*fcc0*/  ISETP.GE.AND P3, PT, R146, UR4, PT ;  /* 0x0000000492007c0c */ /* 0x000fe4000bf66270 */
[-C--:B------:R-:W-:Y:S02]  /*fcd0*/  @!P0 LEA.HI.X R11, R139, R21.reuse, R30, 0x2, P4 ;  /* 0x000000158b0b8211 */ /* 0x080fe400020f141e */
[----:B------:R-:W-:-:S02]  /*fce0*/  @!P1 LEA.HI.X R13, R148, R21, R32, 0x2, P5 ;  /* 0x00000015940d9211 */ /* 0x000fc400028f1420 */
[-C--:B------:R-:W-:Y:S01]  /*fcf0*/  @!P2 LEA R14, P6, R147, R24.reuse, 0x2 ;  /* 0x00000018930ea211 */ /* 0x080fe200078c10ff */
[----:B------:R4:W-:Y:S01]  /*fd00*/  @!P0 ST.E.64 desc[UR52][R10.64], R100 ;  /* 0x000000640a008985 */ /* 0x0009e2000c101b34 */
[----:B------:R-:W-:Y:S02]  /*fd10*/  ISETP.GE.AND P4, PT, R145, UR4, PT ;  /* 0x0000000491007c0c */ /* 0x000fe4000bf86270 */
[----:B------:R-:W-:Y:S01]  /*fd20*/  @!P2 LEA.HI.X R15, R147, R21, R31, 0x2, P6 ;  /* 0x00000015930fa211 */ /* 0x000fe200030f141f */
[----:B------:R5:W-:Y:S01]  /*fd30*/  @!P1 ST.E.64 desc[UR52][R12.64], R104 ;  /* 0x000000680c009985 */ /* 0x000be2000c101b34 */
[----:B------:R-:W-:Y:S02]  /*fd40*/  ISETP.GE.AND P1, PT, R143, UR4, PT ;  /* 0x000000048f007c0c */ /* 0x000fe4000bf26270 */
[----:B-1----:R-:W-:Y:S01]  /*fd50*/  @!P3 LEA R2, P5, R146, R24, 0x2 ;  /* 0x000000189202b211 */ /* 0x002fe200078a10ff */
[----:B------:R1:W-:Y:S01]  /*fd60*/  @!P2 ST.E.64 desc[UR52][R14.64], R108 ;  /* 0x0000006c0e00a985 */ /* 0x0003e2000c101b34 */
[----:B------:R-:W-:-:S02]  /*fd70*/  ISETP.GE.AND P2, PT, R144, UR4, PT ;  /* 0x0000000490007c0c */ /* 0x000fc4000bf46270 */
[----:B------:R-:W-:Y:S02]  /*fd80*/  ISETP.GE.AND P0, PT, R142, UR4, PT ;  /* 0x000000048e007c0c */ /* 0x000fe4000bf06270 */
[-C--:B------:R-:W-:Y:S02]  /*fd90*/  @!P3 LEA.HI.X R3, R146, R21.reuse, R157, 0x2, P5 ;  /* 0x000000159203b211 */ /* 0x080fe400028f149d */
[----:B------:R-:W-:Y:S02]  /*fda0*/  ISETP.GE.AND P5, PT, R141, UR4, PT ;  /* 0x000000048d007c0c */ /* 0x000fe4000bfa6270 */
[C---:B--2---:R-:W-:Y:S01]  /*fdb0*/  @!P4 LEA R6, P6, R145.reuse, R24, 0x2 ;  /* 0x000000189106c211 */ /* 0x044fe200078c10ff */
[----:B------:R2:W-:Y:S03]  /*fdc0*/  @!P3 ST.E.64 desc[UR52][R2.64], R112 ;  /* 0x000000700200b985 */ /* 0x0005e6000c101b34 */
[----:B------:R-:W-:-:S02]  /*fdd0*/  @!P4 LEA.HI.X R7, R145, R21, R156, 0x2, P6 ;  /* 0x000000159107c211 */ /* 0x000fc400030f149c */
[-C--:B---3--:R-:W-:Y:S02]  /*fde0*/  @!P2 LEA R8, P3, R144, R24.reuse, 0x2 ;  /* 0x000000189008a211 */ /* 0x088fe400078610ff */
[-C--:B----4-:R-:W-:Y:S01]  /*fdf0*/  @!P1 LEA R10, P6, R143, R24.reuse, 0x2 ;  /* 0x000000188f0a9211 */ /* 0x090fe200078c10ff */
[----:B------:R2:W-:Y:S01]  /*fe00*/  @!P4 ST.E.64 desc[UR52][R6.64], R116 ;  /* 0x000000740600c985 */ /* 0x0005e2000c101b34 */
[-C--:B-----5:R-:W-:Y:S02]  /*fe10*/  @!P0 LEA R12, P4, R142, R24.reuse, 0x2 ;  /* 0x000000188e0c8211 */ /* 0x0a0fe400078810ff */
[-C--:B------:R-:W-:Y:S02]  /*fe20*/  @!P2 LEA.HI.X R9, R144, R21.reuse, R155, 0x2, P3 ;  /* 0x000000159009a211 */ /* 0x080fe400018f149b */
[----:B-1----:R-:W-:Y:S02]  /*fe30*/  @!P5 LEA R14, P3, R141, R24, 0x2 ;  /* 0x000000188d0ed211 */ /* 0x002fe400078610ff */
[-C--:B------:R-:W-:Y:S01]  /*fe40*/  @!P1 LEA.HI.X R11, R143, R21.reuse, R154, 0x2, P6 ;  /* 0x000000158f0b9211 */ /* 0x080fe200030f149a */
[----:B------:R2:W-:Y:S01]  /*fe50*/  @!P2 ST.E.64 desc[UR52][R8.64], R120 ;  /* 0x000000780800a985 */ /* 0x0005e2000c101b34 */
[----:B------:R-:W-:-:S02]  /*fe60*/  @!P0 LEA.HI.X R13, R142, R21, R153, 0x2, P4 ;  /* 0x000000158e0d8211 */ /* 0x000fc400020f1499 */
[----:B------:R-:W-:Y:S01]  /*fe70*/  @!P5 LEA.HI.X R15, R141, R21, R152, 0x2, P3 ;  /* 0x000000158d0fd211 */ /* 0x000fe200018f1498 */
[----:B------:R2:W-:Y:S04]  /*fe80*/  @!P1 ST.E.64 desc[UR52][R10.64], R124 ;  /* 0x0000007c0a009985 */ /* 0x0005e8000c101b34 */
[----:B------:R2:W-:Y:S04]  /*fe90*/  @!P0 ST.E.64 desc[UR52][R12.64], R128 ;  /* 0x000000800c008985 */ /* 0x0005e8000c101b34 */
[----:B------:R2:W-:Y:S02]  /*fea0*/  @!P5 ST.E.64 desc[UR52][R14.64], R132 ;  /* 0x000000840e00d985 */ /* 0x0005e4000c101b34 */
.L_x_1162:
[----:B------:R-:W-:Y:S05]  /*feb0*/  BSYNC B1 ;  /* 0x0000000000017941 */ /* 0x000fea0003800000 */
.L_x_1161:
[----:B------:R-:W-:Y:S01]  /*fec0*/  ISETP.GE.AND P0, PT, R5, R0, PT ;  /* 0x000000000500720c */ /* 0x000fe20003f06270 */
[----:B0-----:R-:W0:Y:S04]  /*fed0*/  SHFL.IDX PT, R20, R20, 0x1, 0x1c1f ;  /* 0x003c1f0014147f89 */ /* 0x001e2800000e0000 */
[----:B--2---:R2:W3:Y:S08]  /*fee0*/  SHFL.IDX PT, R14, R4, 0x1, 0x1c1f ;  /* 0x003c1f00040e7f89 */ /* 0x0044f000000e0000 */
[----:B--2---:R-:W-:Y:S05]  /*fef0*/  @P0 BRA `(.L_x_1160) ;  /* 0x0000000c008c0947 */ /* 0x004fea0003800000 */
[----:B------:R-:W-:Y:S02]  /*ff00*/  ULDC UR4, c[0x0][0xac8] ;  /* 0x0002b20000047ab9 */ /* 0x000fe40000000800 */
[----:B------:R-:W-:Y:S02]  /*ff10*/  ISETP.GE.AND P1, PT, R16, UR4, PT ;  /* 0x0000000410007c0c */ /* 0x000fe4000bf26270 */
[----:B------:R-:W-:Y:S02]  /*ff20*/  ISETP.GE.AND P0, PT, R27, UR4, PT ;  /* 0x000000041b007c0c */ /* 0x000fe4000bf06270 */
[----:B------:R-:W-:Y:S02]  /*ff30*/  ISETP.GE.AND P3, PT, R29, UR4, PT ;  /* 0x000000041d007c0c */ /* 0x000fe4000bf66270 */
[----:B------:R-:W-:Y:S02]  /*ff40*/  ISETP.GE.AND P2, PT, R139, UR4, PT ;  /* 0x000000048b007c0c */ /* 0x000fe4000bf46270 */
[----:B------:R-:W-:-:S05]  /*ff50*/  ISETP.GE.AND P4, PT, R148, UR4, PT ;  /* 0x0000000494007c0c */ /* 0x000fca000bf86270 */
[CC--:B---3--:R-:W-:Y:S02]  /*ff60*/  @!P1 LEA R2, P6, R16.reuse, R14.reuse, 0x2 ;  /* 0x0000000e10029211 */ /* 0x0c8fe400078c10ff */
[C---:B------:R-:W-:Y:S02]  /*ff70*/  @!P0 LEA R4, P5, R27.reuse, R14, 0x2 ;  /* 0x0000000e1b048211 */ /* 0x040fe400078a10ff */
[-C--:B0-----:R-:W-:Y:S02]  /*ff80*/  @!P1 LEA.HI.X R3, R16, R20.reuse, R25, 0x2, P6 ;  /* 0x0000001410039211 */ /* 0x081fe400030f1419 */
[----:B------:R-:W-:Y:S02]  /*ff90*/  @!P0 LEA.HI.X R5, R27, R20, R26, 0x2, P5 ;  /* 0x000000141b058211 */ /* 0x000fe400028f141a */
[-C--:B------:R-:W-:Y:S01]  /*ffa0*/  @!P3 LEA R6, P6, R29, R14.reuse, 0x2 ;  /* 0x0000000e1d06b211 */ /* 0x080fe200078c10ff */
[----:B------:R0:W-:Y:S01]  /*ffb0*/  @!P1 ST.E.64 desc[UR52][R2.64], R90 ;  /* 0x0000005a02009985 */ /* 0x0001e2000c101b34 */
[----:B------:R-:W-:-:S02]  /*ffc0*/  @!P2 LEA R8, P5, R139, R14, 0x2 ;  /* 0x0000000e8b08a211 */ /* 0x000fc400078a10ff */
[----:B------:R-:W-:Y:S01]  /*ffd0*/  @!P3 LEA.HI.X R7, R29, R20, R28, 0x2, P6 ;  /* 0x000000141d07b211 */ /* 0x000fe200030f141c */
[----:B------:R2:W-:Y:S01]  /*ffe0*/  @!P0 ST.E.64 desc[UR52][R4.64], R94 ;  /* 0x0000005e04008985 */ /* 0x0005e2000c101b34 */
[----:B------:R-:W-:Y:S02]  /*fff0*/  ISETP.GE.AND P0, PT, R147, UR4, PT ;  /* 0x0000000493007c0c */ /* 0x000fe4000bf06270 */
[----:B------:R-:W-:Y:S01]  /*10000*/  @!P4 LEA R10, P6, R148, R14, 0x2 ;  /* 0x0000000e940ac211 */ /* 0x000fe200078c10ff */
[----:B------:R3:W-:Y:S01]  /*10010*/  @!P3 ST.E.64 desc[UR52][R6.64], R98 ;  /* 0x000000620600b985 */ /* 0x0007e2000c101b34 */
[-C--:B------:R-:W-:Y:S02]  /*10020*/  @!P2 LEA.HI.X R9, R139, R20.reuse, R30, 0x2, P5 ;  /* 0x000000148b09a211 */ /* 0x080fe400028f141e */
[----:B------:R-:W-:Y:S02]  /*10030*/  ISETP.GE.AND P1, PT, R146, UR4, PT ;  /* 0x0000000492007c0c */ /* 0x000fe4000bf26270 */
[----:B------:R-:W-:Y:S01]  /*10040*/  @!P4 LEA.HI.X R11, R148, R20, R32, 0x2, P6 ;  /* 0x00000014940bc211 */ /* 0x000fe200030f1420 */
[----:B------:R4:W-:Y:S01]  /*10050*/  @!P2 ST.E.64 desc[UR52][R8.64], R102 ;  /* 0x000000660800a985 */ /* 0x0009e2000c101b34 */
[----:B------:R-:W-:-:S02]  /*10060*/  ISETP.GE.AND P3, PT, R144, UR4, PT ;  /* 0x0000000490007c0c */ /* 0x000fc4000bf66270 */
[----:B------:R-:W-:Y:S01]  /*10070*/  ISETP.GE.AND P2, PT, R143, UR4, PT ;  /* 0x000000048f007c0c */ /* 0x000fe2000bf46270 */
[----:B------:R5:W-:Y:S01]  /*10080*/  @!P4 ST.E.64 desc[UR52][R10.64], R106 ;  /* 0x0000006a0a00c985 */ /* 0x000be2000c101b34 */
[----:B------:R-:W-:Y:S02]  /*10090*/  ISETP.GE.AND P4, PT, R145, UR4, PT ;  /* 0x0000000491007c0c */ /* 0x000fe4000bf86270 */
[----:B0-----:R-:W-:-:S03]  /*100a0*/  @!P0 LEA R2, P5, R147, R14, 0x2 ;  /* 0x0000000e93028211 */ /* 0x001fc600078a10ff */
[----:B--2---:R-:W-:Y:S02]  /*100b0*/  @!P1 LEA R4, P6, R146, R14, 0x2 ;  /* 0x0000000e92049211 */ /* 0x004fe400078c10ff */
[-C--:B------:R-:W-:Y:S02]  /*100c0*/  @!P0 LEA.HI.X R3, R147, R20.reuse, R31, 0x2, P5 ;  /* 0x0000001493038211 */ /* 0x080fe400028f141f */
[----:B------:R-:W-:Y:S02]  /*100d0*/  ISETP.GE.AND P5, PT, R142, UR4, PT ;  /* 0x000000048e007c0c */ /* 0x000fe4000bfa6270 */
[----:B------:R-:W-:Y:S01]  /*100e0*/  @!P1 LEA.HI.X R5, R146, R20, R157, 0x2, P6 ;  /* 0x0000001492059211 */ /* 0x000fe200030f149d */
[----:B------:R0:W-:Y:S01]  /*100f0*/  @!P0 ST.E.64 desc[UR52][R2.64], R110 ;  /* 0x0000006e02008985 */ /* 0x0001e2000c101b34 */
[-C--:B---3--:R-:W-:Y:S02]  /*10100*/  @!P4 LEA R6, P0, R145, R14.reuse, 0x2 ;  /* 0x0000000e9106c211 */ /* 0x088fe400078010ff */
[-C--:B----4-:R-:W-:Y:S01]  /*10110*/  @!P3 LEA R8, P6, R144, R14.reuse, 0x2 ;  /* 0x0000000e9008b211 */ /* 0x090fe200078c10ff */
[----:B------:R0:W-:Y:S01]  /*10120*/  @!P1 ST.E.64 desc[UR52][R4.64], R114 ;  /* 0x0000007204009985 */ /* 0x0001e2000c101b34 */
[----:B-----5:R-:W-:-:S02]  /*10130*/  @!P2 LEA R10, P1, R143, R14, 0x2 ;  /* 0x0000000e8f0aa211 */ /* 0x020fc400078210ff */
[-C--:B------:R-:W-:Y:S02]  /*10140*/  @!P4 LEA.HI.X R7, R145, R20.reuse, R156, 0x2, P0 ;  /* 0x000000149107c211 */ /* 0x080fe400000f149c */
[----:B------:R-:W-:Y:S02]  /*10150*/  @!P3 LEA.HI.X R9, R144, R20, R155, 0x2, P6 ;  /* 0x000000149009b211 */ /* 0x000fe400030f149b */
[C---:B------:R-:W-:Y:S01]  /*10160*/  @!P5 LEA R12, P0, R142.reuse, R14, 0x2 ;  /* 0x0000000e8e0cd211 */ /* 0x040fe200078010ff */
[----:B------:R0:W-:Y:S01]  /*10170*/  @!P4 ST.E.64 desc[UR52][R6.64], R118 ;  /* 0x000000760600c985 */ /* 0x0001e2000c101b34 */
[-C--:B------:R-:W-:Y:S02]  /*10180*/  @!P2 LEA.HI.X R11, R143, R20.reuse, R154, 0x2, P1 ;  /* 0x000000148f0ba211 */ /* 0x080fe400008f149a */
[----:B------:R-:W-:Y:S01]  /*10190*/  @!P5 LEA.HI.X R13, R142, R20, R153, 0x2, P0 ;  /* 0x000000148e0dd211 */ /* 0x000fe200000f1499 */
[----:B------:R0:W-:Y:S01]  /*101a0*/  @!P3 ST.E.64 desc[UR52][R8.64], R122 ;  /* 0x0000007a0800b985 */ /* 0x0001e2000c101b34 */
[----:B------:R-:W-:-:S03]  /*101b0*/  ISETP.GE.AND P0, PT, R141, UR4, PT ;  /* 0x000000048d007c0c */ /* 0x000fc6000bf06270 */
[----:B------:R0:W-:Y:S04]  /*101c0*/  @!P2 ST.E.64 desc[UR52][R10.64], R126 ;  /* 0x0000007e0a00a985 */ /* 0x0001e8000c101b34 */
[----:B------:R0:W-:Y:S06]  /*101d0*/  @!P5 ST.E.64 desc[UR52][R12.64], R130 ;  /* 0x000000820c00d985 */ /* 0x0001ec000c101b34 */
[----:B------:R-:W-:Y:S05]  /*101e0*/  @P0 BRA `(.L_x_1160) ;  /* 0x0000000800d00947 */ /* 0x000fea0003800000 */
[----:B0-----:R-:W-:-:S04]  /*101f0*/  LEA R2, P0, R141, R14, 0x2 ;  /* 0x0000000e8d027211 */ /* 0x001fc800078010ff */
[----:B------:R-:W-:-:S05]  /*10200*/  LEA.HI.X R3, R141, R20, R152, 0x2, P0 ;  /* 0x000000148d037211 */ /* 0x000fca00000f1498 */
[----:B------:R0:W-:Y:S01]  /*10210*/  ST.E.64 desc[UR52][R2.64], R134 ;  /* 0x0000008602007985 */ /* 0x0001e2000c101b34 */
[----:B------:R-:W-:Y:S05]  /*10220*/  BRA `(.L_x_1160) ;  /* 0x0000000800c07947 */ /* 0x000fea0003800000 */
.L_x_1155:
[----:B------:R-:W-:Y:S02]  /*10230*/  ULDC.64 UR8, c[0x0][0xc00] ;  /* 0x0003000000087ab9 */ /* 0x000fe40000000a00 */
[----:B------:R-:W-:-:S04]  /*10240*/  UISETP.NE.U32.AND UP0, UPT, UR8, URZ, UPT ;  /* 0x0000003f0800728c */ /* 0x000fc8000bf05070 */
[----:B------:R-:W-:-:S03]  /*10250*/  UISETP.NE.AND.EX UP0, UPT, UR9, URZ, UPT, UP0 ;  /* 0x0000003f0900728c */ /* 0x000fc6000bf05300 */
[----:B------:R-:W-:Y:S02]  /*10260*/  ULDC.64 UR8, c[0x0][0xc00] ;  /* 0x0003000000087ab9 */ /* 0x000fe40000000a00 */
[----:B------:R-:W-:Y:S01]  /*10270*/  UIMAD.WIDE UR8, UR43, 0x4, UR8 ;  /* 0x000000042b0878a5 */ /* 0x000fe2000f8e0208 */
[----:B------:R-:W-:-:S05]  /*10280*/  PLOP3.LUT P1, PT, PT, PT, UP0, 0x80, 0x0 ;  /* 0x000000000000781c */ /* 0x000fca0003f2f008 */
[----:B------:R-:W-:Y:S02]  /*10290*/  IMAD.U32 R2, RZ, RZ, UR8 ;  /* 0x00000008ff027e24 */ /* 0x000fe4000f8e00ff */
[----:B------:R-:W-:Y:S01]  /*102a0*/  IMAD.U32 R3, RZ, RZ, UR9 ;  /* 0x00000009ff037e24 */ /* 0x000fe2000f8e00ff */
[----:B------:R-:W-:Y:S02]  /*102b0*/  ULDC.64 UR8, c[0x0][0xc08] ;  /* 0x0003020000087ab9 */ /* 0x000fe40000000a00 */
[----:B------:R-:W-:Y:S01]  /*102c0*/  UISETP.NE.U32.AND UP1, UPT, UR8, URZ, UPT ;  /* 0x0000003f0800728c */ /* 0x000fe2000bf25070 */
[----:B------:R-:W-:Y:S02]  /*102d0*/  ULDC UR4, c[0x0][0xa88] ;  /* 0x0002a20000047ab9 */ /* 0x000fe40000000800 */
[----:B------:R-:W2:Y:S01]  /*102e0*/  @P1 LDG.E R6, desc[UR52][R2.64] ;  /* 0x0000003402061981 */ /* 0x000ea2000c1e1900 */
[----:B------:R-:W-:Y:S01]  /*102f0*/  UISETP.NE.AND.EX UP1, UPT, UR9, URZ, UPT, UP1 ;  /* 0x0000003f0900728c */ /* 0x000fe2000bf25310 */
[----:B------:R-:W-:Y:S01]  /*10300*/  IMAD.U32 R0, RZ, RZ, UR4 ;  /* 0x00000004ff007e24 */ /* 0x000fe2000f8e00ff */
[----:B------:R-:W0:Y:S04]  /*10310*/  S2R R7, SR_TID.X ;  /* 0x0000000000077919 */ /* 0x000e280000002100 */
[----:B------:R-:W-:-:S05]  /*10320*/  PLOP3.LUT P2, PT, PT, PT, UP1, 0x80, 0x0 ;  /* 0x000000000000781c */ /* 0x000fca0003f4f018 */
[----:B------:R-:W-:Y:S02]  /*10330*/  @UP1 ULDC.64 UR8, c[0x0][0xc08] ;  /* 0x0003020000081ab9 */ /* 0x000fe40000000a00 */
[----:B------:R-:W-:-:S06]  /*10340*/  @UP1 UIMAD.WIDE UR8, UR43, 0x4, UR8 ;  /* 0x000000042b0818a5 */ /* 0x000fcc000f8e0208 */
[----:B------:R-:W-:Y:S02]  /*10350*/  IMAD.U32 R4, RZ, RZ, UR8 ;  /* 0x00000008ff047e24 */ /* 0x000fe4000f8e00ff */
[----:B------:R-:W-:-:S05]  /*10360*/  IMAD.U32 R5, RZ, RZ, UR9 ;  /* 0x00000009ff057e24 */ /* 0x000fca000f8e00ff */
[----:B------:R1:W5:Y:S01]  /*10370*/  @P2 LDG.E R0, desc[UR52][R4.64] ;  /* 0x0000003404002981 */ /* 0x000362000c1e1900 */
[----:B------:R-:W-:Y:S01]  /*10380*/  UISETP.NE.AND UP1, UPT, UR46, URZ, UPT ;  /* 0x0000003f2e00728c */ /* 0x000fe2000bf25270 */
[----:B------:R-:W-:Y:S01]  /*10390*/  UMOV UR4, URZ ;  /* 0x0000003f00047c82 */ /* 0x000fe20008000000 */
[----:B0-----:R-:W-:-:S09]  /*103a0*/  VIADD R7, R7, 0xffffff80 ;  /* 0xffffff8007077836 */ /* 0x001fd20000000000 */
[----:B------:R-:W-:Y:S01]  /*103b0*/  @!UP1 ULDC UR46, c[0x0][0xad4] ;  /* 0x0002b500002e9ab9 */ /* 0x000fe20000000800 */
[----:B------:R-:W-:Y:S02]  /*103c0*/  ISETP.GT.AND P0, PT, R7, 0xbf, PT ;  /* 0x000000bf0700780c */ /* 0x000fe40003f04270 */
[----:B--2---:R-:W-:Y:S01]  /*103d0*/  @P1 R2UR UR4, R6 ;  /* 0x00000000060412ca */ /* 0x004fe200000e0000 */
[----:B-1----:R-:W-:-:S14]  /*103e0*/  @P2 BRA `(.L_x_1163) ;  /* 0x0000000000102947 */ /* 0x002fdc0003800000 */
[----:B------:R-:W-:Y:S05]  /*103f0*/  @!P1 BRA `(.L_x_1163) ;  /* 0x00000000000c9947 */ /* 0x000fea0003800000 */
[----:B------:R-:W2:Y:S04]  /*10400*/  LDG.E R5, desc[UR52][R2.64] ;  /* 0x0000003402057981 */ /* 0x000ea8000c1e1900 */
[----:B-----5:R-:W2:Y:S02]  /*10410*/  LDG.E R0, desc[UR52][R2.64+0x4] ;  /* 0x0000043402007981 */ /* 0x020ea4000c1e1900 */
[----:B--2---:R-:W-:-:S07]  /*10420*/  IMAD.IADD R0, R0, 0x1, -R5 ;  /* 0x0000000100007824 */ /* 0x004fce00078e0a05 */
.L_x_1163:
[----:B------:R-:W-:Y:S01]  /*10430*/  USHF.R.S32.HI UR15, URZ, 0x1f, UR43 ;  /* 0x0000001f3f0f7899 */ /* 0x000fe2000801142b */
[----:B------:R-:W-:Y:S01]  /*10440*/  BSSY B1, `(.L_x_1164) ;  /* 0x000003a000017945 */ /* 0x000fe20003800000 */
[----:B------:R-:W-:Y:S02]  /*10450*/  USHF.R.S32.HI UR21, URZ, 0x1f, UR4 ;  /* 0x0000001f3f157899 */ /* 0x000fe40008011404 */
[----:B------:R-:W-:Y:S02]  /*10460*/  USEL UR14, UR43, URZ, !UP0 ;  /* 0x0000003f2b0e7287 */ /* 0x000fe4000c000000 */
[----:B------:R-:W-:Y:S01]  /*10470*/  USEL UR15, UR15, URZ, !UP0 ;  /* 0x0000003f0f0f7287 */ /* 0x000fe2000c000000 */
[----:B------:R-:W-:Y:S11]  /*10480*/  @P0 BRA `(.L_x_1165) ;  /* 0x0000000000d40947 */ /* 0x000ff60003800000 */
[----:B------:R-:W0:Y:S01]  /*10490*/  S2R R3, SR_TID.X ;  /* 0x0000000000037919 */ /* 0x000e220000002100 */
[----:B------:R-:W1:Y:S01]  /*104a0*/  LDC R9, c[0x0][0xbe8] ;  /* 0x0002fa00ff097b82 */ /* 0x000e620000000800 */
[----:B------:R-:W-:Y:S02]  /*104b0*/  IMAD.U32 R4, RZ, RZ, UR40 ;  /* 0x00000028ff047e24 */ /* 0x000fe4000f8e00ff */
[----:B-1---5:R-:W-:-:S03]  /*104c0*/  IMAD R2, R0, R9, RZ ;  /* 0x0000000900027224 */ /* 0x022fc600078e02ff */
[----:B0-----:R-:W-:-:S04]  /*104d0*/  IADD3 R4, R4, -0x80, R3 ;  /* 0xffffff8004047810 */ /* 0x001fc80007ffe003 */
[----:B------:R-:W-:-:S13]  /*104e0*/  ISETP.GE.AND P0, PT, R4, R2, PT ;  /* 0x000000020400720c */ /* 0x000fda0003f06270 */
[----:B------:R-:W-:Y:S05]  /*104f0*/  @P0 BRA `(.L_x_1165) ;  /* 0x0000000000b80947 */ /* 0x000fea0003800000 */
[----:B------:R-:W-:Y:S01]  /*10500*/  ISETP.NE.AND P0, PT, R9, 0x1, PT ;  /* 0x000000010900780c */ /* 0x000fe20003f05270 */
[----:B------:R-:W-:Y:S01]  /*10510*/  UISETP.GT.AND UP0, UPT, UR46, 0x1, UPT ;  /* 0x000000012e00788c */ /* 0x000fe2000bf04270 */
[----:B------:R-:W-:Y:S01]  /*10520*/  IMAD.MOV.U32 R5, RZ, RZ, R4 ;  /* 0x000000ffff057224 */ /* 0x000fe200078e0004 */
[----:B------:R-:W-:Y:S02]  /*10530*/  UMOV UR19, 0x9b8 ;  /* 0x000009b800137882 */ /* 0x000fe40000000000 */
[----:B------:R-:W-:Y:S02]  /*10540*/  USEL UR19, UR19, 0x978, UP0 ;  /* 0x0000097813137887 */ /* 0x000fe40008000000 */
[----:B------:R-:W-:-:S06]  /*10550*/  USEL UR18, UR38, URZ, UP0 ;  /* 0x0000003f26127287 */ /* 0x000fcc0008000000 */
[----:B------:R-:W0:Y:S04]  /*10560*/  @P0 LDC R3, c[0x0][0xbec] ;  /* 0x0002fb00ff030b82 */ /* 0x000e280000000800 */
[----:B------:R-:W-:Y:S01]  /*10570*/  ULDC.64 UR12, c[0x0][UR19+0x220] ;  /* 0x00008800130c7abb */ /* 0x000fe20008000a00 */
[----:B------:R-:W-:Y:S01]  /*10580*/  ULDC.64 UR10, c[0x0][UR19+0x218] ;  /* 0x00008600130a7abb */ /* 0x000fe20008000a00 */
[----:B------:R-:W-:Y:S01]  /*10590*/  ULDC.64 UR16, c[0x0][UR19+0x228] ;  /* 0x00008a0013107abb */ /* 0x000fe20008000a00 */
[----:B------:R-:W-:Y:S01]  /*105a0*/  UIMAD UR13, UR13, UR14, URZ ;  /* 0x0000000e0d0d72a4 */ /* 0x000fe2000f8e023f */
[----:B------:R-:W1:Y:S01]  /*105b0*/  @P0 LDC R7, c[0x0][0xbf0] ;  /* 0x0002fc00ff070b82 */ /* 0x000e620000000800 */
[----:B------:R-:W-:Y:S02]  /*105c0*/  UIMAD.WIDE.U32 UR8, UR10, UR41, URZ ;  /* 0x000000290a0872a5 */ /* 0x000fe4000f8e003f */
[----:B------:R-:W-:-:S02]  /*105d0*/  UIMAD UR20, UR11, UR41, URZ ;  /* 0x000000290b1472a4 */ /* 0x000fc4000f8e023f */
[----:B------:R-:W-:Y:S02]  /*105e0*/  UIMAD.WIDE.U32 UR22, UR16, UR18, URZ ;  /* 0x00000012101672a5 */ /* 0x000fe4000f8e003f */
[----:B------:R-:W-:Y:S02]  /*105f0*/  UIMAD.WIDE.U32 UR10, UR12, UR14, URZ ;  /* 0x0000000e0c0a72a5 */ /* 0x000fe4000f8e003f */
[----:B------:R-:W-:Y:S02]  /*10600*/  UIMAD UR16, UR17, UR18, URZ ;  /* 0x00000012111072a4 */ /* 0x000fe4000f8e023f */
[----:B------:R-:W-:Y:S02]  /*10610*/  UIMAD UR13, UR12, UR15, UR13 ;  /* 0x0000000f0c0d72a4 */ /* 0x000fe4000f8e020d */
[----:B------:R-:W-:Y:S02]  /*10620*/  UIADD3 UR8, UP1, UP2, UR10, UR8, UR4 ;  /* 0x000000080a087290 */ /* 0x000fe4000fa3e004 */
[----:B------:R-:W-:Y:S01]  /*10630*/  UIADD3 UR16, UR23, UR16, URZ ;  /* 0x0000001017107290 */ /* 0x000fe2000fffe03f */
[----:B0-----:R-:W-:Y:S01]  /*10640*/  @P0 IMAD.HI.U32 R2, R4, R3, RZ ;  /* 0x0000000304020227 */ /* 0x001fe200078e00ff */
[----:B------:R-:W-:-:S02]  /*10650*/  UIADD3 UR20, UR9, UR20, URZ ;  /* 0x0000001409147290 */ /* 0x000fc4000fffe03f */
[----:B------:R-:W-:Y:S01]  /*10660*/  UIADD3 UR10, UR11, UR13, URZ ;  /* 0x0000000d0b0a7290 */ /* 0x000fe2000fffe03f */
[----:B------:R-:W-:Y:S02]  /*10670*/  IMAD.U32 R3, RZ, RZ, UR23 ;  /* 0x00000017ff037e24 */ /* 0x000fe4000f8e00ff */
[----:B------:R-:W-:Y:S01]  /*10680*/  IMAD.U32 R6, RZ, RZ, UR16 ;  /* 0x00000010ff067e24 */ /* 0x000fe2000f8e00ff */
[----:B------:R-:W-:Y:S01]  /*10690*/  UIADD3.X UR10, UR10, UR20, UR21, UP1, UP2 ;  /* 0x000000140a0a7290 */ /* 0x000fe20008fe4415 */
[----:B-1----:R-:W-:Y:S01]  /*106a0*/  @P0 SHF.R.U32.HI R5, RZ, R7, R2 ;  /* 0x00000007ff050219 */ /* 0x002fe20000011602 */
[----:B------:R-:W-:-:S04]  /*106b0*/  IMAD.U32 R2, RZ, RZ, UR22 ;  /* 0x00000016ff027e24 */ /* 0x000fc8000f8e00ff */
[--C-:B------:R-:W-:Y:S01]  /*106c0*/  IMAD.MOV R7, RZ, RZ, -R5.reuse ;  /* 0x000000ffff077224 */ /* 0x100fe200078e0a05 */
[----:B------:R-:W-:Y:S01]  /*106d0*/  IADD3 R2, P0, P1, R5, UR8, R2 ;  /* 0x0000000805027c10 */ /* 0x000fe2000f91e002 */
[----:B------:R-:W-:Y:S01]  /*106e0*/  ULDC.64 UR8, c[0x0][UR19+0x210] ;  /* 0x0000840013087abb */ /* 0x000fe20008000a00 */
[----:B------:R-:W-:Y:S01]  /*106f0*/  SHF.R.S32.HI R5, RZ, 0x1f, R5 ;  /* 0x0000001fff057819 */ /* 0x000fe20000011405 */
[----:B------:R-:W-:-:S03]  /*10700*/  IMAD R7, R9, R7, R4 ;  /* 0x0000000709077224 */ /* 0x000fc600078e0204 */
[----:B------:R-:W-:Y:S01]  /*10710*/  IADD3.X R3, R5, UR10, R6, P0, P1 ;  /* 0x0000000a05037c10 */ /* 0x000fe200087e2406 */
[C---:B------:R-:W-:Y:S01]  /*10720*/  IMAD R9, R7.reuse, UR9, RZ ;  /* 0x0000000907097c24 */ /* 0x040fe2000f8e02ff */
[----:B------:R-:W-:Y:S01]  /*10730*/  SHF.R.S32.HI R4, RZ, 0x1f, R7 ;  /* 0x0000001fff047819 */ /* 0x000fe20000011407 */
[----:B------:R-:W-:Y:S01]  /*10740*/  ULDC.64 UR10, c[0x0][0xba8] ;  /* 0x0002ea00000a7ab9 */ /* 0x000fe20000000a00 */
[----:B------:R-:W-:Y:S01]  /*10750*/  @!UP0 ULDC UR10, c[0x0][0xb50] ;  /* 0x0002d400000a8ab9 */ /* 0x000fe20000000800 */
[----:B------:R-:W-:Y:S01]  /*10760*/  IMAD.WIDE.U32 R2, R7, UR8, R2 ;  /* 0x0000000807027c25 */ /* 0x000fe2000f8e0002 */
[----:B------:R-:W-:-:S03]  /*10770*/  @!UP0 ULDC UR11, c[0x0][0xb54] ;  /* 0x0002d500000b8ab9 */ /* 0x000fc60000000800 */
[----:B------:R-:W-:Y:S01]  /*10780*/  IMAD R9, R4, UR8, R9 ;  /* 0x0000000804097c24 */ /* 0x000fe2000f8e0209 */
[----:B------:R-:W-:-:S03]  /*10790*/  LEA R4, P0, R2, UR10, 0x2 ;  /* 0x0000000a02047c11 */ /* 0x000fc6000f8010ff */
[----:B------:R-:W-:-:S05]  /*107a0*/  IMAD.IADD R3, R3, 0x1, R9 ;  /* 0x0000000103037824 */ /* 0x000fca00078e0209 */
[----:B------:R-:W-:Y:S01]  /*107b0*/  LEA.HI.X R5, R2, UR11, R3, 0x2, P0 ;  /* 0x0000000b02057c11 */ /* 0x000fe200080f1403 */
[----:B------:R-:W-:-:S05]  /*107c0*/  IMAD.MOV.U32 R3, RZ, RZ, -0x800000 ;  /* 0xff800000ff037424 */ /* 0x000fca00078e00ff */
[----:B------:R0:W-:Y:S02]  /*107d0*/  STG.E desc[UR52][R4.64], R3 ;  /* 0x0000000304007986 */ /* 0x0001e4000c101934 */
.L_x_1165:
[----:B------:R-:W-:Y:S05]  /*107e0*/  BSYNC B1 ;  /* 0x0000000000017941 */ /* 0x000fea0003800000 */
.L_x_1164:
[----:B------:R-:W-:-:S06]  /*107f0*/  UISETP.GT.AND UP0, UPT, UR46, 0x1, UPT ;  /* 0x000000012e00788c */ /* 0x000fcc000bf04270 */
[----:B------:R-:W-:-:S13]  /*10800*/  PLOP3.LUT P0, PT, PT, PT, UP0, 0x80, 0x0 ;  /* 0x000000000000781c */ /* 0x000fda0003f0f008 */
[----:B------:R-:W-:Y:S05]  /*10810*/  @P0 BRA `(.L_x_1160) ;  /* 0x0000000400440947 */ /* 0x000fea0003800000 */
[----:B------:R-:W1:Y:S01]  /*10820*/  LDC R11, c[0x0][0xbe8] ;  /* 0x0002fa00ff0b7b82 */ /* 0x000e620000000800 */
[----:B------:R-:W-:Y:S01]  /*10830*/  ULDC.64 UR12, c[0x0][0xaa0] ;  /* 0x0002a800000c7ab9 */ /* 0x000fe20000000a00 */
[----:B------:R-:W-:Y:S01]  /*10840*/  IMAD R2, R149, 0x60, R150 ;  /* 0x0000006095027824 */ /* 0x000fe200078e0296 */
[----:B------:R-:W-:Y:S01]  /*10850*/  UIMAD UR10, UR21, UR12, URZ ;  /* 0x0000000c150a72a4 */ /* 0x000fe2000f8e023f */
[----:B------:R-:W-:Y:S01]  /*10860*/  BSSY B1, `(.L_x_1166) ;  /* 0x000003b000017945 */ /* 0x000fe20003800000 */
[----:B------:R-:W-:Y:S01]  /*10870*/  UIMAD.WIDE.U32 UR8, UR4, UR12, URZ ;  /* 0x0000000c040872a5 */ /* 0x000fe2000f8e003f */
[----:B0-----:R-:W-:Y:S01]  /*10880*/  VIADD R4, R2, UR40 ;  /* 0x0000002802047c36 */ /* 0x001fe20008000000 */
[----:B------:R-:W-:Y:S01]  /*10890*/  UIMAD UR10, UR4, UR13, UR10 ;  /* 0x0000000d040a72a4 */ /* 0x000fe2000f8e020a */
[----:B------:R-:W-:Y:S02]  /*108a0*/  SHF.R.S32.HI R10, RZ, 0x1f, R140 ;  /* 0x0000001fff0a7819 */ /* 0x000fe4000001148c */
[----:B------:R-:W-:Y:S01]  /*108b0*/  IMAD.MOV.U32 R5, RZ, RZ, R4 ;  /* 0x000000ffff057224 */ /* 0x000fe200078e0004 */
[----:B------:R-:W-:Y:S01]  /*108c0*/  UIADD3 UR9, UR9, UR10, URZ ;  /* 0x0000000a09097290 */ /* 0x000fe2000fffe03f */
[----:B------:R-:W-:-:S02]  /*108d0*/  SHF.R.S32.HI R14, RZ, 0x1f, R138 ;  /* 0x0000001fff0e7819 */ /* 0x000fc4000001148a */
[----:B------:R-:W-:Y:S02]  /*108e0*/  ULDC.64 UR10, c[0x0][0xae8] ;  /* 0x0002ba00000a7ab9 */ /* 0x000fe40000000a00 */
[----:B------:R-:W-:-:S04]  /*108f0*/  UIMAD.WIDE.U32 UR8, UR41, UR10, UR8 ;  /* 0x0000000a290872a5 */ /* 0x000fc8000f8e0008 */
[----:B------:R-:W-:-:S03]  /*10900*/  UIMAD UR9, UR41, UR11, UR9 ;  /* 0x0000000b290972a4 */ /* 0x000fc6000f8e0209 */
[----:B------:R-:W-:Y:S01]  /*10910*/  ULDC.64 UR10, c[0x0][0xaf0] ;  /* 0x0002bc00000a7ab9 */ /* 0x000fe20000000a00 */
[----:B-1----:R-:W-:Y:S01]  /*10920*/  ISETP.NE.AND P0, PT, R11, 0x1, PT ;  /* 0x000000010b00780c */ /* 0x002fe20003f05270 */
[----:B------:R-:W-:-:S04]  /*10930*/  UIMAD UR15, UR15, UR10, URZ ;  /* 0x0000000a0f0f72a4 */ /* 0x000fc8000f8e023f */
[----:B------:R-:W-:Y:S02]  /*10940*/  UIMAD UR4, UR14, UR11, UR15 ;  /* 0x0000000b0e0472a4 */ /* 0x000fe4000f8e020f */
[----:B------:R-:W-:-:S03]  /*10950*/  UIMAD.WIDE.U32 UR14, UR14, UR10, UR8 ;  /* 0x0000000a0e0e72a5 */ /* 0x000fc6000f8e0008 */
[----:B------:R-:W-:Y:S01]  /*10960*/  ULDC.64 UR8, c[0x0][0xae0] ;  /* 0x0002b80000087ab9 */ /* 0x000fe20000000a00 */
[----:B------:R-:W-:Y:S02]  /*10970*/  UIADD3 UR4, UR15, UR4, URZ ;  /* 0x000000040f047290 */ /* 0x000fe4000fffe03f */
[----:B------:R-:W0:Y:S08]  /*10980*/  @P0 LDC R3, c[0x0][0xbec] ;  /* 0x0002fb00ff030b82 */ /* 0x000e300000000800 */
[----:B------:R-:W1:Y:S01]  /*10990*/  @P0 LDC R7, c[0x0][0xbf0] ;  /* 0x0002fc00ff070b82 */ /* 0x000e620000000800 */
[----:B0-----:R-:W-:-:S04]  /*109a0*/  @P0 IMAD.HI.U32 R2, R4, R3, RZ ;  /* 0x0000000304020227 */ /* 0x001fc800078e00ff */
[----:B------:R-:W-:Y:S02]  /*109b0*/  IMAD.U32 R3, RZ, RZ, UR15 ;  /* 0x0000000fff037e24 */ /* 0x000fe4000f8e00ff */
[----:B------:R-:W-:Y:S01]  /*109c0*/  IMAD.U32 R3, RZ, RZ, UR4 ;  /* 0x00000004ff037e24 */ /* 0x000fe2000f8e00ff */
[----:B-1----:R-:W-:-:S04]  /*109d0*/  @P0 SHF.R.U32.HI R5, RZ, R7, R2 ;  /* 0x00000007ff050219 */ /* 0x002fc80000011602 */
        /* <DEDUP_REMOVED lines=12> */
[----:B------:R-:W-:Y:S02]  /*10aa0*/  VIADD R0, R150, UR40 ;  /* 0x0000002896007c36 */ /* 0x000fe40008000000 */
        /* <DEDUP_REMOVED lines=22> */
.L_x_1167:
[----:B------:R-:W-:Y:S05]  /*10c10*/  BSYNC B1 ;  /* 0x0000000000017941 */ /* 0x000fea0003800000 */
.L_x_1166:
[----:B------:R-:W-:Y:S01]  /*10c20*/  VIADD R0, R0, 0x60 ;  /* 0x0000006000007836 */ /* 0x000fe20000000000 */
[----:B--2---:R2:W4:Y:S04]  /*10c30*/  SHFL.IDX PT, R3, R5, 0x1, 0x1c1f ;  /* 0x003c1f0005037f89 */ /* 0x00452800000e0000 */
[----:B------:R-:W-:Y:S01]  /*10c40*/  ISETP.GE.AND P0, PT, R0, R11, PT ;  /* 0x0000000b0000720c */ /* 0x000fe20003f06270 */
[----:B-1----:R2:W1:-:S12]  /*10c50*/  SHFL.IDX PT, R2, R4, 0x1, 0x1c1f ;  /* 0x003c1f0004027f89 */ /* 0x00245800000e0000 */
[----:B--2---:R-:W-:Y:S05]  /*10c60*/  @P0 BRA `(.L_x_1160) ;  /* 0x0000000000300947 */ /* 0x004fea0003800000 */
[----:B------:R-:W-:Y:S02]  /*10c70*/  ULDC UR4, c[0x0][0xac8] ;  /* 0x0002b20000047ab9 */ /* 0x000fe40000000800 */
        /* <DEDUP_REMOVED lines=11> */
.L_x_1160:
[----:B------:R-:W-:Y:S05]  /*10d30*/  BSYNC B0 ;  /* 0x0000000000007941 */ /* 0x000fea0003800000 */
.L_x_1154:
[----:B------:R-:W-:Y:S02]  /*10d40*/  ULDC UR4, c[0x0][0xc3c] ;  /* 0x00030f0000047ab9 */ /* 0x000fe40000000800 */
[----:B------:R-:W-:-:S06]  /*10d50*/  UISETP.GE.AND UP0, UPT, UR6, UR4, UPT ;  /* 0x000000040600728c */ /* 0x000fcc000bf06270 */
[----:B------:R-:W-:-:S13]  /*10d60*/  PLOP3.LUT P0, PT, PT, PT, UP0, 0x80, 0x0 ;  /* 0x000000000000781c */ /* 0x000fda0003f0f008 */
[----:B------:R-:W-:Y:S05]  /*10d70*/  @!P0 BRA `(.L_x_1168) ;  /* 0xffffff0000c88947 */ /* 0x000fea000383ffff */
[----:B------:R-:W-:Y:S05]  /*10d80*/  EXIT ;  /* 0x000000000000794d */ /* 0x000fea0003800000 */
.L_x_1071:
[----:B------:R-:W-:-:S08]  /*10d90*/  NOP ;  /* 0x0000000000007918 */ /* 0x000fd00000000000 */
[----:B------:R-:W0:-:S00]  /*10da0*/  USETMAXREG.DEALLOC.CTAPOOL 0x20 ;  /* 0x00000020000079c8 */ /* 0x000e0000080e0500 */
[----:B0-----:R-:W2:Y:S01]  /*10db0*/  LDL.LU R2, [R1] ;  /* 0x0000000001027983 */ /* 0x001ea20000300800 */
[----:B------:R-:W-:Y:S01]  /*10dc0*/  LOP3.LUT R0, R0, 0x3, RZ, 0xc0, !PT ;  /* 0x0000000300007812 */ /* 0x000fe200078ec0ff */
[----:B------:R-:W-:-:S05]  /*10dd0*/  IMAD.MOV.U32 R25, RZ, RZ, RZ ;  /* 0x000000ffff197224 */ /* 0x000fca00078e00ff */
[----:B------:R-:W0:Y:S02]  /*10de0*/  SHFL.IDX PT, R0, R0, RZ, 0x1f ;  /* 0x00001fff00007589 */ /* 0x000e2400000e0000 */
[----:B0-----:R-:W-:Y:S02]  /*10df0*/  ISETP.NE.AND P0, PT, R0, RZ, PT ;  /* 0x000000ff0000720c */ /* 0x001fe40003f05270 */
[----:B--2---:R-:W-:-:S11]  /*10e00*/  LOP3.LUT R2, R2, 0xfffffffd, RZ, 0xc0, !PT ;  /* 0xfffffffd02027812 */ /* 0x004fd600078ec0ff */
[----:B------:R-:W-:-:S05]  /*10e10*/  @P0 LOP3.LUT R2, R2, 0x2, RZ, 0xfc, !PT ;  /* 0x0000000202020812 */ /* 0x000fca00078efcff */
[----:B------:R0:W-:Y:S01]  /*10e20*/  STL [R1], R2 ;  /* 0x0000000201007387 */ /* 0x0001e20000100800 */
        /* <DEDUP_REMOVED lines=8> */
.L_x_1169:
        /* <DEDUP_REMOVED lines=44> */
.L_x_1173:
[----:B------:R-:W0:Y:S01]  /*11170*/  LDC R2, c[0x0][0xc3c] ;  /* 0x00030f00ff027b82 */ /* 0x000e220000000800 */
[----:B------:R-:W-:Y:S01]  /*11180*/  UIADD3 UR4, UR4, 0x1f, URZ ;  /* 0x0000001f04047890 */ /* 0x000fe2000fffe03f */
[----:B------:R-:W-:Y:S02]  /*11190*/  ULDC UR7, c[0x0][0xc3c] ;  /* 0x00030f0000077ab9 */ /* 0x000fe40000000800 */
[----:B------:R-:W-:-:S03]  /*111a0*/  IMAD.U32 R27, RZ, RZ, UR7 ;  /* 0x00000007ff1b7e24 */ /* 0x000fc6000f8e00ff */
[----:B0-----:R-:W-:-:S13]  /*111b0*/  ISETP.LE.AND P6, PT, R2, UR4, PT ;  /* 0x0000000402007c0c */ /* 0x001fda000bfc3270 */
[----:B------:R-:W-:Y:S05]  /*111c0*/  @P6 BRA `(.L_x_1172) ;  /* 0x0000000800ac6947 */ /* 0x000fea0003800000 */
[----:B------:R-:W-:Y:S02]  /*111d0*/  VIADD R9, R0, UR4 ;  /* 0x0000000400097c36 */ /* 0x000fe40008000000 */
[----:B------:R-:W-:Y:S02]  /*111e0*/  IMAD.MOV.U32 R25, RZ, RZ, RZ ;  /* 0x000000ffff197224 */ /* 0x000fe400078e00ff */
[----:B------:R-:W-:Y:S01]  /*111f0*/  IMAD.MOV.U32 R6, RZ, RZ, RZ ;  /* 0x000000ffff067224 */ /* 0x000fe200078e00ff */
[----:B------:R-:W-:-:S13]  /*11200*/  ISETP.GE.OR P6, PT, R9, R2, !P0 ;  /* 0x000000020900720c */ /* 0x000fda00047c6670 */
[----:B------:R-:W0:Y:S08]  /*11210*/  @!P6 LDC.64 R4, c[0x0][0xc80] ;  /* 0x00032000ff04eb82 */ /* 0x000e300000000a00 */
[----:B------:R-:W1:Y:S01]  /*11220*/  @!P6 LDC.64 R2, c[0x0][0xc78] ;  /* 0x00031e00ff02eb82 */ /* 0x000e620000000a00 */
[----:B0-----:R-:W-:-:S05]  /*11230*/  @!P6 IMAD.WIDE R4, R9, 0x4, R4 ;  /* 0x000000040904e825 */ /* 0x001fca00078e0204 */
[----:B------:R-:W2:Y:S01]  /*11240*/  @!P6 LDG.E R25, desc[UR52][R4.64] ;  /* 0x000000340419e981 */ /* 0x000ea2000c1e1900 */
[----:B-1----:R-:W-:-:S05]  /*11250*/  @!P6 IMAD.WIDE R2, R9, 0x4, R2 ;  /* 0x000000040902e825 */ /* 0x002fca00078e0202 */
        /* <DEDUP_REMOVED lines=22> */
.L_x_1171:
        /* <DEDUP_REMOVED lines=8> */
[----:B------:R1:W2:Y:S01]  /*11440*/  SHFL.IDX PT, R25, R25, R27, 0x1f ;  /* 0x00001f1b19197589 */ /* 0x0002a200000e0000 */
[----:B0-----:R-:W-:-:S07]  /*11450*/  ISETP.NE.AND P1, PT, R6, 0x1, PT ;  /* 0x000000010600780c */ /* 0x001fce0003f25270 */
[----:B-1----:R-:W-:Y:S06]  /*11460*/  @!P0 BRA `(.L_x_1174) ;  /* 0x0000000000088947 */ /* 0x002fec0003800000 */
[----:B------:R-:W-:-:S05]  /*11470*/  VIADD R3, R27, 0xffffffff ;  /* 0xffffffff1b037836 */ /* 0x000fca0000000000 */
[----:B------:R0:W1:Y:S02]  /*11480*/  SHFL.IDX PT, R24, R2, R3, 0x1f ;  /* 0x00001f0302187589 */ /* 0x00006400000e0000 */
.L_x_1174:
[----:B-1----:R-:W-:Y:S02]  /*11490*/  IMAD R24, R24, UR5, R5 ;  /* 0x0000000518187c24 */ /* 0x002fe4000f8e0205 */
[----:B------:R-:W-:-:S03]  /*114a0*/  VIADD R27, R27, UR4 ;  /* 0x000000041b1b7c36 */ /* 0x000fc60008000000 */
[----:B------:R-:W-:Y:S01]  /*114b0*/  IADD3 R4, -R24, UR6, RZ ;  /* 0x0000000618047c10 */ /* 0x000fe2000fffe1ff */
[----:B------:R-:W-:Y:S06]  /*114c0*/  @!P1 BRA `(.L_x_1175) ;  /* 0x0000000000e89947 */ /* 0x000fec0003800000 */
[----:B--2---:R-:W-:Y:S02]  /*114d0*/  IABS R7, R25 ;  /* 0x0000001900077213 */ /* 0x004fe40000000000 */
[----:B------:R-:W-:Y:S02]  /*114e0*/  IABS R5, R6 ;  /* 0x0000000600057213 */ /* 0x000fe40000000000 */
[----:B------:R-:W1:Y:S08]  /*114f0*/  I2F.RP R8, R7 ;  /* 0x0000000700087306 */ /* 0x000e700000209400 */
[----:B-1----:R-:W0:Y:S02]  /*11500*/  MUFU.RCP R8, R8 ;  /* 0x0000000800087308 */ /* 0x002e240000001000 */
[----:B0-----:R-:W-:Y:S01]  /*11510*/  VIADD R2, R8, 0xffffffe ;  /* 0x0ffffffe08027836 */ /* 0x001fe20000000000 */
[----:B------:R-:W-:-:S05]  /*11520*/  IABS R8, R4 ;  /* 0x0000000400087213 */ /* 0x000fca0000000000 */
[----:B------:R0:W1:Y:S02]  /*11530*/  F2I.FTZ.U32.TRUNC.NTZ R3, R2 ;  /* 0x0000000200037305 */ /* 0x000064000021f000 */
[----:B0-----:R-:W-:Y:S02]  /*11540*/  IMAD.MOV.U32 R2, RZ, RZ, RZ ;  /* 0x000000ffff027224 */ /* 0x001fe400078e00ff */
[----:B-1----:R-:W-:-:S04]  /*11550*/  IMAD.MOV R10, RZ, RZ, -R3 ;  /* 0x000000ffff0a7224 */ /* 0x002fc800078e0a03 */
[----:B------:R-:W-:Y:S01]  /*11560*/  IMAD R9, R10, R7, RZ ;  /* 0x000000070a097224 */ /* 0x000fe200078e02ff */
[----:B------:R-:W-:-:S03]  /*11570*/  IABS R10, R25 ;  /* 0x00000019000a7213 */ /* 0x000fc60000000000 */
[----:B------:R-:W-:Y:S02]  /*11580*/  IMAD.HI.U32 R3, R3, R9, R2 ;  /* 0x0000000903037227 */ /* 0x000fe400078e0002 */
[----:B------:R-:W0:Y:S02]  /*11590*/  I2F.RP R9, R5 ;  /* 0x0000000500097306 */ /* 0x000e240000209400 */
[----:B------:R-:W-:Y:S01]  /*115a0*/  IMAD.MOV R11, RZ, RZ, -R10 ;  /* 0x000000ffff0b7224 */ /* 0x000fe200078e0a0a */
[----:B------:R-:W-:Y:S01]  /*115b0*/  IABS R10, R6 ;  /* 0x00000006000a7213 */ /* 0x000fe20000000000 */
[----:B------:R-:W-:-:S04]  /*115c0*/  IMAD.HI.U32 R2, R3, R8, RZ ;  /* 0x0000000803027227 */ /* 0x000fc800078e00ff */
[----:B------:R-:W-:Y:S02]  /*115d0*/  IMAD R8, R2, R11, R8 ;  /* 0x0000000b02087224 */ /* 0x000fe400078e0208 */
[----:B------:R-:W-:-:S03]  /*115e0*/  IMAD.MOV R10, RZ, RZ, -R10 ;  /* 0x000000ffff0a7224 */ /* 0x000fc600078e0a0a */
[----:B------:R-:W-:Y:S01]  /*115f0*/  ISETP.GT.U32.AND P1, PT, R7, R8, PT ;  /* 0x000000080700720c */ /* 0x000fe20003f24070 */
[----:B0-----:R-:W0:-:S12]  /*11600*/  MUFU.RCP R9, R9 ;  /* 0x0000000900097308 */ /* 0x001e180000001000 */
[----:B------:R-:W-:Y:S02]  /*11610*/  @!P1 IMAD.IADD R8, R8, 0x1, -R7 ;  /* 0x0000000108089824 */ /* 0x000fe400078e0a07 */
[----:B------:R-:W-:Y:S01]  /*11620*/  @!P1 VIADD R2, R2, 0x1 ;  /* 0x0000000102029836 */ /* 0x000fe20000000000 */
[----:B------:R-:W-:Y:S02]  /*11630*/  ISETP.NE.AND P1, PT, R25, RZ, PT ;  /* 0x000000ff1900720c */ /* 0x000fe40003f25270 */
[----:B------:R-:W-:Y:S01]  /*11640*/  ISETP.GE.U32.AND P0, PT, R8, R7, PT ;  /* 0x000000070800720c */ /* 0x000fe20003f06070 */
[----:B0-----:R-:W-:Y:S01]  /*11650*/  VIADD R3, R9, 0xffffffe ;  /* 0x0ffffffe09037836 */ /* 0x001fe20000000000 */
[----:B------:R-:W-:-:S04]  /*11660*/  LOP3.LUT R7, R4, R25, RZ, 0x3c, !PT ;  /* 0x0000001904077212 */ /* 0x000fc800078e3cff */
[----:B------:R-:W-:Y:S01]  /*11670*/  ISETP.GE.AND P2, PT, R7, RZ, PT ;  /* 0x000000ff0700720c */ /* 0x000fe20003f46270 */
[----:B------:R-:W0:Y:S06]  /*11680*/  F2I.FTZ.U32.TRUNC.NTZ R3, R3 ;  /* 0x0000000300037305 */ /* 0x000e2c000021f000 */
[----:B------:R-:W-:-:S04]  /*11690*/  @P0 VIADD R2, R2, 0x1 ;  /* 0x0000000102020836 */ /* 0x000fc80000000000 */
[----:B------:R-:W-:-:S04]  /*116a0*/  IMAD.MOV.U32 R9, RZ, RZ, R2 ;  /* 0x000000ffff097224 */ /* 0x000fc800078e0002 */
[----:B------:R-:W-:Y:S01]  /*116b0*/  @!P2 IMAD.MOV R9, RZ, RZ, -R9 ;  /* 0x000000ffff09a224 */ /* 0x000fe200078e0a09 */
[----:B------:R-:W-:Y:S01]  /*116c0*/  @!P1 LOP3.LUT R9, RZ, R25, RZ, 0x33, !PT ;  /* 0x00000019ff099212 */ /* 0x000fe200078e33ff */
[----:B0-----:R-:W-:-:S03]  /*116d0*/  IMAD.MOV R2, RZ, RZ, -R3 ;  /* 0x000000ffff027224 */ /* 0x001fc600078e0a03 */
[----:B------:R-:W-:Y:S01]  /*116e0*/  IABS R8, R9 ;  /* 0x0000000900087213 */ /* 0x000fe20000000000 */
[----:B------:R-:W-:Y:S02]  /*116f0*/  IMAD R7, R2, R5, RZ ;  /* 0x0000000502077224 */ /* 0x000fe400078e02ff */
[----:B------:R-:W-:-:S04]  /*11700*/  IMAD.MOV.U32 R2, RZ, RZ, RZ ;  /* 0x000000ffff027224 */ /* 0x000fc800078e00ff */
[----:B------:R-:W-:-:S04]  /*11710*/  IMAD.HI.U32 R2, R3, R7, R2 ;  /* 0x0000000703027227 */ /* 0x000fc800078e0002 */
[----:B------:R-:W-:Y:S02]  /*11720*/  IMAD.MOV.U32 R3, RZ, RZ, R8 ;  /* 0x000000ffff037224 */ /* 0x000fe400078e0008 */
[----:B------:R-:W-:Y:S02]  /*11730*/  IMAD.MOV.U32 R8, RZ, RZ, R10 ;  /* 0x000000ffff087224 */ /* 0x000fe400078e000a */
[----:B------:R-:W-:-:S04]  /*11740*/  IMAD.HI.U32 R2, R2, R3, RZ ;  /* 0x0000000302027227 */ /* 0x000fc800078e00ff */
[----:B------:R-:W-:Y:S01]  /*11750*/  IMAD R8, R2, R8, R3 ;  /* 0x0000000802087224 */ /* 0x000fe200078e0203 */
[----:B------:R-:W-:-:S04]  /*11760*/  LOP3.LUT R3, R9, R6, RZ, 0x3c, !PT ;  /* 0x0000000609037212 */ /* 0x000fc800078e3cff */
[----:B------:R-:W-:Y:S02]  /*11770*/  ISETP.GT.U32.AND P1, PT, R5, R8, PT ;  /* 0x000000080500720c */ /* 0x000fe40003f24070 */
[----:B------:R-:W-:-:S11]  /*11780*/  ISETP.GE.AND P2, PT, R3, RZ, PT ;  /* 0x000000ff0300720c */ /* 0x000fd60003f46270 */
[----:B------:R-:W-:Y:S02]  /*11790*/  @!P1 IMAD.IADD R8, R8, 0x1, -R5 ;  /* 0x0000000108089824 */ /* 0x000fe400078e0a05 */
[----:B------:R-:W-:Y:S01]  /*117a0*/  @!P1 VIADD R2, R2, 0x1 ;  /* 0x0000000102029836 */ /* 0x000fe20000000000 */
[----:B------:R-:W-:Y:S02]  /*117b0*/  ISETP.NE.AND P1, PT, R6, RZ, PT ;  /* 0x000000ff0600720c */ /* 0x000fe40003f25270 */
[----:B------:R-:W-:Y:S01]  /*117c0*/  ISETP.GE.U32.AND P0, PT, R8, R5, PT ;  /* 0x000000050800720c */ /* 0x000fe20003f06070 */
[----:B------:R-:W-:-:S12]  /*117d0*/  IMAD.MOV R5, RZ, RZ, -R9 ;  /* 0x000000ffff057224 */ /* 0x000fd800078e0a09 */
[----:B------:R-:W-:-:S04]  /*117e0*/  @P0 VIADD R2, R2, 0x1 ;  /* 0x0000000102020836 */ /* 0x000fc80000000000 */
[----:B------:R-:W-:Y:S01]  /*117f0*/  @!P2 IMAD.MOV R2, RZ, RZ, -R2 ;  /* 0x000000ffff02a224 */ /* 0x000fe200078e0a02 */
[----:B------:R-:W-:-:S05]  /*11800*/  @!P1 LOP3.LUT R2, RZ, R6, RZ, 0x33, !PT ;  /* 0x00000006ff029212 */ /* 0x000fca00078e33ff */
[----:B------:R-:W-:-:S04]  /*11810*/  IMAD.MOV R3, RZ, RZ, -R2 ;  /* 0x000000ffff037224 */ /* 0x000fc800078e0a02 */
[C---:B------:R-:W-:Y:S02]  /*11820*/  IMAD R26, R6.reuse, R3, R9 ;  /* 0x00000003061a7224 */ /* 0x040fe400078e0209 */
[----:B------:R-:W-:Y:S02]  /*11830*/  IMAD R3, R6, 0x1000000, R2 ;  /* 0x0100000006037824 */ /* 0x000fe400078e0202 */
[----:B------:R-:W-:Y:S02]  /*11840*/  IMAD R2, R25, R5, R4 ;  /* 0x0000000519027224 */ /* 0x000fe400078e0204 */
[----:B------:R-:W-:Y:S01]  /*11850*/  IMAD R26, R26, 0x10000, R3 ;  /* 0x000100001a1a7824 */ /* 0x000fe200078e0203 */
[----:B------:R-:W-:Y:S06]  /*11860*/  BRA `(.L_x_1176) ;  /* 0x0000000000f87947 */ /* 0x000fec0003800000 */
.L_x_1175:
[----:B0-----:R-:W0:Y:S02]  /*11870*/  LDC.64 R2, c[0x0][0xc90] ;  /* 0x00032400ff027b82 */ /* 0x001e240000000a00 */
[----:B0-----:R-:W-:-:S05]  /*11880*/  IMAD.WIDE R2, R27, 0x4, R2 ;  /* 0x000000041b027825 */ /* 0x001fca00078e0202 */
[----:B------:R0:W2:Y:S01]  /*11890*/  LDG.E R6, desc[UR52][R2.64] ;  /* 0x0000003402067981 */ /* 0x0000a2000c1e1900 */
[----:B------:R-:W-:Y:S01]  /*118a0*/  IABS R11, R4 ;  /* 0x00000004000b7213 */ /* 0x000fe20000000000 */
[----:B0-----:R-:W-:Y:S02]  /*118b0*/  IMAD.MOV.U32 R2, RZ, RZ, RZ ;  /* 0x000000ffff027224 */ /* 0x001fe400078e00ff */
[----:B--2---:R-:W-:-:S05]  /*118c0*/  IMAD R5, R25, R6, RZ ;  /* 0x0000000619057224 */ /* 0x004fca00078e02ff */
[-C--:B------:R-:W-:Y:S02]  /*118d0*/  IABS R10, R5.reuse ;  /* 0x00000005000a7213 */ /* 0x080fe40000000000 */
[----:B------:R-:W-:Y:S02]  /*118e0*/  IABS R12, R5 ;  /* 0x00000005000c7213 */ /* 0x000fe40000000000 */
[----:B------:R-:W0:Y:S08]  /*118f0*/  I2F.RP R7, R10 ;  /* 0x0000000a00077306 */ /* 0x000e300000209400 */
[----:B0-----:R-:W0:Y:S02]  /*11900*/  MUFU.RCP R7, R7 ;  /* 0x0000000700077308 */ /* 0x001e240000001000 */
[----:B0-----:R-:W-:-:S06]  /*11910*/  VIADD R8, R7, 0xffffffe ;  /* 0x0ffffffe07087836 */ /* 0x001fcc0000000000 */
[----:B------:R-:W0:Y:S02]  /*11920*/  F2I.FTZ.U32.TRUNC.NTZ R3, R8 ;  /* 0x0000000800037305 */ /* 0x000e24000021f000 */
[----:B0-----:R-:W-:-:S04]  /*11930*/  IMAD.MOV R9, RZ, RZ, -R3 ;  /* 0x000000ffff097224 */ /* 0x001fc800078e0a03 */
[----:B------:R-:W-:-:S04]  /*11940*/  IMAD R9, R9, R10, RZ ;  /* 0x0000000a09097224 */ /* 0x000fc800078e02ff */
[----:B------:R-:W-:-:S04]  /*11950*/  IMAD.HI.U32 R2, R3, R9, R2 ;  /* 0x0000000903027227 */ /* 0x000fc800078e0002 */
[----:B------:R-:W-:Y:S02]  /*11960*/  IMAD.MOV.U32 R9, RZ, RZ, R11 ;  /* 0x000000ffff097224 */ /* 0x000fe400078e000b */
[----:B------:R-:W-:Y:S02]  /*11970*/  IMAD.MOV R3, RZ, RZ, -R12 ;  /* 0x000000ffff037224 */ /* 0x000fe400078e0a0c */
[----:B------:R-:W-:-:S04]  /*11980*/  IMAD.HI.U32 R2, R2, R9, RZ ;  /* 0x0000000902027227 */ /* 0x000fc800078e00ff */
[----:B------:R-:W-:-:S05]  /*11990*/  IMAD R3, R2, R3, R9 ;  /* 0x0000000302037224 */ /* 0x000fca00078e0209 */
        /* <DEDUP_REMOVED lines=10> */
[----:B------:R-:W-:Y:S02]  /*11a40*/  IMAD R7, R6, R2, RZ ;  /* 0x0000000206077224 */ /* 0x000fe400078e02ff */
[----:B------:R-:W-:Y:S02]  /*11a50*/  IMAD.MOV R2, RZ, RZ, -R2 ;  /* 0x000000ffff027224 */ /* 0x000fe400078e0a02 */
[----:B------:R-:W-:Y:S02]  /*11a60*/  IMAD.MOV R3, RZ, RZ, -R7 ;  /* 0x000000ffff037224 */ /* 0x000fe400078e0a07 */
[----:B------:R-:W-:Y:S02]  /*11a70*/  IMAD R4, R5, R2, R4 ;  /* 0x0000000205047224 */ /* 0x000fe400078e0204 */
[----:B------:R-:W-:Y:S01]  /*11a80*/  IMAD.MOV.U32 R2, RZ, RZ, RZ ;  /* 0x000000ffff027224 */ /* 0x000fe200078e00ff */
[----:B------:R-:W-:Y:S02]  /*11a90*/  VIADDMNMX R6, R3, UR5, R6, PT ;  /* 0x0000000503067c46 */ /* 0x000fe4000b800106 */
[----:B------:R-:W-:-:S02]  /*11aa0*/  IABS R10, R4 ;  /* 0x00000004000a7213 */ /* 0x000fc40000000000 */
[----:B------:R-:W-:Y:S01]  /*11ab0*/  IABS R8, R6 ;  /* 0x0000000600087213 */ /* 0x000fe20000000000 */
[----:B------:R-:W-:Y:S01]  /*11ac0*/  IMAD.MOV R26, RZ, RZ, -R6 ;  /* 0x000000ffff1a7224 */ /* 0x000fe200078e0a06 */
[----:B------:R-:W-:Y:S02]  /*11ad0*/  IADD3 R7, R7, 0x1000000, R4 ;  /* 0x0100000007077810 */ /* 0x000fe40007ffe004 */
[----:B------:R-:W0:Y:S08]  /*11ae0*/  I2F.RP R9, R8 ;  /* 0x0000000800097306 */ /* 0x000e300000209400 */
[----:B0-----:R-:W0:Y:S02]  /*11af0*/  MUFU.RCP R9, R9 ;  /* 0x0000000900097308 */ /* 0x001e240000001000 */
[----:B0-----:R-:W-:-:S06]  /*11b00*/  VIADD R3, R9, 0xffffffe ;  /* 0x0ffffffe09037836 */ /* 0x001fcc0000000000 */
[----:B------:R-:W0:Y:S02]  /*11b10*/  F2I.FTZ.U32.TRUNC.NTZ R3, R3 ;  /* 0x0000000300037305 */ /* 0x000e24000021f000 */
[----:B0-----:R-:W-:-:S04]  /*11b20*/  IMAD.MOV R11, RZ, RZ, -R3 ;  /* 0x000000ffff0b7224 */ /* 0x001fc800078e0a03 */
[----:B------:R-:W-:Y:S01]  /*11b30*/  IMAD R5, R11, R8, RZ ;  /* 0x000000080b057224 */ /* 0x000fe200078e02ff */
[----:B------:R-:W-:-:S03]  /*11b40*/  IABS R11, R6 ;  /* 0x00000006000b7213 */ /* 0x000fc60000000000 */
        /* <DEDUP_REMOVED lines=15> */
[----:B------:R-:W-:-:S07]  /*11c40*/  IMAD R26, R2, R26, R7 ;  /* 0x0000001a021a7224 */ /* 0x000fce00078e0207 */
.L_x_1176:
[----:B------:R-:W-:-:S05]  /*11c50*/  LOP3.LUT R2, RZ, R2, RZ, 0x33, !PT ;  /* 0x00000002ff027212 */ /* 0x000fca00078e33ff */
[----:B------:R-:W-:Y:S01]  /*11c60*/  IMAD.IADD R25, R25, 0x1, R2 ;  /* 0x0000000119197824 */ /* 0x000fe200078e0202 */
[----:B------:R-:W-:Y:S06]  /*11c70*/  BRA `(.L_x_1177) ;  /* 0x00000000000c7947 */ /* 0x000fec0003800000 */
.L_x_1172:
[----:B------:R-:W-:Y:S02]  /*11c80*/  IMAD.MOV.U32 R25, RZ, RZ, RZ ;  /* 0x000000ffff197224 */ /* 0x000fe400078e00ff */
[----:B------:R-:W-:Y:S02]  /*11c90*/  IMAD.U32 R24, RZ, RZ, UR6 ;  /* 0x00000006ff187e24 */ /* 0x000fe4000f8e00ff */
[----:B------:R-:W-:-:S07]  /*11ca0*/  IMAD.MOV.U32 R26, RZ, RZ, RZ ;  /* 0x000000ffff1a7224 */ /* 0x000fce00078e00ff */
.L_x_1177:
[----:B------:R-:W-:-:S13]  /*11cb0*/  ISETP.NE.AND P0, PT, R0, RZ, PT ;  /* 0x000000ff0000720c */ /* 0x000fda0003f05270 */
[----:B------:R-:W0:Y:S01]  /*11cc0*/  @!P0 S2R R3, SR_CgaCtaId ;  /* 0x0000000000038919 */ /* 0x000e220000008800 */
[----:B------:R-:W-:-:S04]  /*11cd0*/  @!P0 MOV R0, 0x400 ;  /* 0x0000040000008802 */ /* 0x000fc80000000f00 */
[----:B0-----:R-:W-:-:S05]  /*11ce0*/  @!P0 LEA R0, R3, R0, 0x18 ;  /* 0x0000000003008211 */ /* 0x001fca00078ec0ff */
[----:B------:R2:W-:Y:S01]  /*11cf0*/  @!P0 STS.128 [R0+0x2d8d0], R24 ;  /* 0x02d8d01800008388 */ /* 0x0005e20000000c00 */
[----:B------:R-:W-:Y:S06]  /*11d00*/  BAR.ARV 0x5, 0x200 ;  /* 0x0148000000007b1d */ /* 0x000fec0000002000 */
.L_x_1170:
        /* <DEDUP_REMOVED lines=10> */
[----:B------:R4:W-:Y:S01]  /*11db0*/  STL [R1+0x24], RZ ;  /* 0x000024ff01007387 */ /* 0x0009e20000100800 */
[----:B------:R-:W-:Y:S01]  /*11dc0*/  IMAD.MOV.U32 R28, RZ, RZ, 0x1 ;  /* 0x00000001ff1c7424 */ /* 0x000fe200078e00ff */
[----:B------:R-:W-:Y:S01]  /*11dd0*/  ULDC UR37, c[0x0][0xc] ;  /* 0x0000030000257ab9 */ /* 0x000fe20000000800 */
[----:B------:R-:W-:Y:S01]  /*11de0*/  IMAD.MOV.U32 R18, RZ, RZ, RZ ;  /* 0x000000ffff127224 */ /* 0x000fe200078e00ff */
[----:B------:R-:W-:Y:S01]  /*11df0*/  ULDC.64 UR38, c[0x0][0x198] ;  /* 0x0000660000267ab9 */ /* 0x000fe20000000a00 */
        /* <DEDUP_REMOVED lines=18> */
.L_x_1292:
[----:B------:R-:W-:Y:S05]  /*11f20*/  YIELD ;  /* 0x0000000000007946 */ /* 0x000fea0003800000 */
[----:B------:R-:W-:Y:S01]  /*11f30*/  ULDC.64 UR4, c[0x0][0xa28] ;  /* 0x00028a0000047ab9 */ /* 0x000fe20000000a00 */
[----:B------:R-:W-:Y:S02]  /*11f40*/  CS2R R8, SRZ ;  /* 0x0000000000087805 */ /* 0x000fe4000001ff00 */
[----:B------:R-:W-:Y:S01]  /*11f50*/  ISETP.NE.U32.AND P0, PT, RZ, UR4, PT ;  /* 0x00000004ff007c0c */ /* 0x000fe2000bf05070 */
[----:B01----:R-:W0:Y:S01]  /*11f60*/  LDC.64 R4, c[0x0][0xa00] ;  /* 0x00028000ff047b82 */ /* 0x003e220000000a00 */
[----:B------:R-:W-:Y:S01]  /*11f70*/  IMAD.MOV.U32 R0, RZ, RZ, RZ ;  /* 0x000000ffff007224 */ /* 0x000fe200078e00ff */
[----:B------:R-:W-:Y:S01]  /*11f80*/  ULDC.64 UR6, c[0x0][0xa08] ;  /* 0x0002820000067ab9 */ /* 0x000fe20000000a00 */
[----:B------:R-:W-:Y:S01]  /*11f90*/  ISETP.NE.AND.EX P0, PT, RZ, UR5, PT, P0 ;  /* 0x00000005ff007c0c */ /* 0x000fe2000bf05300 */
[----:B------:R-:W-:-:S12]  /*11fa0*/  ULDC.64 UR4, c[0x0][0xa18] ;  /* 0x0002860000047ab9 */ /* 0x000fd80000000a00 */
[----:B----4-:R-:W1:Y:S02]  /*11fb0*/  @P0 LDC.64 R2, c[0x0][0xa28] ;  /* 0x00028a00ff020b82 */ /* 0x010e640000000a00 */
[----:B-1----:R-:W-:-:S05]  /*11fc0*/  @P0 IMAD.WIDE R2, R27, 0x4, R2 ;  /* 0x000000041b020825 */ /* 0x002fca00078e0202 */
[----:B------:R1:W5:Y:S01]  /*11fd0*/  @P0 LDG.E R8, desc[UR52][R2.64] ;  /* 0x0000003402080981 */ /* 0x000362000c1e1900 */
[----:B------:R-:W-:Y:S01]  /*11fe0*/  ISETP.NE.U32.AND P0, PT, RZ, UR4, PT ;  /* 0x00000004ff007c0c */ /* 0x000fe2000bf05070 */
[----:B0-----:R-:W-:Y:S01]  /*11ff0*/  IMAD.WIDE R4, R27, 0x4, R4 ;  /* 0x000000041b047825 */ /* 0x001fe200078e0204 */
[----:B------:R-:W-:Y:S02]  /*12000*/  ISETP.NE.U32.AND P1, PT, RZ, UR6, PT ;  /* 0x00000006ff007c0c */ /* 0x000fe4000bf25070 */
[----:B------:R-:W-:Y:S01]  /*12010*/  ISETP.NE.AND.EX P2, PT, RZ, UR5, PT, P0 ;  /* 0x00000005ff007c0c */ /* 0x000fe2000bf45300 */
[----:B------:R-:W-:Y:S01]  /*12020*/  ULDC.64 UR4, c[0x0][0xa00] ;  /* 0x0002800000047ab9 */ /* 0x000fe20000000a00 */
[----:B------:R-:W-:Y:S02]  /*12030*/  ISETP.NE.AND.EX P1, PT, RZ, UR7, PT, P1 ;  /* 0x00000007ff007c0c */ /* 0x000fe4000bf25310 */
[----:B------:R-:W-:Y:S01]  /*12040*/  ISETP.NE.U32.AND P0, PT, RZ, UR4, PT ;  /* 0x00000004ff007c0c */ /* 0x000fe2000bf05070 */
[----:B-1----:R-:W0:Y:S03]  /*12050*/  LDC.64 R2, c[0x0][0xa08] ;  /* 0x00028200ff027b82 */ /* 0x002e260000000a00 */
[----:B------:R-:W-:-:S05]  /*12060*/  ISETP.NE.AND.EX P0, PT, RZ, UR5, PT, P0 ;  /* 0x00000005ff007c0c */ /* 0x000fca000bf05300 */
[----:B------:R-:W1:Y:S08]  /*12070*/  @P2 LDC.64 R6, c[0x0][0xa18] ;  /* 0x00028600ff062b82 */ /* 0x000e700000000a00 */
[----:B--2---:R-:W2:Y:S01]  /*12080*/  @P0 LDG.E R0, desc[UR52][R4.64] ;  /* 0x0000003404000981 */ /* 0x004ea2000c1e1900 */
[----:B------:R-:W-:Y:S01]  /*12090*/  ULDC UR4, c[0x0][0x288] ;  /* 0x0000a20000047ab9 */ /* 0x000fe20000000800 */
[----:B0-----:R-:W-:-:S05]  /*120a0*/  IMAD.WIDE R2, R27, 0x4, R2 ;  /* 0x000000041b027825 */ /* 0x001fca00078e0202 */
[----:B------:R-:W5:Y:S01]  /*120b0*/  @P1 LDG.E R9, desc[UR52][R2.64] ;  /* 0x0000003402091981 */ /* 0x000f62000c1e1900 */
[----:B-1----:R-:W-:-:S03]  /*120c0*/  @P2 IMAD.WIDE R6, R27, 0x4, R6 ;  /* 0x000000041b062825 */ /* 0x002fc600078e0206 */
        /* <DEDUP_REMOVED lines=12> */
[----:B------:R-:W-:Y:S01]  /*12190*/  IMAD.MOV.U32 R10, RZ, RZ, R0 ;  /* 0x000000ffff0a7224 */ /* 0x000fe200078e0000 */
[----:B---3--:R-:W-:Y:S06]  /*121a0*/  @P2 BRA `(.L_x_1179) ;  /* 0x0000000000142947 */ /* 0x008fec0003800000 */
[----:B------:R-:W-:Y:S05]  /*121b0*/  @!P0 BRA `(.L_x_1179) ;  /* 0x0000000000108947 */ /* 0x000fea0003800000 */
[----:B------:R-:W2:Y:S04]  /*121c0*/  LDG.E R7, desc[UR52][R4.64] ;  /* 0x0000003404077981 */ /* 0x000ea8000c1e1900 */
[----:B0-----:R-:W2:Y:S02]  /*121d0*/  LDG.E R0, desc[UR52][R4.64+0x4] ;  /* 0x0000043404007981 */ /* 0x001ea4000c1e1900 */
[----:B--2---:R-:W-:-:S05]  /*121e0*/  IMAD.IADD R10, R0, 0x1, -R7 ;  /* 0x00000001000a7824 */ /* 0x004fca00078e0a07 */
[----:B------:R1:W-:Y:S02]  /*121f0*/  STL [R1+0xc], R10 ;  /* 0x00000c0a01007387 */ /* 0x0003e40000100800 */
.L_x_1179:
[----:B------:R-:W-:Y:S01]  /*12200*/  ULDC.64 UR4, c[0x0][0xa20] ;  /* 0x0002880000047ab9 */ /* 0x000fe20000000a00 */
[C---:B0-----:R-:W-:Y:S02]  /*12210*/  LOP3.LUT R0, R26.reuse, 0xff000000, RZ, 0xc0, !PT ;  /* 0xff0000001a007812 */ /* 0x041fe400078ec0ff */
[----:B------:R-:W-:Y:S02]  /*12220*/  ISETP.NE.U32.AND P0, PT, RZ, UR4, PT ;  /* 0x00000004ff007c0c */ /* 0x000fe4000bf05070 */
[----:B------:R-:W-:Y:S02]  /*12230*/  SHF.R.U32.HI R5, RZ, 0x8, R0 ;  /* 0x00000008ff057819 */ /* 0x000fe40000011600 */
[----:B------:R-:W-:Y:S02]  /*12240*/  ISETP.NE.AND.EX P0, PT, RZ, UR5, PT, P0 ;  /* 0x00000005ff007c0c */ /* 0x000fe4000bf05300 */
[C---:B------:R-:W-:Y:S02]  /*12250*/  LOP3.LUT R0, R26.reuse, 0xff0000, RZ, 0xc0, !PT ;  /* 0x00ff00001a007812 */ /* 0x040fe400078ec0ff */
[----:B------:R-:W-:Y:S01]  /*12260*/  LOP3.LUT R16, R26, 0xffff, RZ, 0xc0, !PT ;  /* 0x0000ffff1a107812 */ /* 0x000fe200078ec0ff */
[----:B-----5:R-:W-:Y:S01]  /*12270*/  IMAD.IADD R26, R9, 0x1, R8 ;  /* 0x00000001091a7824 */ /* 0x020fe200078e0208 */
[----:B------:R-:W-:-:S07]  /*12280*/  LEA.HI R0, R0, R5, RZ, 0x10 ;  /* 0x0000000500007211 */ /* 0x000fce00078f80ff */
[----:B------:R-:W-:Y:S05]  /*12290*/  @!P0 BRA `(.L_x_1180) ;  /* 0x0000000000108947 */ /* 0x000fea0003800000 */
[----:B------:R-:W0:Y:S02]  /*122a0*/  LDC.64 R2, c[0x0][0xa20] ;  /* 0x00028800ff027b82 */ /* 0x000e240000000a00 */
[----:B0-----:R-:W-:-:S05]  /*122b0*/  IMAD.WIDE R2, R27, 0x4, R2 ;  /* 0x000000041b027825 */ /* 0x001fca00078e0202 */
[----:B------:R0:W5:Y:S01]  /*122c0*/  LDG.E R6, desc[UR52][R2.64] ;  /* 0x0000003402067981 */ /* 0x000162000c1e1900 */
[----:B------:R-:W-:Y:S05]  /*122d0*/  BRA `(.L_x_1181) ;  /* 0x0000000000107947 */ /* 0x000fea0003800000 */
.L_x_1180:
[----:B------:R-:W-:Y:S05]  /*122e0*/  @!P1 BRA `(.L_x_1181) ;  /* 0x00000000000c9947 */ /* 0x000fea0003800000 */
[----:B------:R-:W2:Y:S04]  /*122f0*/  LDG.E R5, desc[UR52][R2.64] ;  /* 0x0000003402057981 */ /* 0x000ea8000c1e1900 */
[----:B------:R-:W2:Y:S02]  /*12300*/  LDG.E R6, desc[UR52][R2.64+0x4] ;  /* 0x0000043402067981 */ /* 0x000ea4000c1e1900 */
[----:B--2---:R-:W-:-:S07]  /*12310*/  IMAD.IADD R6, R6, 0x1, -R5 ;  /* 0x0000000106067824 */ /* 0x004fce00078e0a05 */
.L_x_1181:
[----:B0-----:R-:W0:Y:S01]  /*12320*/  LDC R2, c[0x0][0x448] ;  /* 0x00011200ff027b82 */ /* 0x001e220000000800 */
[----:B------:R-:W-:Y:S02]  /*12330*/  IMAD R11, R25, 0xc0, RZ ;  /* 0x000000c0190b7824 */ /* 0x000fe400078e02ff */
[----:B-----5:R-:W-:Y:S02]  /*12340*/  IMAD.IADD R6, R6, 0x1, -R8 ;  /* 0x0000000106067824 */ /* 0x020fe400078e0a08 */
[----:B------:R-:W-:Y:S01]  /*12350*/  VIADD R7, R11, 0xbf ;  /* 0x000000bf0b077836 */ /* 0x000fe20000000000 */
[----:B------:R2:W-:Y:S01]  /*12360*/  STL [R1+0x8], R11 ;  /* 0x0000080b01007387 */ /* 0x0005e20000100800 */
[----:B0-----:R-:W-:-:S13]  /*12370*/  ISETP.NE.AND P1, PT, R2, 0x1, PT ;  /* 0x000000010200780c */ /* 0x001fda0003f25270 */
[----:B------:R-:W0:Y:S08]  /*12380*/  @P1 LDC R4, c[0x0][0x44c] ;  /* 0x00011300ff041b82 */ /* 0x000e300000000800 */
[----:B------:R-:W3:Y:S01]  /*12390*/  @P1 LDC R2, c[0x0][0x450] ;  /* 0x00011400ff021b82 */ /* 0x000ee20000000800 */
[----:B0-----:R-:W-:-:S05]  /*123a0*/  @P1 IMAD.HI.U32 R3, R7, R4, RZ ;  /* 0x0000000407031227 */ /* 0x001fca00078e00ff */
[----:B---3--:R-:W-:Y:S01]  /*123b0*/  @P1 SHF.R.U32.HI R7, RZ, R2, R3 ;  /* 0x00000002ff071219 */ /* 0x008fe20000011603 */
[----:B------:R-:W-:-:S05]  /*123c0*/  VIADD R2, R6, 0x7f ;  /* 0x0000007f06027836 */ /* 0x000fca0000000000 */
[----:B------:R-:W-:-:S04]  /*123d0*/  SHF.R.S32.HI R3, RZ, 0x1f, R2 ;  /* 0x0000001fff037819 */ /* 0x000fc80000011402 */
[----:B------:R-:W-:Y:S02]  /*123e0*/  LEA.HI R4, R3, R2, RZ, 0x7 ;  /* 0x0000000203047211 */ /* 0x000fe400078f38ff */
[----:B------:R-:W-:Y:S02]  /*123f0*/  IADD3 R2, R6, 0x1, -R10 ;  /* 0x0000000106027810 */ /* 0x000fe40007ffe80a */
[----:B------:R-:W-:-:S03]  /*12400*/  SHF.R.S32.HI R9, RZ, 0x7, R4 ;  /* 0x00000007ff097819 */ /* 0x000fc60000011404 */
[----:B------:R-:W-:Y:S02]  /*12410*/  IMAD.IADD R7, R2, 0x1, R7 ;  /* 0x0000000102077824 */ /* 0x000fe400078e0207 */
[----:B------:R-:W0:Y:S01]  /*12420*/  LDC.64 R2, c[0x0][0x9e0] ;  /* 0x00027800ff027b82 */ /* 0x000e220000000a00 */
[----:B------:R2:W-:Y:S01]  /*12430*/  STL [R1+0x40], R9 ;  /* 0x0000400901007387 */ /* 0x0005e20000100800 */
[----:B0-----:R-:W-:Y:S01]  /*12440*/  ISETP.GE.AND P2, PT, R3, 0x1, PT ;  /* 0x000000010300780c */ /* 0x001fe20003f46270 */
[----:B------:R-:W-:-:S12]  /*12450*/  IMAD.IADD R2, R7, 0x1, R2 ;  /* 0x0000000107027824 */ /* 0x000fd800078e0202 */
[----:B--2---:R-:W-:Y:S05]  /*12460*/  @!P2 BRA `(.L_x_1182) ;  /* 0x000000000048a947 */ /* 0x004fea0003800000 */
[C---:B------:R-:W-:Y:S01]  /*12470*/  ISETP.GT.AND P0, PT, R7.reuse, RZ, PT ;  /* 0x000000ff0700720c */ /* 0x040fe20003f04270 */
[----:B------:R-:W-:Y:S01]  /*12480*/  BSSY B0, `(.L_x_1183) ;  /* 0x000000e000007945 */ /* 0x000fe20003800000 */
[----:B------:R-:W-:-:S11]  /*12490*/  VIADD R8, R7, 0xffffffff ;  /* 0xffffffff07087836 */ /* 0x000fd60000000000 */
[----:B------:R-:W-:Y:S05]  /*124a0*/  @P0 BRA `(.L_x_1184) ;  /* 0x00000000001c0947 */ /* 0x000fea0003800000 */
[----:B------:R-:W-:Y:S01]  /*124b0*/  ISETP.NE.AND P0, PT, R3, 0x1, PT ;  /* 0x000000010300780c */ /* 0x000fe20003f05270 */
[----:B------:R-:W-:-:S12]  /*124c0*/  IMAD.MOV R7, RZ, RZ, -R7 ;  /* 0x000000ffff077224 */ /* 0x000fd800078e0a07 */
[----:B------:R-:W0:Y:S02]  /*124d0*/  @P0 LDC.64 R4, c[0x0][0x9e8] ;  /* 0x00027a00ff040b82 */ /* 0x000e240000000a00 */
[----:B0-----:R-:W-:-:S05]  /*124e0*/  @P0 IMAD.HI.U32 R4, R7, R4, RZ ;  /* 0x0000000407040227 */ /* 0x001fca00078e00ff */
[----:B------:R-:W-:-:S04]  /*124f0*/  @P0 SHF.R.U32.HI R7, RZ, R5, R4 ;  /* 0x00000005ff070219 */ /* 0x000fc80000011604 */
[----:B------:R-:W-:Y:S01]  /*12500*/  LOP3.LUT R8, RZ, R7, RZ, 0x33, !PT ;  /* 0x00000007ff087212 */ /* 0x000fe200078e33ff */
[----:B------:R-:W-:Y:S06]  /*12510*/  BRA `(.L_x_1185) ;  /* 0x0000000000107947 */ /* 0x000fec0003800000 */
.L_x_1184:
[----:B------:R-:W-:-:S13]  /*12520*/  ISETP.NE.AND P0, PT, R3, 0x1, PT ;  /* 0x000000010300780c */ /* 0x000fda0003f05270 */
[----:B------:R-:W0:Y:S02]  /*12530*/  @P0 LDC.64 R4, c[0x0][0x9e8] ;  /* 0x00027a00ff040b82 */ /* 0x000e240000000a00 */
[----:B0-----:R-:W-:-:S05]  /*12540*/  @P0 IMAD.HI.U32 R4, R8, R4, RZ ;  /* 0x0000000408040227 */ /* 0x001fca00078e00ff */
[----:B------:R-:W-:-:S07]  /*12550*/  @P0 SHF.R.U32.HI R8, RZ, R5, R4 ;  /* 0x00000005ff080219 */ /* 0x000fce0000011604 */
.L_x_1185:
[----:B------:R-:W-:Y:S05]  /*12560*/  BSYNC B0 ;  /* 0x0000000000007941 */ /* 0x000fea0003800000 */
.L_x_1183:
[----:B------:R-:W-:-:S05]  /*12570*/  IMAD R5, R8, R3, R3 ;  /* 0x0000000308057224 */ /* 0x000fca00078e0203 */
[----:B------:R-:W-:-:S07]  /*12580*/  VIMNMX R2, R2, R5, PT ;  /* 0x0000000502027248 */ /* 0x000fce0003fe0100 */
.L_x_1182:
[----:B------:R-:W0:Y:S01]  /*12590*/  @P1 LDC R7, c[0x0][0x44c] ;  /* 0x00011300ff071b82 */ /* 0x000e220000000800 */
[----:B------:R-:W-:Y:S01]  /*125a0*/  IMAD.MOV.U32 R5, RZ, RZ, R11 ;  /* 0x000000ffff057224 */ /* 0x000fe200078e000b */
[----:B------:R-:W-:Y:S01]  /*125b0*/  ULDC UR4, c[0x0][0x9dc] ;  /* 0x0002770000047ab9 */ /* 0x000fe20000000800 */
[----:B------:R-:W-:-:S05]  /*125c0*/  VIADD R2, R2, 0x7f ;  /* 0x0000007f02027836 */ /* 0x000fca0000000000 */
[----:B------:R-:W2:Y:S01]  /*125d0*/  @P1 LDC R4, c[0x0][0x450] ;  /* 0x00011400ff041b82 */ /* 0x000ea20000000800 */
[----:B0-----:R-:W-:-:S05]  /*125e0*/  @P1 IMAD.HI.U32 R7, R11, R7, RZ ;  /* 0x000000070b071227 */ /* 0x001fca00078e00ff */
[----:B--2---:R-:W-:-:S04]  /*125f0*/  @P1 SHF.R.U32.HI R5, RZ, R4, R7 ;  /* 0x00000004ff051219 */ /* 0x004fc80000011607 */
[----:B------:R-:W-:Y:S02]  /*12600*/  IADD3 R7, R5, R6, -R10 ;  /* 0x0000000605077210 */ /* 0x000fe40007ffe80a */
[----:B------:R-:W-:-:S04]  /*12610*/  SHF.R.S32.HI R5, RZ, 0x1f, R2 ;  /* 0x0000001fff057819 */ /* 0x000fc80000011402 */
[----:B------:R-:W-:Y:S01]  /*12620*/  LEA.HI R5, R5, R2, RZ, 0x7 ;  /* 0x0000000205057211 */ /* 0x000fe200078f38ff */
[----:B------:R-:W-:-:S03]  /*12630*/  VIADD R2, R7, -UR4 ;  /* 0x8000000407027c36 */ /* 0x000fc60008000000 */
[----:B------:R-:W-:-:S04]  /*12640*/  SHF.R.S32.HI R4, RZ, 0x7, R5 ;  /* 0x00000007ff047819 */ /* 0x000fc80000011405 */
[----:B------:R-:W-:Y:S01]  /*12650*/  VIMNMX R6, R9, R4, PT ;  /* 0x0000000409067248 */ /* 0x000fe20003fe0100 */
[----:B------:R0:W-:Y:S01]  /*12660*/  STL [R1+0x3c], R4 ;  /* 0x00003c0401007387 */ /* 0x0001e20000100800 */
[----:B------:R-:W-:Y:S05]  /*12670*/  @!P2 BRA `(.L_x_1186) ;  /* 0x000000000044a947 */ /* 0x000fea0003800000 */
[----:B------:R-:W-:Y:S01]  /*12680*/  ISETP.GT.AND P0, PT, R7, -0x1, PT ;  /* 0xffffffff0700780c */ /* 0x000fe20003f04270 */
[----:B------:R-:W-:-:S12]  /*12690*/  BSSY B0, `(.L_x_1187) ;  /* 0x000000d000007945 */ /* 0x000fd80003800000 */
[----:B------:R-:W-:Y:S05]  /*126a0*/  @P0 BRA `(.L_x_1188) ;  /* 0x00000000001c0947 */ /* 0x000fea0003800000 */
[----:B------:R-:W-:Y:S02]  /*126b0*/  ISETP.NE.AND P0, PT, R3, 0x1, PT ;  /* 0x000000010300780c */ /* 0x000fe40003f05270 */
[----:B------:R-:W-:-:S11]  /*126c0*/  LOP3.LUT R7, RZ, R7, RZ, 0x33, !PT ;  /* 0x00000007ff077212 */ /* 0x000fd600078e33ff */
[----:B0-----:R-:W0:Y:S02]  /*126d0*/  @P0 LDC.64 R4, c[0x0][0x9e8] ;  /* 0x00027a00ff040b82 */ /* 0x001e240000000a00 */
[----:B0-----:R-:W-:-:S05]  /*126e0*/  @P0 IMAD.HI.U32 R4, R7, R4, RZ ;  /* 0x0000000407040227 */ /* 0x001fca00078e00ff */
[----:B------:R-:W-:-:S04]  /*126f0*/  @P0 SHF.R.U32.HI R7, RZ, R5, R4 ;  /* 0x00000005ff070219 */ /* 0x000fc80000011604 */
[----:B------:R-:W-:Y:S01]  /*12700*/  LOP3.LUT R7, RZ, R7, RZ, 0x33, !PT ;  /* 0x00000007ff077212 */ /* 0x000fe200078e33ff */
[----:B------:R-:W-:Y:S06]  /*12710*/  BRA `(.L_x_1189) ;  /* 0x0000000000107947 */ /* 0x000fec0003800000 */
.L_x_1188:
[----:B------:R-:W-:-:S13]  /*12720*/  ISETP.NE.AND P0, PT, R3, 0x1, PT ;  /* 0x000000010300780c */ /* 0x000fda0003f05270 */
[----:B0-----:R-:W0:Y:S02]  /*12730*/  @P0 LDC.64 R4, c[0x0][0x9e8] ;  /* 0x00027a00ff040b82 */ /* 0x001e240000000a00 */
[----:B0-----:R-:W-:-:S05]  /*12740*/  @P0 IMAD.HI.U32 R4, R7, R4, RZ ;  /* 0x0000000407040227 */ /* 0x001fca00078e00ff */
[----:B------:R-:W-:-:S07]  /*12750*/  @P0 SHF.R.U32.HI R7, RZ, R5, R4 ;  /* 0x00000005ff070219 */ /* 0x000fce0000011604 */
.L_x_1189:
[----:B------:R-:W-:Y:S05]  /*12760*/  BSYNC B0 ;  /* 0x0000000000007941 */ /* 0x000fea0003800000 */
.L_x_1187:
[----:B------:R-:W-:-:S05]  /*12770*/  IMAD R3, R7, R3, RZ ;  /* 0x0000000307037224 */ /* 0x000fca00078e02ff */
[----:B------:R-:W-:-:S07]  /*12780*/  VIMNMX R2, R2, R3, !PT ;  /* 0x0000000302027248 */ /* 0x000fce0007fe0100 */
.L_x_1186:
[----:B------:R-:W-:Y:S01]  /*12790*/  SHF.R.S32.HI R3, RZ, 0x1f, R2 ;  /* 0x0000001fff037819 */ /* 0x000fe20000011402 */
[----:B------:R-:W-:Y:S01]  /*127a0*/  IMAD.MOV.U32 R5, RZ, RZ, RZ ;  /* 0x000000ffff057224 */ /* 0x000fe200078e00ff */
[----:B0-----:R-:W-:Y:S01]  /*127b0*/  SHF.R.U32.HI R4, RZ, 0x10, R0 ;  /* 0x00000010ff047819 */ /* 0x001fe20000011600 */
[----:B------:R-:W-:Y:S01]  /*127c0*/  BSSY B0, `(.L_x_1190) ;  /* 0x0000029000007945 */ /* 0x000fe20003800000 */
[----:B------:R-:W-:Y:S01]  /*127d0*/  LEA.HI R3, R3, R2, RZ, 0x7 ;  /* 0x0000000203037211 */ /* 0x000fe200078f38ff */
[----:B------:R-:W-:Y:S01]  /*127e0*/  IMAD.MOV.U32 R12, RZ, RZ, R5 ;  /* 0x000000ffff0c7224 */ /* 0x000fe200078e0005 */
[----:B------:R-:W-:Y:S02]  /*127f0*/  ISETP.NE.AND P0, PT, R4, RZ, PT ;  /* 0x000000ff0400720c */ /* 0x000fe40003f05270 */
[----:B------:R-:W-:Y:S02]  /*12800*/  SHF.R.S32.HI R3, RZ, 0x7, R3 ;  /* 0x00000007ff037819 */ /* 0x000fe40000011403 */
[----:B-1----:R-:W-:-:S02]  /*12810*/  LOP3.LUT R10, R0, 0xff, RZ, 0xc0, !PT ;  /* 0x000000ff000a7812 */ /* 0x002fc400078ec0ff */
[----:B------:R-:W-:-:S04]  /*12820*/  VIMNMX R11, RZ, R3, !PT ;  /* 0x00000003ff0b7248 */ /* 0x000fc80007fe0100 */
[----:B------:R-:W-:Y:S01]  /*12830*/  ISETP.GT.AND P1, PT, R6, R11, PT ;  /* 0x0000000b0600720c */ /* 0x000fe20003f24270 */
[----:B------:R0:W-:Y:S02]  /*12840*/  STL [R1+0x14], R11 ;  /* 0x0000140b01007387 */ /* 0x0001e40000100800 */
[----:B------:R-:W1:Y:S02]  /*12850*/  @!P0 LDC R4, c[0x0][0x9f0] ;  /* 0x00027c00ff048b82 */ /* 0x000e640000000800 */
[----:B------:R0:W-:Y:S04]  /*12860*/  STL [R1+0x18], R5 ;  /* 0x0000180501007387 */ /* 0x0001e80000100800 */
[----:B------:R0:W-:Y:S04]  /*12870*/  STL [R1+0x30], R10 ;  /* 0x0000300a01007387 */ /* 0x0001e80000100800 */
[----:B------:R-:W-:Y:S05]  /*12880*/  @!P1 BRA `(.L_x_1191) ;  /* 0x0000000000709947 */ /* 0x000fea0003800000 */
[-C--:B-1----:R-:W-:Y:S02]  /*12890*/  IABS R0, R4.reuse ;  /* 0x0000000400007213 */ /* 0x082fe40000000000 */
[----:B------:R-:W-:Y:S02]  /*128a0*/  IABS R7, R4 ;  /* 0x0000000400077213 */ /* 0x000fe40000000000 */
[----:B------:R-:W1:Y:S03]  /*128b0*/  I2F.RP R8, R0 ;  /* 0x0000000000087306 */ /* 0x000e660000209400 */
[----:B------:R-:W-:-:S05]  /*128c0*/  IMAD.MOV R7, RZ, RZ, -R7 ;  /* 0x000000ffff077224 */ /* 0x000fca00078e0a07 */
[----:B-1----:R-:W1:Y:S02]  /*128d0*/  MUFU.RCP R8, R8 ;  /* 0x0000000800087308 */ /* 0x002e640000001000 */
[----:B-1----:R-:W-:-:S06]  /*128e0*/  VIADD R9, R8, 0xffffffe ;  /* 0x0ffffffe08097836 */ /* 0x002fcc0000000000 */
[----:B------:R-:W1:Y:S02]  /*128f0*/  F2I.FTZ.U32.TRUNC.NTZ R3, R9 ;  /* 0x0000000900037305 */ /* 0x000e64000021f000 */
[----:B-1----:R-:W-:-:S04]  /*12900*/  IMAD.MOV R2, RZ, RZ, -R3 ;  /* 0x000000ffff027224 */ /* 0x002fc800078e0a03 */
[----:B0-----:R-:W-:Y:S02]  /*12910*/  IMAD R5, R2, R0, RZ ;  /* 0x0000000002057224 */ /* 0x001fe400078e02ff */
[----:B------:R-:W-:-:S04]  /*12920*/  IMAD.MOV.U32 R2, RZ, RZ, RZ ;  /* 0x000000ffff027224 */ /* 0x000fc800078e00ff */
[----:B------:R-:W-:Y:S01]  /*12930*/  IMAD.HI.U32 R5, R3, R5, R2 ;  /* 0x0000000503057227 */ /* 0x000fe200078e0002 */
[----:B------:R-:W-:-:S05]  /*12940*/  IADD3 R3, R4, -0x1, R6 ;  /* 0xffffffff04037810 */ /* 0x000fca0007ffe006 */
[----:B------:R-:W-:-:S05]  /*12950*/  IMAD.IADD R3, R3, 0x1, -R11 ;  /* 0x0000000103037824 */ /* 0x000fca00078e0a0b */
        /* <DEDUP_REMOVED lines=15> */
.L_x_1191:
[----:B------:R-:W-:Y:S05]  /*12a50*/  BSYNC B0 ;  /* 0x0000000000007941 */ /* 0x000fea0003800000 */
.L_x_1190:
[----:B------:R-:W-:Y:S01]  /*12a60*/  IMAD.MOV.U32 R0, RZ, RZ, R12 ;  /* 0x000000ffff007224 */ /* 0x000fe200078e000c */
[----:B------:R-:W-:Y:S03]  /*12a70*/  BSSY B7, `(.L_x_1192) ;  /* 0x0000420000077945 */ /* 0x000fe60003800000 */
[----:B------:R-:W-:-:S05]  /*12a80*/  IMAD R29, R10, R0, R11 ;  /* 0x000000000a1d7224 */ /* 0x000fca00078e020b */
[----:B------:R-:W-:-:S04]  /*12a90*/  VIADDMNMX R22, R29, R0, R6, PT ;  /* 0x000000001d167246 */ /* 0x000fc80003800106 */
[----:B------:R-:W-:Y:S01]  /*12aa0*/  ISETP.GT.AND P0, PT, R22, R29, PT ;  /* 0x0000001d1600720c */ /* 0x000fe20003f04270 */
[----:B------:R3:W-:-:S12]  /*12ab0*/  STL [R1+0x1c], R22 ;  /* 0x00001c1601007387 */ /* 0x0007d80000100800 */
[----:B---3--:R-:W-:Y:S05]  /*12ac0*/  @P0 BRA `(.L_x_1193) ;  /* 0x0000000000440947 */ /* 0x008fea0003800000 */
[----:B------:R-:W3:Y:S02]  /*12ad0*/  S2R R0, SR_TID.X ;  /* 0x0000000000007919 */ /* 0x000ee40000002100 */
[----:B---3--:R-:W-:-:S04]  /*12ae0*/  LOP3.LUT R0, R0, 0x7f, RZ, 0xc0, !PT ;  /* 0x0000007f00007812 */ /* 0x008fc800078ec0ff */
[----:B------:R-:W-:-:S13]  /*12af0*/  ISETP.NE.AND P0, PT, R0, RZ, PT ;  /* 0x000000ff0000720c */ /* 0x000fda0003f05270 */
[----:B------:R-:W-:Y:S05]  /*12b00*/  @P0 BRA `(.L_x_1194) ;  /* 0x0000004000580947 */ /* 0x000fea0003800000 */
[----:B0-----:R-:W0:Y:S01]  /*12b10*/  S2R R5, SR_LANEID ;  /* 0x0000000000057919 */ /* 0x001e220000000000 */
[----:B------:R-:W-:Y:S01]  /*12b20*/  VOTEU.ANY UR4, UPT, PT ;  /* 0x0000000000047886 */ /* 0x000fe200038e0100 */
[----:B------:R-:W3:Y:S01]  /*12b30*/  LDC.64 R2, c[0x0][0xc60] ;  /* 0x00031800ff027b82 */ /* 0x000ee20000000a00 */
[----:B------:R-:W0:Y:S02]  /*12b40*/  FLO.U32 R0, UR4 ;  /* 0x0000000400007d00 */ /* 0x000e2400080e0000 */
[----:B0-----:R-:W-:-:S06]  /*12b50*/  ISETP.EQ.U32.AND P0, PT, R0, R5, PT ;  /* 0x000000050000720c */ /* 0x001fcc0003f02070 */
[----:B------:R-:W3:Y:S07]  /*12b60*/  POPC R5, UR4 ;  /* 0x0000000400057d09 */ /* 0x000eee0008000000 */
[----:B---3--:R-:W3:Y:S01]  /*12b70*/  @P0 ATOMG.E.ADD.STRONG.GPU PT, R3, desc[UR52][R2.64], R5 ;  /* 0x00000005020309a8 */ /* 0x008ee200081ee1f4 */
[----:B-1----:R-:W0:Y:S02]  /*12b80*/  S2R R4, SR_LTMASK ;  /* 0x0000000000047919 */ /* 0x002e240000003900 */
[----:B0-----:R-:W-:-:S04]  /*12b90*/  LOP3.LUT R4, R4, UR4, RZ, 0xc0, !PT ;  /* 0x0000000404047c12 */ /* 0x001fc8000f8ec0ff */
[----:B------:R-:W0:Y:S01]  /*12ba0*/  POPC R7, R4 ;  /* 0x0000000400077309 */ /* 0x000e220000000000 */
[----:B---3--:R-:W0:Y:S02]  /*12bb0*/  SHFL.IDX PT, R0, R3, R0, 0x1f ;  /* 0x00001f0003007589 */ /* 0x008e2400000e0000 */
[----:B0-----:R-:W-:Y:S01]  /*12bc0*/  IADD3 R24, R0, UR37, R7 ;  /* 0x0000002500187c10 */ /* 0x001fe2000fffe007 */
[----:B------:R-:W-:Y:S06]  /*12bd0*/  BRA `(.L_x_1194) ;  /* 0x0000004000247947 */ /* 0x000fec0003800000 */
.L_x_1193:
        /* <DEDUP_REMOVED lines=8> */
[----:B-1----:R-:W-:Y:S02]  /*12c60*/  IMAD.U32 R4, RZ, RZ, UR6 ;  /* 0x00000006ff047e24 */ /* 0x002fe4000f8e00ff */
[----:B------:R-:W1:Y:S01]  /*12c70*/  LDC.64 R2, c[0x4][R2] ;  /* 0x0100000002027b82 */ /* 0x000e620000000a00 */
[----:B0-----:R-:W-:Y:S02]  /*12c80*/  IMAD.U32 R5, RZ, RZ, UR7 ;  /* 0x00000007ff057e24 */ /* 0x001fe4000f8e00ff */
[----:B------:R-:W-:Y:S02]  /*12c90*/  IMAD.U32 R6, RZ, RZ, UR8 ;  /* 0x00000008ff067e24 */ /* 0x000fe4000f8e00ff */
[----:B------:R-:W-:-:S02]  /*12ca0*/  IMAD.U32 R7, RZ, RZ, UR9 ;  /* 0x00000009ff077e24 */ /* 0x000fc4000f8e00ff */
[----:B------:R-:W-:Y:S02]  /*12cb0*/  IMAD.U32 R10, RZ, RZ, UR4 ;  /* 0x00000004ff0a7e24 */ /* 0x000fe4000f8e00ff */
[----:B------:R-:W-:Y:S02]  /*12cc0*/  IMAD.U32 R11, RZ, RZ, UR5 ;  /* 0x00000005ff0b7e24 */ /* 0x000fe4000f8e00ff */
[----:B------:R-:W-:Y:S02]  /*12cd0*/  IMAD.MOV.U32 R8, RZ, RZ, 0x70 ;  /* 0x00000070ff087424 */ /* 0x000fe400078e00ff */
[----:B--2---:R-:W-:Y:S02]  /*12ce0*/  IMAD.MOV.U32 R12, RZ, RZ, 0x1 ;  /* 0x00000001ff0c7424 */ /* 0x004fe400078e00ff */
[----:B------:R-:W-:-:S07]  /*12cf0*/  IMAD.MOV.U32 R13, RZ, RZ, RZ ;  /* 0x000000ffff0d7224 */ /* 0x000fce00078e00ff */
[----:B------:R-:W-:-:S07]  /*12d00*/  LEPC R20, `(.L_x_1196) ;  /* 0x000000001014794e */ /* 0x000fce0000000000 */
[----:B-1----:R-:W-:Y:S05]  /*12d10*/  CALL.ABS.NOINC R2 ;  /* 0x0000000002007343 */ /* 0x002fea0003c00000 */
.L_x_1196:
[----:B------:R-:W-:Y:S05]  /*12d20*/  BSYNC B6 ;  /* 0x0000000000067941 */ /* 0x000fea0003800000 */
.L_x_1195:
        /* <DEDUP_REMOVED lines=9> */
[----:B-1----:R-:W-:Y:S02]  /*12dc0*/  IMAD.U32 R4, RZ, RZ, UR6 ;  /* 0x00000006ff047e24 */ /* 0x002fe4000f8e00ff */
[----:B0-----:R-:W-:Y:S02]  /*12dd0*/  IMAD.U32 R5, RZ, RZ, UR7 ;  /* 0x00000007ff057e24 */ /* 0x001fe4000f8e00ff */
[----:B------:R-:W-:Y:S02]  /*12de0*/  IMAD.U32 R6, RZ, RZ, UR8 ;  /* 0x00000008ff067e24 */ /* 0x000fe4000f8e00ff */
[----:B------:R-:W-:-:S02]  /*12df0*/  IMAD.U32 R7, RZ, RZ, UR9 ;  /* 0x00000009ff077e24 */ /* 0x000fc4000f8e00ff */
[----:B------:R-:W-:Y:S02]  /*12e00*/  IMAD.U32 R10, RZ, RZ, UR4 ;  /* 0x00000004ff0a7e24 */ /* 0x000fe4000f8e00ff */
[----:B------:R-:W-:Y:S02]  /*12e10*/  IMAD.U32 R11, RZ, RZ, UR5 ;  /* 0x00000005ff0b7e24 */ /* 0x000fe4000f8e00ff */
[----:B------:R-:W-:Y:S02]  /*12e20*/  IMAD.MOV.U32 R8, RZ, RZ, 0x70 ;  /* 0x00000070ff087424 */ /* 0x000fe400078e00ff */
[----:B--2---:R-:W-:Y:S02]  /*12e30*/  IMAD.MOV.U32 R12, RZ, RZ, 0x1 ;  /* 0x00000001ff0c7424 */ /* 0x004fe400078e00ff */
[----:B---3--:R-:W-:-:S07]  /*12e40*/  IMAD.MOV.U32 R13, RZ, RZ, RZ ;  /* 0x000000ffff0d7224 */ /* 0x008fce00078e00ff */
[----:B------:R-:W-:-:S07]  /*12e50*/  LEPC R20, `(.L_x_1199) ;  /* 0x000000001014794e */ /* 0x000fce0000000000 */
[----:B----4-:R-:W-:Y:S05]  /*12e60*/  CALL.ABS.NOINC R2 ;  /* 0x0000000002007343 */ /* 0x010fea0003c00000 */
.L_x_1199:
[----:B------:R0:W1:Y:S01]  /*12e70*/  LDC.64 R2, c[0x4][R19] ;  /* 0x0100000013027b82 */ /* 0x0000620000000a00 */
[----:B------:R-:W-:Y:S01]  /*12e80*/  ULDC.64 UR6, c[0x4][0xa8] ;  /* 0x01002a0000067ab9 */ /* 0x000fe20000000a00 */
[----:B------:R-:W-:Y:S01]  /*12e90*/  ULDC.64 UR8, c[0x4][0xb0] ;  /* 0x01002c0000087ab9 */ /* 0x000fe20000000a00 */
[----:B------:R-:W-:Y:S01]  /*12ea0*/  ULDC.64 UR4, c[0x4][0x40] ;  /* 0x0100100000047ab9 */ /* 0x000fe20000000a00 */
[----:B------:R-:W-:Y:S02]  /*12eb0*/  IMAD.U32 R4, RZ, RZ, UR6 ;  /* 0x00000006ff047e24 */ /* 0x000fe4000f8e00ff */
[----:B------:R-:W-:Y:S02]  /*12ec0*/  IMAD.U32 R5, RZ, RZ, UR7 ;  /* 0x00000007ff057e24 */ /* 0x000fe4000f8e00ff */
[----:B------:R-:W-:Y:S02]  /*12ed0*/  IMAD.U32 R6, RZ, RZ, UR8 ;  /* 0x00000008ff067e24 */ /* 0x000fe4000f8e00ff */
[----:B------:R-:W-:-:S02]  /*12ee0*/  IMAD.U32 R7, RZ, RZ, UR9 ;  /* 0x00000009ff077e24 */ /* 0x000fc4000f8e00ff */
[----:B------:R-:W-:Y:S02]  /*12ef0*/  IMAD.U32 R10, RZ, RZ, UR4 ;  /* 0x00000004ff0a7e24 */ /* 0x000fe4000f8e00ff */
[----:B------:R-:W-:Y:S02]  /*12f00*/  IMAD.U32 R11, RZ, RZ, UR5 ;  /* 0x00000005ff0b7e24 */ /* 0x000fe4000f8e00ff */
[----:B------:R-:W-:Y:S02]  /*12f10*/  IMAD.MOV.U32 R8, RZ, RZ, 0x70 ;  /* 0x00000070ff087424 */ /* 0x000fe400078e00ff */
[----:B------:R-:W-:Y:S02]  /*12f20*/  IMAD.MOV.U32 R12, RZ, RZ, 0x1 ;  /* 0x00000001ff0c7424 */ /* 0x000fe400078e00ff */
[----:B0-----:R-:W-:-:S07]  /*12f30*/  IMAD.MOV.U32 R13, RZ, RZ, RZ ;  /* 0x000000ffff0d7224 */ /* 0x001fce00078e00ff */
[----:B------:R-:W-:-:S07]  /*12f40*/  LEPC R20, `(.L_x_1198) ;  /* 0x000000001014794e */ /* 0x000fce0000000000 */
[----:B-1----:R-:W-:Y:S05]  /*12f50*/  CALL.ABS.NOINC R2 ;  /* 0x0000000002007343 */ /* 0x002fea0003c00000 */
.L_x_1198:
[----:B------:R-:W-:Y:S05]  /*12f60*/  BSYNC B6 ;  /* 0x0000000000067941 */ /* 0x000fea0003800000 */
.L_x_1197:
[----:B------:R-:W-:Y:S01]  /*12f70*/  ULDC.64 UR4, c[0x0][0x9f8] ;  /* 0x00027e0000047ab9 */ /* 0x000fe20000000a00 */
[----:B------:R-:W-:Y:S01]  /*12f80*/  IMAD.MOV.U32 R23, RZ, RZ, R27 ;  /* 0x000000ffff177224 */ /* 0x000fe200078e001b */
[----:B------:R-:W-:-:S04]  /*12f90*/  ISETP.NE.U32.AND P0, PT, RZ, UR4, PT ;  /* 0x00000004ff007c0c */ /* 0x000fc8000bf05070 */
[----:B------:R-:W-:Y:S01]  /*12fa0*/  ISETP.NE.AND.EX P0, PT, RZ, UR5, PT, P0 ;  /* 0x00000005ff007c0c */ /* 0x000fe2000bf05300 */
[----:B------:R-:W-:-:S12]  /*12fb0*/  ULDC.64 UR4, c[0x0][0xa08] ;  /* 0x0002820000047ab9 */ /* 0x000fd80000000a00 */
[----:B------:R-:W3:Y:S02]  /*12fc0*/  @P0 LDC.64 R2, c[0x0][0x9f8] ;  /* 0x00027e00ff020b82 */ /* 0x000ee40000000a00 */
[----:B---3--:R-:W-:-:S05]  /*12fd0*/  @P0 IMAD.WIDE R2, R27, 0x4, R2 ;  /* 0x000000041b020825 */ /* 0x008fca00078e0202 */
[----:B------:R3:W4:Y:S01]  /*12fe0*/  @P0 LDG.E R23, desc[UR52][R2.64] ;  /* 0x0000003402170981 */ /* 0x000722000c1e1900 */
[----:B------:R-:W-:Y:S01]  /*12ff0*/  VIADD R22, R22, 0xffffffff ;  /* 0xffffffff16167836 */ /* 0x000fe20000000000 */
[----:B---3--:R-:W3:Y:S02]  /*13000*/  LDC.64 R2, c[0x0][0x418] ;  /* 0x00010600ff027b82 */ /* 0x008ee40000000a00 */
[----:B---3--:R-:W-:Y:S01]  /*13010*/  LOP3.LUT P0, RZ, R2, UR4, RZ, 0xfc, !PT ;  /* 0x0000000402ff7c12 */ /* 0x008fe2000f80fcff */
[----:B------:R-:W-:-:S03]  /*13020*/  UMOV UR4, 0xffffffff ;  /* 0xffffffff00047882 */ /* 0x000fc60000000000 */
[----:B------:R-:W-:Y:S02]  /*13030*/  LOP3.LUT P0, RZ, R3, UR5, RZ, 0xfc, P0 ;  /* 0x0000000503ff7c12 */ /* 0x000fe4000800fcff */
[----:B----4-:R-:W-:Y:S02]  /*13040*/  SHF.R.S32.HI R25, RZ, 0x1f, R23 ;  /* 0x0000001fff197819 */ /* 0x010fe40000011417 */
[----:B------:R-:W-:Y:S01]  /*13050*/  SEL R19, R23, RZ, !P0 ;  /* 0x000000ff17137207 */ /* 0x000fe20004000000 */
[----:B------:R-:W-:Y:S08]  /*13060*/  BRA.DIV UR4, `(.L_x_1200) ;  /* 0x0000005204d47947 */ /* 0x000ff0000b800000 */
[----:B------:R-:W3:Y:S02]  /*13070*/  S2R R0, SR_TID.X ;  /* 0x0000000000007919 */ /* 0x000ee40000002100 */
[----:B---3--:R-:W-:-:S04]  /*13080*/  SHF.R.U32.HI R0, RZ, 0x5, R0 ;  /* 0x00000005ff007819 */ /* 0x008fc80000011600 */
[----:B------:R-:W-:-:S05]  /*13090*/  LOP3.LUT R0, R0, 0x3, RZ, 0xc0, !PT ;  /* 0x0000000300007812 */ /* 0x000fca00078ec0ff */
[----:B------:R3:W4:Y:S02]  /*130a0*/  SHFL.IDX PT, R14, R0, RZ, 0x1f ;  /* 0x00001fff000e7589 */ /* 0x00072400000e0000 */
.L_x_1308:
[----:B---3--:R-:W3:Y:S01]  /*130b0*/  LDL.LU R0, [R1] ;  /* 0x0000000001007983 */ /* 0x008ee20000300800 */
[----:B------:R-:W-:Y:S02]  /*130c0*/  PLOP3.LUT P1, PT, PT, PT, PT, 0x8, 0x0 ;  /* 0x000000000000781c */ /* 0x000fe40003f2e170 */
[----:B----4-:R-:W-:Y:S02]  /*130d0*/  ISETP.NE.AND P0, PT, R14, RZ, PT ;  /* 0x000000ff0e00720c */ /* 0x010fe40003f05270 */
[----:B---3--:R-:W-:-:S09]  /*130e0*/  LOP3.LUT R0, R0, 0xfffffffe, RZ, 0xc0, !PT ;  /* 0xfffffffe00007812 */ /* 0x008fd200078ec0ff */
[----:B------:R-:W-:-:S05]  /*130f0*/  @P1 LOP3.LUT R0, R0, 0x1, RZ, 0xfc, !PT ;  /* 0x0000000100001812 */ /* 0x000fca00078efcff */
[----:B------:R3:W-:Y:S01]  /*13100*/  STL [R1], R0 ;  /* 0x0000000001007387 */ /* 0x0007e20000100800 */
[----:B------:R-:W-:Y:S05]  /*13110*/  @P0 BRA `(.L_x_1201) ;  /* 0x0000000400200947 */ /* 0x000fea0003800000 */
[----:B------:R-:W-:-:S03]  /*13120*/  UMOV UR4, 0xffffffff ;  /* 0xffffffff00047882 */ /* 0x000fc60000000000 */
[----:B------:R-:W-:Y:S05]  /*13130*/  BRA.DIV UR4, `(.L_x_1202) ;  /* 0x0000005204d47947 */ /* 0x000fea000b800000 */
[----:B------:R-:W-:-:S13]  /*13140*/  ELECT P6, URZ, PT ;  /* 0x00000000003f782f */ /* 0x000fda00038c0000 */
.L_x_1311:
[----:B------:R-:W-:Y:S05]  /*13150*/  @!P6 BRA `(.L_x_1201) ;  /* 0x000000040010e947 */ /* 0x000fea0003800000 */
[----:B------:R-:W-:-:S04]  /*13160*/  ISETP.NE.U32.AND P0, PT, R2, RZ, PT ;  /* 0x000000ff0200720c */ /* 0x000fc80003f05070 */
[----:B------:R-:W-:-:S13]  /*13170*/  ISETP.NE.AND.EX P0, PT, R3, RZ, PT, P0 ;  /* 0x000000ff0300720c */ /* 0x000fda0003f05300 */
[----:B------:R-:W-:Y:S05]  /*13180*/  @!P0 BRA `(.L_x_1203) ;  /* 0x0000000000448947 */ /* 0x000fea0003800000 */
[----:B------:R-:W4:Y:S01]  /*13190*/  LDC R6, c[0x0][0x43c] ;  /* 0x00010f00ff067b82 */ /* 0x000f220000000800 */
[----:B------:R-:W-:Y:S01]  /*131a0*/  ULDC.64 UR4, c[0x0][0x428] ;  /* 0x00010a0000047ab9 */ /* 0x000fe20000000a00 */
[----:B----4-:R-:W-:-:S13]  /*131b0*/  ISETP.NE.AND P0, PT, R6, 0x1, PT ;  /* 0x000000010600780c */ /* 0x010fda0003f05270 */
[----:B01----:R-:W3:Y:S02]  /*131c0*/  @P0 LDC.64 R4, c[0x0][0x440] ;  /* 0x00011000ff040b82 */ /* 0x003ee40000000a00 */
[----:B---3--:R-:W-:-:S04]  /*131d0*/  @P0 IMAD.HI.U32 R0, R22, R4, RZ ;  /* 0x0000000416000227 */ /* 0x008fc800078e00ff */
[----:B------:R-:W-:Y:S01]  /*131e0*/  IMAD.MOV.U32 R4, RZ, RZ, R22 ;  /* 0x000000ffff047224 */ /* 0x000fe200078e0016 */
[----:B------:R-:W-:-:S04]  /*131f0*/  @P0 SHF.R.U32.HI R4, RZ, R5, R0 ;  /* 0x00000005ff040219 */ /* 0x000fc80000011600 */
[--C-:B------:R-:W-:Y:S01]  /*13200*/  SHF.R.S32.HI R5, RZ, 0x1f, R4.reuse ;  /* 0x0000001fff057819 */ /* 0x100fe20000011404 */
[----:B------:R-:W-:-:S04]  /*13210*/  IMAD.MOV R0, RZ, RZ, -R4 ;  /* 0x000000ffff007224 */ /* 0x000fc800078e0a04 */
[----:B------:R-:W-:Y:S02]  /*13220*/  IMAD R22, R6, R0, R22 ;  /* 0x0000000006167224 */ /* 0x000fe400078e0216 */
[----:B------:R-:W-:Y:S02]  /*13230*/  IMAD R0, R25, UR4, RZ ;  /* 0x0000000419007c24 */ /* 0x000fe4000f8e02ff */
[----:B------:R-:W-:-:S04]  /*13240*/  IMAD.WIDE.U32 R4, R23, UR4, R4 ;  /* 0x0000000417047c25 */ /* 0x000fc8000f8e0004 */
[----:B------:R-:W-:Y:S01]  /*13250*/  IMAD R0, R23, UR5, R0 ;  /* 0x0000000517007c24 */ /* 0x000fe2000f8e0200 */
[----:B------:R-:W-:-:S03]  /*13260*/  LEA R2, P0, R4, R2, 0x2 ;  /* 0x0000000204027211 */ /* 0x000fc600078010ff */
[----:B------:R-:W-:-:S05]  /*13270*/  IMAD.IADD R0, R5, 0x1, R0 ;  /* 0x0000000105007824 */ /* 0x000fca00078e0200 */
[----:B------:R-:W-:-:S05]  /*13280*/  LEA.HI.X R3, R4, R3, R0, 0x2, P0 ;  /* 0x0000000304037211 */ /* 0x000fca00000f1400 */
[----:B------:R4:W5:Y:S02]  /*13290*/  LDG.E R19, desc[UR52][R2.64] ;  /* 0x0000003402137981 */ /* 0x000964000c1e1900 */
.L_x_1203:
[----:B---3--:R-:W-:Y:S01]  /*132a0*/  IMAD R0, R18, 0x8, R17 ;  /* 0x0000000812007824 */ /* 0x008fe200078e0211 */
[----:B----4-:R-:W-:-:S04]  /*132b0*/  SHF.L.U32 R2, R28, 0x1f, RZ ;  /* 0x0000001f1c027819 */ /* 0x010fc800000006ff */
[----:B------:R-:W3:Y:S02]  /*132c0*/  SYNCS.PHASECHK.TRANS64.TRYWAIT P0, [R0+URZ+0x2d840], R2 ;  /* 0x02d84002000075a7 */ /* 0x000ee4000800017f */
[----:B---3--:R-:W-:Y:S05]  /*132d0*/  @!P0 BRA `(.L_x_1204) ;  /* 0x00000050008c8947 */ /* 0x008fea0003800000 */
.L_x_1312:
[----:B------:R-:W4:Y:S02]  /*132e0*/  S2R R3, SR_TID.X ;  /* 0x0000000000037919 */ /* 0x000f240000002100 */
[----:B----4-:R-:W-:-:S04]  /*132f0*/  LOP3.LUT R3, R3, 0x7f, RZ, 0xc0, !PT ;  /* 0x0000007f03037812 */ /* 0x010fc800078ec0ff */
[----:B------:R-:W-:-:S13]  /*13300*/  ISETP.NE.AND P0, PT, R3, RZ, PT ;  /* 0x000000ff0300720c */ /* 0x000fda0003f05270 */
[----:B------:R-:W-:Y:S05]  /*13310*/  @P0 BRA `(.L_x_1205) ;  /* 0x00000000001c0947 */ /* 0x000fea0003800000 */
[----:B------:R-:W4:Y:S01]  /*13320*/  S2R R3, SR_TID.X ;  /* 0x0000000000037919 */ /* 0x000f220000002100 */
[----:B---3--:R-:W-:-:S04]  /*13330*/  IMAD.MOV.U32 R2, RZ, RZ, 0x6000 ;  /* 0x00006000ff027424 */ /* 0x008fc800078e00ff */
[----:B------:R3:W-:Y:S01]  /*13340*/  SYNCS.ARRIVE.TRANS64 RZ, [R0+URZ+0x2d830], R2 ;  /* 0x02d8300200ff79a7 */ /* 0x0007e2000800003f */
[----:B----4-:R-:W-:-:S04]  /*13350*/  LOP3.LUT R3, R3, 0x1f, RZ, 0xc0, !PT ;  /* 0x0000001f03037812 */ /* 0x010fc800078ec0ff */
[----:B------:R-:W-:-:S13]  /*13360*/  ISETP.NE.AND P0, PT, R3, RZ, PT ;  /* 0x000000ff0300720c */ /* 0x000fda0003f05270 */
[----:B---3--:R-:W-:Y:S05]  /*13370*/  @!P0 BRA `(.L_x_1205) ;  /* 0x0000000000048947 */ /* 0x008fea0003800000 */
[----:B------:R-:W-:Y:S01]  /*13380*/  BPT.TRAP 0x1 ;  /* 0x000000040000795c */ /* 0x000fe20000300000 */
.L_x_1205:
[----:B---3--:R-:W3:Y:S01]  /*13390*/  LDL.LU R2, [R1] ;  /* 0x0000000001027983 */ /* 0x008ee20000300800 */
        /* <DEDUP_REMOVED lines=14> */
[----:B------:R-:W-:Y:S02]  /*13480*/  ULEA UR11, UR11, UR5, 0x7 ;  /* 0x000000050b0b7291 */ /* 0x000fe4000f8e383f */
[----:B------:R-:W-:Y:S02]  /*13490*/  UIADD3 UR14, UR8, 0x15400, URZ ;  /* 0x00015400080e7890 */ /* 0x000fe4000fffe03f */
[----:B------:R-:W-:Y:S02]  /*134a0*/  UIADD3.X UR5, URZ, UR39, URZ, UP0, !UPT ;  /* 0x000000273f057290 */ /* 0x000fe400087fe43f */
[----:B------:R-:W-:Y:S02]  /*134b0*/  UIADD3 UR15, UR8, 0x17400, URZ ;  /* 0x00017400080f7890 */ /* 0x000fe4000fffe03f */
[----:B------:R-:W-:-:S03]  /*134c0*/  UIADD3 UR17, UR8, 0x19400, URZ ;  /* 0x0001940008117890 */ /* 0x000fc6000fffe03f */
[----:B------:R-:W-:Y:S01]  /*134d0*/  UMOV UR8, UR14 ;  /* 0x0000000e00087c82 */ /* 0x000fe20008000000 */
[----:B------:R-:W-:Y:S01]  /*134e0*/  UMOV UR14, 0x40 ;  /* 0x00000040000e7882 */ /* 0x000fe20000000000 */
[----:B------:R4:W-:Y:S02]  /*134f0*/  UTMALDG.4D [UR8], [UR4], desc[UR6] ;  /* 0x00000608040075b4 */ /* 0x0009e40008019000 */
[----:B----4-:R-:W-:Y:S01]  /*13500*/  UMOV UR8, UR15 ;  /* 0x0000000f00087c82 */ /* 0x010fe20008000000 */
[----:B------:R-:W-:Y:S02]  /*13510*/  UMOV UR10, UR16 ;  /* 0x00000010000a7c82 */ /* 0x000fe40008000000 */
[----:B------:R4:W-:Y:S02]  /*13520*/  UTMALDG.4D [UR8], [UR4], desc[UR6] ;  /* 0x00000608040075b4 */ /* 0x0009e40008019000 */
[----:B----4-:R-:W-:Y:S01]  /*13530*/  UMOV UR8, UR17 ;  /* 0x0000001100087c82 */ /* 0x010fe20008000000 */
[----:B------:R-:W-:-:S02]  /*13540*/  UMOV UR10, UR14 ;  /* 0x0000000e000a7c82 */ /* 0x000fc40008000000 */
[----:B------:R4:W-:Y:S01]  /*13550*/  UTMALDG.4D [UR8], [UR4], desc[UR6] ;  /* 0x00000608040075b4 */ /* 0x0009e20008019000 */
[----:B---3--:R-:W-:-:S04]  /*13560*/  LOP3.LUT R2, R2, 0xfffffffe, RZ, 0xc0, !PT ;  /* 0xfffffffe02027812 */ /* 0x008fc800078ec0ff */
[----:B------:R-:W-:-:S05]  /*13570*/  @P0 LOP3.LUT R2, R2, 0x1, RZ, 0xfc, !PT ;  /* 0x0000000102020812 */ /* 0x000fca00078efcff */
[----:B------:R4:W-:Y:S01]  /*13580*/  STL [R1], R2 ;  /* 0x0000000201007387 */ /* 0x0009e20000100800 */
[----:B------:R-:W-:Y:S01]  /*13590*/  NOP ;  /* 0x0000000000007918 */ /* 0x000fe20000000000 */
.L_x_1201:
[----:B------:R-:W5:Y:S01]  /*135a0*/  LDL.LU R3, [R1+0x10] ;  /* 0x0000100001037983 */ /* 0x000f620000300800 */
[----:B------:R-:W-:Y:S05]  /*135b0*/  WARPSYNC.ALL ;  /* 0x0000000000007948 */ /* 0x000fea0003800000 */
[----:B----4-:R-:W-:Y:S01]  /*135c0*/  ULDC.64 UR4, c[0x0][0x298] ;  /* 0x0000a60000047ab9 */ /* 0x010fe20000000a00 */
[----:B---3--:R-:W-:Y:S01]  /*135d0*/  VIADD R0, R17, 0xc400 ;  /* 0x0000c40011007836 */ /* 0x008fe20000000000 */
[----:B------:R-:W-:Y:S01]  /*135e0*/  ULDC.64 UR6, c[0x0][0xa00] ;  /* 0x0002800000067ab9 */ /* 0x000fe20000000a00 */
[----:B------:R-:W-:Y:S01]  /*135f0*/  BSSY B6, `(.L_x_1206) ;  /* 0x0000022000067945 */ /* 0x000fe20003800000 */
[----:B------:R-:W-:Y:S01]  /*13600*/  BAR.SYNC.DEFER_BLOCKING 0x8, 0x200 ;  /* 0x0208000000007b1d */ /* 0x000fe20000010000 */
[----:B------:R-:W-:-:S02]  /*13610*/  ISETP.NE.U32.AND P0, PT, RZ, UR6, PT ;  /* 0x00000006ff007c0c */ /* 0x000fc4000bf05070 */
[----:B------:R-:W-:Y:S02]  /*13620*/  LOP3.LUT P1, RZ, R0, 0x1bf, RZ, 0xc0, !PT ;  /* 0x000001bf00ff7812 */ /* 0x000fe4000782c0ff */
[----:B------:R-:W-:Y:S02]  /*13630*/  ISETP.NE.AND.EX P0, PT, RZ, UR7, PT, P0 ;  /* 0x00000007ff007c0c */ /* 0x000fe4000bf05300 */
[----:B-----5:R-:W-:Y:S01]  /*13640*/  SHF.R.S32.HI R2, RZ, 0x1f, R3 ;  /* 0x0000001fff027819 */ /* 0x020fe20000011403 */
[----:B01----:R-:W-:-:S04]  /*13650*/  IMAD.WIDE.U32 R4, R3, UR4, RZ ;  /* 0x0000000403047c25 */ /* 0x003fc8000f8e00ff */
[----:B------:R-:W-:Y:S01]  /*13660*/  IMAD R2, R2, UR4, RZ ;  /* 0x0000000402027c24 */ /* 0x000fe2000f8e02ff */
[----:B------:R0:W-:Y:S03]  /*13670*/  STL.64 [R1+0x28], R4 ;  /* 0x0000280401007387 */ /* 0x0001e60000100a00 */
[----:B------:R-:W-:Y:S01]  /*13680*/  IMAD R0, R3, UR5, R2 ;  /* 0x0000000503007c24 */ /* 0x000fe2000f8e0202 */
[----:B------:R-:W-:-:S03]  /*13690*/  SHF.R.S32.HI R2, RZ, 0x1f, R27 ;  /* 0x0000001fff027819 */ /* 0x000fc6000001141b */
[----:B------:R-:W-:Y:S01]  /*136a0*/  IMAD.IADD R3, R5, 0x1, R0 ;  /* 0x0000000105037824 */ /* 0x000fe200078e0200 */
[----:B------:R-:W-:Y:S02]  /*136b0*/  SEL R0, R27, RZ, !P0 ;  /* 0x000000ff1b007207 */ /* 0x000fe40004000000 */
[----:B------:R-:W-:Y:S02]  /*136c0*/  SEL R2, R2, RZ, !P0 ;  /* 0x000000ff02027207 */ /* 0x000fe40004000000 */
        /* <DEDUP_REMOVED lines=19> */
[----:B0-----:R-:W-:Y:S05]  /*13800*/  CALL.ABS.NOINC R2 ;  /* 0x0000000002007343 */ /* 0x001fea0003c00000 */
.L_x_1207:
[----:B------:R-:W-:Y:S05]  /*13810*/  BSYNC B6 ;  /* 0x0000000000067941 */ /* 0x000fea0003800000 */
.L_x_1206:
[----:B------:R-:W3:Y:S01]  /*13820*/  LDL.LU R20, [R1+0x34] ;  /* 0x0000340001147983 */ /* 0x000ee20000300800 */
[----:B------:R-:W-:Y:S01]  /*13830*/  ULDC.64 UR6, c[0x0][0x2e0] ;  /* 0x0000b80000067ab9 */ /* 0x000fe20000000a00 */
[----:B------:R-:W-:Y:S01]  /*13840*/  ULDC.64 UR4, c[0x0][0x2d8] ;  /* 0x0000b60000047ab9 */ /* 0x000fe20000000a00 */
[----:B------:R-:W1:Y:S01]  /*13850*/  LDC R9, c[0x0][0x448] ;  /* 0x00011200ff097b82 */ /* 0x000e620000000800 */
[----:B0-----:R-:W3:Y:S01]  /*13860*/  LDL.LU.64 R2, [R1+0x28] ;  /* 0x0000280001027983 */ /* 0x001ee20000300a00 */
[----:B------:R-:W-:-:S03]  /*13870*/  ULDC.64 UR8, c[0x0][0x280] ;  /* 0x0000a00000087ab9 */ /* 0x000fc60000000a00 */
[----:B------:R-:W4:Y:S04]  /*13880*/  LDL.LU R21, [R1+0x38] ;  /* 0x0000380001157983 */ /* 0x000f280000300800 */
[----:B------:R-:W2:Y:S04]  /*13890*/  LDL.LU R4, [R1+0x10] ;  /* 0x0000100001047983 */ /* 0x000ea80000300800 */
[----:B------:R-:W2:Y:S01]  /*138a0*/  LDL R10, [R1+0x8] ;  /* 0x00000800010a7983 */ /* 0x000ea20000100800 */
[----:B------:R-:W0:Y:S01]  /*138b0*/  S2R R11, SR_TID.X ;  /* 0x00000000000b7919 */ /* 0x000e220000002100 */
[----:B-1----:R-:W-:-:S13]  /*138c0*/  ISETP.NE.AND P1, PT, R9, 0x1, PT ;  /* 0x000000010900780c */ /* 0x002fda0003f25270 */
[----:B------:R-:W1:Y:S08]  /*138d0*/  @P1 LDC R6, c[0x0][0x450] ;  /* 0x00011400ff061b82 */ /* 0x000e700000000800 */
[----:B------:R-:W1:Y:S01]  /*138e0*/  @P1 LDC R8, c[0x0][0x450] ;  /* 0x00011400ff081b82 */ /* 0x000e620000000800 */
[----:B---3--:R-:W-:Y:S02]  /*138f0*/  IMAD.MOV.U32 R3, RZ, RZ, R20 ;  /* 0x000000ffff037224 */ /* 0x008fe400078e0014 */
[----:B------:R-:W3:Y:S01]  /*13900*/  S2R R20, SR_TID.X ;  /* 0x0000000000147919 */ /* 0x000ee20000002100 */
[----:B----4-:R-:W-:-:S02]  /*13910*/  IMAD R0, R21, UR6, RZ ;  /* 0x0000000615007c24 */ /* 0x010fc4000f8e02ff */
[----:B------:R-:W-:-:S04]  /*13920*/  IMAD.WIDE.U32 R2, R16, UR4, R2 ;  /* 0x0000000410027c25 */ /* 0x000fc8000f8e0002 */
[----:B------:R-:W-:Y:S01]  /*13930*/  IMAD R3, R16, UR5, R3 ;  /* 0x0000000510037c24 */ /* 0x000fe2000f8e0203 */
[----:B------:R-:W-:Y:S01]  /*13940*/  ULDC.64 UR4, c[0x0][0x2d0] ;  /* 0x0000b40000047ab9 */ /* 0x000fe20000000a00 */
[C---:B--2---:R-:W-:Y:S02]  /*13950*/  IMAD R0, R4.reuse, UR7, R0 ;  /* 0x0000000704007c24 */ /* 0x044fe4000f8e0200 */
[----:B------:R-:W-:Y:S01]  /*13960*/  IMAD.WIDE.U32 R2, R4, UR6, R2 ;  /* 0x0000000604027c25 */ /* 0x000fe2000f8e0002 */
        /* <DEDUP_REMOVED lines=8> */
[----:B------:R-:W-:Y:S01]  /*139f0*/  IMAD.IADD R0, R20, 0x1, R10 ;  /* 0x0000000114007824 */ /* 0x000fe200078e020a */
[----:B------:R-:W-:Y:S01]  /*13a00*/  LOP3.LUT R21, R21, 0x18, RZ, 0xc0, !PT ;  /* 0x0000001815157812 */ /* 0x000fe200078ec0ff */
[----:B------:R-:W-:Y:S02]  /*13a10*/  IMAD.SHL.U32 R20, R11, 0x8, RZ ;  /* 0x000000080b147824 */ /* 0x000fe400078e00ff */
[----:B--2---:R-:W-:-:S03]  /*13a20*/  @P1 IMAD.HI.U32 R5, R0, R4, RZ ;  /* 0x0000000400051227 */ /* 0x004fc600078e00ff */
[----:B------:R-:W-:Y:S01]  /*13a30*/  LOP3.LUT R20, R20, 0x18, RZ, 0xc0, !PT ;  /* 0x0000001814147812 */ /* 0x000fe200078ec0ff */
[----:B------:R-:W-:Y:S01]  /*13a40*/  IMAD.MOV.U32 R4, RZ, RZ, R0 ;  /* 0x000000ffff047224 */ /* 0x000fe200078e0000 */
[----:B-1----:R-:W-:Y:S02]  /*13a50*/  @P1 SHF.R.U32.HI R4, RZ, R6, R5 ;  /* 0x00000006ff041219 */ /* 0x002fe40000011605 */
[C---:B------:R-:W-:Y:S02]  /*13a60*/  LOP3.LUT R12, R20.reuse, 0x20, RZ, 0xfc, !PT ;  /* 0x00000020140c7812 */ /* 0x040fe400078efcff */
[----:B------:R-:W-:Y:S01]  /*13a70*/  LOP3.LUT R11, R20, 0x40, RZ, 0xfc, !PT ;  /* 0x00000040140b7812 */ /* 0x000fe200078efcff */
[--C-:B------:R-:W-:Y:S01]  /*13a80*/  IMAD.MOV R6, RZ, RZ, -R4.reuse ;  /* 0x000000ffff067224 */ /* 0x100fe200078e0a04 */
[----:B------:R0:W5:Y:S01]  /*13a90*/  LDL R20, [R1+0x4] ;  /* 0x0000040001147983 */ /* 0x0001620000100800 */
[----:B------:R-:W-:Y:S02]  /*13aa0*/  SHF.R.S32.HI R5, RZ, 0x1f, R4 ;  /* 0x0000001fff057819 */ /* 0x000fe40000011404 */
[----:B------:R-:W-:-:S02]  /*13ab0*/  IMAD R6, R9, R6, R0 ;  /* 0x0000000609067224 */ /* 0x000fc400078e0200 */
[----:B------:R-:W-:Y:S02]  /*13ac0*/  VIADD R0, R0, 0x80 ;  /* 0x0000008000007836 */ /* 0x000fe40000000000 */
[----:B------:R-:W-:-:S04]  /*13ad0*/  IMAD R5, R5, UR4, RZ ;  /* 0x0000000405057c24 */ /* 0x000fc8000f8e02ff */
[C---:B------:R-:W-:Y:S02]  /*13ae0*/  IMAD R7, R4.reuse, UR5, R5 ;  /* 0x0000000504077c24 */ /* 0x040fe4000f8e0205 */
[----:B------:R-:W-:-:S04]  /*13af0*/  IMAD.WIDE.U32 R4, R4, UR4, R2 ;  /* 0x0000000404047c25 */ /* 0x000fc8000f8e0002 */
[----:B------:R-:W-:Y:S01]  /*13b00*/  IMAD.IADD R5, R5, 0x1, R7 ;  /* 0x0000000105057824 */ /* 0x000fe200078e0207 */
[----:B------:R-:W-:Y:S01]  /*13b10*/  SHF.R.S32.HI R7, RZ, 0x1f, R6 ;  /* 0x0000001fff077819 */ /* 0x000fe20000011406 */
[----:B------:R-:W-:-:S04]  /*13b20*/  IMAD.WIDE.U32 R4, R6, UR6, R4 ;  /* 0x0000000606047c25 */ /* 0x000fc8000f8e0004 */
[----:B------:R-:W-:-:S04]  /*13b30*/  IMAD R7, R7, UR6, RZ ;  /* 0x0000000607077c24 */ /* 0x000fc8000f8e02ff */
[----:B------:R-:W-:Y:S01]  /*13b40*/  IMAD R7, R6, UR7, R7 ;  /* 0x0000000706077c24 */ /* 0x000fe2000f8e0207 */
[----:B------:R-:W-:-:S03]  /*13b50*/  LEA R6, P0, R4, UR8, 0x1 ;  /* 0x0000000804067c11 */ /* 0x000fc6000f8008ff */
[----:B------:R-:W-:Y:S02]  /*13b60*/  IMAD.IADD R5, R5, 0x1, R7 ;  /* 0x0000000105057824 */ /* 0x000fe400078e0207 */
[----:B------:R-:W1:Y:S03]  /*13b70*/  @P1 LDC R7, c[0x0][0x44c] ;  /* 0x00011300ff071b82 */ /* 0x000e660000000800 */
[----:B------:R-:W-:Y:S01]  /*13b80*/  LEA.HI.X R4, R4, UR9, R5, 0x1, P0 ;  /* 0x0000000904047c11 */ /* 0x000fe200080f0c05 */
[----:B------:R-:W-:Y:S02]  /*13b90*/  IMAD.MOV.U32 R5, RZ, RZ, R0 ;  /* 0x000000ffff057224 */ /* 0x000fe400078e0000 */
[----:B-1----:R-:W-:-:S05]  /*13ba0*/  @P1 IMAD.HI.U32 R7, R0, R7, RZ ;  /* 0x0000000700071227 */ /* 0x002fca00078e00ff */
        /* <DEDUP_REMOVED lines=18> */
[----:B------:R-:W-:-:S04]  /*13cd0*/  UMOV UR4, 0xffffffff ;  /* 0xffffffff00047882 */ /* 0x000fc80000000000 */
[----:B------:R-:W-:Y:S01]  /*13ce0*/  LEA.HI.X R7, R2, UR9, R5, 0x1, P3 ;  /* 0x0000000902077c11 */ /* 0x000fe200098f0c05 */
[----:B0-----:R-:W-:Y:S06]  /*13cf0*/  BRA.DIV UR4, `(.L_x_1208) ;  /* 0x0000004a04187947 */ /* 0x001fec000b800000 */
[----:B------:R-:W0:Y:S02]  /*13d00*/  S2R R3, SR_TID.X ;  /* 0x0000000000037919 */ /* 0x000e240000002100 */
[----:B0-----:R-:W-:Y:S02]  /*13d10*/  LOP3.LUT R10, R3, 0x7f, RZ, 0xc0, !PT ;  /* 0x0000007f030a7812 */ /* 0x001fe400078ec0ff */
[----:B------:R-:W2:Y:S04]  /*13d20*/  LDL.LU R3, [R1+0xc] ;  /* 0x00000c0001037983 */ /* 0x000ea80000300800 */
[----:B------:R-:W3:Y:S01]  /*13d30*/  LDL.LU R11, [R1+0x8] ;  /* 0x00000800010b7983 */ /* 0x000ee20000300800 */
[----:B------:R-:W-:-:S03]  /*13d40*/  SHF.R.U32.HI R10, RZ, 0x2, R10 ;  /* 0x00000002ff0a7819 */ /* 0x000fc6000001160a */
[----:B------:R-:W-:Y:S01]  /*13d50*/  SHFL.IDX PT, R2, R4, RZ, 0x1c1f ;  /* 0x001c1fff04027589 */ /* 0x000fe200000e0000 */
[----:B--2---:R-:W-:-:S03]  /*13d60*/  IMAD R5, R3, R9, RZ ;  /* 0x0000000903057224 */ /* 0x004fc600078e02ff */
[----:B------:R-:W0:Y:S01]  /*13d70*/  SHFL.IDX PT, R3, R6, RZ, 0x1c1f ;  /* 0x001c1fff06037589 */ /* 0x000e2200000e0000 */
[----:B---3--:R-:W-:-:S05]  /*13d80*/  IMAD.IADD R0, R10, 0x1, R11 ;  /* 0x000000010a007824 */ /* 0x008fca00078e020b */
        /* <DEDUP_REMOVED lines=36> */
[----:B------:R-:W-:-:S05]  /*13fd0*/  VIADD R2, R0, 0x80 ;  /* 0x0000008000027836 */ /* 0x000fca0000000000 */
[----:B------:R-:W-:Y:S01]  /*13fe0*/  ISETP.GE.AND P3, PT, R2, R5, PT ;  /* 0x000000050200720c */ /* 0x000fe20003f66270 */
[----:B------:R-:W-:-:S05]  /*13ff0*/  VIADD R2, R0, 0x60 ;  /* 0x0000006000027836 */ /* 0x000fca0000000000 */
[----:B------:R-:W-:Y:S02]  /*14000*/  ISETP.GE.AND P4, PT, R2, R5, PT ;  /* 0x000000050200720c */ /* 0x000fe40003f86270 */
[----:B------:R-:W-:Y:S04]  /*14010*/  SHFL.IDX PT, R2, R7, RZ, 0x1c1f ;  /* 0x001c1fff07027589 */ /* 0x000fe800000e0000 */
[----:B------:R-:W-:Y:S07]  /*14020*/  SHFL.IDX PT, R7, R7, 0x1, 0x1c1f ;  /* 0x003c1f0007077f89 */ /* 0x000fee00000e0000 */
[----:B0-----:R-:W-:-:S05]  /*14030*/  @!P4 LEA R3, P5, R21, R3, 0x1 ;  /* 0x000000031503c211 */ /* 0x001fca00078a08ff */
[----:B------:R-:W-:Y:S02]  /*14040*/  @!P4 IMAD.X R9, RZ, RZ, R4, P5 ;  /* 0x000000ffff09c224 */ /* 0x000fe400028e0604 */
[----:B------:R-:W0:Y:S02]  /*14050*/  SHFL.IDX PT, R4, R8, RZ, 0x1c1f ;  /* 0x001c1fff08047589 */ /* 0x000e2400000e0000 */
[----:B0-----:R-:W-:-:S05]  /*14060*/  @!P3 LEA R4, P5, R21, R4, 0x1 ;  /* 0x000000041504b211 */ /* 0x001fca00078a08ff */
[----:B------:R-:W-:Y:S02]  /*14070*/  @!P3 IMAD.X R6, RZ, RZ, R2, P5 ;  /* 0x000000ffff06b224 */ /* 0x000fe400028e0602 */
[----:B------:R-:W-:Y:S02]  /*14080*/  @!P4 IMAD.MOV.U32 R2, RZ, RZ, R3 ;  /* 0x000000ffff02c224 */ /* 0x000fe400078e0003 */
[----:B------:R-:W-:-:S05]  /*14090*/  @!P4 IMAD.MOV.U32 R3, RZ, RZ, R9 ;  /* 0x000000ffff03c224 */ /* 0x000fca00078e0009 */
[----:B------:R-:W-:Y:S04]  /*140a0*/  @!P4 LDGSTS.E.BYPASS.LTC128B.128 [R20+0xdc00], desc[UR52][R2.64], !P2 ;  /* 0x0dc000000214cfae */ /* 0x000fe8000d101d74 */
[----:B------:R-:W-:Y:S04]  /*140b0*/  @!P4 LDGSTS.E.BYPASS.LTC128B.128 [R20+0x10c00], desc[UR52][R2.64+0x40], !P1 ;  /* 0x10c000400214cfae */ /* 0x000fe8000c901d74 */
[----:B------:R0:W-:Y:S02]  /*140c0*/  @!P4 LDGSTS.E.BYPASS.LTC128B.128 [R20+0x13c00], desc[UR52][R2.64+0x80], !P0 ;  /* 0x13c000800214cfae */ /* 0x0001e4000c101d74 */
[----:B0-----:R-:W-:-:S02]  /*140d0*/  @!P3 IMAD.MOV.U32 R2, RZ, RZ, R4 ;  /* 0x000000ffff02b224 */ /* 0x001fc400078e0004 */
[----:B------:R-:W-:-:S05]  /*140e0*/  @!P3 IMAD.MOV.U32 R3, RZ, RZ, R6 ;  /* 0x000000ffff03b224 */ /* 0x000fca00078e0006 */
[----:B------:R-:W-:Y:S04]  /*140f0*/  @!P3 LDGSTS.E.BYPASS.LTC128B.128 [R20+0xe400], desc[UR52][R2.64], !P2 ;  /* 0x0e4000000214bfae */ /* 0x000fe8000d101d74 */
[----:B------:R-:W-:Y:S04]  /*14100*/  @!P3 LDGSTS.E.BYPASS.LTC128B.128 [R20+0x11400], desc[UR52][R2.64+0x40], !P1 ;  /* 0x114000400214bfae */ /* 0x000fe8000c901d74 */
[----:B------:R0:W-:Y:S04]  /*14110*/  @!P3 LDGSTS.E.BYPASS.LTC128B.128 [R20+0x14400], desc[UR52][R2.64+0x80], !P0 ;  /* 0x144000800214bfae */ /* 0x0001e8000c101d74 */
[----:B0-----:R0:W1:Y:S02]  /*14120*/  SHFL.IDX PT, R2, R8, 0x1, 0x1c1f ;  /* 0x003c1f0008027f89 */ /* 0x00106400000e0000 */
.L_x_1325:
[----:B------:R-:W-:Y:S02]  /*14130*/  VIADD R0, R0, 0xa0 ;  /* 0x000000a000007836 */ /* 0x000fe40000000000 */
[----:B0-----:R-:W-:-:S03]  /*14140*/  VIADD R8, R17, 0x2d800 ;  /* 0x0002d80011087836 */ /* 0x001fc60000000000 */
        /* <DEDUP_REMOVED lines=11> */
.L_x_1209:
[----:B------:R-:W-:Y:S02]  /*14200*/  PLOP3.LUT P1, PT, P1, P0, PT, 0xa2, 0x0 ;  /* 0x000000000000781c */ /* 0x000fe40000f21472 */
[----:B------:R-:W-:-:S08]  /*14210*/  @P0 R2UR P1, UR4, R17 ;  /* 0x00000000110402ca */ /* 0x000fd00000020000 */
[----:B------:R-:W-:-:S05]  /*14220*/  @P0 PLOP3.LUT P0, PT, P1, PT, PT, 0x80, 0x0 ;  /* 0x000000000000081c */ /* 0x000fca0000f0f070 */
[----:B------:R-:W-:Y:S01]  /*14230*/  @!P1 SYNCS.ARRIVE.TRANS64.RED.A0T1 RZ, [UR4+0x2d800], RZ ;  /* 0x02d800ffffff99a7 */ /* 0x000fe20008200404 */
[----:B------:R-:W-:Y:S07]  /*14240*/  @!P1 ARRIVES.LDGSTSBAR.64.TRANSCNT [UR4+0x2d800] ;  /* 0x02d80000ff0099b0 */ /* 0x000fee0008000a84 */
[----:B------:R-:W-:Y:S05]  /*14250*/  @P0 BRA.U.ANY `(.L_x_1209) ;  /* 0xfffffffd00e80947 */ /* 0x000fea000393ffff */
[----:B0-----:R-:W2:Y:S02]  /*14260*/  LDL.LU R2, [R1+0x24] ;  /* 0x0000240001027983 */ /* 0x001ea40000300800 */
        /* <DEDUP_REMOVED lines=9> */
[----:B------:R-:W1:Y:S03]  /*14300*/  SYNCS.PHASECHK.TRANS64.TRYWAIT P0, [R17+URZ+0x2d820], R0 ;  /* 0x02d82000110075a7 */ /* 0x000e66000800017f */
[----:B01----:R-:W-:Y:S05]  /*14310*/  @!P0 BRA `(.L_x_1211) ;  /* 0x0000004800b48947 */ /* 0x003fea0003800000 */
.L_x_1326:
[----:B------:R-:W-:Y:S05]  /*14320*/  BSYNC B0 ;  /* 0x0000000000007941 */ /* 0x000fea0003800000 */
.L_x_1210:
[----:B------:R-:W0:Y:S01]  /*14330*/  LDL R2, [R1+0x1c] ;  /* 0x00001c0001027983 */ /* 0x000e220000100800 */
[----:B------:R-:W-:Y:S01]  /*14340*/  BSSY B0, `(.L_x_1212) ;  /* 0x0000233000007945 */ /* 0x000fe20003800000 */
[----:B0-----:R-:W-:-:S05]  /*14350*/  VIADD R0, R2, 0xfffffffe ;  /* 0xfffffffe02007836 */ /* 0x001fca0000000000 */
[----:B------:R-:W-:-:S13]  /*14360*/  ISETP.GE.AND P0, PT, R0, R29, PT ;  /* 0x0000001d0000720c */ /* 0x000fda0003f06270 */
[----:B------:R-:W-:Y:S05]  /*14370*/  @!P0 BRA `(.L_x_1213) ;  /* 0x0000002000bc8947 */ /* 0x000fea0003800000 */
[----:B------:R-:W2:Y:S04]  /*14380*/  LDL.LU R2, [R1+0x30] ;  /* 0x0000300001027983 */ /* 0x000ea80000300800 */
[----:B------:R-:W3:Y:S04]  /*14390*/  LDL.LU R6, [R1+0x18] ;  /* 0x0000180001067983 */ /* 0x000ee80000300800 */
[----:B------:R-:W4:Y:S04]  /*143a0*/  LDL.LU R3, [R1+0x3c] ;  /* 0x00003c0001037983 */ /* 0x000f280000300800 */
[----:B------:R-:W5:Y:S04]  /*143b0*/  LDL.LU R5, [R1+0x14] ;  /* 0x0000140001057983 */ /* 0x000f680000300800 */
[----:B------:R-:W5:Y:S01]  /*143c0*/  LDL.LU R4, [R1+0x40] ;  /* 0x0000400001047983 */ /* 0x000f620000300800 */
[----:B------:R-:W-:Y:S01]  /*143d0*/  BSSY B2, `(.L_x_1214) ;  /* 0x00000c3000027945 */ /* 0x000fe20003800000 */
[----:B--2---:R-:W-:-:S04]  /*143e0*/  VIADD R2, R2, 0x1 ;  /* 0x0000000102027836 */ /* 0x004fc80000000000 */
[----:B---3--:R-:W-:Y:S01]  /*143f0*/  IMAD R2, R2, R6, RZ ;  /* 0x0000000602027224 */ /* 0x008fe200078e02ff */
[----:B----4-:R-:W-:-:S04]  /*14400*/  LOP3.LUT R3, RZ, R3, RZ, 0x33, !PT ;  /* 0x00000003ff037212 */ /* 0x010fc800078e33ff */
[----:B------:R-:W-:-:S04]  /*14410*/  LOP3.LUT R2, RZ, R2, RZ, 0x33, !PT ;  /* 0x00000002ff027212 */ /* 0x000fc800078e33ff */
[----:B-----5:R-:W-:Y:S02]  /*14420*/  VIADDMNMX R2, R2, -R5, R3, !PT ;  /* 0x8000000502027246 */ /* 0x020fe40007800103 */
[----:B------:R-:W-:-:S04]  /*14430*/  LOP3.LUT R3, RZ, R4, RZ, 0x33, !PT ;  /* 0x00000004ff037212 */ /* 0x000fc800078e33ff */
[----:B------:R-:W-:Y:S02]  /*14440*/  VIMNMX R6, R2, R3, !PT ;  /* 0x0000000302067248 */ /* 0x000fe40007fe0100 */
[----:B------:R-:W-:-:S04]  /*14450*/  LOP3.LUT R3, RZ, R29, RZ, 0x33, !PT ;  /* 0x0000001dff037212 */ /* 0x000fc800078e33ff */
[----:B------:R-:W-:Y:S02]  /*14460*/  VIADDMNMX R10, R6, 0x2, R3, !PT ;  /* 0x00000002060a7846 */ /* 0x000fe40007800103 */
[----:B------:R-:W-:-:S05]  /*14470*/  LOP3.LUT R3, RZ, R6, RZ, 0x33, !PT ;  /* 0x00000006ff037212 */ /* 0x000fca00078e33ff */
[----:B------:R-:W-:-:S05]  /*14480*/  IMAD.IADD R3, R10, 0x1, R3 ;  /* 0x000000010a037824 */ /* 0x000fca00078e0203 */
[----:B------:R-:W-:-:S04]  /*14490*/  LOP3.LUT R3, R3, 0x1, RZ, 0xc0, !PT ;  /* 0x0000000103037812 */ /* 0x000fc800078ec0ff */
[----:B------:R-:W-:-:S13]  /*144a0*/  ISETP.NE.U32.AND P0, PT, R3, 0x1, PT ;  /* 0x000000010300780c */ /* 0x000fda0003f05070 */
[----:B------:R-:W-:Y:S05]  /*144b0*/  @P0 BRA `(.L_x_1215) ;  /* 0x0000000800d00947 */ /* 0x000fea0003800000 */
[----:B------:R-:W2:Y:S01]  /*144c0*/  LDL R4, [R1] ;  /* 0x0000000001047983 */ /* 0x000ea20000100800 */
        /* <DEDUP_REMOVED lines=13> */
[----:B------:R-:W0:Y:S01]  /*145a0*/  LDC R5, c[0x0][0x43c] ;  /* 0x00010f00ff057b82 */ /* 0x000e220000000800 */
[----:B------:R-:W-:Y:S01]  /*145b0*/  ULDC.64 UR6, c[0x0][0x428] ;  /* 0x00010a0000067ab9 */ /* 0x000fe20000000a00 */
[----:B0-----:R-:W-:-:S13]  /*145c0*/  ISETP.NE.AND P0, PT, R5, 0x1, PT ;  /* 0x000000010500780c */ /* 0x001fda0003f05270 */
[----:B------:R-:W0:Y:S02]  /*145d0*/  @P0 LDC.64 R2, c[0x0][0x440] ;  /* 0x00011000ff020b82 */ /* 0x000e240000000a00 */
[----:B0-----:R-:W-:-:S04]  /*145e0*/  @P0 IMAD.HI.U32 R4, R0, R2, RZ ;  /* 0x0000000200040227 */ /* 0x001fc800078e00ff */
[----:B------:R-:W-:Y:S01]  /*145f0*/  IMAD.MOV.U32 R2, RZ, RZ, R0 ;  /* 0x000000ffff027224 */ /* 0x000fe200078e0000 */
[----:B------:R-:W-:Y:S01]  /*14600*/  @P0 SHF.R.U32.HI R2, RZ, R3, R4 ;  /* 0x00000003ff020219 */ /* 0x000fe20000011604 */
[----:B------:R-:W-:-:S04]  /*14610*/  IMAD R4, R25, UR6, RZ ;  /* 0x0000000619047c24 */ /* 0x000fc8000f8e02ff */
[----:B------:R-:W-:Y:S02]  /*14620*/  IMAD.MOV R3, RZ, RZ, -R2 ;  /* 0x000000ffff037224 */ /* 0x000fe400078e0a02 */
[----:B------:R-:W-:Y:S02]  /*14630*/  IMAD R4, R23, UR7, R4 ;  /* 0x0000000717047c24 */ /* 0x000fe4000f8e0204 */
[----:B------:R-:W-:Y:S01]  /*14640*/  IMAD R0, R5, R3, R0 ;  /* 0x0000000305007224 */ /* 0x000fe200078e0200 */
[----:B------:R-:W-:-:S03]  /*14650*/  SHF.R.S32.HI R3, RZ, 0x1f, R2 ;  /* 0x0000001fff037819 */ /* 0x000fc60000011402 */
[----:B------:R-:W-:-:S04]  /*14660*/  IMAD.WIDE.U32 R2, R23, UR6, R2 ;  /* 0x0000000617027c25 */ /* 0x000fc8000f8e0002 */
[----:B------:R-:W-:Y:S01]  /*14670*/  IMAD.IADD R3, R4, 0x1, R3 ;  /* 0x0000000104037824 */ /* 0x000fe200078e0203 */
[----:B------:R-:W-:-:S04]  /*14680*/  LEA R4, P0, R2, UR4, 0x2 ;  /* 0x0000000402047c11 */ /* 0x000fc8000f8010ff */
[----:B------:R-:W-:-:S06]  /*14690*/  LEA.HI.X R5, R2, UR5, R3, 0x2, P0 ;  /* 0x0000000502057c11 */ /* 0x000fcc00080f1403 */
[----:B------:R0:W5:Y:S03]  /*146a0*/  LDG.E R5, desc[UR52][R4.64] ;  /* 0x0000003404057981 */ /* 0x000166000c1e1900 */
.L_x_1218:
[----:B------:R-:W-:Y:S01]  /*146b0*/  IMAD R3, R7, 0x8, R17 ;  /* 0x0000000807037824 */ /* 0x000fe200078e0211 */
[----:B------:R-:W-:Y:S01]  /*146c0*/  SHF.L.U32 R2, R9, 0x1f, RZ ;  /* 0x0000001f09027819 */ /* 0x000fe200000006ff */
[----:B------:R-:W-:Y:S03]  /*146d0*/  BSSY B3, `(.L_x_1219) ;  /* 0x0000003000037945 */ /* 0x000fe60003800000 */
[----:B------:R-:W1:Y:S02]  /*146e0*/  SYNCS.PHASECHK.TRANS64.TRYWAIT P0, [R3+URZ+0x2d840], R2 ;  /* 0x02d84002030075a7 */ /* 0x000e64000800017f */
[----:B-1----:R-:W-:Y:S05]  /*146f0*/  @!P0 BRA `(.L_x_1220) ;  /* 0x0000004400d08947 */ /* 0x002fea0003800000 */
.L_x_1327:
[----:B------:R-:W-:Y:S05]  /*14700*/  BSYNC B3 ;  /* 0x0000000000037941 */ /* 0x000fea0003800000 */
.L_x_1219:
        /* <DEDUP_REMOVED lines=12> */
.L_x_1222:
[----:B------:R-:W-:Y:S05]  /*147d0*/  BSYNC B3 ;  /* 0x0000000000037941 */ /* 0x000fea0003800000 */
.L_x_1221:
        /* <DEDUP_REMOVED lines=11> */
.L_x_1223:
        /* <DEDUP_REMOVED lines=16> */
.L_x_1224:
        /* <DEDUP_REMOVED lines=16> */
.L_x_1225:
        /* <DEDUP_REMOVED lines=15> */
.L_x_1328:
[----:B------:R-:W-:Y:S05]  /*14b80*/  BSYNC B3 ;  /* 0x0000000000037941 */ /* 0x000fea0003800000 */
.L_x_1226:
        /* <DEDUP_REMOVED lines=12> */
.L_x_1229:
[----:B------:R-:W-:Y:S05]  /*14c50*/  BSYNC B3 ;  /* 0x0000000000037941 */ /* 0x000fea0003800000 */
.L_x_1228:
        /* <DEDUP_REMOVED lines=11> */
.L_x_1230:
        /* <DEDUP_REMOVED lines=15> */
.L_x_1231:
        /* <DEDUP_REMOVED lines=15> */
.L_x_1232:
        /* <DEDUP_REMOVED lines=12> */
.L_x_1217:
[----:B------:R-:W-:Y:S05]  /*14fb0*/  BSYNC B1 ;  /* 0x0000000000017941 */ /* 0x000fea0003800000 */
.L_x_1216:
[----:B------:R-:W2:Y:S01]  /*14fc0*/  LDL.LU R0, [R1+0x1c] ;  /* 0x00001c0001007983 */ /* 0x000ea20000300800 */
[----:B------:R-:W-:Y:S02]  /*14fd0*/  IMAD.MOV.U32 R18, RZ, RZ, R7 ;  /* 0x000000ffff127224 */ /* 0x000fe400078e0007 */
[----:B------:R-:W-:Y:S02]  /*14fe0*/  IMAD.MOV.U32 R28, RZ, RZ, R9 ;  /* 0x000000ffff1c7224 */ /* 0x000fe400078e0009 */
[----:B--2---:R-:W-:-:S07]  /*14ff0*/  VIADD R0, R0, 0xfffffffd ;  /* 0xfffffffd00007836 */ /* 0x004fce0000000000 */
.L_x_1215:
[----:B------:R-:W-:Y:S05]  /*15000*/  BSYNC B2 ;  /* 0x0000000000027941 */ /* 0x000fea0003800000 */
.L_x_1214:
[----:B------:R-:W-:-:S05]  /*15010*/  VIADD R3, R10, 0xfffffffe ;  /* 0xfffffffe0a037836 */ /* 0x000fca0000000000 */
[----:B------:R-:W-:-:S13]  /*15020*/  ISETP.NE.AND P0, PT, R3, R6, PT ;  /* 0x000000060300720c */ /* 0x000fda0003f05270 */
[----:B------:R-:W-:Y:S05]  /*15030*/  @!P0 BRA `(.L_x_1213) ;  /* 0x00000014008c8947 */ /* 0x000fea0003800000 */
[----:B------:R-:W-:-:S07]  /*15040*/  IMAD.MOV.U32 R4, RZ, RZ, R19 ;  /* 0x000000ffff047224 */ /* 0x000fce00078e0013 */
.L_x_1267:
[----:B------:R-:W2:Y:S01]  /*15050*/  LDL R2, [R1] ;  /* 0x0000000001027983 */ /* 0x000ea20000100800 */
[----:B------:R-:W-:Y:S01]  /*15060*/  VIADD R6, R18, 0x1 ;  /* 0x0000000112067836 */ /* 0x000fe20000000000 */
[----:B------:R-:W-:Y:S05]  /*15070*/  YIELD ;  /* 0x0000000000007946 */ /* 0x000fea0003800000 */
[----:B------:R-:W-:Y:S01]  /*15080*/  ISETP.NE.AND P0, PT, R6, 0x2, PT ;  /* 0x000000020600780c */ /* 0x000fe20003f05270 */
[----:B------:R-:W-:Y:S03]  /*15090*/  BSSY B1, `(.L_x_1233) ;  /* 0x00000aa000017945 */ /* 0x000fe60003800000 */
[----:B------:R-:W-:-:S02]  /*150a0*/  SEL R7, RZ, 0x1, P0 ;  /* 0x00000001ff077807 */ /* 0x000fc40000000000 */
        /* <DEDUP_REMOVED lines=24> */
[----:B------:R-:W-:-:S05]  /*15230*/  LEA.HI.X R5, R2, UR5, R3, 0x2, P0 ;  /* 0x0000000502057c11 */ /* 0x000fca00080f1403 */
[----:B------:R0:W5:Y:S04]  /*15240*/  LDG.E R4, desc[UR52][R4.64] ;  /* 0x0000003404047981 */ /* 0x000168000c1e1900 */
.L_x_1235:
[----:B------:R-:W-:Y:S01]  /*15250*/  IMAD R3, R6, 0x8, R17 ;  /* 0x0000000806037824 */ /* 0x000fe200078e0211 */
[----:B------:R-:W-:Y:S01]  /*15260*/  SHF.L.U32 R2, R7, 0x1f, RZ ;  /* 0x0000001f07027819 */ /* 0x000fe200000006ff */
[----:B------:R-:W-:Y:S03]  /*15270*/  BSSY B2, `(.L_x_1236) ;  /* 0x0000003000027945 */ /* 0x000fe60003800000 */
[----:B------:R-:W1:Y:S02]  /*15280*/  SYNCS.PHASECHK.TRANS64.TRYWAIT P0, [R3+URZ+0x2d840], R2 ;  /* 0x02d84002030075a7 */ /* 0x000e64000800017f */
[----:B-1----:R-:W-:Y:S05]  /*15290*/  @!P0 BRA `(.L_x_1237) ;  /* 0x0000003c00108947 */ /* 0x002fea0003800000 */
.L_x_1329:
[----:B------:R-:W-:Y:S05]  /*152a0*/  BSYNC B2 ;  /* 0x0000000000027941 */ /* 0x000fea0003800000 */
.L_x_1236:
        /* <DEDUP_REMOVED lines=12> */
.L_x_1239:
[----:B------:R-:W-:Y:S05]  /*15370*/  BSYNC B2 ;  /* 0x0000000000027941 */ /* 0x000fea0003800000 */
.L_x_1238:
        /* <DEDUP_REMOVED lines=11> */
.L_x_1240:
        /* <DEDUP_REMOVED lines=16> */
.L_x_1241:
        /* <DEDUP_REMOVED lines=16> */
.L_x_1242:
        /* <DEDUP_REMOVED lines=15> */
.L_x_1330:
[----:B------:R-:W-:Y:S05]  /*15720*/  BSYNC B2 ;  /* 0x0000000000027941 */ /* 0x000fea0003800000 */
.L_x_1243:
        /* <DEDUP_REMOVED lines=11> */
.L_x_1246:
[----:B------:R-:W-:Y:S05]  /*157e0*/  BSYNC B2 ;  /* 0x0000000000027941 */ /* 0x000fea0003800000 */
.L_x_1245:
        /* <DEDUP_REMOVED lines=10> */
.L_x_1247:
        /* <DEDUP_REMOVED lines=15> */
.L_x_1248:
        /* <DEDUP_REMOVED lines=15> */
.L_x_1249:
        /* <DEDUP_REMOVED lines=12> */
.L_x_1234:
[----:B------:R-:W-:Y:S05]  /*15b30*/  BSYNC B1 ;  /* 0x0000000000017941 */ /* 0x000fea0003800000 */
.L_x_1233:
[----:B------:R-:W2:Y:S01]  /*15b40*/  LDL R2, [R1] ;  /* 0x0000000001027983 */ /* 0x000ea20000100800 */
        /* <DEDUP_REMOVED lines=31> */
.L_x_1252:
[----:B------:R-:W-:Y:S01]  /*15d40*/  IMAD R2, R18, 0x8, R17 ;  /* 0x0000000812027824 */ /* 0x000fe200078e0211 */
[----:B------:R-:W-:Y:S01]  /*15d50*/  SHF.L.U32 R3, R28, 0x1f, RZ ;  /* 0x0000001f1c037819 */ /* 0x000fe200000006ff */
[----:B------:R-:W-:Y:S03]  /*15d60*/  BSSY B2, `(.L_x_1253) ;  /* 0x0000003000027945 */ /* 0x000fe60003800000 */
[----:B------:R-:W1:Y:S02]  /*15d70*/  SYNCS.PHASECHK.TRANS64.TRYWAIT P0, [R2+URZ+0x2d840], R3 ;  /* 0x02d84003020075a7 */ /* 0x000e64000800017f */
[----:B-1----:R-:W-:Y:S05]  /*15d80*/  @!P0 BRA `(.L_x_1254) ;  /* 0x00000030007c8947 */ /* 0x002fea0003800000 */
.L_x_1331:
[----:B------:R-:W-:Y:S05]  /*15d90*/  BSYNC B2 ;  /* 0x0000000000027941 */ /* 0x000fea0003800000 */
.L_x_1253:
        /* <DEDUP_REMOVED lines=12> */
.L_x_1256:
[----:B------:R-:W-:Y:S05]  /*15e60*/  BSYNC B2 ;  /* 0x0000000000027941 */ /* 0x000fea0003800000 */
.L_x_1255:
        /* <DEDUP_REMOVED lines=12> */
.L_x_1257:
        /* <DEDUP_REMOVED lines=16> */
.L_x_1258:
        /* <DEDUP_REMOVED lines=16> */
.L_x_1259:
        /* <DEDUP_REMOVED lines=15> */
.L_x_1332:
[----:B------:R-:W-:Y:S05]  /*16220*/  BSYNC B2 ;  /* 0x0000000000027941 */ /* 0x000fea0003800000 */
.L_x_1260:
        /* <DEDUP_REMOVED lines=11> */
.L_x_1263:
[----:B------:R-:W-:Y:S05]  /*162e0*/  BSYNC B2 ;  /* 0x0000000000027941 */ /* 0x000fea0003800000 */
.L_x_1262:
        /* <DEDUP_REMOVED lines=10> */
.L_x_1264:
        /* <DEDUP_REMOVED lines=15> */
.L_x_1265:
        /* <DEDUP_REMOVED lines=15> */
.L_x_1266:
        /* <DEDUP_REMOVED lines=12> */
.L_x_1251:
[----:B------:R-:W-:Y:S05]  /*16630*/  BSYNC B1 ;  /* 0x0000000000017941 */ /* 0x000fea0003800000 */
.L_x_1250:
[----:B------:R-:W-:Y:S01]  /*16640*/  ISETP.GT.AND P0, PT, R9, R29, PT ;  /* 0x0000001d0900720c */ /* 0x000fe20003f04270 */
[----:B------:R-:W-:-:S12]  /*16650*/  VIADD R0, R0, 0xfffffffe ;  /* 0xfffffffe00007836 */ /* 0x000fd80000000000 */
[----:B------:R-:W-:Y:S05]  /*16660*/  @P0 BRA `(.L_x_1267) ;  /* 0xffffffe800780947 */ /* 0x000fea000383ffff */
.L_x_1213:
[----:B------:R-:W-:Y:S05]  /*16670*/  BSYNC B0 ;  /* 0x0000000000007941 */ /* 0x000fea0003800000 */
.L_x_1212:
[----:B------:R-:W0:Y:S01]  /*16680*/  S2R R2, SR_TID.X ;  /* 0x0000000000027919 */ /* 0x000e220000002100 */
[----:B------:R-:W-:Y:S01]  /*16690*/  BSSY B0, `(.L_x_1268) ;  /* 0x0000010000007945 */ /* 0x000fe20003800000 */
[----:B0-----:R-:W-:-:S04]  /*166a0*/  LOP3.LUT R6, R2, 0x7f, RZ, 0xc0, !PT ;  /* 0x0000007f02067812 */ /* 0x001fc800078ec0ff */
[----:B------:R-:W-:-:S13]  /*166b0*/  ISETP.NE.AND P0, PT, R6, RZ, PT ;  /* 0x000000ff0600720c */ /* 0x000fda0003f05270 */
[----:B------:R-:W-:Y:S05]  /*166c0*/  @P0 BRA `(.L_x_1269) ;  /* 0x0000000000300947 */ /* 0x000fea0003800000 */
[----:B------:R-:W0:Y:S01]  /*166d0*/  S2R R5, SR_LANEID ;  /* 0x0000000000057919 */ /* 0x000e220000000000 */
[----:B------:R-:W-:Y:S01]  /*166e0*/  VOTEU.ANY UR4, UPT, PT ;  /* 0x0000000000047886 */ /* 0x000fe200038e0100 */
[----:B------:R-:W1:Y:S01]  /*166f0*/  LDC.64 R2, c[0x0][0xc60] ;  /* 0x00031800ff027b82 */ /* 0x000e620000000a00 */
[----:B------:R-:W0:Y:S02]  /*16700*/  FLO.U32 R0, UR4 ;  /* 0x0000000400007d00 */ /* 0x000e2400080e0000 */
[----:B0-----:R-:W-:-:S06]  /*16710*/  ISETP.EQ.U32.AND P0, PT, R0, R5, PT ;  /* 0x000000050000720c */ /* 0x001fcc0003f02070 */
[----:B------:R-:W1:Y:S07]  /*16720*/  POPC R5, UR4 ;  /* 0x0000000400057d09 */ /* 0x000e6e0008000000 */
[----:B-1----:R-:W2:Y:S01]  /*16730*/  @P0 ATOMG.E.ADD.STRONG.GPU PT, R3, desc[UR52][R2.64], R5 ;  /* 0x00000005020309a8 */ /* 0x002ea200081ee1f4 */
[----:B------:R-:W0:Y:S02]  /*16740*/  S2R R4, SR_LTMASK ;  /* 0x0000000000047919 */ /* 0x000e240000003900 */
[----:B0-----:R-:W-:-:S04]  /*16750*/  LOP3.LUT R4, R4, UR4, RZ, 0xc0, !PT ;  /* 0x0000000404047c12 */ /* 0x001fc8000f8ec0ff */
[----:B------:R-:W0:Y:S01]  /*16760*/  POPC R7, R4 ;  /* 0x0000000400077309 */ /* 0x000e220000000000 */
[----:B--2---:R-:W0:Y:S02]  /*16770*/  SHFL.IDX PT, R0, R3, R0, 0x1f ;  /* 0x00001f0003007589 */ /* 0x004e2400000e0000 */
[----:B0-----:R-:W-:-:S07]  /*16780*/  IADD3 R24, R0, UR37, R7 ;  /* 0x0000002500187c10 */ /* 0x001fce000fffe007 */
.L_x_1269:
[----:B------:R-:W-:Y:S05]  /*16790*/  BSYNC B0 ;  /* 0x0000000000007941 */ /* 0x000fea0003800000 */
.L_x_1268:
[----:B------:R-:W2:Y:S01]  /*167a0*/  LDL R0, [R1] ;  /* 0x0000000001007983 */ /* 0x000ea20000100800 */
[----:B------:R-:W-:Y:S01]  /*167b0*/  BSSY B0, `(.L_x_1270) ;  /* 0x0000046000007945 */ /* 0x000fe20003800000 */
[----:B--2---:R-:W-:-:S13]  /*167c0*/  LOP3.LUT P0, RZ, R0, 0x1, RZ, 0xc0, !PT ;  /* 0x0000000100ff7812 */ /* 0x004fda000780c0ff */
[----:B------:R-:W-:Y:S05]  /*167d0*/  @!P0 BRA `(.L_x_1271) ;  /* 0x00000004000c8947 */ /* 0x000fea0003800000 */
[----:B------:R-:W-:Y:S01]  /*167e0*/  IMAD R3, R18, 0x8, R17 ;  /* 0x0000000812037824 */ /* 0x000fe200078e0211 */
[----:B------:R-:W-:Y:S01]  /*167f0*/  SHF.L.U32 R0, R28, 0x1f, RZ ;  /* 0x0000001f1c007819 */ /* 0x000fe200000006ff */
[----:B------:R-:W-:Y:S01]  /*16800*/  BSSY B1, `(.L_x_1272) ;  /* 0x0000004000017945 */ /* 0x000fe20003800000 */
[----:B------:R-:W-:Y:S02]  /*16810*/  ISETP.NE.AND P1, PT, R6, RZ, PT ;  /* 0x000000ff0600720c */ /* 0x000fe40003f25270 */
[----:B------:R-:W0:Y:S02]  /*16820*/  SYNCS.PHASECHK.TRANS64.TRYWAIT P0, [R3+URZ+0x2d860], R0 ;  /* 0x02d86000030075a7 */ /* 0x000e24000800017f */
[----:B0-----:R-:W-:Y:S09]  /*16830*/  @!P0 BRA `(.L_x_1273) ;  /* 0x0000002400f88947 */ /* 0x001ff20003800000 */
.L_x_1333:
[----:B------:R-:W-:Y:S05]  /*16840*/  BSYNC B1 ;  /* 0x0000000000017941 */ /* 0x000fea0003800000 */
.L_x_1272:
[----:B------:R-:W-:Y:S04]  /*16850*/  BSSY B1, `(.L_x_1274) ;  /* 0x0000009000017945 */ /* 0x000fe80003800000 */
[----:B------:R-:W-:Y:S05]  /*16860*/  @P1 BRA `(.L_x_1275) ;  /* 0x00000000001c1947 */ /* 0x000fea0003800000 */
[----:B------:R-:W1:Y:S01]  /*16870*/  S2R R2, SR_TID.X ;  /* 0x0000000000027919 */ /* 0x000e620000002100 */
[----:B0-----:R-:W-:-:S04]  /*16880*/  IMAD.MOV.U32 R0, RZ, RZ, 0x6000 ;  /* 0x00006000ff007424 */ /* 0x001fc800078e00ff */
[----:B------:R2:W-:Y:S01]  /*16890*/  SYNCS.ARRIVE.TRANS64 RZ, [R3+URZ+0x2d850], R0 ;  /* 0x02d8500003ff79a7 */ /* 0x0005e2000800003f */
[----:B-1----:R-:W-:-:S04]  /*168a0*/  LOP3.LUT R2, R2, 0x1f, RZ, 0xc0, !PT ;  /* 0x0000001f02027812 */ /* 0x002fc800078ec0ff */
[----:B------:R-:W-:-:S13]  /*168b0*/  ISETP.NE.AND P0, PT, R2, RZ, PT ;  /* 0x000000ff0200720c */ /* 0x000fda0003f05270 */
[----:B--2---:R-:W-:Y:S05]  /*168c0*/  @!P0 BRA `(.L_x_1275) ;  /* 0x0000000000048947 */ /* 0x004fea0003800000 */
[----:B------:R-:W-:Y:S01]  /*168d0*/  BPT.TRAP 0x1 ;  /* 0x000000040000795c */ /* 0x000fe20000300000 */
.L_x_1275:
[----:B------:R-:W-:Y:S05]  /*168e0*/  BSYNC B1 ;  /* 0x0000000000017941 */ /* 0x000fea0003800000 */
.L_x_1274:
[----:B0-----:R-:W-:Y:S01]  /*168f0*/  IMAD R0, R18, 0x6000, R17 ;  /* 0x0000600012007824 */ /* 0x001fe200078e0211 */
        /* <DEDUP_REMOVED lines=9> */
.L_x_1276:
        /* <DEDUP_REMOVED lines=10> */
[----:B------:R-:W-:Y:S01]  /*16a30*/  PLOP3.LUT P0, PT, PT, PT, PT, 0x80, 0x0 ;  /* 0x000000000000781c */ /* 0x000fe20003f0f070 */
[----:B------:R-:W-:Y:S01]  /*16a40*/  VIADD R3, R0, 0x2400 ;  /* 0x0000240000037836 */ /* 0x000fe20000000000 */
[----:B------:R-:W-:Y:S01]  /*16a50*/  UMOV UR6, 0x0 ;  /* 0x0000000000067882 */ /* 0x000fe20000000000 */
[----:B------:R-:W-:Y:S01]  /*16a60*/  UMOV UR7, 0x14f00000 ;  /* 0x14f0000000077882 */ /* 0x000fe20000000000 */
[----:B------:R-:W-:-:S09]  /*16a70*/  UMOV UR10, 0x20 ;  /* 0x00000020000a7882 */ /* 0x000fd20000000000 */
.L_x_1277:
        /* <DEDUP_REMOVED lines=15> */
.L_x_1278:
        /* <DEDUP_REMOVED lines=10> */
.L_x_1271:
[----:B------:R-:W-:Y:S05]  /*16c10*/  BSYNC B0 ;  /* 0x0000000000007941 */ /* 0x000fea0003800000 */
.L_x_1270:
[----:B------:R-:W-:-:S05]  /*16c20*/  VIADD R18, R18, 0x1 ;  /* 0x0000000112127836 */ /* 0x000fca0000000000 */
[----:B------:R-:W-:-:S04]  /*16c30*/  ISETP.NE.AND P0, PT, R18, 0x2, PT ;  /* 0x000000021200780c */ /* 0x000fc80003f05270 */
[----:B------:R-:W-:Y:S02]  /*16c40*/  SEL R3, RZ, 0x1, P0 ;  /* 0x00000001ff037807 */ /* 0x000fe40000000000 */
[----:B------:R-:W-:Y:S02]  /*16c50*/  SEL R18, R18, RZ, P0 ;  /* 0x000000ff12127207 */ /* 0x000fe40000000000 */
[----:B------:R-:W-:-:S07]  /*16c60*/  LOP3.LUT R28, R28, R3, RZ, 0x3c, !PT ;  /* 0x000000031c1c7212 */ /* 0x000fce00078e3cff */
.L_x_1194:
[----:B------:R-:W-:Y:S05]  /*16c70*/  BSYNC B7 ;  /* 0x0000000000077941 */ /* 0x000fea0003800000 */
.L_x_1192:
[----:B------:R-:W3:Y:S02]  /*16c80*/  LDL R0, [R1] ;  /* 0x0000000001007983 */ /* 0x000ee40000100800 */
[----:B---3--:R-:W-:-:S13]  /*16c90*/  LOP3.LUT P0, RZ, R0, 0x2, RZ, 0xc0, !PT ;  /* 0x0000000200ff7812 */ /* 0x008fda000780c0ff */
        /* <DEDUP_REMOVED lines=10> */
.L_x_1279:
[----:B------:R-:W3:Y:S01]  /*16d40*/  S2R R0, SR_TID.X ;  /* 0x0000000000007919 */ /* 0x000ee20000002100 */
[----:B------:R-:W-:Y:S01]  /*16d50*/  UMOV UR4, 0xffffffff ;  /* 0xffffffff00047882 */ /* 0x000fe20000000000 */
[----:B---3--:R-:W-:-:S04]  /*16d60*/  LOP3.LUT R8, R0, 0x1f, RZ, 0xc0, !PT ;  /* 0x0000001f00087812 */ /* 0x008fc800078ec0ff */
[----:B------:R-:W-:Y:S01]  /*16d70*/  ISETP.NE.AND P0, PT, R8, 0x1f, PT ;  /* 0x0000001f0800780c */ /* 0x000fe20003f05270 */
[----:B------:R-:W-:-:S12]  /*16d80*/  BRA.DIV UR4, `(.L_x_1281) ;  /* 0x0000002204b87947 */ /* 0x000fd8000b800000 */
[----:B------:R-:W-:Y:S01]  /*16d90*/  IMAD.IADD R9, R27, 0x1, R8 ;  /* 0x000000011b097824 */ /* 0x000fe200078e0208 */
[----:B------:R-:W-:-:S04]  /*16da0*/  ULDC UR4, c[0x0][0xc3c] ;  /* 0x00030f0000047ab9 */ /* 0x000fc80000000800 */
[----:B------:R-:W-:-:S13]  /*16db0*/  ISETP.GE.OR P1, PT, R9, UR4, !P0 ;  /* 0x0000000409007c0c */ /* 0x000fda000c726670 */
[----:B------:R-:W3:Y:S08]  /*16dc0*/  @!P1 LDC.64 R2, c[0x0][0xc80] ;  /* 0x00032000ff029b82 */ /* 0x000ef00000000a00 */
[----:B01----:R-:W0:Y:S01]  /*16dd0*/  @!P1 LDC.64 R4, c[0x0][0xc78] ;  /* 0x00031e00ff049b82 */ /* 0x003e220000000a00 */
[----:B---3--:R-:W-:-:S05]  /*16de0*/  @!P1 IMAD.WIDE R2, R9, 0x4, R2 ;  /* 0x0000000409029825 */ /* 0x008fca00078e0202 */
[----:B------:R0:W3:Y:S02]  /*16df0*/  @!P1 LDG.E R7, desc[UR52][R2.64] ;  /* 0x0000003402079981 */ /* 0x0000e4000c1e1900 */
[----:B0-----:R-:W-:-:S05]  /*16e00*/  @!P1 IMAD.WIDE R2, R9, 0x4, R4 ;  /* 0x0000000409029825 */ /* 0x001fca00078e0204 */
[----:B------:R-:W4:Y:S01]  /*16e10*/  @!P1 LDG.E R4, desc[UR52][R2.64] ;  /* 0x0000003402049981 */ /* 0x000f22000c1e1900 */
        /* <DEDUP_REMOVED lines=9> */
[----:B---3--:R-:W-:Y:S02]  /*16eb0*/  @!P1 IMAD.MOV.U32 R25, RZ, RZ, R7 ;  /* 0x000000ffff199224 */ /* 0x008fe400078e0007 */
[----:B----4-:R-:W-:Y:S01]  /*16ec0*/  @!P1 IMAD.MOV.U32 R5, RZ, RZ, R4 ;  /* 0x000000ffff059224 */ /* 0x010fe200078e0004 */
        /* <DEDUP_REMOVED lines=18> */
.L_x_1343:
[----:B------:R-:W-:Y:S02]  /*16ff0*/  ULDC UR4, c[0x0][0xc38] ;  /* 0x00030e0000047ab9 */ /* 0x000fe40000000800 */
[----:B------:R-:W-:-:S04]  /*17000*/  IMAD.U32 R4, RZ, RZ, UR4 ;  /* 0x00000004ff047e24 */ /* 0x000fc8000f8e00ff */
[----:B-1----:R-:W-:-:S04]  /*17010*/  IMAD R3, R14, R4, RZ ;  /* 0x000000040e037224 */ /* 0x002fc800078e02ff */
[----:B------:R-:W-:-:S05]  /*17020*/  IMAD.IADD R6, R6, 0x1, R3 ;  /* 0x0000000106067824 */ /* 0x000fca00078e0203 */
[----:B------:R-:W-:-:S13]  /*17030*/  ISETP.GT.AND P6, PT, R6, R0, PT ;  /* 0x000000000600720c */ /* 0x000fda0003fc4270 */
[----:B------:R-:W-:Y:S05]  /*17040*/  @P6 BRA `(.L_x_1282) ;  /* 0x0000000000a46947 */ /* 0x000fea0003800000 */
.L_x_1285:
[----:B0-----:R-:W0:Y:S01]  /*17050*/  LDC R2, c[0x0][0xc3c] ;  /* 0x00030f00ff027b82 */ /* 0x001e220000000800 */
[----:B------:R-:W-:-:S05]  /*17060*/  VIADD R27, R27, 0x1f ;  /* 0x0000001f1b1b7836 */ /* 0x000fca0000000000 */
[----:B0-----:R-:W-:-:S13]  /*17070*/  ISETP.GE.AND P6, PT, R27, R2, PT ;  /* 0x000000021b00720c */ /* 0x001fda0003fc6270 */
[----:B------:R-:W-:Y:S05]  /*17080*/  @P6 BRA `(.L_x_1283) ;  /* 0x0000000800bc6947 */ /* 0x000fea0003800000 */
[----:B------:R-:W0:Y:S01]  /*17090*/  S2R R3, SR_TID.X ;  /* 0x0000000000037919 */ /* 0x000e220000002100 */
[----:B------:R-:W-:Y:S01]  /*170a0*/  IMAD.MOV.U32 R25, RZ, RZ, RZ ;  /* 0x000000ffff197224 */ /* 0x000fe200078e00ff */
[----:B0-----:R-:W-:-:S05]  /*170b0*/  LOP3.LUT R3, R3, 0x1f, RZ, 0xc0, !PT ;  /* 0x0000001f03037812 */ /* 0x001fca00078ec0ff */
[----:B------:R-:W-:-:S05]  /*170c0*/  IMAD.IADD R7, R27, 0x1, R3 ;  /* 0x000000011b077824 */ /* 0x000fca00078e0203 */
[----:B------:R-:W-:-:S13]  /*170d0*/  ISETP.GE.OR P6, PT, R7, R2, !P0 ;  /* 0x000000020700720c */ /* 0x000fda00047c6670 */
[----:B------:R-:W0:Y:S08]  /*170e0*/  @!P6 LDC.64 R2, c[0x0][0xc80] ;  /* 0x00032000ff02eb82 */ /* 0x000e300000000a00 */
[----:B------:R-:W1:Y:S01]  /*170f0*/  @!P6 LDC.64 R4, c[0x0][0xc78] ;  /* 0x00031e00ff04eb82 */ /* 0x000e620000000a00 */
[----:B0-----:R-:W-:-:S05]  /*17100*/  @!P6 IMAD.WIDE R2, R7, 0x4, R2 ;  /* 0x000000040702e825 */ /* 0x001fca00078e0202 */
[----:B------:R1:W3:Y:S02]  /*17110*/  @!P6 LDG.E R25, desc[UR52][R2.64] ;  /* 0x000000340219e981 */ /* 0x0002e4000c1e1900 */
[----:B-1----:R-:W-:-:S04]  /*17120*/  @!P6 IMAD.WIDE R2, R7, 0x4, R4 ;  /* 0x000000040702e825 */ /* 0x002fc800078e0204 */
[----:B------:R-:W-:-:S06]  /*17130*/  IMAD.MOV.U32 R5, RZ, RZ, RZ ;  /* 0x000000ffff057224 */ /* 0x000fcc00078e00ff */
[----:B------:R-:W3:Y:S01]  /*17140*/  @!P6 LDG.E R5, desc[UR52][R2.64] ;  /* 0x000000340205e981 */ /* 0x000ee2000c1e1900 */
[----:B------:R-:W-:Y:S01]  /*17150*/  UMOV UR4, 0xffffffff ;  /* 0xffffffff00047882 */ /* 0x000fe20000000000 */
[----:B---3--:R-:W-:Y:S02]  /*17160*/  IMAD R13, R5, R25, RZ ;  /* 0x00000019050d7224 */ /* 0x008fe400078e02ff */
        /* <DEDUP_REMOVED lines=17> */
.L_x_1351:
[----:B------:R-:W-:Y:S02]  /*17280*/  ULDC UR4, c[0x0][0xc38] ;  /* 0x00030e0000047ab9 */ /* 0x000fe40000000800 */
[----:B------:R-:W-:-:S04]  /*17290*/  IMAD.U32 R4, RZ, RZ, UR4 ;  /* 0x00000004ff047e24 */ /* 0x000fc8000f8e00ff */
[----:B-1----:R-:W-:-:S04]  /*172a0*/  IMAD R3, R14, R4, RZ ;  /* 0x000000040e037224 */ /* 0x002fc800078e02ff */
[----:B------:R-:W-:-:S05]  /*172b0*/  IMAD.IADD R6, R3, 0x1, R6 ;  /* 0x0000000103067824 */ /* 0x000fca00078e0206 */
[----:B------:R-:W-:-:S13]  /*172c0*/  ISETP.GT.AND P6, PT, R6, R0, PT ;  /* 0x000000000600720c */ /* 0x000fda0003fc4270 */
[----:B------:R-:W-:Y:S05]  /*172d0*/  @!P6 BRA `(.L_x_1285) ;  /* 0xfffffffc005ce947 */ /* 0x000fea000383ffff */
.L_x_1282:
[----:B------:R-:W-:Y:S01]  /*172e0*/  IMAD.IADD R6, R6, 0x1, -R3 ;  /* 0x0000000106067824 */ /* 0x000fe200078e0a03 */
[----:B------:R-:W-:-:S03]  /*172f0*/  UMOV UR4, 0xffffffff ;  /* 0xffffffff00047882 */ /* 0x000fc60000000000 */
[----:B------:R-:W-:-:S05]  /*17300*/  IMAD R3, R2, R4, R6 ;  /* 0x0000000402037224 */ /* 0x000fca00078e0206 */
[----:B------:R-:W-:Y:S01]  /*17310*/  ISETP.GT.AND P6, PT, R3, R0, PT ;  /* 0x000000000300720c */ /* 0x000fe20003fc4270 */
[----:B------:R-:W-:-:S12]  /*17320*/  BRA.DIV UR4, `(.L_x_1286) ;  /* 0x0000002604407947 */ /* 0x000fd8000b800000 */
[----:B------:R-:W-:-:S04]  /*17330*/  VOTE.ANY R3, PT, !P6 ;  /* 0x0000000000037806 */ /* 0x000fc800070e0100 */
[----:B------:R-:W1:Y:S02]  /*17340*/  POPC R7, R3 ;  /* 0x0000000300077309 */ /* 0x000e640000000000 */
[----:B-1----:R1:W3:Y:S01]  /*17350*/  SHFL.IDX PT, R25, R25, R7, 0x1f ;  /* 0x00001f0719197589 */ /* 0x0022e200000e0000 */
[----:B------:R-:W-:-:S03]  /*17360*/  IMAD.IADD R27, R7, 0x1, R27 ;  /* 0x00000001071b7824 */ /* 0x000fc600078e021b */
[----:B------:R1:W4:Y:S04]  /*17370*/  SHFL.IDX PT, R5, R5, R7, 0x1f ;  /* 0x00001f0705057589 */ /* 0x00032800000e0000 */
.L_x_1356:
[----:B------:R-:W-:-:S13]  /*17380*/  ISETP.NE.AND P0, PT, R3, RZ, PT ;  /* 0x000000ff0300720c */ /* 0x000fda0003f05270 */
[----:B------:R-:W-:Y:S05]  /*17390*/  @!P0 BRA `(.L_x_1287) ;  /* 0x0000000000108947 */ /* 0x000fea0003800000 */
[----:B------:R-:W-:Y:S01]  /*173a0*/  UMOV UR4, 0xffffffff ;  /* 0xffffffff00047882 */ /* 0x000fe20000000000 */
[----:B--2---:R-:W-:Y:S02]  /*173b0*/  VIADD R12, R7, 0xffffffff ;  /* 0xffffffff070c7836 */ /* 0x004fe40000000000 */
[----:B------:R-:W-:Y:S05]  /*173c0*/  BRA.DIV UR4, `(.L_x_1288) ;  /* 0x0000002604787947 */ /* 0x000fea000b800000 */
[----:B------:R2:W0:Y:S02]  /*173d0*/  SHFL.IDX PT, R24, R2, R12, 0x1f ;  /* 0x00001f0c02187589 */ /* 0x00042400000e0000 */
.L_x_1287:
[----:B----4-:R-:W-:Y:S01]  /*173e0*/  ISETP.NE.AND P0, PT, R5, 0x1, PT ;  /* 0x000000010500780c */ /* 0x010fe20003f05270 */
[----:B0-----:R-:W-:-:S04]  /*173f0*/  IMAD R24, R24, R4, R6 ;  /* 0x0000000418187224 */ /* 0x001fc800078e0206 */
[----:B------:R-:W-:-:S08]  /*17400*/  IMAD.IADD R0, R0, 0x1, -R24 ;  /* 0x0000000100007824 */ /* 0x000fd000078e0a18 */
[----:B------:R-:W-:Y:S05]  /*17410*/  @!P0 BRA `(.L_x_1289) ;  /* 0x0000000000dc8947 */ /* 0x000fea0003800000 */
[----:B---3--:R-:W-:Y:S01]  /*17420*/  IABS R4, R25 ;  /* 0x0000001900047213 */ /* 0x008fe20000000000 */
[----:B--2---:R-:W-:Y:S01]  /*17430*/  IMAD.MOV.U32 R2, RZ, RZ, RZ ;  /* 0x000000ffff027224 */ /* 0x004fe200078e00ff */
[----:B------:R-:W-:Y:S02]  /*17440*/  IABS R6, R5 ;  /* 0x0000000500067213 */ /* 0x000fe40000000000 */
[----:B-1----:R-:W0:Y:S08]  /*17450*/  I2F.RP R7, R4 ;  /* 0x0000000400077306 */ /* 0x002e300000209400 */
[----:B------:R-:W-:Y:S08]  /*17460*/  I2F.RP R10, R6 ;  /* 0x00000006000a7306 */ /* 0x000ff00000209400 */
[----:B0-----:R-:W0:Y:S02]  /*17470*/  MUFU.RCP R7, R7 ;  /* 0x0000000700077308 */ /* 0x001e240000001000 */
[----:B0-----:R-:W-:-:S06]  /*17480*/  VIADD R3, R7, 0xffffffe ;  /* 0x0ffffffe07037836 */ /* 0x001fcc0000000000 */
[----:B------:R-:W0:Y:S02]  /*17490*/  F2I.FTZ.U32.TRUNC.NTZ R3, R3 ;  /* 0x0000000300037305 */ /* 0x000e24000021f000 */
[----:B0-----:R-:W-:-:S04]  /*174a0*/  IMAD.MOV R9, RZ, RZ, -R3 ;  /* 0x000000ffff097224 */ /* 0x001fc800078e0a03 */
[----:B------:R-:W-:-:S04]  /*174b0*/  IMAD R9, R9, R4, RZ ;  /* 0x0000000409097224 */ /* 0x000fc800078e02ff */
[----:B------:R-:W-:Y:S01]  /*174c0*/  IMAD.HI.U32 R8, R3, R9, R2 ;  /* 0x0000000903087227 */ /* 0x000fe200078e0002 */
[----:B------:R-:W-:Y:S01]  /*174d0*/  IABS R9, R0 ;  /* 0x0000000000097213 */ /* 0x000fe20000000000 */
[----:B------:R-:W0:Y:S01]  /*174e0*/  MUFU.RCP R2, R10 ;  /* 0x0000000a00027308 */ /* 0x000e220000001000 */
[----:B------:R-:W-:-:S03]  /*174f0*/  IABS R3, R25 ;  /* 0x0000001900037213 */ /* 0x000fc60000000000 */
[----:B------:R-:W-:-:S04]  /*17500*/  IMAD.HI.U32 R7, R8, R9, RZ ;  /* 0x0000000908077227 */ /* 0x000fc800078e00ff */
[----:B------:R-:W-:-:S04]  /*17510*/  IMAD.MOV R12, RZ, RZ, -R3 ;  /* 0x000000ffff0c7224 */ /* 0x000fc800078e0a03 */
[----:B------:R-:W-:Y:S02]  /*17520*/  IMAD R9, R7, R12, R9 ;  /* 0x0000000c07097224 */ /* 0x000fe400078e0209 */
[----:B0-----:R-:W-:-:S03]  /*17530*/  VIADD R3, R2, 0xffffffe ;  /* 0x0ffffffe02037836 */ /* 0x001fc60000000000 */
[----:B------:R-:W-:Y:S01]  /*17540*/  ISETP.GT.U32.AND P1, PT, R4, R9, PT ;  /* 0x000000090400720c */ /* 0x000fe20003f24070 */
[----:B------:R-:W-:Y:S02]  /*17550*/  IMAD.MOV.U32 R2, RZ, RZ, RZ ;  /* 0x000000ffff027224 */ /* 0x000fe400078e00ff */
[----:B------:R-:W0:Y:S10]  /*17560*/  F2I.FTZ.U32.TRUNC.NTZ R3, R3 ;  /* 0x0000000300037305 */ /* 0x000e34000021f000 */
[----:B------:R-:W-:-:S02]  /*17570*/  @!P1 IMAD.IADD R9, R9, 0x1, -R4 ;  /* 0x0000000109099824 */ /* 0x000fc400078e0a04 */
[----:B------:R-:W-:Y:S01]  /*17580*/  @!P1 VIADD R7, R7, 0x1 ;  /* 0x0000000107079836 */ /* 0x000fe20000000000 */
[----:B------:R-:W-:Y:S02]  /*17590*/  ISETP.NE.AND P1, PT, R25, RZ, PT ;  /* 0x000000ff1900720c */ /* 0x000fe40003f25270 */
[----:B------:R-:W-:Y:S01]  /*175a0*/  ISETP.GE.U32.AND P0, PT, R9, R4, PT ;  /* 0x000000040900720c */ /* 0x000fe20003f06070 */
[----:B0-----:R-:W-:-:S04]  /*175b0*/  IMAD.MOV R9, RZ, RZ, -R3 ;  /* 0x000000ffff097224 */ /* 0x001fc800078e0a03 */
[----:B------:R-:W-:-:S04]  /*175c0*/  IMAD R9, R9, R6, RZ ;  /* 0x0000000609097224 */ /* 0x000fc800078e02ff */
[----:B------:R-:W-:Y:S01]  /*175d0*/  IMAD.HI.U32 R4, R3, R9, R2 ;  /* 0x0000000903047227 */ /* 0x000fe200078e0002 */
[----:B------:R-:W-:-:S03]  /*175e0*/  LOP3.LUT R2, R0, R25, RZ, 0x3c, !PT ;  /* 0x0000001900027212 */ /* 0x000fc600078e3cff */
[----:B------:R-:W-:Y:S01]  /*175f0*/  @P0 VIADD R7, R7, 0x1 ;  /* 0x0000000107070836 */ /* 0x000fe20000000000 */
[----:B------:R-:W-:Y:S02]  /*17600*/  ISETP.GE.AND P2, PT, R2, RZ, PT ;  /* 0x000000ff0200720c */ /* 0x000fe40003f46270 */
[----:B------:R-:W-:-:S05]  /*17610*/  IABS R2, R5 ;  /* 0x0000000500027213 */ /* 0x000fca0000000000 */
[----:B------:R-:W-:-:S06]  /*17620*/  IMAD.MOV R2, RZ, RZ, -R2 ;  /* 0x000000ffff027224 */ /* 0x000fcc00078e0a02 */
[----:B------:R-:W-:Y:S01]  /*17630*/  @!P2 IMAD.MOV R7, RZ, RZ, -R7 ;  /* 0x000000ffff07a224 */ /* 0x000fe200078e0a07 */
[----:B------:R-:W-:-:S04]  /*17640*/  @!P1 LOP3.LUT R7, RZ, R25, RZ, 0x33, !PT ;  /* 0x00000019ff079212 */ /* 0x000fc800078e33ff */
[----:B------:R-:W-:-:S05]  /*17650*/  IABS R3, R7 ;  /* 0x0000000700037213 */ /* 0x000fca0000000000 */
        /* <DEDUP_REMOVED lines=9> */
[----:B------:R-:W-:-:S04]  /*176f0*/  IMAD.MOV R3, RZ, RZ, -R7 ;  /* 0x000000ffff037224 */ /* 0x000fc800078e0a07 */
[----:B------:R-:W-:-:S08]  /*17700*/  IMAD R3, R25, R3, R0 ;  /* 0x0000000319037224 */ /* 0x000fd000078e0200 */
[----:B------:R-:W-:-:S04]  /*17710*/  @P0 VIADD R4, R4, 0x1 ;  /* 0x0000000104040836 */ /* 0x000fc80000000000 */
[----:B------:R-:W-:Y:S01]  /*17720*/  @!P2 IMAD.MOV R4, RZ, RZ, -R4 ;  /* 0x000000ffff04a224 */ /* 0x000fe200078e0a04 */
[----:B------:R-:W-:-:S05]  /*17730*/  @!P1 LOP3.LUT R4, RZ, R5, RZ, 0x33, !PT ;  /* 0x00000005ff049212 */ /* 0x000fca00078e33ff */
[--C-:B------:R-:W-:Y:S02]  /*17740*/  IMAD.MOV R2, RZ, RZ, -R4.reuse ;  /* 0x000000ffff027224 */ /* 0x100fe400078e0a04 */
[C---:B------:R-:W-:Y:S02]  /*17750*/  IMAD R4, R5.reuse, 0x1000000, R4 ;  /* 0x0100000005047824 */ /* 0x040fe400078e0204 */
[----:B------:R-:W-:-:S04]  /*17760*/  IMAD R5, R5, R2, R7 ;  /* 0x0000000205057224 */ /* 0x000fc800078e0207 */
[----:B------:R-:W-:Y:S01]  /*17770*/  IMAD R26, R5, 0x10000, R4 ;  /* 0x00010000051a7824 */ /* 0x000fe200078e0204 */
[----:B------:R-:W-:Y:S06]  /*17780*/  BRA `(.L_x_1290) ;  /* 0x0000000000f07947 */ /* 0x000fec0003800000 */
.L_x_1289:
[----:B--2---:R-:W0:Y:S02]  /*17790*/  LDC.64 R2, c[0x0][0xc90] ;  /* 0x00032400ff027b82 */ /* 0x004e240000000a00 */
[----:B0-----:R-:W-:-:S05]  /*177a0*/  IMAD.WIDE R2, R27, 0x4, R2 ;  /* 0x000000041b027825 */ /* 0x001fca00078e0202 */
[----:B------:R0:W3:Y:S02]  /*177b0*/  LDG.E R6, desc[UR52][R2.64] ;  /* 0x0000003402067981 */ /* 0x0000e4000c1e1900 */
[----:B0-----:R-:W-:Y:S02]  /*177c0*/  IMAD.MOV.U32 R2, RZ, RZ, RZ ;  /* 0x000000ffff027224 */ /* 0x001fe400078e00ff */
[----:B---3--:R-:W-:-:S05]  /*177d0*/  IMAD R5, R25, R6, RZ ;  /* 0x0000000619057224 */ /* 0x008fca00078e02ff */
[----:B-1----:R-:W-:-:S04]  /*177e0*/  IABS R7, R5 ;  /* 0x0000000500077213 */ /* 0x002fc80000000000 */
[----:B------:R-:W0:Y:S08]  /*177f0*/  I2F.RP R8, R7 ;  /* 0x0000000700087306 */ /* 0x000e300000209400 */
[----:B0-----:R-:W0:Y:S02]  /*17800*/  MUFU.RCP R8, R8 ;  /* 0x0000000800087308 */ /* 0x001e240000001000 */
[----:B0-----:R-:W-:-:S06]  /*17810*/  VIADD R9, R8, 0xffffffe ;  /* 0x0ffffffe08097836 */ /* 0x001fcc0000000000 */
[----:B------:R-:W0:Y:S02]  /*17820*/  F2I.FTZ.U32.TRUNC.NTZ R3, R9 ;  /* 0x0000000900037305 */ /* 0x000e24000021f000 */
[----:B0-----:R-:W-:-:S04]  /*17830*/  IMAD.MOV R10, RZ, RZ, -R3 ;  /* 0x000000ffff0a7224 */ /* 0x001fc800078e0a03 */
[----:B------:R-:W-:Y:S01]  /*17840*/  IMAD R11, R10, R7, RZ ;  /* 0x000000070a0b7224 */ /* 0x000fe200078e02ff */
[----:B------:R-:W-:-:S03]  /*17850*/  IABS R10, R5 ;  /* 0x00000005000a7213 */ /* 0x000fc60000000000 */
[----:B------:R-:W-:Y:S01]  /*17860*/  IMAD.HI.U32 R2, R3, R11, R2 ;  /* 0x0000000b03027227 */ /* 0x000fe200078e0002 */
[----:B------:R-:W-:-:S03]  /*17870*/  IABS R3, R0 ;  /* 0x0000000000037213 */ /* 0x000fc60000000000 */
        /* <DEDUP_REMOVED lines=16> */
[----:B------:R-:W-:-:S03]  /*17980*/  IMAD R0, R5, R9, R0 ;  /* 0x0000000905007224 */ /* 0x000fc600078e0200 */
[----:B------:R-:W-:-:S04]  /*17990*/  VIADDMNMX R4, R3, R4, R6, PT ;  /* 0x0000000403047246 */ /* 0x000fc80003800106 */
[----:B------:R-:W-:-:S04]  /*179a0*/  IABS R6, R4 ;  /* 0x0000000400067213 */ /* 0x000fc80000000000 */
[----:B------:R-:W0:Y:S08]  /*179b0*/  I2F.RP R8, R6 ;  /* 0x0000000600087306 */ /* 0x000e300000209400 */
[----:B0-----:R-:W0:Y:S02]  /*179c0*/  MUFU.RCP R8, R8 ;  /* 0x0000000800087308 */ /* 0x001e240000001000 */
[----:B0-----:R-:W-:Y:S01]  /*179d0*/  VIADD R2, R8, 0xffffffe ;  /* 0x0ffffffe08027836 */ /* 0x001fe20000000000 */
[----:B------:R-:W-:-:S05]  /*179e0*/  IABS R8, R0 ;  /* 0x0000000000087213 */ /* 0x000fca0000000000 */
[----:B------:R0:W1:Y:S02]  /*179f0*/  F2I.FTZ.U32.TRUNC.NTZ R3, R2 ;  /* 0x0000000200037305 */ /* 0x000064000021f000 */
[----:B0-----:R-:W-:Y:S02]  /*17a00*/  IMAD.MOV.U32 R2, RZ, RZ, RZ ;  /* 0x000000ffff027224 */ /* 0x001fe400078e00ff */
[----:B-1----:R-:W-:-:S04]  /*17a10*/  IMAD.MOV R5, RZ, RZ, -R3 ;  /* 0x000000ffff057224 */ /* 0x002fc800078e0a03 */
[----:B------:R-:W-:-:S04]  /*17a20*/  IMAD R5, R5, R6, RZ ;  /* 0x0000000605057224 */ /* 0x000fc800078e02ff */
[----:B------:R-:W-:Y:S01]  /*17a30*/  IMAD.HI.U32 R3, R3, R5, R2 ;  /* 0x0000000503037227 */ /* 0x000fe200078e0002 */
[-C--:B------:R-:W-:Y:S02]  /*17a40*/  IABS R5, R4.reuse ;  /* 0x0000000400057213 */ /* 0x080fe40000000000 */
[----:B------:R-:W-:Y:S02]  /*17a50*/  LOP3.LUT R2, R0, R4, RZ, 0x3c, !PT ;  /* 0x0000000400027212 */ /* 0x000fe400078e3cff */
[----:B------:R-:W-:Y:S01]  /*17a60*/  IADD3 R0, R7, 0x1000000, R0 ;  /* 0x0100000007007810 */ /* 0x000fe20007ffe000 */
[----:B------:R-:W-:Y:S01]  /*17a70*/  IMAD.MOV R5, RZ, RZ, -R5 ;  /* 0x000000ffff057224 */ /* 0x000fe200078e0a05 */
[----:B------:R-:W-:Y:S01]  /*17a80*/  ISETP.GE.AND P2, PT, R2, RZ, PT ;  /* 0x000000ff0200720c */ /* 0x000fe20003f46270 */
        /* <DEDUP_REMOVED lines=9> */
[----:B------:R-:W-:Y:S01]  /*17b20*/  @!P1 LOP3.LUT R3, RZ, R4, RZ, 0x33, !PT ;  /* 0x00000004ff039212 */ /* 0x000fe200078e33ff */
[----:B------:R-:W-:-:S04]  /*17b30*/  IMAD.MOV R4, RZ, RZ, -R4 ;  /* 0x000000ffff047224 */ /* 0x000fc800078e0a04 */
[----:B------:R-:W-:-:S07]  /*17b40*/  IMAD R26, R3, R4, R0 ;  /* 0x00000004031a7224 */ /* 0x000fce00078e0200 */
.L_x_1290:
[----:B------:R-:W-:-:S05]  /*17b50*/  LOP3.LUT R0, RZ, R3, RZ, 0x33, !PT ;  /* 0x00000003ff007212 */ /* 0x000fca00078e33ff */
[----:B------:R-:W-:Y:S01]  /*17b60*/  IMAD.IADD R25, R25, 0x1, R0 ;  /* 0x0000000119197824 */ /* 0x000fe200078e0200 */
[----:B------:R-:W-:Y:S06]  /*17b70*/  BRA `(.L_x_1291) ;  /* 0x00000000001c7947 */ /* 0x000fec0003800000 */
.L_x_1283:
[----:B------:R-:W-:Y:S01]  /*17b80*/  UMOV UR4, URZ ;  /* 0x0000003f00047c82 */ /* 0x000fe20008000000 */
[----:B------:R-:W-:Y:S01]  /*17b90*/  UMOV UR5, URZ ;  /* 0x0000003f00057c82 */ /* 0x000fe20008000000 */
[----:B------:R-:W-:Y:S01]  /*17ba0*/  ULDC UR6, c[0x0][0xc3c] ;  /* 0x00030f0000067ab9 */ /* 0x000fe20000000800 */
[----:B------:R-:W-:Y:S02]  /*17bb0*/  IMAD.MOV.U32 R24, RZ, RZ, R0 ;  /* 0x000000ffff187224 */ /* 0x000fe400078e0000 */
[----:B------:R-:W-:Y:S02]  /*17bc0*/  IMAD.U32 R25, RZ, RZ, UR4 ;  /* 0x00000004ff197e24 */ /* 0x000fe4000f8e00ff */
[----:B------:R-:W-:Y:S02]  /*17bd0*/  IMAD.U32 R26, RZ, RZ, UR5 ;  /* 0x00000005ff1a7e24 */ /* 0x000fe4000f8e00ff */
[----:B------:R-:W-:-:S07]  /*17be0*/  IMAD.U32 R27, RZ, RZ, UR6 ;  /* 0x00000006ff1b7e24 */ /* 0x000fce000f8e00ff */
.L_x_1291:
[----:B------:R-:W0:Y:S01]  /*17bf0*/  S2R R0, SR_TID.X ;  /* 0x0000000000007919 */ /* 0x000e220000002100 */
[----:B------:R-:W-:Y:S05]  /*17c00*/  WARPSYNC.ALL ;  /* 0x0000000000007948 */ /* 0x000fea0003800000 */
[----:B------:R-:W-:Y:S01]  /*17c10*/  BAR.SYNC.DEFER_BLOCKING 0x4, 0x200 ;  /* 0x0108000000007b1d */ /* 0x000fe20000010000 */
[----:B0-----:R-:W-:-:S04]  /*17c20*/  LOP3.LUT R0, R0, 0x1f, RZ, 0xc0, !PT ;  /* 0x0000001f00007812 */ /* 0x001fc800078ec0ff */
[----:B------:R-:W-:-:S13]  /*17c30*/  ISETP.NE.AND P0, PT, R0, RZ, PT ;  /* 0x000000ff0000720c */ /* 0x000fda0003f05270 */
[----:B------:R-:W0:Y:S01]  /*17c40*/  @!P0 S2R R3, SR_CgaCtaId ;  /* 0x0000000000038919 */ /* 0x000e220000008800 */
[----:B------:R-:W-:-:S04]  /*17c50*/  @!P0 MOV R0, 0x400 ;  /* 0x0000040000008802 */ /* 0x000fc80000000f00 */
[----:B0-----:R-:W-:-:S05]  /*17c60*/  @!P0 LEA R17, R3, R0, 0x18 ;  /* 0x0000000003118211 */ /* 0x001fca00078ec0ff */
[----:B------:R0:W-:Y:S01]  /*17c70*/  @!P0 STS.128 [R17+0x2d8d0], R24 ;  /* 0x02d8d01811008388 */ /* 0x0001e20000000c00 */
[----:B------:R-:W-:Y:S06]  /*17c80*/  BAR.ARV 0x5, 0x200 ;  /* 0x0148000000007b1d */ /* 0x000fec0000002000 */
.L_x_1280:
[----:B------:R-:W-:Y:S02]  /*17c90*/  ULDC UR4, c[0x0][0xc3c] ;  /* 0x00030f0000047ab9 */ /* 0x000fe40000000800 */
[----:B----4-:R-:W-:-:S13]  /*17ca0*/  ISETP.GE.AND P0, PT, R27, UR4, PT ;  /* 0x000000041b007c0c */ /* 0x010fda000bf06270 */
[----:B------:R-:W-:Y:S05]  /*17cb0*/  @!P0 BRA `(.L_x_1292) ;  /* 0xffffffa000988947 */ /* 0x000fea000383ffff */
[----:B------:R-:W-:Y:S05]  /*17cc0*/  BSYNC B8 ;  /* 0x0000000000087941 */ /* 0x000fea0003800000 */
.L_x_1178:
[----:B--2---:R-:W2:Y:S01]  /*17cd0*/  LDL.LU R0, [R1+0x24] ;  /* 0x0000240001007983 */ /* 0x004ea20000300800 */
[----:B------:R-:W-:Y:S01]  /*17ce0*/  BSSY B0, `(.L_x_1293) ;  /* 0x000000b000007945 */ /* 0x000fe20003800000 */
[----:B0-----:R-:W0:Y:S01]  /*17cf0*/  S2R R5, SR_CgaCtaId ;  /* 0x0000000000057919 */ /* 0x001e220000008800 */
[----:B--2---:R-:W-:-:S05]  /*17d00*/  VIADD R0, R0, 0x1 ;  /* 0x0000000100007836 */ /* 0x004fca0000000000 */
[----:B------:R-:W-:-:S04]  /*17d10*/  LEA.HI R2, R0, R0, RZ, 0x1 ;  /* 0x0000000000027211 */ /* 0x000fc800078f08ff */
[----:B------:R-:W-:Y:S02]  /*17d20*/  LOP3.LUT R3, R2, 0xfffffffe, RZ, 0xc0, !PT ;  /* 0xfffffffe02037812 */ /* 0x000fe400078ec0ff */
[----:B------:R-:W-:-:S03]  /*17d30*/  MOV R2, 0x400 ;  /* 0x0000040000027802 */ /* 0x000fc60000000f00 */
[----:B------:R-:W-:Y:S01]  /*17d40*/  IMAD.IADD R0, R0, 0x1, -R3 ;  /* 0x0000000100007824 */ /* 0x000fe200078e0a03 */
[----:B0-----:R-:W-:-:S04]  /*17d50*/  LEA R9, R5, R2, 0x18 ;  /* 0x0000000205097211 */ /* 0x001fc800078ec0ff */
[----:B------:R-:W-:-:S04]  /*17d60*/  SHF.L.U32 R0, R0, 0x1f, RZ ;  /* 0x0000001f00007819 */ /* 0x000fc800000006ff */
[----:B------:R-:W0:Y:S02]  /*17d70*/  SYNCS.PHASECHK.TRANS64.TRYWAIT P0, [R9+URZ+0x2d820], R0 ;  /* 0x02d82000090075a7 */ /* 0x000e24000800017f */
[----:B0-----:R-:W-:Y:S05]  /*17d80*/  @!P0 BRA `(.L_x_1294) ;  /* 0x0000001c00308947 */ /* 0x001fea0003800000 */
.L_x_1359:
[----:B------:R-:W-:Y:S05]  /*17d90*/  BSYNC B0 ;  /* 0x0000000000007941 */ /* 0x000fea0003800000 */
.L_x_1293:
[----:B------:R-:W-:-:S03]  /*17da0*/  UMOV UR4, 0xffffffff ;  /* 0xffffffff00047882 */ /* 0x000fc60000000000 */
[----:B------:R-:W-:Y:S05]  /*17db0*/  BRA.DIV UR4, `(.L_x_1295) ;  /* 0x0000001e04387947 */ /* 0x000fea000b800000 */
[----:B0-----:R-:W0:Y:S02]  /*17dc0*/  S2R R0, SR_TID.X ;  /* 0x0000000000007919 */ /* 0x001e240000002100 */
[----:B0-----:R-:W-:-:S04]  /*17dd0*/  SHF.R.U32.HI R0, RZ, 0x5, R0 ;  /* 0x00000005ff007819 */ /* 0x001fc80000011600 */
[----:B------:R-:W-:-:S05]  /*17de0*/  LOP3.LUT R0, R0, 0x3, RZ, 0xc0, !PT ;  /* 0x0000000300007812 */ /* 0x000fca00078ec0ff */
[----:B------:R0:W2:Y:S02]  /*17df0*/  SHFL.IDX PT, R14, R0, RZ, 0x1f ;  /* 0x00001fff000e7589 */ /* 0x0000a400000e0000 */
.L_x_1362:
[----:B--2---:R-:W-:Y:S01]  /*17e00*/  ISETP.NE.AND P0, PT, R14, RZ, PT ;  /* 0x000000ff0e00720c */ /* 0x004fe20003f05270 */
[----:B------:R-:W-:-:S12]  /*17e10*/  BSSY B0, `(.L_x_1296) ;  /* 0x0000024000007945 */ /* 0x000fd80003800000 */
[----:B------:R-:W-:Y:S05]  /*17e20*/  @P0 BRA `(.L_x_1297) ;  /* 0x0000000000880947 */ /* 0x000fea0003800000 */
[----:B------:R-:W-:-:S03]  /*17e30*/  UMOV UR4, 0xffffffff ;  /* 0xffffffff00047882 */ /* 0x000fc60000000000 */
[----:B------:R-:W-:Y:S05]  /*17e40*/  BRA.DIV UR4, `(.L_x_1298) ;  /* 0x0000001e04487947 */ /* 0x000fea000b800000 */
[----:B------:R-:W-:-:S13]  /*17e50*/  ELECT P6, URZ, PT ;  /* 0x00000000003f782f */ /* 0x000fda00038c0000 */
.L_x_1365:
[----:B------:R-:W-:Y:S05]  /*17e60*/  @!P6 BRA `(.L_x_1297) ;  /* 0x000000000078e947 */ /* 0x000fea0003800000 */
[----:B------:R-:W-:-:S06]  /*17e70*/  ULOP3.LUT UR4, UR36, 0x2, URZ, 0xfc, !UPT ;  /* 0x0000000224047892 */ /* 0x000fcc000f8efc3f */
[----:B0-----:R-:W-:-:S05]  /*17e80*/  IMAD.U32 R0, RZ, RZ, UR4 ;  /* 0x00000004ff007e24 */ /* 0x001fca000f8e00ff */
[----:B------:R-:W-:-:S13]  /*17e90*/  ISETP.NE.AND P2, PT, R0, 0x3, PT ;  /* 0x000000030000780c */ /* 0x000fda0003f45270 */
[----:B------:R-:W-:Y:S05]  /*17ea0*/  @!P2 BRA `(.L_x_1299) ;  /* 0x000000000004a947 */ /* 0x000fea0003800000 */
[----:B------:R-:W-:Y:S01]  /*17eb0*/  BPT.TRAP 0x1 ;  /* 0x000000040000795c */ /* 0x000fe20000300000 */
.L_x_1299:
[----:B------:R-:W-:Y:S01]  /*17ec0*/  VIADD R3, R9, 0x2d840 ;  /* 0x0002d84009037836 */ /* 0x000fe20000000000 */
[----:B------:R-:W-:Y:S01]  /*17ed0*/  SHF.L.U32 R2, R28, 0x1f, RZ ;  /* 0x0000001f1c027819 */ /* 0x000fe200000006ff */
[C---:B------:R-:W-:Y:S02]  /*17ee0*/  VIADD R0, R18.reuse, 0x1 ;  /* 0x0000000112007836 */ /* 0x040fe40000000000 */
[----:B------:R-:W-:-:S03]  /*17ef0*/  IMAD R7, R18, 0x8, R3 ;  /* 0x0000000812077824 */ /* 0x000fc600078e0203 */
[C---:B------:R-:W-:Y:S01]  /*17f00*/  ISETP.NE.AND P1, PT, R0.reuse, 0x2, PT ;  /* 0x000000020000780c */ /* 0x040fe20003f25270 */
[----:B------:R-:W0:Y:S03]  /*17f10*/  SYNCS.PHASECHK.TRANS64.TRYWAIT P0, [R7+URZ], R2 ;  /* 0x00000002070075a7 */ /* 0x000e26000800017f */
[----:B------:R-:W-:Y:S02]  /*17f20*/  SEL R5, RZ, 0x1, P1 ;  /* 0x00000001ff057807 */ /* 0x000fe40000800000 */
[----:B-1----:R-:W-:Y:S02]  /*17f30*/  SEL R4, R0, RZ, P1 ;  /* 0x000000ff00047207 */ /* 0x002fe40000800000 */
[----:B------:R-:W-:-:S03]  /*17f40*/  LOP3.LUT R0, R28, R5, RZ, 0x3c, !PT ;  /* 0x000000051c007212 */ /* 0x000fc600078e3cff */
[----:B------:R-:W-:Y:S01]  /*17f50*/  IMAD R3, R4, 0x8, R3 ;  /* 0x0000000804037824 */ /* 0x000fe200078e0203 */
[----:B------:R-:W-:Y:S01]  /*17f60*/  SHF.L.U32 R0, R0, 0x1f, RZ ;  /* 0x0000001f00007819 */ /* 0x000fe200000006ff */
[----:B0-----:R-:W-:Y:S06]  /*17f70*/  @!P0 BRA `(.L_x_1300) ;  /* 0x0000001c001c8947 */ /* 0x001fec0003800000 */
.L_x_1366:
[----:B------:R-:W1:Y:S02]  /*17f80*/  SYNCS.PHASECHK.TRANS64.TRYWAIT P0, [R3+URZ], R0 ;  /* 0x00000000030075a7 */ /* 0x000e64000800017f */
[----:B-1----:R-:W-:Y:S05]  /*17f90*/  @!P0 BRA `(.L_x_1301) ;  /* 0x0000001c00288947 */ /* 0x002fea0003800000 */
.L_x_1367:
[----:B------:R-:W-:Y:S05]  /*17fa0*/  @!P2 BRA `(.L_x_1302) ;  /* 0x000000000004a947 */ /* 0x000fea0003800000 */
[----:B------:R-:W-:Y:S01]  /*17fb0*/  BPT.TRAP 0x1 ;  /* 0x000000040000795c */ /* 0x000fe20000300000 */
.L_x_1302:
[----:B-1----:R-:W-:-:S04]  /*17fc0*/  VIADD R3, R9, 0x2d860 ;  /* 0x0002d86009037836 */ /* 0x002fc80000000000 */
[----:B------:R-:W-:-:S04]  /*17fd0*/  IMAD R5, R18, 0x8, R3 ;  /* 0x0000000812057824 */ /* 0x000fc800078e0203 */
[----:B------:R-:W1:Y:S02]  /*17fe0*/  SYNCS.PHASECHK.TRANS64.TRYWAIT P0, [R5+URZ], R2 ;  /* 0x00000002050075a7 */ /* 0x000e64000800017f */
[----:B-1----:R-:W-:Y:S05]  /*17ff0*/  @!P0 BRA `(.L_x_1303) ;  /* 0x0000001c00248947 */ /* 0x002fea0003800000 */
.L_x_1368:
[----:B------:R-:W-:-:S07]  /*18000*/  IMAD R3, R4, 0x8, R3 ;  /* 0x0000000804037824 */ /* 0x000fce00078e0203 */
.L_x_1304:
[----:B--2---:R2:W4:Y:S02]  /*18010*/  SYNCS.PHASECHK.TRANS64.TRYWAIT P0, [R3+URZ], R0 ;  /* 0x00000000030075a7 */ /* 0x004524000800017f */
[----:B----4-:R-:W-:Y:S05]  /*18020*/  @!P0 NANOSLEEP.SYNCS 0x989680 ;  /* 0x009896800000895d */ /* 0x010fea0003900000 */
[----:B------:R-:W4:Y:S02]  /*18030*/  @!P0 SYNCS.PHASECHK.TRANS64 P0, [R3+URZ], R0 ;  /* 0x00000000030085a7 */ /* 0x000f24000800007f */
[----:B----4-:R-:W-:Y:S05]  /*18040*/  @!P0 BRA `(.L_x_1304) ;  /* 0xfffffffc00f08947 */ /* 0x010fea000383ffff */
.L_x_1297:
[----:B------:R-:W-:Y:S05]  /*18050*/  BSYNC B0 ;  /* 0x0000000000007941 */ /* 0x000fea0003800000 */
.L_x_1296:
[----:B------:R-:W-:Y:S05]  /*18060*/  EXIT ;  /* 0x000000000000794d */ /* 0x000fea0003800000 */
.L_x_1085:
[----:B0-----:R-:W-:-:S04]  /*18070*/  IMAD.U32 R3, RZ, RZ, UR42 ;  /* 0x0000002aff037e24 */ /* 0x001fc8000f8e00ff */
[----:B------:R0:W1:Y:S03]  /*18080*/  SYNCS.PHASECHK.TRANS64.TRYWAIT P1, [R3+URZ+0x2d800], R0 ;  /* 0x02d80000030075a7 */ /* 0x000066000802017f */
[----:B-1----:R-:W-:Y:S05]  /*18090*/  @!P1 NANOSLEEP.SYNCS 0x989680 ;  /* 0x009896800000995d */ /* 0x002fea0003900000 */
[----:B------:R-:W1:Y:S02]  /*180a0*/  @!P1 SYNCS.PHASECHK.TRANS64 P1, [R3+URZ+0x2d800], R0 ;  /* 0x02d80000030095a7 */ /* 0x000e64000802007f */
[----:B-1----:R-:W-:Y:S05]  /*180b0*/  @!P1 BRA `(.L_x_1085) ;  /* 0xfffffffc00ec9947 */ /* 0x002fea000383ffff */
[----:B------:R-:W-:Y:S05]  /*180c0*/  BRA `(.L_x_1305) ;  /* 0xfffffea0002c7947 */ /* 0x000fea000383ffff */
.L_x_1089:
[----:B-1----:R1:W2:Y:S02]  /*180d0*/  SYNCS.PHASECHK.TRANS64.TRYWAIT P2, [R3+URZ+0x2d830], R0 ;  /* 0x02d83000030075a7 */ /* 0x0022a4000804017f */
[----:B--2---:R-:W-:Y:S05]  /*180e0*/  @!P2 NANOSLEEP.SYNCS 0x989680 ;  /* 0x009896800000a95d */ /* 0x004fea0003900000 */
[----:B------:R-:W2:Y:S02]  /*180f0*/  @!P2 SYNCS.PHASECHK.TRANS64 P2, [R3+URZ+0x2d830], R0 ;  /* 0x02d830000300a5a7 */ /* 0x000ea4000804007f */
[----:B--2---:R-:W-:Y:S05]  /*18100*/  @!P2 BRA `(.L_x_1089) ;  /* 0xfffffffc00f0a947 */ /* 0x004fea000383ffff */
[----:B------:R-:W-:Y:S05]  /*18110*/  BRA `(.L_x_1088) ;  /* 0xfffffea000507947 */ /* 0x000fea000383ffff */
.L_x_1105:
[----:B-1----:R-:W-:-:S04]  /*18120*/  IMAD.U32 R7, RZ, RZ, UR6 ;  /* 0x00000006ff077e24 */ /* 0x002fc8000f8e00ff */
[----:B------:R1:W2:Y:S03]  /*18130*/  SYNCS.PHASECHK.TRANS64.TRYWAIT P2, [R7+URZ+0x2d830], R6 ;  /* 0x02d83006070075a7 */ /* 0x0002a6000804017f */
[----:B--2---:R-:W-:Y:S05]  /*18140*/  @!P2 NANOSLEEP.SYNCS 0x989680 ;  /* 0x009896800000a95d */ /* 0x004fea0003900000 */
[----:B------:R-:W2:Y:S02]  /*18150*/  @!P2 SYNCS.PHASECHK.TRANS64 P2, [R7+URZ+0x2d830], R6 ;  /* 0x02d830060700a5a7 */ /* 0x000ea4000804007f */
[----:B--2---:R-:W-:Y:S05]  /*18160*/  @!P2 BRA `(.L_x_1105) ;  /* 0xfffffffc00eca947 */ /* 0x004fea000383ffff */
[----:B------:R-:W-:Y:S05]  /*18170*/  BRA `(.L_x_1102) ;  /* 0xfffffed400347947 */ /* 0x000fea000383ffff */
.L_x_1109:
[----:B-1----:R-:W-:-:S04]  /*18180*/  IMAD.U32 R7, RZ, RZ, UR6 ;  /* 0x00000006ff077e24 */ /* 0x002fc8000f8e00ff */
[----:B------:R1:W2:Y:S03]  /*18190*/  SYNCS.PHASECHK.TRANS64.TRYWAIT P2, [R7+URZ+0x2d850], R6 ;  /* 0x02d85006070075a7 */ /* 0x0002a6000804017f */
[----:B--2---:R-:W-:Y:S05]  /*181a0*/  @!P2 NANOSLEEP.SYNCS 0x989680 ;  /* 0x009896800000a95d */ /* 0x004fea0003900000 */
[----:B------:R-:W2:Y:S02]  /*181b0*/  @!P2 SYNCS.PHASECHK.TRANS64 P2, [R7+URZ+0x2d850], R6 ;  /* 0x02d850060700a5a7 */ /* 0x000ea4000804007f */
[----:B--2---:R-:W-:Y:S05]  /*181c0*/  @!P2 BRA `(.L_x_1109) ;  /* 0xfffffffc00eca947 */ /* 0x004fea000383ffff */
[----:B------:R-:W-:Y:S05]  /*181d0*/  BRA `(.L_x_1106) ;  /* 0xfffffed400d47947 */ /* 0x000fea000383ffff */
.L_x_1126:
[----:B--2---:R-:W-:-:S04]  /*181e0*/  IMAD.U32 R5, RZ, RZ, UR6 ;  /* 0x00000006ff057e24 */ /* 0x004fc8000f8e00ff */
[----:B------:R2:W4:Y:S03]  /*181f0*/  SYNCS.PHASECHK.TRANS64.TRYWAIT P2, [R5+URZ+0x2d830], R0 ;  /* 0x02d83000050075a7 */ /* 0x000526000804017f */
[----:B----4-:R-:W-:Y:S05]  /*18200*/  @!P2 NANOSLEEP.SYNCS 0x989680 ;  /* 0x009896800000a95d */ /* 0x010fea0003900000 */
[----:B------:R-:W4:Y:S02]  /*18210*/  @!P2 SYNCS.PHASECHK.TRANS64 P2, [R5+URZ+0x2d830], R0 ;  /* 0x02d830000500a5a7 */ /* 0x000f24000804007f */
[----:B----4-:R-:W-:Y:S05]  /*18220*/  @!P2 BRA `(.L_x_1126) ;  /* 0xfffffffc00eca947 */ /* 0x010fea000383ffff */
[----:B------:R-:W-:Y:S05]  /*18230*/  BRA `(.L_x_1123) ;  /* 0xffffff08000c7947 */ /* 0x000fea000383ffff */
.L_x_1130:
[----:B-1----:R-:W-:-:S04]  /*18240*/  IMAD.U32 R5, RZ, RZ, UR6 ;  /* 0x00000006ff057e24 */ /* 0x002fc8000f8e00ff */
[----:B------:R1:W2:Y:S03]  /*18250*/  SYNCS.PHASECHK.TRANS64.TRYWAIT P2, [R5+URZ+0x2d850], R0 ;  /* 0x02d85000050075a7 */ /* 0x0002a6000804017f */
[----:B--2---:R-:W-:Y:S05]  /*18260*/  @!P2 NANOSLEEP.SYNCS 0x989680 ;  /* 0x009896800000a95d */ /* 0x004fea0003900000 */
[----:B------:R-:W2:Y:S02]  /*18270*/  @!P2 SYNCS.PHASECHK.TRANS64 P2, [R5+URZ+0x2d850], R0 ;  /* 0x02d850000500a5a7 */ /* 0x000ea4000804007f */
[----:B--2---:R-:W-:Y:S05]  /*18280*/  @!P2 BRA `(.L_x_1130) ;  /* 0xfffffffc00eca947 */ /* 0x004fea000383ffff */
[----:B------:R-:W-:Y:S05]  /*18290*/  BRA `(.L_x_1127) ;  /* 0xffffff0800ac7947 */ /* 0x000fea000383ffff */
.L_x_1136:
[----:B-1----:R-:W-:-:S04]  /*182a0*/  IMAD.U32 R5, RZ, RZ, UR6 ;  /* 0x00000006ff057e24 */ /* 0x002fc8000f8e00ff */
[----:B------:R1:W2:Y:S03]  /*182b0*/  SYNCS.PHASECHK.TRANS64.TRYWAIT P2, [R5+URZ+0x2d830], R0 ;  /* 0x02d83000050075a7 */ /* 0x0002a6000804017f */
[----:B--2---:R-:W-:Y:S05]  /*182c0*/  @!P2 NANOSLEEP.SYNCS 0x989680 ;  /* 0x009896800000a95d */ /* 0x004fea0003900000 */
[----:B------:R-:W2:Y:S02]  /*182d0*/  @!P2 SYNCS.PHASECHK.TRANS64 P2, [R5+URZ+0x2d830], R0 ;  /* 0x02d830000500a5a7 */ /* 0x000ea4000804007f */
[----:B--2---:R-:W-:Y:S05]  /*182e0*/  @!P2 BRA `(.L_x_1136) ;  /* 0xfffffffc00eca947 */ /* 0x004fea000383ffff */
[----:B------:R-:W-:Y:S05]  /*182f0*/  BRA `(.L_x_1133) ;  /* 0xffffff2800147947 */ /* 0x000fea000383ffff */
.L_x_1140:
[----:B-1----:R-:W-:-:S04]  /*18300*/  IMAD.U32 R5, RZ, RZ, UR6 ;  /* 0x00000006ff057e24 */ /* 0x002fc8000f8e00ff */
[----:B------:R1:W2:Y:S03]  /*18310*/  SYNCS.PHASECHK.TRANS64.TRYWAIT P2, [R5+URZ+0x2d850], R0 ;  /* 0x02d85000050075a7 */ /* 0x0002a6000804017f */
[----:B--2---:R-:W-:Y:S05]  /*18320*/  @!P2 NANOSLEEP.SYNCS 0x989680 ;  /* 0x009896800000a95d */ /* 0x004fea0003900000 */
[----:B------:R-:W2:Y:S02]  /*18330*/  @!P2 SYNCS.PHASECHK.TRANS64 P2, [R5+URZ+0x2d850], R0 ;  /* 0x02d850000500a5a7 */ /* 0x000ea4000804007f */
[----:B--2---:R-:W-:Y:S05]  /*18340*/  @!P2 BRA `(.L_x_1140) ;  /* 0xfffffffc00eca947 */ /* 0x004fea000383ffff */
[----:B------:R-:W-:Y:S05]  /*18350*/  BRA `(.L_x_1137) ;  /* 0xffffff2800b47947 */ /* 0x000fea000383ffff */
.L_x_1153:
[----:B------:R-:W-:-:S04]  /*18360*/  IMAD.U32 R7, RZ, RZ, UR9 ;  /* 0x00000009ff077e24 */ /* 0x000fc8000f8e00ff */
[----:B------:R0:W0:Y:S03]  /*18370*/  SYNCS.PHASECHK.TRANS64.TRYWAIT P0, [R7+URZ+0x2d850], R2 ;  /* 0x02d85002070075a7 */ /* 0x000026000800017f */
[----:B0-----:R-:W-:Y:S05]  /*18380*/  @!P0 NANOSLEEP.SYNCS 0x989680 ;  /* 0x009896800000895d */ /* 0x001fea0003900000 */
[----:B------:R-:W0:Y:S02]  /*18390*/  @!P0 SYNCS.PHASECHK.TRANS64 P0, [R7+URZ+0x2d850], R2 ;  /* 0x02d85002070085a7 */ /* 0x000e24000800007f */
[----:B0-----:R-:W-:Y:S05]  /*183a0*/  @!P0 BRA `(.L_x_1153) ;  /* 0xfffffffc00ec8947 */ /* 0x001fea000383ffff */
[----:B------:R-:W-:Y:S05]  /*183b0*/  BRA `(.L_x_1152) ;  /* 0xffffff5400f47947 */ /* 0x000fea000383ffff */
.L_x_1200:
[----:B------:R-:W3:Y:S01]  /*183c0*/  S2R R20, SR_TID.X ;  /* 0x0000000000147919 */ /* 0x000ee20000002100 */
[----:B------:R-:W-:Y:S01]  /*183d0*/  BSSY B0, `(.L_x_1306) ;  /* 0x000000a000007945 */ /* 0x000fe20003800000 */
[----:B--2---:R-:W-:Y:S02]  /*183e0*/  IMAD.MOV.U32 R12, RZ, RZ, RZ ;  /* 0x000000ffff0c7224 */ /* 0x004fe400078e00ff */
[----:B0-----:R-:W-:Y:S02]  /*183f0*/  IMAD.MOV.U32 R11, RZ, RZ, 0x1f ;  /* 0x0000001fff0b7424 */ /* 0x001fe400078e00ff */
[----:B------:R-:W-:Y:S01]  /*18400*/  IMAD.MOV.U32 R15, RZ, RZ, -0x1 ;  /* 0xffffffffff0f7424 */ /* 0x000fe200078e00ff */
[----:B---3--:R-:W-:-:S04]  /*18410*/  SHF.R.U32.HI R20, RZ, 0x5, R20 ;  /* 0x00000005ff147819 */ /* 0x008fc80000011614 */
[----:B------:R-:W-:-:S05]  /*18420*/  LOP3.LUT R20, R20, 0x3, RZ, 0xc0, !PT ;  /* 0x0000000314147812 */ /* 0x000fca00078ec0ff */
[----:B------:R-:W-:-:S07]  /*18430*/  IMAD.MOV.U32 R13, RZ, RZ, R20 ;  /* 0x000000ffff0d7224 */ /* 0x000fce00078e0014 */
[----:B-1----:R-:W-:Y:S05]  /*18440*/  WARPSYNC.COLLECTIVE R15, `(.L_x_1307) ;  /* 0x000000000f087348 */ /* 0x002fea0003c00000 */
[----:B------:R0:W2:Y:S02]  /*18450*/  SHFL.IDX P6, R14, R13, R12, R11 ;  /* 0x0000000c0d0e7389 */ /* 0x0000a400000c000b */
[----:B012---:R-:W-:Y:S01]  /*18460*/  ENDCOLLECTIVE ;  /* 0x000000000000791b */ /* 0x007fe20003800000 */
.L_x_1307:
[----:B------:R-:W-:Y:S05]  /*18470*/  BSYNC B0 ;  /* 0x0000000000007941 */ /* 0x000fea0003800000 */
.L_x_1306:
[----:B------:R-:W-:Y:S05]  /*18480*/  BRA `(.L_x_1308) ;  /* 0xffffffac00087947 */ /* 0x000fea000383ffff */
.L_x_1202:
[----:B------:R-:W-:Y:S01]  /*18490*/  BSSY B0, `(.L_x_1309) ;  /* 0x0000006000007945 */ /* 0x000fe20003800000 */
[----:B------:R-:W-:-:S07]  /*184a0*/  IMAD.MOV.U32 R15, RZ, RZ, -0x1 ;  /* 0xffffffffff0f7424 */ /* 0x000fce00078e00ff */
[----:B0123--:R-:W-:Y:S05]  /*184b0*/  WARPSYNC.COLLECTIVE R15, `(.L_x_1310) ;  /* 0x000000000f0c7348 */ /* 0x00ffea0003c00000 */
[----:B------:R-:W-:Y:S02]  /*184c0*/  ELECT P6, UR62, PT ;  /* 0x00000000003e782f */ /* 0x000fe400038c0000 */
[----:B------:R-:W-:Y:S01]  /*184d0*/  MOV R14, UR62 ;  /* 0x0000003e000e7c02 */ /* 0x000fe20008000f00 */
[----:B0123--:R-:W-:Y:S10]  /*184e0*/  ENDCOLLECTIVE ;  /* 0x000000000000791b */ /* 0x00fff40003800000 */
.L_x_1310:
[----:B------:R-:W-:Y:S05]  /*184f0*/  BSYNC B0 ;  /* 0x0000000000007941 */ /* 0x000fea0003800000 */
.L_x_1309:
[----:B------:R-:W-:Y:S05]  /*18500*/  BRA `(.L_x_1311) ;  /* 0xffffffac00107947 */ /* 0x000fea000383ffff */
.L_x_1204:
[----:B---3--:R3:W4:Y:S02]  /*18510*/  SYNCS.PHASECHK.TRANS64.TRYWAIT P0, [R0+URZ+0x2d840], R2 ;  /* 0x02d84002000075a7 */ /* 0x008724000800017f */
[----:B----4-:R-:W-:Y:S05]  /*18520*/  @!P0 NANOSLEEP.SYNCS 0x989680 ;  /* 0x009896800000895d */ /* 0x010fea0003900000 */
[----:B------:R-:W4:Y:S02]  /*18530*/  @!P0 SYNCS.PHASECHK.TRANS64 P0, [R0+URZ+0x2d840], R2 ;  /* 0x02d84002000085a7 */ /* 0x000f24000800007f */
[----:B----4-:R-:W-:Y:S05]  /*18540*/  @!P0 BRA `(.L_x_1204) ;  /* 0xfffffffc00f08947 */ /* 0x010fea000383ffff */
[----:B------:R-:W-:Y:S05]  /*18550*/  BRA `(.L_x_1312) ;  /* 0xffffffac00607947 */ /* 0x000fea000383ffff */
.L_x_1208:
[----:B------:R-:W2:Y:S01]  /*18560*/  LDL.LU R11, [R1+0xc] ;  /* 0x00000c00010b7983 */ /* 0x000ea20000300800 */
[----:B------:R-:W-:Y:S02]  /*18570*/  IMAD.MOV.U32 R13, RZ, RZ, R4 ;  /* 0x000000ffff0d7224 */ /* 0x000fe400078e0004 */
[----:B------:R-:W-:Y:S01]  /*18580*/  IMAD.MOV.U32 R12, RZ, RZ, RZ ;  /* 0x000000ffff0c7224 */ /* 0x000fe200078e00ff */
[----:B------:R-:W0:Y:S01]  /*18590*/  S2R R0, SR_TID.X ;  /* 0x0000000000007919 */ /* 0x000e220000002100 */
[----:B------:R-:W-:Y:S01]  /*185a0*/  IMAD.MOV.U32 R15, RZ, RZ, -0x1 ;  /* 0xffffffffff0f7424 */ /* 0x000fe200078e00ff */
[----:B0-----:R-:W-:-:S04]  /*185b0*/  LOP3.LUT R0, R0, 0x7f, RZ, 0xc0, !PT ;  /* 0x0000007f00007812 */ /* 0x001fc800078ec0ff */
[----:B------:R-:W-:-:S05]  /*185c0*/  SHF.R.U32.HI R0, RZ, 0x2, R0 ;  /* 0x00000002ff007819 */ /* 0x000fca0000011600 */
[----:B------:R-:W-:-:S04]  /*185d0*/  IMAD.IADD R0, R0, 0x1, R10 ;  /* 0x0000000100007824 */ /* 0x000fc800078e020a */
[----:B------:R-:W-:Y:S02]  /*185e0*/  VIADD R10, R0, 0x20 ;  /* 0x00000020000a7836 */ /* 0x000fe40000000000 */
[----:B--2---:R-:W-:Y:S02]  /*185f0*/  IMAD R5, R11, R9, RZ ;  /* 0x000000090b057224 */ /* 0x004fe400078e02ff */
[----:B------:R-:W-:-:S03]  /*18600*/  IMAD.MOV.U32 R11, RZ, RZ, 0x1c1f ;  /* 0x00001c1fff0b7424 */ /* 0x000fc600078e00ff */
[----:B------:R-:W-:-:S13]  /*18610*/  ISETP.GE.AND P4, PT, R0, R5, PT ;  /* 0x000000050000720c */ /* 0x000fda0003f86270 */
[----:B-----5:R-:W-:Y:S05]  /*18620*/  WARPSYNC.COLLECTIVE R15, `(.L_x_1313) ;  /* 0x000000000f087348 */ /* 0x020fea0003c00000 */
[----:B------:R0:W1:Y:S02]  /*18630*/  SHFL.IDX P6, R14, R13, R12, R11 ;  /* 0x0000000c0d0e7389 */ /* 0x00006400000c000b */
[----:B01---5:R-:W-:Y:S01]  /*18640*/  ENDCOLLECTIVE ;  /* 0x000000000000791b */ /* 0x023fe20003800000 */
.L_x_1313:
[----:B------:R-:W-:Y:S02]  /*18650*/  IMAD.MOV.U32 R13, RZ, RZ, R6 ;  /* 0x000000ffff0d7224 */ /* 0x000fe400078e0006 */
[----:B------:R-:W-:-:S07]  /*18660*/  IMAD.MOV.U32 R2, RZ, RZ, R14 ;  /* 0x000000ffff027224 */ /* 0x000fce00078e000e */
[----:B------:R-:W-:Y:S05]  /*18670*/  WARPSYNC.COLLECTIVE R15, `(.L_x_1314) ;  /* 0x000000000f087348 */ /* 0x000fea0003c00000 */
[----:B------:R0:W1:Y:S02]  /*18680*/  SHFL.IDX P6, R14, R13, R12, R11 ;  /* 0x0000000c0d0e7389 */ /* 0x00006400000c000b */
[----:B01----:R-:W-:Y:S01]  /*18690*/  ENDCOLLECTIVE ;  /* 0x000000000000791b */ /* 0x003fe20003800000 */
.L_x_1314:
[----:B------:R-:W-:Y:S02]  /*186a0*/  IMAD.MOV.U32 R13, RZ, RZ, R4 ;  /* 0x000000ffff0d7224 */ /* 0x000fe400078e0004 */
[----:B------:R-:W-:Y:S02]  /*186b0*/  IMAD.MOV.U32 R12, RZ, RZ, 0x1 ;  /* 0x00000001ff0c7424 */ /* 0x000fe400078e00ff */
[----:B------:R-:W-:-:S07]  /*186c0*/  IMAD.MOV.U32 R3, RZ, RZ, R14 ;  /* 0x000000ffff037224 */ /* 0x000fce00078e000e */
[----:B------:R-:W-:Y:S05]  /*186d0*/  WARPSYNC.COLLECTIVE R15, `(.L_x_1315) ;  /* 0x000000000f087348 */ /* 0x000fea0003c00000 */
[----:B------:R0:W1:Y:S02]  /*186e0*/  SHFL.IDX P6, R14, R13, R12, R11 ;  /* 0x0000000c0d0e7389 */ /* 0x00006400000c000b */
[----:B01----:R-:W-:Y:S01]  /*186f0*/  ENDCOLLECTIVE ;  /* 0x000000000000791b */ /* 0x003fe20003800000 */
.L_x_1315:
[----:B------:R-:W-:-:S05]  /*18700*/  @!P4 LEA R3, P3, R21, R3, 0x1 ;  /* 0x000000031503c211 */ /* 0x000fca00078608ff */
[----:B------:R-:W-:Y:S01]  /*18710*/  @!P4 IMAD.X R2, RZ, RZ, R2, P3 ;  /* 0x000000ffff02c224 */ /* 0x000fe200018e0602 */
[----:B------:R-:W-:-:S04]  /*18720*/  ISETP.GE.AND P3, PT, R10, R5, PT ;  /* 0x000000050a00720c */ /* 0x000fc80003f66270 */
        /* <DEDUP_REMOVED lines=10> */
[----:B0-----:R-:W-:-:S07]  /*187d0*/  IMAD.MOV.U32 R2, RZ, RZ, R14 ;  /* 0x000000ffff027224 */ /* 0x001fce00078e000e */
[----:B------:R-:W-:Y:S05]  /*187e0*/  WARPSYNC.COLLECTIVE R15, `(.L_x_1316) ;  /* 0x000000000f087348 */ /* 0x000fea0003c00000 */
[----:B------:R0:W1:Y:S02]  /*187f0*/  SHFL.IDX P6, R14, R13, R12, R11 ;  /* 0x0000000c0d0e7389 */ /* 0x00006400000c000b */
[----:B01----:R-:W-:Y:S01]  /*18800*/  ENDCOLLECTIVE ;  /* 0x000000000000791b */ /* 0x003fe20003800000 */
.L_x_1316:
[----:B------:R-:W-:Y:S02]  /*18810*/  IMAD.MOV.U32 R13, RZ, RZ, R4 ;  /* 0x000000ffff0d7224 */ /* 0x000fe400078e0004 */
[----:B------:R-:W-:Y:S02]  /*18820*/  IMAD.MOV.U32 R12, RZ, RZ, 0x2 ;  /* 0x00000002ff0c7424 */ /* 0x000fe400078e00ff */
[----:B------:R-:W-:-:S07]  /*18830*/  IMAD.MOV.U32 R3, RZ, RZ, R14 ;  /* 0x000000ffff037224 */ /* 0x000fce00078e000e */
[----:B------:R-:W-:Y:S05]  /*18840*/  WARPSYNC.COLLECTIVE R15, `(.L_x_1317) ;  /* 0x000000000f087348 */ /* 0x000fea0003c00000 */
[----:B------:R0:W1:Y:S02]  /*18850*/  SHFL.IDX P6, R14, R13, R12, R11 ;  /* 0x0000000c0d0e7389 */ /* 0x00006400000c000b */
[----:B01----:R-:W-:Y:S01]  /*18860*/  ENDCOLLECTIVE ;  /* 0x000000000000791b */ /* 0x003fe20003800000 */
.L_x_1317:
        /* <DEDUP_REMOVED lines=18> */
.L_x_1318:
[----:B------:R-:W-:Y:S02]  /*18990*/  IMAD.MOV.U32 R13, RZ, RZ, R4 ;  /* 0x000000ffff0d7224 */ /* 0x000fe400078e0004 */
[----:B------:R-:W-:Y:S02]  /*189a0*/  IMAD.MOV.U32 R12, RZ, RZ, 0x3 ;  /* 0x00000003ff0c7424 */ /* 0x000fe400078e00ff */
[----:B------:R-:W-:-:S07]  /*189b0*/  IMAD.MOV.U32 R3, RZ, RZ, R14 ;  /* 0x000000ffff037224 */ /* 0x000fce00078e000e */
[----:B------:R-:W-:Y:S05]  /*189c0*/  WARPSYNC.COLLECTIVE R15, `(.L_x_1319) ;  /* 0x000000000f087348 */ /* 0x000fea0003c00000 */
[----:B------:R0:W1:Y:S02]  /*189d0*/  SHFL.IDX P6, R14, R13, R12, R11 ;  /* 0x0000000c0d0e7389 */ /* 0x00006400000c000b */
[----:B01----:R-:W-:Y:S01]  /*189e0*/  ENDCOLLECTIVE ;  /* 0x000000000000791b */ /* 0x003fe20003800000 */
.L_x_1319:
        /* <DEDUP_REMOVED lines=10> */
.L_x_1320:
        /* <DEDUP_REMOVED lines=8> */
[----:B0-----:R-:W-:Y:S02]  /*18b10*/  VIADD R2, R0, 0x60 ;  /* 0x0000006000027836 */ /* 0x001fe40000000000 */
[----:B------:R-:W-:-:S07]  /*18b20*/  IMAD.MOV.U32 R3, RZ, RZ, R14 ;  /* 0x000000ffff037224 */ /* 0x000fce00078e000e */
[----:B------:R-:W-:Y:S05]  /*18b30*/  WARPSYNC.COLLECTIVE R15, `(.L_x_1321) ;  /* 0x000000000f087348 */ /* 0x000fea0003c00000 */
[----:B------:R0:W1:Y:S02]  /*18b40*/  SHFL.IDX P6, R14, R13, R12, R11 ;  /* 0x0000000c0d0e7389 */ /* 0x00006400000c000b */
[----:B01----:R-:W-:Y:S01]  /*18b50*/  ENDCOLLECTIVE ;  /* 0x000000000000791b */ /* 0x003fe20003800000 */
.L_x_1321:
[----:B------:R-:W-:-:S13]  /*18b60*/  ISETP.GE.AND P3, PT, R2, R5, PT ;  /* 0x000000050200720c */ /* 0x000fda0003f66270 */
[----:B------:R-:W-:Y:S01]  /*18b70*/  @!P3 LEA R3, P5, R21, R3, 0x1 ;  /* 0x000000031503b211 */ /* 0x000fe200078a08ff */
[----:B------:R-:W-:-:S04]  /*18b80*/  IMAD.MOV.U32 R13, RZ, RZ, R8 ;  /* 0x000000ffff0d7224 */ /* 0x000fc800078e0008 */
        /* <DEDUP_REMOVED lines=13> */
.L_x_1322:
[----:B------:R-:W-:-:S05]  /*18c60*/  VIADD R3, R0, 0x80 ;  /* 0x0000008000037836 */ /* 0x000fca0000000000 */
[----:B------:R-:W-:Y:S01]  /*18c70*/  ISETP.GE.AND P3, PT, R3, R5, PT ;  /* 0x000000050300720c */ /* 0x000fe20003f66270 */
[----:B------:R-:W-:Y:S02]  /*18c80*/  IMAD.MOV.U32 R13, RZ, RZ, R7 ;  /* 0x000000ffff0d7224 */ /* 0x000fe400078e0007 */
[----:B------:R-:W-:Y:S02]  /*18c90*/  IMAD.MOV.U32 R12, RZ, RZ, 0x1 ;  /* 0x00000001ff0c7424 */ /* 0x000fe400078e00ff */
[----:B------:R-:W-:-:S08]  /*18ca0*/  IMAD.MOV.U32 R4, RZ, RZ, R14 ;  /* 0x000000ffff047224 */ /* 0x000fd000078e000e */
[----:B------:R-:W-:Y:S05]  /*18cb0*/  WARPSYNC.COLLECTIVE R15, `(.L_x_1323) ;  /* 0x000000000f087348 */ /* 0x000fea0003c00000 */
[----:B------:R0:W1:Y:S02]  /*18cc0*/  SHFL.IDX P6, R14, R13, R12, R11 ;  /* 0x0000000c0d0e7389 */ /* 0x00006400000c000b */
[----:B01----:R-:W-:Y:S01]  /*18cd0*/  ENDCOLLECTIVE ;  /* 0x000000000000791b */ /* 0x003fe20003800000 */
.L_x_1323:
[----:B------:R-:W-:-:S05]  /*18ce0*/  @!P3 LEA R4, P5, R21, R4, 0x1 ;  /* 0x000000041504b211 */ /* 0x000fca00078a08ff */
[----:B------:R-:W-:Y:S02]  /*18cf0*/  @!P3 IMAD.X R6, RZ, RZ, R2, P5 ;  /* 0x000000ffff06b224 */ /* 0x000fe400028e0602 */
[----:B------:R-:W-:Y:S02]  /*18d00*/  @!P3 IMAD.MOV.U32 R2, RZ, RZ, R4 ;  /* 0x000000ffff02b224 */ /* 0x000fe400078e0004 */
[----:B------:R-:W-:Y:S02]  /*18d10*/  @!P3 IMAD.MOV.U32 R3, RZ, RZ, R6 ;  /* 0x000000ffff03b224 */ /* 0x000fe400078e0006 */
[----:B------:R-:W-:-:S03]  /*18d20*/  IMAD.MOV.U32 R13, RZ, RZ, R8 ;  /* 0x000000ffff0d7224 */ /* 0x000fc600078e0008 */
[----:B------:R-:W-:Y:S01]  /*18d30*/  @!PT LDS RZ, [RZ] ;  /* 0x00000000fffff984 */ /* 0x000fe20000000800 */
[----:B------:R-:W-:Y:S01]  /*18d40*/  @!PT LDS RZ, [RZ] ;  /* 0x00000000fffff984 */ /* 0x000fe20000000800 */
[----:B------:R-:W-:Y:S01]  /*18d50*/  @!PT LDS RZ, [RZ] ;  /* 0x00000000fffff984 */ /* 0x000fe20000000800 */
[----:B------:R0:W-:Y:S04]  /*18d60*/  @!P3 LDGSTS.E.BYPASS.LTC128B.128 [R20+0xe400], desc[UR52][R2.64], !P2 ;  /* 0x0e4000000214bfae */ /* 0x0001e8000d101d74 */
[----:B------:R0:W-:Y:S01]  /*18d70*/  @!P3 LDGSTS.E.BYPASS.LTC128B.128 [R20+0x11400], desc[UR52][R2.64+0x40], !P1 ;  /* 0x114000400214bfae */ /* 0x0001e2000c901d74 */
[----:B------:R-:W-:-:S03]  /*18d80*/  IMAD.MOV.U32 R7, RZ, RZ, R14 ;  /* 0x000000ffff077224 */ /* 0x000fc600078e000e */
[----:B------:R0:W-:Y:S04]  /*18d90*/  @!P3 LDGSTS.E.BYPASS.LTC128B.128 [R20+0x14400], desc[UR52][R2.64+0x80], !P0 ;  /* 0x144000800214bfae */ /* 0x0001e8000c101d74 */
[----:B0-----:R-:W-:Y:S05]  /*18da0*/  WARPSYNC.COLLECTIVE R15, `(.L_x_1324) ;  /* 0x000000000f087348 */ /* 0x001fea0003c00000 */
[----:B------:R1:W2:Y:S02]  /*18db0*/  SHFL.IDX P6, R14, R13, R12, R11 ;  /* 0x0000000c0d0e7389 */ /* 0x0002a400000c000b */
[----:B012---:R-:W-:Y:S01]  /*18dc0*/  ENDCOLLECTIVE ;  /* 0x000000000000791b */ /* 0x007fe20003800000 */
.L_x_1324:
[----:B------:R-:W-:Y:S01]  /*18dd0*/  IMAD.MOV.U32 R2, RZ, RZ, R14 ;  /* 0x000000ffff027224 */ /* 0x000fe200078e000e */
[----:B------:R-:W-:Y:S06]  /*18de0*/  BRA `(.L_x_1325) ;  /* 0xffffffb000d07947 */ /* 0x000fec000383ffff */
.L_x_1211:
[----:B0-----:R0:W1:Y:S02]  /*18df0*/  SYNCS.PHASECHK.TRANS64.TRYWAIT P0, [R17+URZ+0x2d820], R0 ;  /* 0x02d82000110075a7 */ /* 0x001064000800017f */
[----:B-1----:R-:W-:Y:S05]  /*18e00*/  @!P0 NANOSLEEP.SYNCS 0x989680 ;  /* 0x009896800000895d */ /* 0x002fea0003900000 */
[----:B------:R-:W1:Y:S02]  /*18e10*/  @!P0 SYNCS.PHASECHK.TRANS64 P0, [R17+URZ+0x2d820], R0 ;  /* 0x02d82000110085a7 */ /* 0x000e64000800007f */
[----:B-1----:R-:W-:Y:S05]  /*18e20*/  @!P0 BRA `(.L_x_1211) ;  /* 0xfffffffc00f08947 */ /* 0x002fea000383ffff */
[----:B------:R-:W-:Y:S05]  /*18e30*/  BRA `(.L_x_1326) ;  /* 0xffffffb400387947 */ /* 0x000fea000383ffff */
.L_x_1220:
[----:B-1----:R1:W2:Y:S02]  /*18e40*/  SYNCS.PHASECHK.TRANS64.TRYWAIT P0, [R3+URZ+0x2d840], R2 ;  /* 0x02d84002030075a7 */ /* 0x0022a4000800017f */
[----:B--2---:R-:W-:Y:S05]  /*18e50*/  @!P0 NANOSLEEP.SYNCS 0x989680 ;  /* 0x009896800000895d */ /* 0x004fea0003900000 */
[----:B------:R-:W2:Y:S02]  /*18e60*/  @!P0 SYNCS.PHASECHK.TRANS64 P0, [R3+URZ+0x2d840], R2 ;  /* 0x02d84002030085a7 */ /* 0x000ea4000800007f */
[----:B--2---:R-:W-:Y:S05]  /*18e70*/  @!P0 BRA `(.L_x_1220) ;  /* 0xfffffffc00f08947 */ /* 0x004fea000383ffff */
[----:B------:R-:W-:Y:S05]  /*18e80*/  BRA `(.L_x_1327) ;  /* 0xffffffb8001c7947 */ /* 0x000fea000383ffff */
.L_x_1227:
[----:B0-----:R0:W1:Y:S02]  /*18e90*/  SYNCS.PHASECHK.TRANS64.TRYWAIT P0, [R3+URZ+0x60], R2 ;  /* 0x00006002030075a7 */ /* 0x001064000800017f */
[----:B-1----:R-:W-:Y:S05]  /*18ea0*/  @!P0 NANOSLEEP.SYNCS 0x989680 ;  /* 0x009896800000895d */ /* 0x002fea0003900000 */
[----:B------:R-:W1:Y:S02]  /*18eb0*/  @!P0 SYNCS.PHASECHK.TRANS64 P0, [R3+URZ+0x60], R2 ;  /* 0x00006002030085a7 */ /* 0x000e64000800007f */
[----:B-1----:R-:W-:Y:S05]  /*18ec0*/  @!P0 BRA `(.L_x_1227) ;  /* 0xfffffffc00f08947 */ /* 0x002fea000383ffff */
[----:B------:R-:W-:Y:S05]  /*18ed0*/  BRA `(.L_x_1328) ;  /* 0xffffffbc00287947 */ /* 0x000fea000383ffff */
.L_x_1237:
[----:B-1----:R1:W2:Y:S02]  /*18ee0*/  SYNCS.PHASECHK.TRANS64.TRYWAIT P0, [R3+URZ+0x2d840], R2 ;  /* 0x02d84002030075a7 */ /* 0x0022a4000800017f */
[----:B--2---:R-:W-:Y:S05]  /*18ef0*/  @!P0 NANOSLEEP.SYNCS 0x989680 ;  /* 0x009896800000895d */ /* 0x004fea0003900000 */
[----:B------:R-:W2:Y:S02]  /*18f00*/  @!P0 SYNCS.PHASECHK.TRANS64 P0, [R3+URZ+0x2d840], R2 ;  /* 0x02d84002030085a7 */ /* 0x000ea4000800007f */
[----:B--2---:R-:W-:Y:S05]  /*18f10*/  @!P0 BRA `(.L_x_1237) ;  /* 0xfffffffc00f08947 */ /* 0x004fea000383ffff */
[----:B------:R-:W-:Y:S05]  /*18f20*/  BRA `(.L_x_1329) ;  /* 0xffffffc000dc7947 */ /* 0x000fea000383ffff */
.L_x_1244:
[----:B0-----:R0:W1:Y:S02]  /*18f30*/  SYNCS.PHASECHK.TRANS64.TRYWAIT P0, [R12+URZ+0x60], R28 ;  /* 0x0000601c0c0075a7 */ /* 0x001064000800017f */
[----:B-1----:R-:W-:Y:S05]  /*18f40*/  @!P0 NANOSLEEP.SYNCS 0x989680 ;  /* 0x009896800000895d */ /* 0x002fea0003900000 */
[----:B------:R-:W1:Y:S02]  /*18f50*/  @!P0 SYNCS.PHASECHK.TRANS64 P0, [R12+URZ+0x60], R28 ;  /* 0x0000601c0c0085a7 */ /* 0x000e64000800007f */
[----:B-1----:R-:W-:Y:S05]  /*18f60*/  @!P0 BRA `(.L_x_1244) ;  /* 0xfffffffc00f08947 */ /* 0x002fea000383ffff */
[----:B------:R-:W-:Y:S05]  /*18f70*/  BRA `(.L_x_1330) ;  /* 0xffffffc400e87947 */ /* 0x000fea000383ffff */
.L_x_1254:
[----:B-1----:R1:W2:Y:S02]  /*18f80*/  SYNCS.PHASECHK.TRANS64.TRYWAIT P0, [R2+URZ+0x2d840], R3 ;  /* 0x02d84003020075a7 */ /* 0x0022a4000800017f */
[----:B--2---:R-:W-:Y:S05]  /*18f90*/  @!P0 NANOSLEEP.SYNCS 0x989680 ;  /* 0x009896800000895d */ /* 0x004fea0003900000 */
[----:B------:R-:W2:Y:S02]  /*18fa0*/  @!P0 SYNCS.PHASECHK.TRANS64 P0, [R2+URZ+0x2d840], R3 ;  /* 0x02d84003020085a7 */ /* 0x000ea4000800007f */
[----:B--2---:R-:W-:Y:S05]  /*18fb0*/  @!P0 BRA `(.L_x_1254) ;  /* 0xfffffffc00f08947 */ /* 0x004fea000383ffff */
[----:B------:R-:W-:Y:S05]  /*18fc0*/  BRA `(.L_x_1331) ;  /* 0xffffffcc00707947 */ /* 0x000fea000383ffff */
.L_x_1261:
[----:B0-----:R0:W1:Y:S02]  /*18fd0*/  SYNCS.PHASECHK.TRANS64.TRYWAIT P0, [R7+URZ+0x60], R2 ;  /* 0x00006002070075a7 */ /* 0x001064000800017f */
[----:B-1----:R-:W-:Y:S05]  /*18fe0*/  @!P0 NANOSLEEP.SYNCS 0x989680 ;  /* 0x009896800000895d */ /* 0x002fea0003900000 */
[----:B------:R-:W1:Y:S02]  /*18ff0*/  @!P0 SYNCS.PHASECHK.TRANS64 P0, [R7+URZ+0x60], R2 ;  /* 0x00006002070085a7 */ /* 0x000e64000800007f */
[----:B-1----:R-:W-:Y:S05]  /*19000*/  @!P0 BRA `(.L_x_1261) ;  /* 0xfffffffc00f08947 */ /* 0x002fea000383ffff */
[----:B------:R-:W-:Y:S05]  /*19010*/  BRA `(.L_x_1332) ;  /* 0xffffffd000807947 */ /* 0x000fea000383ffff */
.L_x_1273:
[----:B0-----:R0:W1:Y:S02]  /*19020*/  SYNCS.PHASECHK.TRANS64.TRYWAIT P0, [R3+URZ+0x2d860], R0 ;  /* 0x02d86000030075a7 */ /* 0x001064000800017f */
[----:B-1----:R-:W-:Y:S05]  /*19030*/  @!P0 NANOSLEEP.SYNCS 0x989680 ;  /* 0x009896800000895d */ /* 0x002fea0003900000 */
[----:B------:R-:W1:Y:S02]  /*19040*/  @!P0 SYNCS.PHASECHK.TRANS64 P0, [R3+URZ+0x2d860], R0 ;  /* 0x02d86000030085a7 */ /* 0x000e64000800007f */
[----:B-1----:R-:W-:Y:S05]  /*19050*/  @!P0 BRA `(.L_x_1273) ;  /* 0xfffffffc00f08947 */ /* 0x002fea000383ffff */
[----:B------:R-:W-:Y:S05]  /*19060*/  BRA `(.L_x_1333) ;  /* 0xffffffd400f47947 */ /* 0x000fea000383ffff */
.L_x_1281:
[----:B------:R-:W-:Y:S01]  /*19070*/  BSSY B0, `(.L_x_1334) ;  /* 0x0000008000007945 */ /* 0x000fe20003800000 */
[----:B------:R-:W-:Y:S02]  /*19080*/  IMAD.MOV.U32 R13, RZ, RZ, R24 ;  /* 0x000000ffff0d7224 */ /* 0x000fe400078e0018 */
[----:B--2---:R-:W-:Y:S02]  /*19090*/  IMAD.MOV.U32 R12, RZ, RZ, RZ ;  /* 0x000000ffff0c7224 */ /* 0x004fe400078e00ff */
[----:B0-----:R-:W-:Y:S02]  /*190a0*/  IMAD.MOV.U32 R11, RZ, RZ, 0x1f ;  /* 0x0000001fff0b7424 */ /* 0x001fe400078e00ff */
[----:B------:R-:W-:-:S07]  /*190b0*/  IMAD.MOV.U32 R15, RZ, RZ, -0x1 ;  /* 0xffffffffff0f7424 */ /* 0x000fce00078e00ff */
[----:B-1----:R-:W-:Y:S05]  /*190c0*/  WARPSYNC.COLLECTIVE R15, `(.L_x_1335) ;  /* 0x000000000f087348 */ /* 0x002fea0003c00000 */
[----:B------:R0:W2:Y:S02]  /*190d0*/  SHFL.IDX P6, R14, R13, R12, R11 ;  /* 0x0000000c0d0e7389 */ /* 0x0000a400000c000b */
[----:B012---:R-:W-:Y:S01]  /*190e0*/  ENDCOLLECTIVE ;  /* 0x000000000000791b */ /* 0x007fe20003800000 */
.L_x_1335:
[----:B------:R-:W-:Y:S05]  /*190f0*/  BSYNC B0 ;  /* 0x0000000000007941 */ /* 0x000fea0003800000 */
.L_x_1334:
        /* <DEDUP_REMOVED lines=9> */
.L_x_1336:
[----:B------:R-:W-:Y:S02]  /*19190*/  ULDC UR4, c[0x0][0xc3c] ;  /* 0x00030f0000047ab9 */ /* 0x000fe40000000800 */
[----:B------:R-:W-:-:S13]  /*191a0*/  ISETP.GE.OR P1, PT, R9, UR4, !P0 ;  /* 0x0000000409007c0c */ /* 0x000fda000c726670 */
[----:B------:R-:W0:Y:S08]  /*191b0*/  @!P1 LDC.64 R2, c[0x0][0xc80] ;  /* 0x00032000ff029b82 */ /* 0x000e300000000a00 */
[----:B------:R-:W1:Y:S01]  /*191c0*/  @!P1 LDC.64 R4, c[0x0][0xc78] ;  /* 0x00031e00ff049b82 */ /* 0x000e620000000a00 */
[----:B------:R-:W-:Y:S01]  /*191d0*/  CS2R R24, SRZ ;  /* 0x0000000000187805 */ /* 0x000fe2000001ff00 */
[----:B------:R-:W-:-:S02]  /*191e0*/  IMAD.MOV.U32 R11, RZ, RZ, RZ ;  /* 0x000000ffff0b7224 */ /* 0x000fc400078e00ff */
[----:B------:R-:W-:Y:S02]  /*191f0*/  IMAD.MOV.U32 R6, RZ, RZ, R14 ;  /* 0x000000ffff067224 */ /* 0x000fe400078e000e */
[----:B0-----:R-:W-:-:S05]  /*19200*/  @!P1 IMAD.WIDE R2, R9, 0x4, R2 ;  /* 0x0000000409029825 */ /* 0x001fca00078e0202 */
[----:B------:R1:W2:Y:S02]  /*19210*/  @!P1 LDG.E R7, desc[UR52][R2.64] ;  /* 0x0000003402079981 */ /* 0x0002a4000c1e1900 */
[----:B-1----:R-:W-:-:S05]  /*19220*/  @!P1 IMAD.WIDE R2, R9, 0x4, R4 ;  /* 0x0000000409029825 */ /* 0x002fca00078e0204 */
[----:B------:R-:W3:Y:S01]  /*19230*/  @!P1 LDG.E R4, desc[UR52][R2.64] ;  /* 0x0000003402049981 */ /* 0x000ee2000c1e1900 */
[----:B------:R-:W-:Y:S01]  /*19240*/  IMAD.MOV.U32 R5, RZ, RZ, RZ ;  /* 0x000000ffff057224 */ /* 0x000fe200078e00ff */
[C---:B------:R-:W-:Y:S02]  /*19250*/  ISETP.GE.U32.AND P2, PT, R8.reuse, 0x2, PT ;  /* 0x000000020800780c */ /* 0x040fe40003f46070 */
[C---:B------:R-:W-:Y:S02]  /*19260*/  ISETP.GE.U32.AND P3, PT, R8.reuse, 0x4, PT ;  /* 0x000000040800780c */ /* 0x040fe40003f66070 */
        /* <DEDUP_REMOVED lines=9> */
.L_x_1337:
[----:B------:R-:W-:Y:S01]  /*19300*/  IMAD.MOV.U32 R12, RZ, RZ, 0x2 ;  /* 0x00000002ff0c7424 */ /* 0x000fe200078e00ff */
[----:B------:R-:W-:-:S05]  /*19310*/  SEL R4, R14, RZ, P1 ;  /* 0x000000ff0e047207 */ /* 0x000fca0000800000 */
[----:B------:R-:W-:-:S04]  /*19320*/  IMAD.IADD R4, R13, 0x1, R4 ;  /* 0x000000010d047824 */ /* 0x000fc800078e0204 */
[----:B------:R-:W-:-:S07]  /*19330*/  IMAD.MOV.U32 R13, RZ, RZ, R4 ;  /* 0x000000ffff0d7224 */ /* 0x000fce00078e0004 */
[----:B------:R-:W-:Y:S05]  /*19340*/  WARPSYNC.COLLECTIVE R15, `(.L_x_1338) ;  /* 0x000000000f087348 */ /* 0x000fea0003c00000 */
[----:B------:R0:W1:Y:S02]  /*19350*/  SHFL.UP P6, R14, R13, R12, R11 ;  /* 0x0400000c0d0e7389 */ /* 0x00006400000c000b */
[----:B01----:R-:W-:Y:S01]  /*19360*/  ENDCOLLECTIVE ;  /* 0x000000000000791b */ /* 0x003fe20003800000 */
.L_x_1338:
[----:B------:R-:W-:Y:S01]  /*19370*/  IMAD.MOV.U32 R12, RZ, RZ, 0x4 ;  /* 0x00000004ff0c7424 */ /* 0x000fe200078e00ff */
[----:B------:R-:W-:-:S05]  /*19380*/  SEL R3, R14, RZ, P2 ;  /* 0x000000ff0e037207 */ /* 0x000fca0001000000 */
[----:B------:R-:W-:-:S04]  /*19390*/  IMAD.IADD R2, R4, 0x1, R3 ;  /* 0x0000000104027824 */ /* 0x000fc800078e0203 */
[----:B------:R-:W-:-:S07]  /*193a0*/  IMAD.MOV.U32 R13, RZ, RZ, R2 ;  /* 0x000000ffff0d7224 */ /* 0x000fce00078e0002 */
[----:B------:R-:W-:Y:S05]  /*193b0*/  WARPSYNC.COLLECTIVE R15, `(.L_x_1339) ;  /* 0x000000000f087348 */ /* 0x000fea0003c00000 */
[----:B------:R0:W1:Y:S02]  /*193c0*/  SHFL.UP P6, R14, R13, R12, R11 ;  /* 0x0400000c0d0e7389 */ /* 0x00006400000c000b */
[----:B01----:R-:W-:Y:S01]  /*193d0*/  ENDCOLLECTIVE ;  /* 0x000000000000791b */ /* 0x003fe20003800000 */
.L_x_1339:
[----:B------:R-:W-:Y:S01]  /*193e0*/  IMAD.MOV.U32 R12, RZ, RZ, 0x8 ;  /* 0x00000008ff0c7424 */ /* 0x000fe200078e00ff */
[----:B------:R-:W-:-:S05]  /*193f0*/  SEL R3, R14, RZ, P3 ;  /* 0x000000ff0e037207 */ /* 0x000fca0001800000 */
[----:B------:R-:W-:-:S04]  /*19400*/  IMAD.IADD R3, R2, 0x1, R3 ;  /* 0x0000000102037824 */ /* 0x000fc800078e0203 */
[----:B------:R-:W-:-:S07]  /*19410*/  IMAD.MOV.U32 R13, RZ, RZ, R3 ;  /* 0x000000ffff0d7224 */ /* 0x000fce00078e0003 */
[----:B------:R-:W-:Y:S05]  /*19420*/  WARPSYNC.COLLECTIVE R15, `(.L_x_1340) ;  /* 0x000000000f087348 */ /* 0x000fea0003c00000 */
[----:B------:R0:W1:Y:S02]  /*19430*/  SHFL.UP P6, R14, R13, R12, R11 ;  /* 0x0400000c0d0e7389 */ /* 0x00006400000c000b */
[----:B01----:R-:W-:Y:S01]  /*19440*/  ENDCOLLECTIVE ;  /* 0x000000000000791b */ /* 0x003fe20003800000 */
.L_x_1340:
[----:B------:R-:W-:Y:S01]  /*19450*/  IMAD.MOV.U32 R12, RZ, RZ, 0x10 ;  /* 0x00000010ff0c7424 */ /* 0x000fe200078e00ff */
[----:B------:R-:W-:-:S05]  /*19460*/  SEL R4, R14, RZ, P4 ;  /* 0x000000ff0e047207 */ /* 0x000fca0002000000 */
[----:B------:R-:W-:-:S04]  /*19470*/  IMAD.IADD R4, R3, 0x1, R4 ;  /* 0x0000000103047824 */ /* 0x000fc800078e0204 */
[----:B------:R-:W-:-:S07]  /*19480*/  IMAD.MOV.U32 R13, RZ, RZ, R4 ;  /* 0x000000ffff0d7224 */ /* 0x000fce00078e0004 */
[----:B------:R-:W-:Y:S05]  /*19490*/  WARPSYNC.COLLECTIVE R15, `(.L_x_1341) ;  /* 0x000000000f087348 */ /* 0x000fea0003c00000 */
[----:B------:R0:W1:Y:S02]  /*194a0*/  SHFL.UP P6, R14, R13, R12, R11 ;  /* 0x0400000c0d0e7389 */ /* 0x00006400000c000b */
[----:B01----:R-:W-:Y:S01]  /*194b0*/  ENDCOLLECTIVE ;  /* 0x000000000000791b */ /* 0x003fe20003800000 */
.L_x_1341:
        /* <DEDUP_REMOVED lines=8> */
.L_x_1342:
[----:B------:R-:W-:Y:S05]  /*19540*/  BRA `(.L_x_1343) ;  /* 0xffffffd800a87947 */ /* 0x000fea000383ffff */
.L_x_1284:
[----:B------:R-:W-:Y:S01]  /*19550*/  BSSY B0, `(.L_x_1344) ;  /* 0x0000007000007945 */ /* 0x000fe20003800000 */
[----:B--2---:R-:W-:Y:S02]  /*19560*/  IMAD.MOV.U32 R12, RZ, RZ, 0x1 ;  /* 0x00000001ff0c7424 */ /* 0x004fe400078e00ff */
[----:B------:R-:W-:Y:S02]  /*19570*/  IMAD.MOV.U32 R11, RZ, RZ, RZ ;  /* 0x000000ffff0b7224 */ /* 0x000fe400078e00ff */
[----:B------:R-:W-:-:S07]  /*19580*/  IMAD.MOV.U32 R15, RZ, RZ, -0x1 ;  /* 0xffffffffff0f7424 */ /* 0x000fce00078e00ff */
[----:B------:R-:W-:Y:S05]  /*19590*/  WARPSYNC.COLLECTIVE R15, `(.L_x_1345) ;  /* 0x000000000f087348 */ /* 0x000fea0003c00000 */
[----:B------:R0:W1:Y:S02]  /*195a0*/  SHFL.UP P6, R14, R13, R12, R11 ;  /* 0x0400000c0d0e7389 */ /* 0x00006400000c000b */
[----:B01----:R-:W-:Y:S01]  /*195b0*/  ENDCOLLECTIVE ;  /* 0x000000000000791b */ /* 0x003fe20003800000 */
.L_x_1345:
[----:B------:R-:W-:Y:S05]  /*195c0*/  BSYNC B0 ;  /* 0x0000000000007941 */ /* 0x000fea0003800000 */
.L_x_1344:
        /* <DEDUP_REMOVED lines=8> */
.L_x_1346:
[----:B------:R-:W-:Y:S01]  /*19650*/  IMAD.MOV.U32 R12, RZ, RZ, 0x4 ;  /* 0x00000004ff0c7424 */ /* 0x000fe200078e00ff */
[----:B------:R-:W-:-:S05]  /*19660*/  SEL R2, R14, RZ, P2 ;  /* 0x000000ff0e027207 */ /* 0x000fca0001000000 */
[----:B------:R-:W-:-:S04]  /*19670*/  IMAD.IADD R2, R13, 0x1, R2 ;  /* 0x000000010d027824 */ /* 0x000fc800078e0202 */
[----:B------:R-:W-:-:S07]  /*19680*/  IMAD.MOV.U32 R13, RZ, RZ, R2 ;  /* 0x000000ffff0d7224 */ /* 0x000fce00078e0002 */
[----:B------:R-:W-:Y:S05]  /*19690*/  WARPSYNC.COLLECTIVE R15, `(.L_x_1347) ;  /* 0x000000000f087348 */ /* 0x000fea0003c00000 */
[----:B------:R0:W1:Y:S02]  /*196a0*/  SHFL.UP P6, R14, R13, R12, R11 ;  /* 0x0400000c0d0e7389 */ /* 0x00006400000c000b */
[----:B01----:R-:W-:Y:S01]  /*196b0*/  ENDCOLLECTIVE ;  /* 0x000000000000791b */ /* 0x003fe20003800000 */
.L_x_1347:
[----:B------:R-:W-:Y:S01]  /*196c0*/  IMAD.MOV.U32 R12, RZ, RZ, 0x8 ;  /* 0x00000008ff0c7424 */ /* 0x000fe200078e00ff */
[----:B------:R-:W-:-:S05]  /*196d0*/  SEL R3, R14, RZ, P3 ;  /* 0x000000ff0e037207 */ /* 0x000fca0001800000 */
[----:B------:R-:W-:-:S04]  /*196e0*/  IMAD.IADD R3, R2, 0x1, R3 ;  /* 0x0000000102037824 */ /* 0x000fc800078e0203 */
[----:B------:R-:W-:-:S07]  /*196f0*/  IMAD.MOV.U32 R13, RZ, RZ, R3 ;  /* 0x000000ffff0d7224 */ /* 0x000fce00078e0003 */
[----:B------:R-:W-:Y:S05]  /*19700*/  WARPSYNC.COLLECTIVE R15, `(.L_x_1348) ;  /* 0x000000000f087348 */ /* 0x000fea0003c00000 */
[----:B------:R0:W1:Y:S02]  /*19710*/  SHFL.UP P6, R14, R13, R12, R11 ;  /* 0x0400000c0d0e7389 */ /* 0x00006400000c000b */
[----:B01----:R-:W-:Y:S01]  /*19720*/  ENDCOLLECTIVE ;  /* 0x000000000000791b */ /* 0x003fe20003800000 */
.L_x_1348:
[----:B------:R-:W-:Y:S01]  /*19730*/  IMAD.MOV.U32 R12, RZ, RZ, 0x10 ;  /* 0x00000010ff0c7424 */ /* 0x000fe200078e00ff */
[----:B------:R-:W-:-:S05]  /*19740*/  SEL R4, R14, RZ, P4 ;  /* 0x000000ff0e047207 */ /* 0x000fca0002000000 */
[----:B------:R-:W-:-:S04]  /*19750*/  IMAD.IADD R4, R3, 0x1, R4 ;  /* 0x0000000103047824 */ /* 0x000fc800078e0204 */
[----:B------:R-:W-:-:S07]  /*19760*/  IMAD.MOV.U32 R13, RZ, RZ, R4 ;  /* 0x000000ffff0d7224 */ /* 0x000fce00078e0004 */
[----:B------:R-:W-:Y:S05]  /*19770*/  WARPSYNC.COLLECTIVE R15, `(.L_x_1349) ;  /* 0x000000000f087348 */ /* 0x000fea0003c00000 */
[----:B------:R0:W1:Y:S02]  /*19780*/  SHFL.UP P6, R14, R13, R12, R11 ;  /* 0x0400000c0d0e7389 */ /* 0x00006400000c000b */
[----:B01----:R-:W-:Y:S01]  /*19790*/  ENDCOLLECTIVE ;  /* 0x000000000000791b */ /* 0x003fe20003800000 */
.L_x_1349:
        /* <DEDUP_REMOVED lines=8> */
.L_x_1350:
[----:B------:R-:W-:Y:S05]  /*19820*/  BRA `(.L_x_1351) ;  /* 0xffffffd800947947 */ /* 0x000fea000383ffff */
.L_x_1286:
[----:B------:R-:W-:Y:S01]  /*19830*/  BSSY B0, `(.L_x_1352) ;  /* 0x0000006000007945 */ /* 0x000fe20003800000 */
[----:B------:R-:W-:Y:S01]  /*19840*/  PLOP3.LUT P6, PT, P6, PT, PT, 0x8, 0x0 ;  /* 0x000000000000781c */ /* 0x000fe200037ce170 */
[----:B------:R-:W-:-:S12]  /*19850*/  IMAD.MOV.U32 R15, RZ, RZ, -0x1 ;  /* 0xffffffffff0f7424 */ /* 0x000fd800078e00ff */
[----:B0-2---:R-:W-:Y:S05]  /*19860*/  WARPSYNC.COLLECTIVE R15, `(.L_x_1353) ;  /* 0x000000000f087348 */ /* 0x005fea0003c00000 */
[----:B------:R-:W-:Y:S01]  /*19870*/  VOTE.ANY R14, PT, P6 ;  /* 0x00000000000e7806 */ /* 0x000fe200030e0100 */
[----:B0-2---:R-:W-:Y:S06]  /*19880*/  ENDCOLLECTIVE ;  /* 0x000000000000791b */ /* 0x005fec0003800000 */
.L_x_1353:
[----:B------:R-:W-:Y:S05]  /*19890*/  BSYNC B0 ;  /* 0x0000000000007941 */ /* 0x000fea0003800000 */
.L_x_1352:
[----:B------:R-:W-:Y:S02]  /*198a0*/  IMAD.MOV.U32 R3, RZ, RZ, R14 ;  /* 0x000000ffff037224 */ /* 0x000fe400078e000e */
[----:B------:R-:W-:Y:S02]  /*198b0*/  IMAD.MOV.U32 R13, RZ, RZ, R25 ;  /* 0x000000ffff0d7224 */ /* 0x000fe400078e0019 */
[----:B------:R-:W0:Y:S01]  /*198c0*/  POPC R7, R3 ;  /* 0x0000000300077309 */ /* 0x000e220000000000 */
[----:B------:R-:W-:Y:S02]  /*198d0*/  IMAD.MOV.U32 R11, RZ, RZ, 0x1f ;  /* 0x0000001fff0b7424 */ /* 0x000fe400078e00ff */
[----:B------:R-:W-:Y:S02]  /*198e0*/  IMAD.MOV.U32 R15, RZ, RZ, -0x1 ;  /* 0xffffffffff0f7424 */ /* 0x000fe400078e00ff */
[----:B0-----:R-:W-:Y:S02]  /*198f0*/  IMAD.MOV.U32 R12, RZ, RZ, R7 ;  /* 0x000000ffff0c7224 */ /* 0x001fe400078e0007 */
[----:B------:R-:W-:-:S07]  /*19900*/  IMAD.IADD R27, R7, 0x1, R27 ;  /* 0x00000001071b7824 */ /* 0x000fce00078e021b */
[----:B------:R-:W-:Y:S05]  /*19910*/  WARPSYNC.COLLECTIVE R15, `(.L_x_1354) ;  /* 0x000000000f087348 */ /* 0x000fea0003c00000 */
[----:B------:R0:W1:Y:S02]  /*19920*/  SHFL.IDX P6, R14, R13, R12, R11 ;  /* 0x0000000c0d0e7389 */ /* 0x00006400000c000b */
[----:B01----:R-:W-:Y:S01]  /*19930*/  ENDCOLLECTIVE ;  /* 0x000000000000791b */ /* 0x003fe20003800000 */
.L_x_1354:
[----:B------:R-:W-:Y:S02]  /*19940*/  IMAD.MOV.U32 R13, RZ, RZ, R5 ;  /* 0x000000ffff0d7224 */ /* 0x000fe400078e0005 */
[----:B------:R-:W-:-:S07]  /*19950*/  IMAD.MOV.U32 R25, RZ, RZ, R14 ;  /* 0x000000ffff197224 */ /* 0x000fce00078e000e */
[----:B------:R-:W-:Y:S05]  /*19960*/  WARPSYNC.COLLECTIVE R15, `(.L_x_1355) ;  /* 0x000000000f087348 */ /* 0x000fea0003c00000 */
[----:B------:R0:W1:Y:S02]  /*19970*/  SHFL.IDX P6, R14, R13, R12, R11 ;  /* 0x0000000c0d0e7389 */ /* 0x00006400000c000b */
[----:B01----:R-:W-:Y:S01]  /*19980*/  ENDCOLLECTIVE ;  /* 0x000000000000791b */ /* 0x003fe20003800000 */
.L_x_1355:
[----:B------:R-:W-:Y:S01]  /*19990*/  IMAD.MOV.U32 R5, RZ, RZ, R14 ;  /* 0x000000ffff057224 */ /* 0x000fe200078e000e */
[----:B------:R-:W-:Y:S06]  /*199a0*/  BRA `(.L_x_1356) ;  /* 0xffffffd800747947 */ /* 0x000fec000383ffff */
.L_x_1288:
[----:B------:R-:W-:Y:S01]  /*199b0*/  BSSY B0, `(.L_x_1357) ;  /* 0x0000007000007945 */ /* 0x000fe20003800000 */
[----:B------:R-:W-:Y:S02]  /*199c0*/  IMAD.MOV.U32 R13, RZ, RZ, R2 ;  /* 0x000000ffff0d7224 */ /* 0x000fe400078e0002 */
[----:B------:R-:W-:Y:S02]  /*199d0*/  IMAD.MOV.U32 R11, RZ, RZ, 0x1f ;  /* 0x0000001fff0b7424 */ /* 0x000fe400078e00ff */
[----:B------:R-:W-:-:S07]  /*199e0*/  IMAD.MOV.U32 R15, RZ, RZ, -0x1 ;  /* 0xffffffffff0f7424 */ /* 0x000fce00078e00ff */
[----:B01-34-:R-:W-:Y:S05]  /*199f0*/  WARPSYNC.COLLECTIVE R15, `(.L_x_1358) ;  /* 0x000000000f087348 */ /* 0x01bfea0003c00000 */
[----:B------:R2:W0:Y:S02]  /*19a00*/  SHFL.IDX P6, R14, R13, R12, R11 ;  /* 0x0000000c0d0e7389 */ /* 0x00042400000c000b */
[----:B01234-:R-:W-:Y:S01]  /*19a10*/  ENDCOLLECTIVE ;  /* 0x000000000000791b */ /* 0x01ffe20003800000 */
.L_x_1358:
[----:B------:R-:W-:Y:S05]  /*19a20*/  BSYNC B0 ;  /* 0x0000000000007941 */ /* 0x000fea0003800000 */
.L_x_1357:
[----:B------:R-:W-:Y:S01]  /*19a30*/  IMAD.MOV.U32 R24, RZ, RZ, R14 ;  /* 0x000000ffff187224 */ /* 0x000fe200078e000e */
[----:B------:R-:W-:Y:S06]  /*19a40*/  BRA `(.L_x_1287) ;  /* 0xffffffd800647947 */ /* 0x000fec000383ffff */
.L_x_1294:
[----:B0-----:R0:W2:Y:S02]  /*19a50*/  SYNCS.PHASECHK.TRANS64.TRYWAIT P0, [R9+URZ+0x2d820], R0 ;  /* 0x02d82000090075a7 */ /* 0x0010a4000800017f */
[----:B--2---:R-:W-:Y:S05]  /*19a60*/  @!P0 NANOSLEEP.SYNCS 0x989680 ;  /* 0x009896800000895d */ /* 0x004fea0003900000 */
[----:B------:R-:W2:Y:S02]  /*19a70*/  @!P0 SYNCS.PHASECHK.TRANS64 P0, [R9+URZ+0x2d820], R0 ;  /* 0x02d82000090085a7 */ /* 0x000ea4000800007f */
[----:B--2---:R-:W-:Y:S05]  /*19a80*/  @!P0 BRA `(.L_x_1294) ;  /* 0xfffffffc00f08947 */ /* 0x004fea000383ffff */
[----:B------:R-:W-:Y:S05]  /*19a90*/  BRA `(.L_x_1359) ;  /* 0xffffffe000bc7947 */ /* 0x000fea000383ffff */
.L_x_1295:
        /* <DEDUP_REMOVED lines=8> */
[----:B01-3--:R-:W-:Y:S05]  /*19b20*/  WARPSYNC.COLLECTIVE R15, `(.L_x_1361) ;  /* 0x000000000f087348 */ /* 0x00bfea0003c00000 */
[----:B------:R2:W4:Y:S02]  /*19b30*/  SHFL.IDX P6, R14, R13, R12, R11 ;  /* 0x0000000c0d0e7389 */ /* 0x00052400000c000b */
[----:B01234-:R-:W-:Y:S01]  /*19b40*/  ENDCOLLECTIVE ;  /* 0x000000000000791b */ /* 0x01ffe20003800000 */
.L_x_1361:
[----:B------:R-:W-:Y:S05]  /*19b50*/  BSYNC B0 ;  /* 0x0000000000007941 */ /* 0x000fea0003800000 */
.L_x_1360:
[----:B------:R-:W-:Y:S05]  /*19b60*/  BRA `(.L_x_1362) ;  /* 0xffffffe000a47947 */ /* 0x000fea000383ffff */
.L_x_1298:
[----:B------:R-:W-:Y:S01]  /*19b70*/  BSSY B1, `(.L_x_1363) ;  /* 0x0000006000017945 */ /* 0x000fe20003800000 */
[----:B------:R-:W-:-:S07]  /*19b80*/  IMAD.MOV.U32 R15, RZ, RZ, -0x1 ;  /* 0xffffffffff0f7424 */ /* 0x000fce00078e00ff */
[----:B01-3--:R-:W-:Y:S05]  /*19b90*/  WARPSYNC.COLLECTIVE R15, `(.L_x_1364) ;  /* 0x000000000f0c7348 */ /* 0x00bfea0003c00000 */
[----:B------:R-:W-:Y:S02]  /*19ba0*/  ELECT P6, UR62, PT ;  /* 0x00000000003e782f */ /* 0x000fe400038c0000 */
[----:B------:R-:W-:Y:S01]  /*19bb0*/  MOV R14, UR62 ;  /* 0x0000003e000e7c02 */ /* 0x000fe20008000f00 */
[----:B01-3--:R-:W-:Y:S10]  /*19bc0*/  ENDCOLLECTIVE ;  /* 0x000000000000791b */ /* 0x00bff40003800000 */
.L_x_1364:
[----:B------:R-:W-:Y:S05]  /*19bd0*/  BSYNC B1 ;  /* 0x0000000000017941 */ /* 0x000fea0003800000 */
.L_x_1363:
[----:B------:R-:W-:Y:S05]  /*19be0*/  BRA `(.L_x_1365) ;  /* 0xffffffe0009c7947 */ /* 0x000fea000383ffff */
.L_x_1300:
[----:B0-----:R0:W1:Y:S02]  /*19bf0*/  SYNCS.PHASECHK.TRANS64.TRYWAIT P0, [R7+URZ], R2 ;  /* 0x00000002070075a7 */ /* 0x001064000800017f */
[----:B-1----:R-:W-:Y:S05]  /*19c00*/  @!P0 NANOSLEEP.SYNCS 0x989680 ;  /* 0x009896800000895d */ /* 0x002fea0003900000 */
[----:B------:R-:W1:Y:S02]  /*19c10*/  @!P0 SYNCS.PHASECHK.TRANS64 P0, [R7+URZ], R2 ;  /* 0x00000002070085a7 */ /* 0x000e64000800007f */
[----:B-1----:R-:W-:Y:S05]  /*19c20*/  @!P0 BRA `(.L_x_1300) ;  /* 0xfffffffc00f08947 */ /* 0x002fea000383ffff */
[----:B------:R-:W-:Y:S05]  /*19c30*/  BRA `(.L_x_1366) ;  /* 0xffffffe000d07947 */ /* 0x000fea000383ffff */
.L_x_1301:
[----:B-1----:R1:W2:Y:S02]  /*19c40*/  SYNCS.PHASECHK.TRANS64.TRYWAIT P0, [R3+URZ], R0 ;  /* 0x00000000030075a7 */ /* 0x0022a4000800017f */
[----:B--2---:R-:W-:Y:S05]  /*19c50*/  @!P0 NANOSLEEP.SYNCS 0x989680 ;  /* 0x009896800000895d */ /* 0x004fea0003900000 */
[----:B------:R-:W2:Y:S02]  /*19c60*/  @!P0 SYNCS.PHASECHK.TRANS64 P0, [R3+URZ], R0 ;  /* 0x00000000030085a7 */ /* 0x000ea4000800007f */
[----:B--2---:R-:W-:Y:S05]  /*19c70*/  @!P0 BRA `(.L_x_1301) ;  /* 0xfffffffc00f08947 */ /* 0x004fea000383ffff */
[----:B------:R-:W-:Y:S05]  /*19c80*/  BRA `(.L_x_1367) ;  /* 0xffffffe000c47947 */ /* 0x000fea000383ffff */
.L_x_1303:
[----:B-1----:R1:W2:Y:S02]  /*19c90*/  SYNCS.PHASECHK.TRANS64.TRYWAIT P0, [R5+URZ], R2 ;  /* 0x00000002050075a7 */ /* 0x0022a4000800017f */
[----:B--2---:R-:W-:Y:S05]  /*19ca0*/  @!P0 NANOSLEEP.SYNCS 0x989680 ;  /* 0x009896800000895d */ /* 0x004fea0003900000 */
[----:B------:R-:W2:Y:S02]  /*19cb0*/  @!P0 SYNCS.PHASECHK.TRANS64 P0, [R5+URZ], R2 ;  /* 0x00000002050085a7 */ /* 0x000ea4000800007f */
[----:B--2---:R-:W-:Y:S05]  /*19cc0*/  @!P0 BRA `(.L_x_1303) ;  /* 0xfffffffc00f08947 */ /* 0x004fea000383ffff */
[----:B------:R-:W-:Y:S05]  /*19cd0*/  BRA `(.L_x_1368) ;  /* 0xffffffe000c87947 */ /* 0x000fea000383ffff */
.L_x_1369:
        /* <DEDUP_REMOVED lines=10> */
.L_x_2780:


//--------------------- .text._ZN7cutlass13device_kernelIN5flash11enable_sm90INS1_16FlashAttnFwdSm90INS1_25CollectiveMainloopFwdSm90ILi2EN4cute5tupleIJNS5_1CILi1EEES8_S8_EEENS6_IJNS7_ILi192EEENS7_ILi128EEENS7_ILi96EEEEEELi96ENS_6half_tEfNS_4arch4Sm90ELb0ELb1ELb0ELb1ELb0ELb1ELb0ELb0ELb1ELb1ELb1ELb0EEENS1_21CollectiveEpilogueFwdINS6_IJSA_SC_SB_EEES9_SE_SG_Li384ELb1ELb1ELb1ELb0EEENS1_36VarlenDynamicPersistentTileSchedulerILi192ELi128ELi384ELi128ELb1ELb1ELb1ELb1ELb0ELb1EEEEEEEEEvNT_6ParamsE --------------------------
	.section	.text._ZN7cutlass13device_kernelIN5flash11enable_sm90INS1_16FlashAttnFwdSm90INS1_25CollectiveMainloopFwdSm90ILi2EN4cute5tupleIJNS5_1CILi1EEES8_S8_EEENS6_IJNS7_ILi192EEENS7_ILi128EEENS7_ILi96EEEEEELi96ENS_6half_tEfNS_4arch4Sm90ELb0ELb1ELb0ELb1ELb0ELb1ELb0ELb0ELb1ELb1ELb1ELb0EEENS1_21CollectiveEpilogueFwdINS6_IJSA_SC_SB_EEES9_SE_SG_Li384ELb1ELb1ELb1ELb0EEENS1_36VarlenDynamicPersistentTileSchedulerILi192ELi128ELi384ELi128ELb1ELb1ELb1ELb1ELb0ELb1EEEEEEEEEvNT_6ParamsE,"ax",@progbits
	.align	128
.text._ZN7cutlass13device_kernelIN5flash11enable_sm90INS1_16FlashAttnFwdSm90INS1_25CollectiveMainloopFwdSm90ILi2EN4cute5tupleIJNS5_1CILi1EEES8_S8_EEENS6_IJNS7_ILi192EEENS7_ILi128EEENS7_ILi96EEEEEELi96ENS_6half_tEfNS_4arch4Sm90ELb0ELb1ELb0ELb1ELb0ELb1ELb0ELb0ELb1ELb1ELb1ELb0EEENS1_21CollectiveEpilogueFwdINS6_IJSA_SC_SB_EEES9_SE_SG_Li384ELb1ELb1ELb1ELb0EEENS1_36VarlenDynamicPersistentTileSchedulerILi192ELi128ELi384ELi128ELb1ELb1ELb1ELb1ELb0ELb1EEEEEEEEEvNT_6ParamsE:
        .type           _ZN7cutlass13device_kernelIN5flash11enable_sm90INS1_16FlashAttnFwdSm90INS1_25CollectiveMainloopFwdSm90ILi2EN4cute5tupleIJNS5_1CILi1EEES8_S8_EEENS6_IJNS7_ILi192EEENS7_ILi128EEENS7_ILi96EEEEEELi96ENS_6half_tEfNS_4arch4Sm90ELb0ELb1ELb0ELb1ELb0ELb1ELb0ELb0ELb1ELb1ELb1ELb0EEENS1_21CollectiveEpilogueFwdINS6_IJSA_SC_SB_EEES9_SE_SG_Li384ELb1ELb1ELb1ELb0EEENS1_36VarlenDynamicPersistentTileSchedulerILi192ELi128ELi384ELi128ELb1ELb1ELb1ELb1ELb0ELb1EEEEEEEEEvNT_6ParamsE,@function
        .size           _ZN7cutlass13device_kernelIN5flash11enable_sm90INS1_16FlashAttnFwdSm90INS1_25CollectiveMainloopFwdSm90ILi2EN4cute5tupleIJNS5_1CILi1EEES8_S8_EEENS6_IJNS7_ILi192EEENS7_ILi128EEENS7_ILi96EEEEEELi96ENS_6half_tEfNS_4arch4Sm90ELb0ELb1ELb0ELb1ELb0ELb1ELb0ELb0ELb1ELb1ELb1ELb0EEENS1_21CollectiveEpilogueFwdINS6_IJSA_SC_SB_EEES9_SE_SG_Li384ELb1ELb1ELb1ELb0EEENS1_36VarlenDynamicPersistentTileSchedulerILi192ELi128ELi384ELi128ELb1ELb1ELb1ELb1ELb0ELb1EEEEEEEEEvNT_6ParamsE,(.L_x_2781 - _ZN7cutlass13device_kernelIN5flash11enable_sm90INS1_16FlashAttnFwdSm90INS1_25CollectiveMainloopFwdSm90ILi2EN4cute5tupleIJNS5_1CILi1EEES8_S8_EEENS6_IJNS7_ILi192EEENS7_ILi128EEENS7_ILi96EEEEEELi96ENS_6half_tEfNS_4arch4Sm90ELb0ELb1ELb0ELb1ELb0ELb1ELb0ELb0ELb1ELb1ELb1ELb0EEENS1_21CollectiveEpilogueFwdINS6_IJSA_SC_SB_EEES9_SE_SG_Li384ELb1ELb1ELb1ELb0EEENS1_36VarlenDynamicPersistentTileSchedulerILi192ELi128ELi384ELi128ELb1ELb1ELb1ELb1ELb0ELb1EEEEEEEEEvNT_6ParamsE)
        .other          _ZN7cutlass13device_kernelIN5flash11enable_sm90INS1_16FlashAttnFwdSm90INS1_25CollectiveMainloopFwdSm90ILi2EN4cute5tupleIJNS5_1CILi1EEES8_S8_EEENS6_IJNS7_ILi192EEENS7_ILi128EEENS7_ILi96EEEEEELi96ENS_6half_tEfNS_4arch4Sm90ELb0ELb1ELb0ELb1ELb0ELb1ELb0ELb0ELb1ELb1ELb1ELb0EEENS1_21CollectiveEpilogueFwdINS6_IJSA_SC_SB_EEES9_SE_SG_Li384ELb1ELb1ELb1ELb0EEENS1_36VarlenDynamicPersistentTileSchedulerILi192ELi128ELi384ELi128ELb1ELb1ELb1ELb1ELb0ELb1EEEEEEEEEvNT_6ParamsE,@"STO_CUDA_ENTRY STV_DEFAULT"
_ZN7cutlass13device_kernelIN5flash11enable_sm90INS1_16FlashAttnFwdSm90INS1_25CollectiveMainloopFwdSm90ILi2EN4cute5tupleIJNS5_1CILi1EEES8_S8_EEENS6_IJNS7_ILi192EEENS7_ILi128EEENS7_ILi96EEEEEELi96ENS_6half_tEfNS_4arch4Sm90ELb0ELb1ELb0ELb1ELb0ELb1ELb0ELb0ELb1ELb1ELb1ELb0EEENS1_21CollectiveEpilogueFwdINS6_IJSA_SC_SB_EEES9_SE_SG_Li384ELb1ELb1ELb1ELb0EEENS1_36VarlenDynamicPersistentTileSchedulerILi192ELi128ELi384ELi128ELb1ELb1ELb1ELb1ELb0ELb1EEEEEEEEEvNT_6ParamsE:
        /* <DEDUP_REMOVED lines=24> */
.L_x_1371:
[----:B------:R-:W-:Y:S05]  /*0180*/  BSYNC B0 ;  /* 0x0000000000007941 */ /* 0x000fea0003800000 */
.L_x_1370:
        /* <DEDUP_REMOVED lines=41> */
.L_x_1372:
        /* <DEDUP_REMOVED lines=22> */
.L_x_1373:
        /* <DEDUP_REMOVED lines=18> */
.L_x_1374:
        /* <DEDUP_REMOVED lines=22> */
.L_x_1375:
        /* <DEDUP_REMOVED lines=22> */
.L_x_1376:
[----:B------:R-:W-:Y:S01]  /*0960*/  PLOP3.LUT P0, PT, PT, PT, UP0, 0x80, 0x0 ;  /* 0x000000000000781c */ /* 0x000fe20003f0f008 */
[----:B------:R-:W-:Y:S01]  /*0970*/  UMOV UR36, 0x1 ;  /* 0x0000000100247882 */ /* 0x000fe20000000000 */
[----:B------:R-:W-:Y:S01]  /*0980*/  NOP ;  /* 0x0000000000007918 */ /* 0x000fe20000000000 */
[----:B------:R-:W-:Y:S01]  /*0990*/  USEL UR36, UR36, 0x2, !UP0 ;  /* 0x0000000224247887 */ /* 0x000fe2000c000000 */
[----:B------:R-:W-:Y:S01]  /*09a0*/  BSSY B9, `(.L_x_1377) ;  /* 0x00023f9000097945 */ /* 0x000fe20003800000 */
[----:B------:R-:W-:Y:S01]  /*09b0*/  ULDC.64 UR38, c[0x0][0x208] ;  /* 0x0000820000267ab9 */ /* 0x000fe20000000a00 */
[----:B012-4-:R-:W-:Y:S07]  /*09c0*/  BAR.SYNC.DEFER_BLOCKING 0x0 ;  /* 0x0000000000007b1d */ /* 0x017fee0000010000 */
[----:B------:R-:W-:Y:S05]  /*09d0*/  @!P0 BRA `(.L_x_1378) ;  /* 0x000001b0000c8947 */ /* 0x000fea0003800000 */
.L_x_1379:
[----:B------:R-:W-:-:S08]  /*09e0*/  NOP ;  /* 0x0000000000007918 */ /* 0x000fd00000000000 */
[----:B------:R-:W0:Y:S02]  /*09f0*/  USETMAXREG.TRY_ALLOC.CTAPOOL UP0, 0xa0 ;  /* 0x000000a0000079c8 */ /* 0x000e240008000600 */
[----:B0-----:R-:W-:-:S13]  /*0a00*/  PLOP3.LUT P0, PT, PT, PT, UP0, 0x80, 0x0 ;  /* 0x000000000000781c */ /* 0x001fda0003f0f008 */
[----:B------:R-:W-:Y:S05]  /*0a10*/  @!P0 BRA `(.L_x_1379) ;  /* 0xfffffffc00f08947 */ /* 0x000fea000383ffff */
[----:B------:R-:W0:Y:S01]  /*0a20*/  S2R R0, SR_TID.X ;  /* 0x0000000000007919 */ /* 0x000e220000002100 */
[----:B------:R-:W1:Y:S01]  /*0a30*/  S2UR UR5, SR_CgaCtaId ;  /* 0x00000000000579c3 */ /* 0x000e620000008800 */
[----:B------:R-:W-:Y:S01]  /*0a40*/  UMOV UR4, 0x400 ;  /* 0x0000040000047882 */ /* 0x000fe20000000000 */
[----:B------:R-:W-:-:S06]  /*0a50*/  LOP3.LUT R23, R23, 0xdfffffff, RZ, 0xc0, !PT ;  /* 0xdfffffff17177812 */ /* 0x000fcc00078ec0ff */
[----:B------:R-:W-:Y:S06]  /*0a60*/  BAR.ARV 0x8, 0x200 ;  /* 0x0208000000007b1d */ /* 0x000fec0000002000 */
[----:B-1----:R-:W-:-:S06]  /*0a70*/  ULEA UR4, UR5, UR4, 0x18 ;  /* 0x0000000405047291 */ /* 0x002fcc000f8ec03f */
[----:B------:R-:W-:Y:S01]  /*0a80*/  IMAD.U32 R2, RZ, RZ, UR4 ;  /* 0x00000004ff027e24 */ /* 0x000fe2000f8e00ff */
[----:B0-----:R-:W-:Y:S01]  /*0a90*/  SHF.R.U32.HI R0, RZ, 0x7, R0 ;  /* 0x00000007ff007819 */ /* 0x001fe20000011600 */
[----:B------:R-:W-:-:S03]  /*0aa0*/  ULDC UR4, c[0x0][0xc3c] ;  /* 0x00030f0000047ab9 */ /* 0x000fc60000000800 */
[----:B------:R-:W-:-:S13]  /*0ab0*/  ISETP.NE.AND P0, PT, R0, 0x1, PT ;  /* 0x000000010000780c */ /* 0x000fda0003f05270 */
[----:B------:R-:W-:Y:S01]  /*0ac0*/  @P0 LOP3.LUT R23, R23, 0x20000000, RZ, 0xfc, !PT ;  /* 0x2000000017170812 */ /* 0x000fe200078efcff */
[----:B------:R-:W-:Y:S08]  /*0ad0*/  @!P0 BAR.ARV 0x9, 0x100 ;  /* 0x0244000000008b1d */ /* 0x000ff00000002000 */
[----:B------:R-:W-:Y:S06]  /*0ae0*/  BAR.SYNC.DEFER_BLOCKING 0x5, 0x200 ;  /* 0x0148000000007b1d */ /* 0x000fec0000010000 */
[----:B------:R-:W0:Y:S02]  /*0af0*/  LDS.128 R72, [R2+0x2d8d0] ;  /* 0x02d8d00002487984 */ /* 0x000e240000000c00 */
[----:B------:R-:W-:Y:S06]  /*0b00*/  BAR.ARV 0x4, 0x200 ;  /* 0x0108000000007b1d */ /* 0x000fec0000002000 */
[----:B0-----:R-:W-:-:S13]  /*0b10*/  ISETP.GE.AND P0, PT, R75, UR4, PT ;  /* 0x000000044b007c0c */ /* 0x001fda000bf06270 */
[----:B------:R-:W-:Y:S05]  /*0b20*/  @P0 BRA `(.L_x_1380) ;  /* 0x0000023c00800947 */ /* 0x000fea0003800000 */
[----:B------:R-:W0:Y:S01]  /*0b30*/  S2R R0, SR_TID.X ;  /* 0x0000000000007919 */ /* 0x000e220000002100 */
[----:B------:R-:W-:Y:S01]  /*0b40*/  IMAD.MOV.U32 R141, RZ, RZ, 0x40 ;  /* 0x00000040ff8d7424 */ /* 0x000fe200078e00ff */
[----:B------:R-:W-:Y:S01]  /*0b50*/  R2UR UR40, R2 ;  /* 0x00000000022872ca */ /* 0x000fe200000e0000 */
[----:B------:R-:W-:Y:S01]  /*0b60*/  IMAD.MOV.U32 R156, RZ, RZ, RZ ;  /* 0x000000ffff9c7224 */ /* 0x000fe200078e00ff */
[----:B------:R-:W-:Y:S01]  /*0b70*/  ULOP3.LUT UR37, UR36, 0x1, URZ, 0xfc, !UPT ;  /* 0x0000000124257892 */ /* 0x000fe2000f8efc3f */
[----:B------:R-:W-:-:S10]  /*0b80*/  IMAD.MOV.U32 R18, RZ, RZ, RZ ;  /* 0x000000ffff127224 */ /* 0x000fd400078e00ff */
[----:B------:R-:W-:Y:S01]  /*0b90*/  UIADD3 UR40, UR40, 0xc400, URZ ;  /* 0x0000c40028287890 */ /* 0x000fe2000fffe03f */
[----:B0-----:R-:W-:-:S05]  /*0ba0*/  VIADD R0, R0, 0xffffff80 ;  /* 0xffffff8000007836 */ /* 0x001fca0000000000 */
[----:B------:R-:W-:Y:S02]  /*0bb0*/  SHF.R.S32.HI R3, RZ, 0x1f, R0 ;  /* 0x0000001fff037819 */ /* 0x000fe40000011400 */
[-C--:B------:R-:W-:Y:S02]  /*0bc0*/  LEA.HI R10, R0, R0.reuse, RZ, 0x1 ;  /* 0x00000000000a7211 */ /* 0x080fe400078f08ff */
[CC--:B------:R-:W-:Y:S02]  /*0bd0*/  LEA.HI R5, R3.reuse, R0.reuse, RZ, 0x4 ;  /* 0x0000000003057211 */ /* 0x0c0fe400078f20ff */
[CC--:B------:R-:W-:Y:S02]  /*0be0*/  LEA.HI R4, R3.reuse, R0.reuse, RZ, 0x2 ;  /* 0x0000000003047211 */ /* 0x0c0fe400078f10ff */
[CC--:B------:R-:W-:Y:S02]  /*0bf0*/  LEA.HI R8, R3.reuse, R0.reuse, RZ, 0x5 ;  /* 0x0000000003087211 */ /* 0x0c0fe400078f28ff */
[----:B------:R-:W-:-:S02]  /*0c00*/  LEA.HI R3, R3, R0, RZ, 0x7 ;  /* 0x0000000003037211 */ /* 0x000fc400078f38ff */
[--C-:B------:R-:W-:Y:S02]  /*0c10*/  SHF.R.S32.HI R11, RZ, 0x2, R4.reuse ;  /* 0x00000002ff0b7819 */ /* 0x100fe40000011404 */
[----:B------:R-:W-:Y:S02]  /*0c20*/  SHF.R.S32.HI R6, RZ, 0x1f, R4 ;  /* 0x0000001fff067819 */ /* 0x000fe40000011404 */
[----:B------:R-:W-:Y:S02]  /*0c30*/  LOP3.LUT R13, R4, 0xfffffffc, RZ, 0xc0, !PT ;  /* 0xfffffffc040d7812 */ /* 0x000fe400078ec0ff */
[----:B------:R-:W-:Y:S02]  /*0c40*/  SHF.R.S32.HI R4, RZ, 0x7, R3 ;  /* 0x00000007ff047819 */ /* 0x000fe40000011403 */
[----:B------:R-:W-:Y:S01]  /*0c50*/  LOP3.LUT R9, R10, 0xfffffffe, RZ, 0xc0, !PT ;  /* 0xfffffffe0a097812 */ /* 0x000fe200078ec0ff */
[----:B------:R-:W-:Y:S01]  /*0c60*/  IMAD.IADD R13, R0, 0x1, -R13 ;  /* 0x00000001000d7824 */ /* 0x000fe200078e0a0d */
[----:B------:R-:W-:Y:S01]  /*0c70*/  LOP3.LUT R7, R5, 0xfffffff0, RZ, 0xc0, !PT ;  /* 0xfffffff005077812 */ /* 0x000fe200078ec0ff */
[----:B------:R-:W-:Y:S01]  /*0c80*/  IMAD.HI R12, R4, 0x55555556, RZ ;  /* 0x55555556040c7827 */ /* 0x000fe200078e02ff */
[----:B------:R-:W-:-:S02]  /*0c90*/  LOP3.LUT R3, R3, 0xffffff80, RZ, 0xc0, !PT ;  /* 0xffffff8003037812 */ /* 0x000fc400078ec0ff */
[----:B------:R-:W-:Y:S01]  /*0ca0*/  LEA.HI R6, R6, R11, RZ, 0x2 ;  /* 0x0000000b06067211 */ /* 0x000fe200078f10ff */
[C---:B------:R-:W-:Y:S01]  /*0cb0*/  IMAD.IADD R9, R0.reuse, 0x1, -R9 ;  /* 0x0000000100097824 */ /* 0x040fe200078e0a09 */
[----:B------:R-:W-:Y:S01]  /*0cc0*/  SHF.R.S32.HI R19, RZ, 0x1, R10 ;  /* 0x00000001ff137819 */ /* 0x000fe2000001140a */
[C---:B------:R-:W-:Y:S01]  /*0cd0*/  IMAD.IADD R7, R0.reuse, 0x1, -R7 ;  /* 0x0000000100077824 */ /* 0x040fe200078e0a07 */
[----:B------:R-:W-:Y:S01]  /*0ce0*/  SHF.R.S32.HI R8, RZ, 0x5, R8 ;  /* 0x00000005ff087819 */ /* 0x000fe20000011408 */
[----:B------:R-:W-:Y:S01]  /*0cf0*/  IMAD.IADD R21, R0, 0x1, -R3 ;  /* 0x0000000100157824 */ /* 0x000fe200078e0a03 */
[----:B------:R-:W-:Y:S01]  /*0d00*/  LOP3.LUT R0, R6, 0xfffffffc, RZ, 0xc0, !PT ;  /* 0xfffffffc06007812 */ /* 0x000fe200078ec0ff */
[----:B------:R-:W-:Y:S01]  /*0d10*/  IMAD.SHL.U32 R136, R9, 0x8, RZ ;  /* 0x0000000809887824 */ /* 0x000fe200078e00ff */
[----:B------:R-:W-:Y:S02]  /*0d20*/  LEA.HI R3, R12, R12, RZ, 0x1 ;  /* 0x0000000c0c037211 */ /* 0x000fe400078f08ff */
[----:B------:R-:W-:Y:S01]  /*0d30*/  LEA.HI R10, R10, R19, RZ, 0x1 ;  /* 0x000000130a0a7211 */ /* 0x000fe200078f08ff */
[----:B------:R-:W-:Y:S01]  /*0d40*/  IMAD.IADD R11, R11, 0x1, -R0 ;  /* 0x000000010b0b7824 */ /* 0x000fe200078e0a00 */
[----:B------:R-:W-:Y:S01]  /*0d50*/  SHF.R.S32.HI R0, RZ, 0x1f, R7 ;  /* 0x0000001fff007819 */ /* 0x000fe20000011407 */
[----:B------:R-:W-:Y:S01]  /*0d60*/  IMAD R12, R3, -0x3, R4 ;  /* 0xfffffffd030c7824 */ /* 0x000fe200078e0204 */
[----:B------:R-:W-:Y:S01]  /*0d70*/  SHF.R.S32.HI R6, RZ, 0x4, R5 ;  /* 0x00000004ff067819 */ /* 0x000fe20000011405 */
[----:B------:R-:W-:Y:S01]  /*0d80*/  STL [R1+0x64], R21 ;  /* 0x0000641501007387 */ /* 0x000fe20000100800 */
[----:B------:R-:W-:Y:S01]  /*0d90*/  LEA.HI R0, R0, R7, RZ, 0x3 ;  /* 0x0000000700007211 */ /* 0x000fe200078f18ff */
[----:B------:R-:W-:Y:S01]  /*0da0*/  IMAD.SHL.U32 R11, R11, 0x40, RZ ;  /* 0x000000400b0b7824 */ /* 0x000fe200078e00ff */
[----:B------:R-:W-:-:S02]  /*0db0*/  LOP3.LUT R10, R10, 0x7fffffe, RZ, 0xc0, !PT ;  /* 0x07fffffe0a0a7812 */ /* 0x000fc400078ec0ff */
[----:B------:R-:W-:Y:S02]  /*0dc0*/  SHF.R.S32.HI R14, RZ, 0x1f, R21 ;  /* 0x0000001fff0e7819 */ /* 0x000fe40000011415 */
[----:B------:R-:W-:Y:S01]  /*0dd0*/  LEA.HI R5, R5, R6, RZ, 0x1 ;  /* 0x0000000605057211 */ /* 0x000fe200078f08ff */
[----:B------:R-:W-:Y:S01]  /*0de0*/  IMAD.IADD R3, R19, 0x1, -R10 ;  /* 0x0000000113037824 */ /* 0x000fe200078e0a0a */
[----:B------:R-:W-:Y:S02]  /*0df0*/  LOP3.LUT R4, R0, 0xfffffff8, RZ, 0xc0, !PT ;  /* 0xfffffff800047812 */ /* 0x000fe400078ec0ff */
[----:B------:R-:W-:Y:S01]  /*0e00*/  LEA.HI R15, R14, R21, RZ, 0x2 ;  /* 0x000000150e0f7211 */ /* 0x000fe200078f10ff */
[----:B------:R-:W-:Y:S01]  /*0e10*/  IMAD R20, R6, 0x8, R3 ;  /* 0x0000000806147824 */ /* 0x000fe200078e0203 */
[----:B------:R-:W-:Y:S01]  /*0e20*/  LOP3.LUT R5, R5, 0x1ffffffe, RZ, 0xc0, !PT ;  /* 0x1ffffffe05057812 */ /* 0x000fe200078ec0ff */
[----:B------:R-:W-:Y:S01]  /*0e30*/  IMAD.IADD R4, R7, 0x1, -R4 ;  /* 0x0000000107047824 */ /* 0x000fe200078e0a04 */
[----:B------:R-:W-:Y:S01]  /*0e40*/  SHF.R.S32.HI R16, RZ, 0x2, R15 ;  /* 0x00000002ff107819 */ /* 0x000fe2000001140f */
[----:B------:R-:W-:Y:S01]  /*0e50*/  IMAD R7, R8, 0x10, R7 ;  /* 0x0000001008077824 */ /* 0x000fe200078e0207 */
[----:B------:R-:W-:Y:S01]  /*0e60*/  SHF.R.S32.HI R17, RZ, 0x1f, R15 ;  /* 0x0000001fff117819 */ /* 0x000fe2000001140f */
[----:B------:R-:W-:Y:S01]  /*0e70*/  IMAD.IADD R5, R6, 0x1, -R5 ;  /* 0x0000000106057824 */ /* 0x000fe200078e0a05 */
[----:B------:R-:W-:Y:S01]  /*0e80*/  LEA.HI R10, R13, R13, RZ, 0x1 ;  /* 0x0000000d0d0a7211 */ /* 0x000fe200078f08ff */
[----:B------:R-:W-:Y:S01]  /*0e90*/  IMAD.SHL.U32 R3, R4, 0x40, RZ ;  /* 0x0000004004037824 */ /* 0x000fe200078e00ff */
[----:B------:R-:W-:Y:S01]  /*0ea0*/  LEA.HI R17, R17, R16, RZ, 0x3 ;  /* 0x0000001011117211 */ /* 0x000fe200078f18ff */
[----:B------:R-:W-:Y:S01]  /*0eb0*/  IMAD.SHL.U32 R6, R0, 0x40, RZ ;  /* 0x0000004000067824 */ /* 0x000fe200078e00ff */
[----:B------:R-:W-:Y:S01]  /*0ec0*/  LOP3.LUT R10, R10, 0x1ffffffe, RZ, 0xc0, !PT ;  /* 0x1ffffffe0a0a7812 */ /* 0x000fe200078ec0ff */
[----:B------:R-:W-:Y:S01]  /*0ed0*/  IMAD.SHL.U32 R0, R5, 0x8, RZ ;  /* 0x0000000805007824 */ /* 0x000fe200078e00ff */
[----:B------:R-:W-:-:S02]  /*0ee0*/  LOP3.LUT R3, R3, 0x1c0, RZ, 0xc0, !PT ;  /* 0x000001c003037812 */ /* 0x000fc400078ec0ff */
[----:B------:R-:W-:Y:S01]  /*0ef0*/  LOP3.LUT R17, R17, 0xfffffff8, RZ, 0xc0, !PT ;  /* 0xfffffff811117812 */ /* 0x000fe200078ec0ff */
[----:B------:R-:W-:Y:S01]  /*0f00*/  IMAD.IADD R13, R13, 0x1, -R10 ;  /* 0x000000010d0d7824 */ /* 0x000fe200078e0a0a */
[----:B------:R-:W-:Y:S02]  /*0f10*/  LEA.HI R14, R14, R21, RZ, 0x5 ;  /* 0x000000150e0e7211 */ /* 0x000fe400078f28ff */
[----:B------:R-:W-:Y:S01]  /*0f20*/  LOP3.LUT R6, R6, 0x7ffffe00, RZ, 0xc0, !PT ;  /* 0x7ffffe0006067812 */ /* 0x000fe200078ec0ff */
[----:B------:R-:W-:Y:S01]  /*0f30*/  IMAD.IADD R17, R16, 0x1, -R17 ;  /* 0x0000000110117824 */ /* 0x000fe200078e0a11 */
[--C-:B------:R-:W-:Y:S01]  /*0f40*/  LOP3.LUT R5, R3, 0x8, R0.reuse, 0xf8, !PT ;  /* 0x0000000803057812 */ /* 0x100fe200078ef800 */
[----:B------:R-:W-:Y:S01]  /*0f50*/  IMAD.U32 R0, R7, 0x20, R0 ;  /* 0x0000002007007824 */ /* 0x000fe200078e0000 */
[----:B------:R-:W-:Y:S01]  /*0f60*/  SHF.R.U32.HI R10, RZ, 0x3, R3 ;  /* 0x00000003ff0a7819 */ /* 0x000fe20000011603 */
[----:B------:R-:W-:Y:S01]  /*0f70*/  IMAD R6, R8, 0x400, R6 ;  /* 0x0000040008067824 */ /* 0x000fe200078e0206 */
[----:B------:R-:W-:-:S02]  /*0f80*/  SHF.R.S32.HI R14, RZ, 0x5, R14 ;  /* 0x00000005ff0e7819 */ /* 0x000fc4000001140e */
[----:B------:R-:W-:Y:S01]  /*0f90*/  LOP3.LUT R5, R5, R10, RZ, 0x3c, !PT ;  /* 0x0000000a05057212 */ /* 0x000fe200078e3cff */
[----:B------:R0:W-:Y:S01]  /*0fa0*/  STL [R1+0x6c], R0 ;  /* 0x00006c0001007387 */ /* 0x0001e20000100800 */
[----:B------:R-:W-:Y:S01]  /*0fb0*/  R2P PR, R4, 0x6 ;  /* 0x0000000604007804 */ /* 0x000fe20000000000 */
[----:B------:R-:W-:Y:S01]  /*0fc0*/  IMAD R17, R14, 0x10, R17 ;  /* 0x000000100e117824 */ /* 0x000fe200078e0211 */
[----:B------:R-:W-:Y:S01]  /*0fd0*/  LOP3.LUT R15, R15, 0x7ffffffc, RZ, 0xc0, !PT ;  /* 0x7ffffffc0f0f7812 */ /* 0x000fe200078ec0ff */
[----:B------:R-:W-:Y:S02]  /*0fe0*/  IMAD.IADD R5, R6, 0x1, R5 ;  /* 0x0000000106057824 */ /* 0x000fe400078e0205 */
[----:B------:R-:W-:Y:S01]  /*0ff0*/  IMAD.SHL.U32 R6, R9, 0x4, RZ ;  /* 0x0000000409067824 */ /* 0x000fe200078e00ff */
[----:B------:R-:W-:Y:S01]  /*1000*/  SEL R141, R141, 0xffffffc0, !P2 ;  /* 0xffffffc08d8d7807 */ /* 0x000fe20005000000 */
[----:B------:R-:W-:Y:S01]  /*1010*/  IMAD R3, R12, 0x40, R17 ;  /* 0x000000400c037824 */ /* 0x000fe200078e0211 */
[----:B------:R-:W-:-:S02]  /*1020*/  CS2R R16, SRZ ;  /* 0x0000000000107805 */ /* 0x000fc4000001ff00 */
[----:B0-----:R-:W-:Y:S01]  /*1030*/  SHF.R.S32.HI R0, RZ, 0x1f, R19 ;  /* 0x0000001fff007819 */ /* 0x001fe20000011413 */
[C---:B------:R-:W-:Y:S02]  /*1040*/  VIADD R4, R6.reuse, 0x10 ;  /* 0x0000001006047836 */ /* 0x040fe40000000000 */
[C---:B------:R-:W-:Y:S01]  /*1050*/  VIADD R0, R6.reuse, 0x20 ;  /* 0x0000002006007836 */ /* 0x040fe20000000000 */
[----:B------:R0:W-:Y:S01]  /*1060*/  STL [R1+0x68], R3 ;  /* 0x0000680301007387 */ /* 0x0001e20000100800 */
[----:B------:R-:W-:Y:S02]  /*1070*/  VIADD R8, R6, 0x8 ;  /* 0x0000000806087836 */ /* 0x000fe40000000000 */
[----:B------:R-:W-:Y:S01]  /*1080*/  IMAD.IADD R15, R21, 0x1, -R15 ;  /* 0x00000001150f7824 */ /* 0x000fe200078e0a0f */
[----:B------:R-:W-:Y:S01]  /*1090*/  STL [R1+0x5c], RZ ;  /* 0x00005cff01007387 */ /* 0x000fe20000100800 */
[----:B------:R-:W-:Y:S02]  /*10a0*/  IMAD.SHL.U32 R12, R20, 0x20, RZ ;  /* 0x00000020140c7824 */ /* 0x000fe400078e00ff */
[----:B------:R-:W-:Y:S01]  /*10b0*/  IMAD.SHL.U32 R22, R15, 0x2, RZ ;  /* 0x000000020f167824 */ /* 0x000fe200078e00ff */
[----:B------:R-:W-:Y:S01]  /*10c0*/  STL [R1], R6 ;  /* 0x0000000601007387 */ /* 0x000fe20000100800 */
[----:B------:R-:W-:-:S02]  /*10d0*/  IMAD R140, R5, 0x2, R2 ;  /* 0x00000002058c7824 */ /* 0x000fc400078e0202 */
[----:B------:R-:W-:Y:S01]  /*10e0*/  VIADD R10, R22, 0x10 ;  /* 0x00000010160a7836 */ /* 0x000fe20000000000 */
[----:B------:R1:W-:Y:S01]  /*10f0*/  STL [R1+0x30], R4 ;  /* 0x0000300401007387 */ /* 0x0003e20000100800 */
[----:B------:R-:W-:Y:S02]  /*1100*/  VIADD R142, R140, 0x21800 ;  /* 0x000218008c8e7836 */ /* 0x000fe40000000000 */
[----:B0-----:R-:W-:Y:S01]  /*1110*/  IMAD R3, R13, 0x8, R3 ;  /* 0x000000080d037824 */ /* 0x001fe200078e0203 */
[----:B------:R0:W-:Y:S01]  /*1120*/  STL [R1+0x2c], R0 ;  /* 0x00002c0001007387 */ /* 0x0001e20000100800 */
[C---:B------:R-:W-:Y:S02]  /*1130*/  VIADD R9, R22.reuse, 0x18 ;  /* 0x0000001816097836 */ /* 0x040fe40000000000 */
[C---:B------:R-:W-:Y:S01]  /*1140*/  VIADD R7, R22.reuse, 0x28 ;  /* 0x0000002816077836 */ /* 0x040fe20000000000 */
[----:B------:R2:W-:Y:S01]  /*1150*/  STL [R1+0x34], R8 ;  /* 0x0000340801007387 */ /* 0x0005e20000100800 */
[C---:B------:R-:W-:Y:S01]  /*1160*/  VIADD R14, R22.reuse, 0x40 ;  /* 0x00000040160e7836 */ /* 0x040fe20000000000 */
[----:B-1----:R-:W-:Y:S01]  /*1170*/  LOP3.LUT R4, R11, 0xc0, RZ, 0xc0, !PT ;  /* 0x000000c00b047812 */ /* 0x002fe200078ec0ff */
[----:B------:R-:W-:Y:S01]  /*1180*/  VIADD R11, R22, 0x8 ;  /* 0x00000008160b7836 */ /* 0x000fe20000000000 */
[----:B------:R-:W-:Y:S01]  /*1190*/  SHF.R.S32.HI R5, RZ, 0x1f, R9 ;  /* 0x0000001fff057819 */ /* 0x000fe20000011409 */
[----:B0-----:R-:W-:-:S02]  /*11a0*/  VIADD R0, R6, 0x18 ;  /* 0x0000001806007836 */ /* 0x001fc40000000000 */
[----:B------:R-:W-:Y:S01]  /*11b0*/  STL [R1+0xc], R4 ;  /* 0x00000c0401007387 */ /* 0x000fe20000100800 */
[----:B------:R-:W-:Y:S01]  /*11c0*/  VIADD R6, R6, 0x28 ;  /* 0x0000002806067836 */ /* 0x000fe20000000000 */
[----:B------:R-:W-:Y:S01]  /*11d0*/  SHF.R.S32.HI R11, RZ, 0x1f, R11 ;  /* 0x0000001fff0b7819 */ /* 0x000fe2000001140b */
[----:B--2---:R-:W-:Y:S01]  /*11e0*/  VIADD R8, R22, 0x20 ;  /* 0x0000002016087836 */ /* 0x004fe20000000000 */
[----:B------:R0:W-:Y:S01]  /*11f0*/  STL [R1+0x38], R0 ;  /* 0x0000380001007387 */ /* 0x0001e20000100800 */
[----:B------:R-:W-:-:S03]  /*1200*/  SHF.R.S32.HI R7, RZ, 0x1f, R7 ;  /* 0x0000001fff077819 */ /* 0x000fc60000011407 */
[----:B------:R1:W-:Y:S01]  /*1210*/  STL [R1+0x40], R6 ;  /* 0x0000400601007387 */ /* 0x0003e20000100800 */
[----:B------:R-:W-:Y:S02]  /*1220*/  SHF.R.S32.HI R8, RZ, 0x1f, R8 ;  /* 0x0000001fff087819 */ /* 0x000fe40000011408 */
[----:B0-----:R-:W-:Y:S02]  /*1230*/  LOP3.LUT R0, R4, 0x8, R136, 0xf8, !PT ;  /* 0x0000000804007812 */ /* 0x001fe400078ef888 */
[----:B------:R-:W-:Y:S01]  /*1240*/  SHF.R.U32.HI R4, RZ, 0x3, R4 ;  /* 0x00000003ff047819 */ /* 0x000fe20000011604 */
[----:B-1----:R-:W-:-:S03]  /*1250*/  VIADD R6, R22, 0x30 ;  /* 0x0000003016067836 */ /* 0x002fc60000000000 */
[----:B------:R-:W-:Y:S01]  /*1260*/  LOP3.LUT R0, R0, R4, RZ, 0x3c, !PT ;  /* 0x0000000400007212 */ /* 0x000fe200078e3cff */
[----:B------:R0:W-:Y:S01]  /*1270*/  STL [R1+0x10], R4 ;  /* 0x0000100401007387 */ /* 0x0001e20000100800 */
[----:B------:R-:W-:-:S03]  /*1280*/  SHF.R.S32.HI R5, RZ, 0x1f, R6 ;  /* 0x0000001fff057819 */ /* 0x000fc60000011406 */
[----:B------:R-:W-:Y:S01]  /*1290*/  IMAD.IADD R0, R12, 0x1, R0 ;  /* 0x000000010c007824 */ /* 0x000fe200078e0200 */
[----:B------:R-:W-:Y:S04]  /*12a0*/  STL [R1+0x14], R12 ;  /* 0x0000140c01007387 */ /* 0x000fe80000100800 */
[----:B------:R1:W-:Y:S01]  /*12b0*/  STL [R1+0x4c], R0 ;  /* 0x00004c0001007387 */ /* 0x0003e20000100800 */
[----:B0-----:R-:W-:Y:S01]  /*12c0*/  SHF.R.S32.HI R4, RZ, 0x1f, R22 ;  /* 0x0000001fff047819 */ /* 0x001fe20000011416 */
[----:B------:R-:W-:-:S05]  /*12d0*/  VIADD R4, R22, 0x38 ;  /* 0x0000003816047836 */ /* 0x000fca0000000000 */
[----:B------:R-:W-:Y:S02]  /*12e0*/  SHF.R.S32.HI R4, RZ, 0x1f, R4 ;  /* 0x0000001fff047819 */ /* 0x000fe40000011404 */
[----:B-1----:R-:W-:Y:S01]  /*12f0*/  SHF.R.S32.HI R0, RZ, 0x1f, R10 ;  /* 0x0000001fff007819 */ /* 0x002fe2000001140a */
[----:B------:R-:W-:Y:S02]  /*1300*/  VIADD R0, R140, 0x21820 ;  /* 0x000218208c007836 */ /* 0x000fe40000000000 */
[C---:B------:R-:W-:Y:S02]  /*1310*/  @P1 VIADD R0, R142.reuse, 0xffffffe0 ;  /* 0xffffffe08e001836 */ /* 0x040fe40000000000 */
[----:B------:R-:W-:Y:S02]  /*1320*/  IMAD.IADD R142, R142, 0x1, R141 ;  /* 0x000000018e8e7824 */ /* 0x000fe400078e028d */
[----:B------:R-:W-:Y:S01]  /*1330*/  IMAD.IADD R141, R141, 0x1, R0 ;  /* 0x000000018d8d7824 */ /* 0x000fe200078e0200 */
[----:B------:R0:W-:Y:S04]  /*1340*/  STL [R1+0x20], R0 ;  /* 0x0000200001007387 */ /* 0x0001e80000100800 */
[----:B------:R1:W-:Y:S01]  /*1350*/  STL [R1+0x44], R3 ;  /* 0x0000440301007387 */ /* 0x0003e20000100800 */
[----:B0-----:R-:W-:-:S05]  /*1360*/  VIADD R0, R0, 0x6000 ;  /* 0x0000600000007836 */ /* 0x001fca0000000000 */
[----:B------:R1:W-:Y:S02]  /*1370*/  STL [R1+0x24], R0 ;  /* 0x0000240001007387 */ /* 0x0003e40000100800 */
.L_x_1596:
[----:B------:R-:W-:Y:S05]  /*1380*/  YIELD ;  /* 0x0000000000007946 */ /* 0x000fea0003800000 */
[----:B------:R-:W-:Y:S01]  /*1390*/  ULDC.64 UR4, c[0x0][0xa28] ;  /* 0x00028a0000047ab9 */ /* 0x000fe20000000a00 */
[----:B0-2---:R-:W0:Y:S01]  /*13a0*/  LDC.64 R6, c[0x0][0xa08] ;  /* 0x00028200ff067b82 */ /* 0x005e220000000a00 */
[----:B------:R-:W-:Y:S01]  /*13b0*/  ISETP.NE.U32.AND P1, PT, RZ, UR4, PT ;  /* 0x00000004ff007c0c */ /* 0x000fe2000bf25070 */
[----:B----4-:R-:W-:Y:S02]  /*13c0*/  IMAD.MOV.U32 R13, RZ, RZ, RZ ;  /* 0x000000ffff0d7224 */ /* 0x010fe400078e00ff */
[----:B------:R-:W-:Y:S01]  /*13d0*/  IMAD.MOV.U32 R27, RZ, RZ, RZ ;  /* 0x000000ffff1b7224 */ /* 0x000fe200078e00ff */
[----:B------:R-:W-:Y:S01]  /*13e0*/  ISETP.NE.AND.EX P1, PT, RZ, UR5, PT, P1 ;  /* 0x00000005ff007c0c */ /* 0x000fe2000bf25310 */
[----:B------:R-:W-:-:S02]  /*13f0*/  ULDC.64 UR4, c[0x0][0xa18] ;  /* 0x0002860000047ab9 */ /* 0x000fc40000000a00 */
[----:B------:R-:W-:-:S04]  /*1400*/  ISETP.NE.U32.AND P2, PT, RZ, UR4, PT ;  /* 0x00000004ff007c0c */ /* 0x000fc8000bf45070 */
[----:B------:R-:W-:Y:S01]  /*1410*/  ISETP.NE.AND.EX P2, PT, RZ, UR5, PT, P2 ;  /* 0x00000005ff007c0c */ /* 0x000fe2000bf45320 */
[----:B------:R-:W-:Y:S02]  /*1420*/  ULDC.64 UR4, c[0x0][0xa08] ;  /* 0x0002820000047ab9 */ /* 0x000fe40000000a00 */
[----:B------:R-:W-:-:S03]  /*1430*/  ISETP.NE.U32.AND P0, PT, RZ, UR4, PT ;  /* 0x00000004ff007c0c */ /* 0x000fc6000bf05070 */
[----:B------:R-:W2:Y:S01]  /*1440*/  @P1 LDC.64 R4, c[0x0][0xa28] ;  /* 0x00028a00ff041b82 */ /* 0x000ea20000000a00 */
[----:B------:R-:W-:Y:S01]  /*1450*/  ISETP.NE.AND.EX P0, PT, RZ, UR5, PT, P0 ;  /* 0x00000005ff007c0c */ /* 0x000fe2000bf05300 */
[----:B0-----:R-:W-:-:S06]  /*1460*/  IMAD.WIDE R10, R75, 0x4, R6 ;  /* 0x000000044b0a7825 */ /* 0x001fcc00078e0206 */
[----:B------:R-:W0:Y:S01]  /*1470*/  @P2 LDC.64 R8, c[0x0][0xa18] ;  /* 0x00028600ff082b82 */ /* 0x000e220000000a00 */
[----:B------:R-:W-:Y:S02]  /*1480*/  ULDC UR4, c[0x0][0x288] ;  /* 0x0000a20000047ab9 */ /* 0x000fe40000000800 */
[----:B------:R-:W-:Y:S01]  /*1490*/  IMAD.U32 R138, RZ, RZ, UR4 ;  /* 0x00000004ff8a7e24 */ /* 0x000fe2000f8e00ff */
[----:B------:R-:W-:Y:S02]  /*14a0*/  ULDC.64 UR4, c[0x0][0x418] ;  /* 0x0001060000047ab9 */ /* 0x000fe40000000a00 */
[----:B---3--:R3:W5:Y:S01]  /*14b0*/  @P0 LDG.E R27, desc[UR38][R10.64] ;  /* 0x000000260a1b0981 */ /* 0x008762000c1e1900 */
[----:B--2---:R-:W-:-:S05]  /*14c0*/  @P1 IMAD.WIDE R4, R75, 0x4, R4 ;  /* 0x000000044b041825 */ /* 0x004fca00078e0204 */
[----:B------:R3:W5:Y:S01]  /*14d0*/  @P1 LDG.E R13, desc[UR38][R4.64] ;  /* 0x00000026040d1981 */ /* 0x000762000c1e1900 */
[----:B0-----:R-:W-:-:S05]  /*14e0*/  @P2 IMAD.WIDE R6, R75, 0x4, R8 ;  /* 0x000000044b062825 */ /* 0x001fca00078e0208 */
[----:B------:R3:W5:Y:S01]  /*14f0*/  @P2 LDG.E R138, desc[UR38][R6.64] ;  /* 0x00000026068a2981 */ /* 0x000762000c1e1900 */
[----:B------:R-:W-:-:S03]  /*1500*/  UISETP.NE.U32.AND UP0, UPT, UR4, URZ, UPT ;  /* 0x0000003f0400728c */ /* 0x000fc6000bf05070 */
[----:B------:R-:W-:Y:S01]  /*1510*/  ULDC UR4, c[0x0][0x424] ;  /* 0x0001090000047ab9 */ /* 0x000fe20000000800 */
[----:B------:R-:W-:-:S03]  /*1520*/  UISETP.NE.AND.EX UP0, UPT, UR5, URZ, UPT, UP0 ;  /* 0x0000003f0500728c */ /* 0x000fc6000bf05300 */
[----:B------:R-:W-:Y:S01]  /*1530*/  ULDC UR5, c[0x0][0x2f0] ;  /* 0x0000bc0000057ab9 */ /* 0x000fe20000000800 */
[----:B------:R-:W-:-:S04]  /*1540*/  USEL UR4, UR4, 0x1, UP0 ;  /* 0x0000000104047887 */ /* 0x000fc80008000000 */
[----:B------:R-:W-:-:S03]  /*1550*/  UIMAD UR4, UR4, UR5, URZ ;  /* 0x00000005040472a4 */ /* 0x000fc6000f8e023f */
[----:B------:R-:W-:Y:S02]  /*1560*/  ULDC UR5, c[0x0][0x348] ;  /* 0x0000d20000057ab9 */ /* 0x000fe40000000800 */
[----:B------:R-:W-:Y:S02]  /*1570*/  IMAD.U32 R24, RZ, RZ, UR5 ;  /* 0x00000005ff187e24 */ /* 0x000fe4000f8e00ff */
[----:B------:R-:W-:Y:S01]  /*1580*/  IMAD.U32 R28, RZ, RZ, UR4 ;  /* 0x00000004ff1c7e24 */ /* 0x000fe2000f8e00ff */
[----:B---3--:R-:W-:Y:S06]  /*1590*/  @P2 BRA `(.L_x_1381) ;  /* 0x0000000000242947 */ /* 0x008fec0003800000 */
[----:B------:R-:W-:Y:S02]  /*15a0*/  ULDC.64 UR4, c[0x0][0xa00] ;  /* 0x0002800000047ab9 */ /* 0x000fe40000000a00 */
[----:B------:R-:W-:-:S04]  /*15b0*/  ISETP.NE.U32.AND P1, PT, RZ, UR4, PT ;  /* 0x00000004ff007c0c */ /* 0x000fc8000bf25070 */
[----:B------:R-:W-:-:S13]  /*15c0*/  ISETP.NE.AND.EX P1, PT, RZ, UR5, PT, P1 ;  /* 0x00000005ff007c0c */ /* 0x000fda000bf25310 */
[----:B------:R-:W-:Y:S05]  /*15d0*/  @!P1 BRA `(.L_x_1381) ;  /* 0x0000000000149947 */ /* 0x000fea0003800000 */
[----:B------:R-:W0:Y:S02]  /*15e0*/  LDC.64 R4, c[0x0][0xa00] ;  /* 0x00028000ff047b82 */ /* 0x000e240000000a00 */
[----:B0-----:R-:W-:-:S05]  /*15f0*/  IMAD.WIDE R4, R75, 0x4, R4 ;  /* 0x000000044b047825 */ /* 0x001fca00078e0204 */
[----:B-----5:R-:W2:Y:S04]  /*1600*/  LDG.E R138, desc[UR38][R4.64] ;  /* 0x00000026048a7981 */ /* 0x020ea8000c1e1900 */
[----:B-1----:R-:W2:Y:S02]  /*1610*/  LDG.E R3, desc[UR38][R4.64+0x4] ;  /* 0x0000042604037981 */ /* 0x002ea4000c1e1900 */
[----:B--2---:R-:W-:-:S07]  /*1620*/  IMAD.IADD R138, R3, 0x1, -R138 ;  /* 0x00000001038a7824 */ /* 0x004fce00078e0a8a */
.L_x_1381:
[C---:B------:R-:W-:Y:S01]  /*1630*/  LOP3.LUT R30, R74.reuse, 0xffff, RZ, 0xc0, !PT ;  /* 0x0000ffff4a1e7812 */ /* 0x040fe200078ec0ff */
[----:B------:R-:W-:Y:S01]  /*1640*/  ULDC.64 UR4, c[0x0][0xa20] ;  /* 0x0002880000047ab9 */ /* 0x000fe20000000a00 */
[----:B------:R0:W-:Y:S01]  /*1650*/  STL [R1+0x58], R75 ;  /* 0x0000584b01007387 */ /* 0x0001e20000100800 */
[----:B------:R-:W-:Y:S02]  /*1660*/  ISETP.NE.U32.AND P1, PT, RZ, UR4, PT ;  /* 0x00000004ff007c0c */ /* 0x000fe4000bf25070 */
[C---:B-1----:R-:W-:Y:S01]  /*1670*/  LOP3.LUT R3, R74.reuse, 0xff000000, RZ, 0xc0, !PT ;  /* 0xff0000004a037812 */ /* 0x042fe200078ec0ff */
[----:B------:R0:W-:Y:S01]  /*1680*/  STL [R1+0x50], R30 ;  /* 0x0000501e01007387 */ /* 0x0001e20000100800 */
[----:B------:R-:W-:Y:S02]  /*1690*/  ISETP.NE.AND.EX P1, PT, RZ, UR5, PT, P1 ;  /* 0x00000005ff007c0c */ /* 0x000fe4000bf25310 */
[----:B------:R-:W-:Y:S02]  /*16a0*/  LOP3.LUT R0, R74, 0xff0000, RZ, 0xc0, !PT ;  /* 0x00ff00004a007812 */ /* 0x000fe400078ec0ff */
[----:B------:R-:W-:-:S04]  /*16b0*/  SHF.R.U32.HI R3, RZ, 0x8, R3 ;  /* 0x00000008ff037819 */ /* 0x000fc80000011603 */
[----:B------:R-:W-:-:S05]  /*16c0*/  LEA.HI R12, R0, R3, RZ, 0x10 ;  /* 0x00000003000c7211 */ /* 0x000fca00078f80ff */
[----:B0-----:R-:W-:Y:S05]  /*16d0*/  @!P1 BRA `(.L_x_1382) ;  /* 0x0000000000109947 */ /* 0x001fea0003800000 */
[----:B------:R-:W0:Y:S02]  /*16e0*/  LDC.64 R28, c[0x0][0xa20] ;  /* 0x00028800ff1c7b82 */ /* 0x000e240000000a00 */
[----:B0-----:R-:W-:-:S06]  /*16f0*/  IMAD.WIDE R28, R75, 0x4, R28 ;  /* 0x000000044b1c7825 */ /* 0x001fcc00078e021c */
[----:B------:R0:W5:Y:S01]  /*1700*/  LDG.E R28, desc[UR38][R28.64] ;  /* 0x000000261c1c7981 */ /* 0x000162000c1e1900 */
[----:B------:R-:W-:Y:S05]  /*1710*/  BRA `(.L_x_1383) ;  /* 0x0000000000107947 */ /* 0x000fea0003800000 */
.L_x_1382:
[----:B------:R-:W-:Y:S05]  /*1720*/  @!P0 BRA `(.L_x_1383) ;  /* 0x00000000000c8947 */ /* 0x000fea0003800000 */
[----:B------:R-:W2:Y:S04]  /*1730*/  LDG.E R3, desc[UR38][R10.64] ;  /* 0x000000260a037981 */ /* 0x000ea8000c1e1900 */
[----:B------:R-:W2:Y:S02]  /*1740*/  LDG.E R28, desc[UR38][R10.64+0x4] ;  /* 0x000004260a1c7981 */ /* 0x000ea4000c1e1900 */
[----:B--2---:R-:W-:-:S07]  /*1750*/  IMAD.IADD R28, R28, 0x1, -R3 ;  /* 0x000000011c1c7824 */ /* 0x004fce00078e0a03 */
.L_x_1383:
[----:B------:R-:W-:Y:S01]  /*1760*/  ULDC.64 UR4, c[0x0][0xa10] ;  /* 0x0002840000047ab9 */ /* 0x000fe20000000a00 */
[----:B------:R-:W1:Y:S01]  /*1770*/  LDC R4, c[0x0][0x448] ;  /* 0x00011200ff047b82 */ /* 0x000e620000000800 */
[----:B------:R-:W-:-:S04]  /*1780*/  ISETP.NE.U32.AND P0, PT, RZ, UR4, PT ;  /* 0x00000004ff007c0c */ /* 0x000fc8000bf05070 */
[----:B------:R-:W-:Y:S01]  /*1790*/  ISETP.NE.AND.EX P0, PT, RZ, UR5, PT, P0 ;  /* 0x00000005ff007c0c */ /* 0x000fe2000bf05300 */
[----:B------:R-:W-:Y:S02]  /*17a0*/  ULDC.64 UR4, c[0x0][0xa30] ;  /* 0x00028c0000047ab9 */ /* 0x000fe40000000a00 */
[----:B------:R-:W-:-:S04]  /*17b0*/  ISETP.NE.U32.AND P1, PT, RZ, UR4, PT ;  /* 0x00000004ff007c0c */ /* 0x000fc8000bf25070 */
[----:B------:R-:W-:-:S06]  /*17c0*/  ISETP.NE.AND.EX P1, PT, RZ, UR5, PT, P1 ;  /* 0x00000005ff007c0c */ /* 0x000fcc000bf25310 */
[----:B------:R-:W2:Y:S08]  /*17d0*/  @P0 LDC.64 R6, c[0x0][0xa10] ;  /* 0x00028400ff060b82 */ /* 0x000eb00000000a00 */
[----:B------:R-:W3:Y:S01]  /*17e0*/  @P1 LDC.64 R8, c[0x0][0xa30] ;  /* 0x00028c00ff081b82 */ /* 0x000ee20000000a00 */
[----:B--2---:R-:W-:-:S05]  /*17f0*/  @P0 IMAD.WIDE R6, R75, 0x4, R6 ;  /* 0x000000044b060825 */ /* 0x004fca00078e0206 */
[----:B------:R-:W2:Y:S04]  /*1800*/  @P0 LDG.E R0, desc[UR38][R6.64] ;  /* 0x0000002606000981 */ /* 0x000ea8000c1e1900 */
[----:B------:R-:W2:Y:S01]  /*1810*/  @P0 LDG.E R3, desc[UR38][R6.64+0x4] ;  /* 0x0000042606030981 */ /* 0x000ea2000c1e1900 */
[----:B-----5:R-:W-:Y:S02]  /*1820*/  IMAD.MOV.U32 R106, RZ, RZ, R28 ;  /* 0x000000ffff6a7224 */ /* 0x020fe400078e001c */
[----:B---3--:R-:W-:-:S05]  /*1830*/  @P1 IMAD.WIDE R8, R75, 0x4, R8 ;  /* 0x000000044b081825 */ /* 0x008fca00078e0208 */
[----:B------:R3:W5:Y:S01]  /*1840*/  @P1 LDG.E R106, desc[UR38][R8.64] ;  /* 0x00000026086a1981 */ /* 0x000762000c1e1900 */
[----:B-1----:R-:W-:Y:S01]  /*1850*/  ISETP.NE.AND P1, PT, R4, 0x1, PT ;  /* 0x000000010400780c */ /* 0x002fe20003f25270 */
[----:B------:R-:W-:Y:S01]  /*1860*/  IMAD R14, R73, 0xc0, RZ ;  /* 0x000000c0490e7824 */ /* 0x000fe200078e02ff */
[----:B------:R-:W1:Y:S01]  /*1870*/  LDC.64 R4, c[0x0][0x9e0] ;  /* 0x00027800ff047b82 */ /* 0x000e620000000a00 */
[----:B------:R-:W-:-:S03]  /*1880*/  IMAD.IADD R13, R28, 0x1, -R13 ;  /* 0x000000011c0d7824 */ /* 0x000fc600078e0a0d */
[----:B------:R4:W-:Y:S07]  /*1890*/  STL [R1+0x1c], R14 ;  /* 0x00001c0e01007387 */ /* 0x0009ee0000100800 */
[----:B------:R-:W0:Y:S08]  /*18a0*/  @P1 LDC R11, c[0x0][0x44c] ;  /* 0x00011300ff0b1b82 */ /* 0x000e300000000800 */
[----:B------:R-:W3:Y:S01]  /*18b0*/  @P1 LDC R10, c[0x0][0x450] ;  /* 0x00011400ff0a1b82 */ /* 0x000ee20000000800 */
[----:B-1----:R-:W-:Y:S01]  /*18c0*/  ISETP.GE.AND P2, PT, R5, 0x1, PT ;  /* 0x000000010500780c */ /* 0x002fe20003f46270 */
[----:B--2---:R-:W-:-:S02]  /*18d0*/  @P0 IMAD.IADD R24, R3, 0x1, -R0 ;  /* 0x0000000103180824 */ /* 0x004fc400078e0a00 */
[----:B------:R-:W-:Y:S02]  /*18e0*/  VIADD R0, R14, 0xbf ;  /* 0x000000bf0e007836 */ /* 0x000fe40000000000 */
[----:B------:R-:W-:Y:S02]  /*18f0*/  IMAD.IADD R139, R13, 0x1, R24 ;  /* 0x000000010d8b7824 */ /* 0x000fe400078e0218 */
[----:B0-----:R-:W-:-:S03]  /*1900*/  @P1 IMAD.HI.U32 R3, R0, R11, RZ ;  /* 0x0000000b00031227 */ /* 0x001fc600078e00ff */
[C---:B------:R-:W-:Y:S01]  /*1910*/  IADD3 R7, R139.reuse, 0x1, -R138 ;  /* 0x000000018b077810 */ /* 0x040fe20007ffe88a */
[----:B------:R-:W-:Y:S01]  /*1920*/  IMAD.MOV.U32 R6, RZ, RZ, R0 ;  /* 0x000000ffff067224 */ /* 0x000fe200078e0000 */
[----:B---3--:R-:W-:Y:S01]  /*1930*/  @P1 SHF.R.U32.HI R6, RZ, R10, R3 ;  /* 0x0000000aff061219 */ /* 0x008fe20000011603 */
[----:B------:R-:W-:-:S04]  /*1940*/  VIADD R0, R139, 0x7f ;  /* 0x0000007f8b007836 */ /* 0x000fc80000000000 */
[----:B------:R-:W-:Y:S01]  /*1950*/  IMAD.IADD R9, R7, 0x1, R6 ;  /* 0x0000000107097824 */ /* 0x000fe200078e0206 */
[----:B------:R-:W-:-:S03]  /*1960*/  SHF.R.S32.HI R3, RZ, 0x1f, R0 ;  /* 0x0000001fff037819 */ /* 0x000fc60000011400 */
[----:B------:R-:W-:Y:S01]  /*1970*/  IMAD.IADD R4, R9, 0x1, R4 ;  /* 0x0000000109047824 */ /* 0x000fe200078e0204 */
[----:B------:R-:W-:-:S04]  /*1980*/  LEA.HI R3, R3, R0, RZ, 0x7 ;  /* 0x0000000003037211 */ /* 0x000fc800078f38ff */
[----:B------:R-:W-:Y:S01]  /*1990*/  SHF.R.S32.HI R112, RZ, 0x7, R3 ;  /* 0x00000007ff707819 */ /* 0x000fe20000011403 */
[----:B----4-:R-:W-:Y:S06]  /*19a0*/  @!P2 BRA `(.L_x_1384) ;  /* 0x000000000048a947 */ /* 0x010fec0003800000 */
        /* <DEDUP_REMOVED lines=11> */
.L_x_1386:
[----:B------:R-:W-:-:S13]  /*1a60*/  ISETP.NE.AND P0, PT, R5, 0x1, PT ;  /* 0x000000010500780c */ /* 0x000fda0003f05270 */
[----:B------:R-:W0:Y:S02]  /*1a70*/  @P0 LDC.64 R6, c[0x0][0x9e8] ;  /* 0x00027a00ff060b82 */ /* 0x000e240000000a00 */
[----:B0-----:R-:W-:-:S05]  /*1a80*/  @P0 IMAD.HI.U32 R6, R0, R6, RZ ;  /* 0x0000000600060227 */ /* 0x001fca00078e00ff */
[----:B------:R-:W-:-:S07]  /*1a90*/  @P0 SHF.R.U32.HI R0, RZ, R7, R6 ;  /* 0x00000007ff000219 */ /* 0x000fce0000011606 */
.L_x_1387:
[----:B------:R-:W-:Y:S05]  /*1aa0*/  BSYNC B0 ;  /* 0x0000000000007941 */ /* 0x000fea0003800000 */
.L_x_1385:
[----:B------:R-:W-:-:S05]  /*1ab0*/  IMAD R3, R0, R5, R5 ;  /* 0x0000000500037224 */ /* 0x000fca00078e0205 */
[----:B------:R-:W-:-:S07]  /*1ac0*/  VIMNMX R4, R4, R3, PT ;  /* 0x0000000304047248 */ /* 0x000fce0003fe0100 */
.L_x_1384:
[----:B------:R-:W0:Y:S01]  /*1ad0*/  @P1 LDC R6, c[0x0][0x44c] ;  /* 0x00011300ff061b82 */ /* 0x000e220000000800 */
[----:B------:R-:W-:Y:S01]  /*1ae0*/  VIADD R4, R4, 0x7f ;  /* 0x0000007f04047836 */ /* 0x000fe20000000000 */
[----:B------:R-:W-:Y:S01]  /*1af0*/  ULDC UR4, c[0x0][0x9dc] ;  /* 0x0002770000047ab9 */ /* 0x000fe20000000800 */
[----:B------:R-:W-:Y:S02]  /*1b00*/  IMAD.MOV.U32 R0, RZ, RZ, R14 ;  /* 0x000000ffff007224 */ /* 0x000fe400078e000e */
[----:B------:R-:W-:Y:S01]  /*1b10*/  IMAD.IADD R113, R139, 0x1, -R138 ;  /* 0x000000018b717824 */ /* 0x000fe200078e0a8a */
[----:B------:R-:W-:Y:S02]  /*1b20*/  SHF.R.S32.HI R3, RZ, 0x1f, R4 ;  /* 0x0000001fff037819 */ /* 0x000fe40000011404 */
[----:B------:R-:W1:Y:S02]  /*1b30*/  @P1 LDC R7, c[0x0][0x450] ;  /* 0x00011400ff071b82 */ /* 0x000e640000000800 */
[----:B------:R-:W-:-:S04]  /*1b40*/  LEA.HI R3, R3, R4, RZ, 0x7 ;  /* 0x0000000403037211 */ /* 0x000fc800078f38ff */
[----:B------:R-:W-:-:S04]  /*1b50*/  SHF.R.S32.HI R3, RZ, 0x7, R3 ;  /* 0x00000007ff037819 */ /* 0x000fc80000011403 */
[----:B------:R-:W-:Y:S01]  /*1b60*/  VIMNMX R8, R112, R3, PT ;  /* 0x0000000370087248 */ /* 0x000fe20003fe0100 */
[----:B0-----:R-:W-:-:S05]  /*1b70*/  @P1 IMAD.HI.U32 R6, R14, R6, RZ ;  /* 0x000000060e061227 */ /* 0x001fca00078e00ff */
[----:B-1----:R-:W-:-:S05]  /*1b80*/  @P1 SHF.R.U32.HI R0, RZ, R7, R6 ;  /* 0x00000007ff001219 */ /* 0x002fca0000011606 */
[----:B------:R-:W-:-:S04]  /*1b90*/  IMAD.IADD R0, R113, 0x1, R0 ;  /* 0x0000000171007824 */ /* 0x000fc800078e0200 */
[----:B------:R-:W-:Y:S01]  /*1ba0*/  VIADD R3, R0, -UR4 ;  /* 0x8000000400037c36 */ /* 0x000fe20008000000 */
[----:B------:R-:W-:Y:S06]  /*1bb0*/  @!P2 BRA `(.L_x_1388) ;  /* 0x000000000044a947 */ /* 0x000fec0003800000 */
[----:B------:R-:W-:Y:S01]  /*1bc0*/  ISETP.GT.AND P0, PT, R0, -0x1, PT ;  /* 0xffffffff0000780c */ /* 0x000fe20003f04270 */
[----:B------:R-:W-:-:S12]  /*1bd0*/  BSSY B0, `(.L_x_1389) ;  /* 0x000000d000007945 */ /* 0x000fd80003800000 */
[----:B------:R-:W-:Y:S05]  /*1be0*/  @P0 BRA `(.L_x_1390) ;  /* 0x00000000001c0947 */ /* 0x000fea0003800000 */
[----:B------:R-:W-:Y:S02]  /*1bf0*/  ISETP.NE.AND P0, PT, R5, 0x1, PT ;  /* 0x000000010500780c */ /* 0x000fe40003f05270 */
[----:B------:R-:W-:-:S11]  /*1c00*/  LOP3.LUT R7, RZ, R0, RZ, 0x33, !PT ;  /* 0x00000000ff077212 */ /* 0x000fd600078e33ff */
[----:B------:R-:W0:Y:S02]  /*1c10*/  @P0 LDC.64 R10, c[0x0][0x9e8] ;  /* 0x00027a00ff0a0b82 */ /* 0x000e240000000a00 */
[----:B0-----:R-:W-:-:S05]  /*1c20*/  @P0 IMAD.HI.U32 R0, R7, R10, RZ ;  /* 0x0000000a07000227 */ /* 0x001fca00078e00ff */
[----:B------:R-:W-:-:S04]  /*1c30*/  @P0 SHF.R.U32.HI R7, RZ, R11, R0 ;  /* 0x0000000bff070219 */ /* 0x000fc80000011600 */
[----:B------:R-:W-:Y:S01]  /*1c40*/  LOP3.LUT R0, RZ, R7, RZ, 0x33, !PT ;  /* 0x00000007ff007212 */ /* 0x000fe200078e33ff */
[----:B------:R-:W-:Y:S06]  /*1c50*/  BRA `(.L_x_1391) ;  /* 0x0000000000107947 */ /* 0x000fec0003800000 */
.L_x_1390:
[----:B------:R-:W-:-:S13]  /*1c60*/  ISETP.NE.AND P0, PT, R5, 0x1, PT ;  /* 0x000000010500780c */ /* 0x000fda0003f05270 */
[----:B------:R-:W0:Y:S02]  /*1c70*/  @P0 LDC.64 R6, c[0x0][0x9e8] ;  /* 0x00027a00ff060b82 */ /* 0x000e240000000a00 */
[----:B0-----:R-:W-:-:S05]  /*1c80*/  @P0 IMAD.HI.U32 R4, R0, R6, RZ ;  /* 0x0000000600040227 */ /* 0x001fca00078e00ff */
[----:B------:R-:W-:-:S07]  /*1c90*/  @P0 SHF.R.U32.HI R0, RZ, R7, R4 ;  /* 0x00000007ff000219 */ /* 0x000fce0000011604 */
.L_x_1391:
[----:B------:R-:W-:Y:S05]  /*1ca0*/  BSYNC B0 ;  /* 0x0000000000007941 */ /* 0x000fea0003800000 */
.L_x_1389:
[----:B------:R-:W-:-:S05]  /*1cb0*/  IMAD R0, R0, R5, RZ ;  /* 0x0000000500007224 */ /* 0x000fca00078e02ff */
[----:B------:R-:W-:-:S07]  /*1cc0*/  VIMNMX R3, R3, R0, !PT ;  /* 0x0000000003037248 */ /* 0x000fce0007fe0100 */
.L_x_1388:
[----:B------:R-:W-:Y:S01]  /*1cd0*/  SHF.R.S32.HI R0, RZ, 0x1f, R3 ;  /* 0x0000001fff007819 */ /* 0x000fe20000011403 */
[----:B------:R-:W-:Y:S01]  /*1ce0*/  BSSY B0, `(.L_x_1392) ;  /* 0x000002a000007945 */ /* 0x000fe20003800000 */
[----:B------:R-:W-:Y:S02]  /*1cf0*/  LOP3.LUT R14, R12, 0xff, RZ, 0xc0, !PT ;  /* 0x000000ff0c0e7812 */ /* 0x000fe400078ec0ff */
[----:B------:R-:W-:Y:S02]  /*1d00*/  LEA.HI R0, R0, R3, RZ, 0x7 ;  /* 0x0000000300007211 */ /* 0x000fe400078f38ff */
[----:B------:R-:W-:Y:S01]  /*1d10*/  SHF.R.U32.HI R4, RZ, 0x10, R12 ;  /* 0x00000010ff047819 */ /* 0x000fe2000001160c */
[----:B------:R0:W-:Y:S01]  /*1d20*/  STL [R1+0x60], R14 ;  /* 0x0000600e01007387 */ /* 0x0001e20000100800 */
[----:B------:R-:W-:-:S03]  /*1d30*/  SHF.R.S32.HI R0, RZ, 0x7, R0 ;  /* 0x00000007ff007819 */ /* 0x000fc60000011400 */
[----:B------:R0:W-:Y:S01]  /*1d40*/  STL [R1+0x54], R4 ;  /* 0x0000540401007387 */ /* 0x0001e20000100800 */
[----:B------:R-:W-:Y:S01]  /*1d50*/  VIMNMX R9, RZ, R0, !PT ;  /* 0x00000000ff097248 */ /* 0x000fe20007fe0100 */
[----:B------:R-:W-:-:S03]  /*1d60*/  IMAD.MOV.U32 R0, RZ, RZ, RZ ;  /* 0x000000ffff007224 */ /* 0x000fc600078e00ff */
[----:B------:R-:W-:-:S13]  /*1d70*/  ISETP.GT.AND P0, PT, R8, R9, PT ;  /* 0x000000090800720c */ /* 0x000fda0003f04270 */
[----:B0-----:R-:W-:Y:S05]  /*1d80*/  @!P0 BRA `(.L_x_1393) ;  /* 0x00000000007c8947 */ /* 0x001fea0003800000 */
[----:B------:R-:W-:Y:S01]  /*1d90*/  ISETP.NE.AND P0, PT, R4, RZ, PT ;  /* 0x000000ff0400720c */ /* 0x000fe20003f05270 */
[----:B------:R-:W-:-:S03]  /*1da0*/  ULDC UR4, c[0x0][0x9f0] ;  /* 0x00027c0000047ab9 */ /* 0x000fc60000000800 */
[----:B------:R-:W-:-:S04]  /*1db0*/  SEL R11, R4, UR4, P0 ;  /* 0x00000004040b7c07 */ /* 0x000fc80008000000 */
[-C--:B------:R-:W-:Y:S02]  /*1dc0*/  IABS R6, R11.reuse ;  /* 0x0000000b00067213 */ /* 0x080fe40000000000 */
[----:B------:R-:W-:Y:S02]  /*1dd0*/  IADD3 R0, R11, -0x1, R8 ;  /* 0xffffffff0b007810 */ /* 0x000fe40007ffe008 */
[----:B------:R-:W0:Y:S01]  /*1de0*/  I2F.RP R3, R6 ;  /* 0x0000000600037306 */ /* 0x000e220000209400 */
[----:B------:R-:W-:Y:S02]  /*1df0*/  IABS R12, R11 ;  /* 0x0000000b000c7213 */ /* 0x000fe40000000000 */
[----:B------:R-:W-:-:S05]  /*1e00*/  IMAD.IADD R0, R0, 0x1, -R9 ;  /* 0x0000000100007824 */ /* 0x000fca00078e0a09 */
        /* <DEDUP_REMOVED lines=10> */
[----:B------:R-:W-:-:S04]  /*1eb0*/  IMAD.HI.U32 R5, R5, R7, R4 ;  /* 0x0000000705057227 */ /* 0x000fc800078e0004 */
[----:B------:R-:W-:-:S04]  /*1ec0*/  IMAD.MOV.U32 R4, RZ, RZ, R10 ;  /* 0x000000ffff047224 */ /* 0x000fc800078e000a */
        /* <DEDUP_REMOVED lines=11> */
.L_x_1393:
[----:B------:R-:W-:Y:S05]  /*1f80*/  BSYNC B0 ;  /* 0x0000000000007941 */ /* 0x000fea0003800000 */
.L_x_1392:
[----:B------:R-:W-:-:S05]  /*1f90*/  IMAD R3, R14, R0, R9 ;  /* 0x000000000e037224 */ /* 0x000fca00078e0209 */
[C---:B------:R-:W-:Y:S01]  /*1fa0*/  VIADDMNMX R0, R3.reuse, R0, R8, PT ;  /* 0x0000000003007246 */ /* 0x040fe20003800108 */
[----:B------:R-:W-:-:S04]  /*1fb0*/  IMAD R3, R3, 0x80, -R13 ;  /* 0x0000008003037824 */ /* 0x000fc800078e0a0d */
[----:B------:R-:W-:Y:S01]  /*1fc0*/  IMAD R5, R0, 0x80, -R13 ;  /* 0x0000008000057824 */ /* 0x000fe200078e0a0d */
[----:B------:R-:W-:-:S04]  /*1fd0*/  VIMNMX R3, RZ, R3, !PT ;  /* 0x00000003ff037248 */ /* 0x000fc80007fe0100 */
[----:B------:R-:W-:Y:S02]  /*1fe0*/  VIMNMX R0, R5, R24, PT ;  /* 0x0000001805007248 */ /* 0x000fe40003fe0100 */
[----:B------:R-:W-:Y:S02]  /*1ff0*/  SHF.R.U32.HI R83, RZ, 0x7, R3 ;  /* 0x00000007ff537819 */ /* 0x000fe40000011603 */
[----:B------:R-:W-:-:S03]  /*2000*/  ISETP.GT.AND P0, PT, R0, R3, PT ;  /* 0x000000030000720c */ /* 0x000fc60003f04270 */
[----:B------:R-:W-:-:S10]  /*2010*/  IMAD.MOV.U32 R25, RZ, RZ, R83 ;  /* 0x000000ffff197224 */ /* 0x000fd400078e0053 */
[----:B------:R-:W-:-:S05]  /*2020*/  @P0 VIADD R0, R0, 0x7f ;  /* 0x0000007f00000836 */ /* 0x000fca0000000000 */
[----:B------:R-:W-:-:S04]  /*2030*/  @P0 SHF.R.S32.HI R3, RZ, 0x1f, R0 ;  /* 0x0000001fff030819 */ /* 0x000fc80000011400 */
[----:B------:R-:W-:-:S04]  /*2040*/  @P0 LEA.HI R3, R3, R0, RZ, 0x7 ;  /* 0x0000000003030211 */ /* 0x000fc800078f38ff */
[----:B------:R-:W-:Y:S02]  /*2050*/  @P0 SHF.R.S32.HI R25, RZ, 0x7, R3 ;  /* 0x00000007ff190819 */ /* 0x000fe40000011403 */
        /* <DEDUP_REMOVED lines=22> */
[----:B0----5:R-:W-:Y:S05]  /*21c0*/  CALL.ABS.NOINC R14 ;  /* 0x000000000e007343 */ /* 0x021fea0003c00000 */
.L_x_1396:
[----:B------:R-:W-:Y:S05]  /*21d0*/  BSYNC B6 ;  /* 0x0000000000067941 */ /* 0x000fea0003800000 */
.L_x_1395:
        /* <DEDUP_REMOVED lines=20> */
.L_x_1398:
[----:B------:R-:W-:Y:S05]  /*2320*/  BSYNC B6 ;  /* 0x0000000000067941 */ /* 0x000fea0003800000 */
.L_x_1397:
[----:B------:R-:W-:Y:S01]  /*2330*/  ULDC.64 UR4, c[0x0][0x9f8] ;  /* 0x00027e0000047ab9 */ /* 0x000fe20000000a00 */
[----:B------:R-:W-:Y:S01]  /*2340*/  IMAD.IADD R70, R27, 0x1, R28 ;  /* 0x000000011b467824 */ /* 0x000fe200078e021c */
[----:B------:R-:W-:Y:S01]  /*2350*/  ISETP.NE.U32.AND P0, PT, RZ, UR4, PT ;  /* 0x00000004ff007c0c */ /* 0x000fe2000bf05070 */
[----:B------:R-:W2:Y:S01]  /*2360*/  LDL.64 R28, [R1] ;  /* 0x00000000011c7983 */ /* 0x000ea20000100a00 */
[----:B------:R-:W0:Y:S02]  /*2370*/  LDC.64 R10, c[0x0][0x300] ;  /* 0x0000c000ff0a7b82 */ /* 0x000e240000000a00 */
[----:B------:R-:W-:Y:S01]  /*2380*/  ISETP.NE.AND.EX P0, PT, RZ, UR5, PT, P0 ;  /* 0x00000005ff007c0c */ /* 0x000fe2000bf05300 */
[----:B------:R-:W3:Y:S01]  /*2390*/  LDL.64 R38, [R1] ;  /* 0x0000000001267983 */ /* 0x000ee20000100a00 */
[----:B------:R-:W1:Y:S01]  /*23a0*/  S2R R20, SR_TID.X ;  /* 0x0000000000147919 */ /* 0x000e620000002100 */
[----:B------:R-:W-:Y:S01]  /*23b0*/  SHF.R.S32.HI R13, RZ, 0x1f, R70 ;  /* 0x0000001fff0d7819 */ /* 0x000fe20000011446 */
[----:B------:R-:W-:Y:S01]  /*23c0*/  ULDC.64 UR4, c[0x0][0xa08] ;  /* 0x0002820000047ab9 */ /* 0x000fe20000000a00 */
[----:B------:R-:W-:Y:S01]  /*23d0*/  SHF.R.S32.HI R137, RZ, 0x1f, R136 ;  /* 0x0000001fff897819 */ /* 0x000fe20000011488 */
[----:B------:R-:W4:Y:S07]  /*23e0*/  LDL R32, [R1+0xc] ;  /* 0x00000c0001207983 */ /* 0x000f2e0000100800 */
[----:B------:R-:W1:Y:S02]  /*23f0*/  @P0 LDC.64 R4, c[0x0][0x9f8] ;  /* 0x00027e00ff040b82 */ /* 0x000e640000000a00 */
[----:B-1----:R-:W-:-:S05]  /*2400*/  @P0 IMAD.WIDE R4, R75, 0x4, R4 ;  /* 0x000000044b040825 */ /* 0x002fca00078e0204 */
[----:B------:R1:W3:Y:S01]  /*2410*/  @P0 LDG.E R75, desc[UR38][R4.64] ;  /* 0x00000026044b0981 */ /* 0x0002e2000c1e1900 */
[-C--:B0-----:R-:W-:Y:S01]  /*2420*/  IMAD R0, R13, R10.reuse, RZ ;  /* 0x0000000a0d007224 */ /* 0x081fe200078e02ff */
[----:B------:R-:W-:Y:S01]  /*2430*/  ISETP.NE.U32.AND P0, PT, RZ, UR4, PT ;  /* 0x00000004ff007c0c */ /* 0x000fe2000bf05070 */
[----:B------:R-:W-:Y:S01]  /*2440*/  VIADD R8, R20, 0xffffff80 ;  /* 0xffffff8014087836 */ /* 0x000fe20000000000 */
[----:B------:R-:W-:Y:S01]  /*2450*/  SHF.R.U32.HI R36, RZ, 0x7, R20 ;  /* 0x00000007ff247819 */ /* 0x000fe20000011614 */
[C---:B------:R-:W-:Y:S01]  /*2460*/  IMAD.WIDE.U32 R6, R70.reuse, R10, RZ ;  /* 0x0000000a46067225 */ /* 0x040fe200078e00ff */
[----:B------:R-:W-:Y:S01]  /*2470*/  ISETP.NE.AND.EX P0, PT, RZ, UR5, PT, P0 ;  /* 0x00000005ff007c0c */ /* 0x000fe2000bf05300 */
[----:B------:R-:W-:Y:S01]  /*2480*/  ULDC.64 UR4, c[0x0][0x308] ;  /* 0x0000c20000047ab9 */ /* 0x000fe20000000a00 */
[----:B------:R-:W-:Y:S01]  /*2490*/  SHF.R.S32.HI R9, RZ, 0x1f, R8 ;  /* 0x0000001fff097819 */ /* 0x000fe20000011408 */
[----:B------:R-:W-:Y:S01]  /*24a0*/  IMAD R3, R70, R11, R0 ;  /* 0x0000000b46037224 */ /* 0x000fe200078e0200 */
[----:B------:R-:W-:-:S02]  /*24b0*/  ISETP.NE.AND P6, PT, R36, 0x1, PT ;  /* 0x000000012400780c */ /* 0x000fc40003fc5270 */
[----:B------:R-:W-:Y:S01]  /*24c0*/  LEA.HI R9, R9, R8, RZ, 0x2 ;  /* 0x0000000809097211 */ /* 0x000fe200078f10ff */
[----:B------:R-:W-:-:S03]  /*24d0*/  IMAD.IADD R7, R7, 0x1, R3 ;  /* 0x0000000107077824 */ /* 0x000fc600078e0203 */
[----:B------:R-:W-:Y:S01]  /*24e0*/  SHF.R.S32.HI R77, RZ, 0x2, R9 ;  /* 0x00000002ff4d7819 */ /* 0x000fe20000011409 */
[C---:B-1----:R-:W-:Y:S01]  /*24f0*/  IMAD.WIDE.U32 R4, R30.reuse, UR4, R6 ;  /* 0x000000041e047c25 */ /* 0x042fe2000f8e0006 */
[----:B------:R-:W-:Y:S01]  /*2500*/  SHF.R.S32.HI R8, RZ, 0x1f, R9 ;  /* 0x0000001fff087819 */ /* 0x000fe20000011409 */
[----:B------:R-:W0:Y:S02]  /*2510*/  LDC.64 R6, c[0x0][0x408] ;  /* 0x00010200ff067b82 */ /* 0x000e240000000a00 */
[----:B------:R-:W-:Y:S01]  /*2520*/  IMAD R5, R30, UR5, R5 ;  /* 0x000000051e057c24 */ /* 0x000fe2000f8e0205 */
[----:B------:R-:W-:Y:S01]  /*2530*/  ULDC.64 UR4, c[0x0][0x310] ;  /* 0x0000c40000047ab9 */ /* 0x000fe20000000a00 */
[----:B------:R-:W-:Y:S02]  /*2540*/  LEA.HI R8, R8, R77, RZ, 0x2 ;  /* 0x0000004d08087211 */ /* 0x000fe400078f10ff */
[----:B------:R-:W-:Y:S02]  /*2550*/  SHF.R.S32.HI R34, RZ, 0x1f, R19 ;  /* 0x0000001fff227819 */ /* 0x000fe40000011413 */
[----:B------:R-:W-:-:S05]  /*2560*/  LOP3.LUT R8, R8, 0xfffffffc, RZ, 0xc0, !PT ;  /* 0xfffffffc08087812 */ /* 0x000fca00078ec0ff */
[----:B------:R-:W-:Y:S02]  /*2570*/  IMAD.IADD R77, R77, 0x1, -R8 ;  /* 0x000000014d4d7824 */ /* 0x000fe400078e0a08 */
[----:B------:R-:W-:-:S04]  /*2580*/  IMAD R8, R34, R10, RZ ;  /* 0x0000000a22087224 */ /* 0x000fc800078e02ff */
[----:B------:R-:W-:Y:S01]  /*2590*/  IMAD R95, R19, R11, R8 ;  /* 0x0000000b135f7224 */ /* 0x000fe200078e0208 */
[----:B------:R-:W-:Y:S01]  /*25a0*/  LOP3.LUT R23, R23, 0xfffffffd, RZ, 0xc0, !PT ;  /* 0xfffffffd17177812 */ /* 0x000fe200078ec0ff */
[C---:B------:R-:W-:Y:S02]  /*25b0*/  VIADD R72, R136.reuse, 0x30 ;  /* 0x0000003088487836 */ /* 0x040fe40000000000 */
[C---:B------:R-:W-:Y:S02]  /*25c0*/  VIADD R27, R136.reuse, 0x40 ;  /* 0x00000040881b7836 */ /* 0x040fe40000000000 */
[----:B------:R-:W-:Y:S01]  /*25d0*/  VIADD R82, R136, 0x50 ;  /* 0x0000005088527836 */ /* 0x000fe20000000000 */
[----:B--2---:R-:W1:Y:S01]  /*25e0*/  LDC R29, c[0x0][0x3f4] ;  /* 0x0000fd00ff1d7b82 */ /* 0x004e620000000800 */
[----:B---3--:R-:W-:Y:S02]  /*25f0*/  SHF.R.S32.HI R0, RZ, 0x1f, R75 ;  /* 0x0000001fff007819 */ /* 0x008fe4000001144b */
[----:B------:R-:W-:-:S02]  /*2600*/  SEL R75, R75, RZ, !P0 ;  /* 0x000000ff4b4b7207 */ /* 0x000fc40004000000 */
[----:B------:R-:W-:-:S05]  /*2610*/  SEL R15, R0, RZ, !P0 ;  /* 0x000000ff000f7207 */ /* 0x000fca0004000000 */
[----:B------:R-:W-:Y:S02]  /*2620*/  IMAD R0, R15, UR4, RZ ;  /* 0x000000040f007c24 */ /* 0x000fe4000f8e02ff */
[----:B------:R-:W-:-:S04]  /*2630*/  IMAD.WIDE.U32 R20, R75, UR4, R4 ;  /* 0x000000044b147c25 */ /* 0x000fc8000f8e0004 */
[----:B------:R-:W-:Y:S01]  /*2640*/  IMAD R3, R75, UR5, R0 ;  /* 0x000000054b037c24 */ /* 0x000fe2000f8e0200 */
[----:B------:R-:W-:Y:S05]  /*2650*/  @!P6 WARPSYNC.ALL ;  /* 0x000000000000e948 */ /* 0x000fea0003800000 */
[----:B------:R-:W-:Y:S01]  /*2660*/  ULDC.64 UR4, c[0x0][0x330] ;  /* 0x0000cc0000047ab9 */ /* 0x000fe20000000a00 */
[----:B------:R-:W-:Y:S01]  /*2670*/  VIADD R0, R136, 0x10 ;  /* 0x0000001088007836 */ /* 0x000fe20000000000 */
[----:B------:R-:W-:Y:S01]  /*2680*/  ULDC.64 UR6, c[0x0][0x338] ;  /* 0x0000ce0000067ab9 */ /* 0x000fe20000000a00 */
[----:B------:R-:W-:Y:S01]  /*2690*/  IMAD.WIDE.U32 R60, R30, UR4, R136 ;  /* 0x000000041e3c7c25 */ /* 0x000fe2000f8e0088 */
[----:B------:R-:W-:-:S02]  /*26a0*/  ULDC UR4, c[0x0][0x2f4] ;  /* 0x0000bd0000047ab9 */ /* 0x000fc40000000800 */
[----:B------:R-:W-:Y:S01]  /*26b0*/  ISETP.GE.AND P1, PT, R0, UR4, PT ;  /* 0x0000000400007c0c */ /* 0x000fe2000bf26270 */
[----:B------:R-:W-:Y:S01]  /*26c0*/  IMAD.WIDE.U32 R4, R19, R10, R136 ;  /* 0x0000000a13047225 */ /* 0x000fe200078e0088 */
[----:B------:R-:W-:Y:S02]  /*26d0*/  ISETP.GE.AND P0, PT, R136, UR4, PT ;  /* 0x0000000488007c0c */ /* 0x000fe4000bf06270 */
[----:B------:R-:W-:Y:S01]  /*26e0*/  SEL R8, RZ, 0xffffffff, P1 ;  /* 0xffffffffff087807 */ /* 0x000fe20000800000 */
[----:B------:R-:W-:Y:S01]  /*26f0*/  IMAD.IADD R3, R21, 0x1, R3 ;  /* 0x0000000115037824 */ /* 0x000fe200078e0203 */
[----:B------:R-:W-:Y:S02]  /*2700*/  IADD3 R96, P1, R20, R4, RZ ;  /* 0x0000000414607210 */ /* 0x000fe40007f3e0ff */
[----:B------:R-:W-:Y:S01]  /*2710*/  SEL R4, RZ, 0x1, P0 ;  /* 0x00000001ff047807 */ /* 0x000fe20000000000 */
[----:B------:R-:W-:Y:S01]  /*2720*/  IMAD.SHL.U32 R9, R8, 0x2, RZ ;  /* 0x0000000208097824 */ /* 0x000fe200078e00ff */
[----:B------:R-:W-:-:S04]  /*2730*/  IADD3.X R95, R3, R5, R95, P1, !PT ;  /* 0x00000005035f7210 */ /* 0x000fc80000ffe45f */
[----:B------:R-:W-:Y:S02]  /*2740*/  LOP3.LUT R5, R9, 0x2, R4, 0xe2, !PT ;  /* 0x0000000209057812 */ /* 0x000fe400078ee204 */
[----:B------:R-:W2:Y:S01]  /*2750*/  LDC.64 R8, c[0x0][0x3f8] ;  /* 0x0000fe00ff087b82 */ /* 0x000ea20000000a00 */
[----:B------:R-:W-:-:S05]  /*2760*/  IMAD.MOV.U32 R38, RZ, RZ, R28 ;  /* 0x000000ffff267224 */ /* 0x000fca00078e001c */
[----:B------:R-:W-:-:S05]  /*2770*/  SHF.R.S32.HI R39, RZ, 0x1f, R38 ;  /* 0x0000001fff277819 */ /* 0x000fca0000011426 */
[----:B------:R3:W-:Y:S01]  /*2780*/  STL [R1+0x4], R39 ;  /* 0x0000042701007387 */ /* 0x0007e20000100800 */
[----:B0-----:R-:W-:-:S03]  /*2790*/  IMAD.WIDE.U32 R64, R19, R6, R38 ;  /* 0x0000000613407225 */ /* 0x001fc600078e0026 */
[----:B------:R-:W3:Y:S01]  /*27a0*/  LDL R37, [R1+0x14] ;  /* 0x0000140001257983 */ /* 0x000ee20000100800 */
[----:B--2---:R-:W-:-:S03]  /*27b0*/  IMAD.WIDE.U32 R68, R19, R8, R38 ;  /* 0x0000000813447225 */ /* 0x004fc600078e0026 */
[----:B------:R-:W2:Y:S01]  /*27c0*/  LDL R38, [R1+0x10] ;  /* 0x0000100001267983 */ /* 0x000ea20000100800 */
[----:B------:R-:W-:Y:S01]  /*27d0*/  LOP3.LUT P0, RZ, R77, 0x2, RZ, 0xc0, !PT ;  /* 0x000000024dff7812 */ /* 0x000fe2000780c0ff */
[----:B------:R-:W-:Y:S01]  /*27e0*/  VIADD R4, R136, 0x20 ;  /* 0x0000002088047836 */ /* 0x000fe20000000000 */
[----:B------:R-:W-:Y:S01]  /*27f0*/  ISETP.GE.AND P1, PT, R72, UR4, PT ;  /* 0x0000000448007c0c */ /* 0x000fe2000bf26270 */
[----:B------:R-:W-:-:S03]  /*2800*/  IMAD R12, R34, R6, RZ ;  /* 0x00000006220c7224 */ /* 0x000fc600078e02ff */
[----:B------:R-:W-:Y:S01]  /*2810*/  SEL R14, RZ, 0x8, P1 ;  /* 0x00000008ff0e7807 */ /* 0x000fe20000800000 */
[----:B------:R-:W-:-:S06]  /*2820*/  IMAD R31, R19, R7, R12 ;  /* 0x00000007131f7224 */ /* 0x000fcc00078e020c */
[----:B------:R-:W-:Y:S02]  /*2830*/  @P0 LOP3.LUT R23, R23, 0x2, RZ, 0xfc, !PT ;  /* 0x0000000217170812 */ /* 0x000fe400078efcff */
[----:B------:R-:W-:-:S04]  /*2840*/  ISETP.GE.AND P0, PT, R4, UR4, PT ;  /* 0x0000000404007c0c */ /* 0x000fc8000bf06270 */
[----:B------:R-:W-:Y:S02]  /*2850*/  SEL R12, RZ, 0x4, P0 ;  /* 0x00000004ff0c7807 */ /* 0x000fe40000000000 */
[----:B------:R-:W-:Y:S02]  /*2860*/  ISETP.GE.AND P0, PT, R27, UR4, PT ;  /* 0x000000041b007c0c */ /* 0x000fe4000bf06270 */
[----:B------:R-:W-:Y:S02]  /*2870*/  LOP3.LUT R12, R14, R5, R12, 0xfe, !PT ;  /* 0x000000050e0c7212 */ /* 0x000fe400078efe0c */
[----:B------:R-:W-:Y:S02]  /*2880*/  SEL R5, RZ, 0x10, P0 ;  /* 0x00000010ff057807 */ /* 0x000fe40000000000 */
[----:B-1----:R-:W-:Y:S02]  /*2890*/  ISETP.GE.AND P0, PT, R136, R29, PT ;  /* 0x0000001d8800720c */ /* 0x002fe40003f06270 */
[----:B------:R-:W-:-:S02]  /*28a0*/  LOP3.LUT R12, R12, R5, RZ, 0xfc, !PT ;  /* 0x000000050c0c7212 */ /* 0x000fc400078efcff */
[----:B------:R-:W-:Y:S01]  /*28b0*/  SEL R5, R29, RZ, P0 ;  /* 0x000000ff1d057207 */ /* 0x000fe20000000000 */
[----:B------:R-:W-:-:S04]  /*28c0*/  IMAD R14, R34, R8, RZ ;  /* 0x00000008220e7224 */ /* 0x000fc800078e02ff */
[----:B------:R-:W-:Y:S02]  /*28d0*/  IMAD.IADD R5, R136, 0x1, R5 ;  /* 0x0000000188057824 */ /* 0x000fe400078e0205 */
[C---:B------:R-:W-:Y:S01]  /*28e0*/  IMAD R35, R19.reuse, R9, R14 ;  /* 0x0000000913237224 */ /* 0x040fe200078e020e */
[-C--:B------:R-:W-:Y:S01]  /*28f0*/  ISETP.GE.AND P1, PT, R0, R29.reuse, PT ;  /* 0x0000001d0000720c */ /* 0x080fe20003f26270 */
[----:B------:R-:W-:Y:S01]  /*2900*/  IMAD.WIDE.U32 R62, R19, R6, R136 ;  /* 0x00000006133e7225 */ /* 0x000fe200078e0088 */
[----:B------:R-:W-:Y:S02]  /*2910*/  SHF.R.S32.HI R14, RZ, 0x1f, R5 ;  /* 0x0000001fff0e7819 */ /* 0x000fe40000011405 */
[----:B------:R-:W-:Y:S01]  /*2920*/  ISETP.GE.AND P2, PT, R4, R29, PT ;  /* 0x0000001d0400720c */ /* 0x000fe20003f46270 */
[----:B------:R-:W-:Y:S01]  /*2930*/  IMAD.IADD R63, R63, 0x1, R31 ;  /* 0x000000013f3f7824 */ /* 0x000fe200078e021f */
[----:B------:R-:W-:Y:S01]  /*2940*/  LEA.HI R76, R14, R5, RZ, 0x3 ;  /* 0x000000050e4c7211 */ /* 0x000fe200078f18ff */
[----:B------:R-:W-:Y:S01]  /*2950*/  IMAD.IADD R65, R31, 0x1, R65 ;  /* 0x000000011f417824 */ /* 0x000fe200078e0241 */
[----:B------:R-:W-:-:S02]  /*2960*/  SEL R31, R29, RZ, P1 ;  /* 0x000000ff1d1f7207 */ /* 0x000fc40000800000 */
[----:B------:R-:W-:Y:S02]  /*2970*/  LEA.HI R5, R14, R5, RZ, 0x5 ;  /* 0x000000050e057211 */ /* 0x000fe400078f28ff */
[----:B------:R-:W-:Y:S01]  /*2980*/  SEL R33, R29, RZ, P2 ;  /* 0x000000ff1d217207 */ /* 0x000fe20001000000 */
[----:B------:R-:W-:Y:S01]  /*2990*/  IMAD.WIDE.U32 R66, R19, R8, R136 ;  /* 0x0000000813427225 */ /* 0x000fe200078e0088 */
[----:B------:R-:W-:-:S03]  /*29a0*/  LOP3.LUT R23, R23, 0xfffffffe, RZ, 0xc0, !PT ;  /* 0xfffffffe17177812 */ /* 0x000fc600078ec0ff */
[----:B------:R-:W-:Y:S02]  /*29b0*/  IMAD.IADD R31, R0, 0x1, R31 ;  /* 0x00000001001f7824 */ /* 0x000fe400078e021f */
[----:B------:R-:W-:Y:S01]  /*29c0*/  IMAD.SHL.U32 R14, R5, 0x80, RZ ;  /* 0x00000080050e7824 */ /* 0x000fe200078e00ff */
[----:B----4-:R-:W-:Y:S01]  /*29d0*/  LOP3.LUT R5, R32, 0x18, R76, 0xf8, !PT ;  /* 0x0000001820057812 */ /* 0x010fe200078ef84c */
[----:B------:R-:W-:Y:S01]  /*29e0*/  IMAD.IADD R33, R4, 0x1, R33 ;  /* 0x0000000104217824 */ /* 0x000fe200078e0221 */
[----:B------:R-:W-:Y:S01]  /*29f0*/  @P2 LOP3.LUT R23, R23, 0x1, RZ, 0xfc, !PT ;  /* 0x0000000117172812 */ /* 0x000fe200078efcff */
[----:B------:R-:W-:Y:S01]  /*2a00*/  IMAD R61, R30, UR5, R61 ;  /* 0x000000051e3d7c24 */ /* 0x000fe2000f8e023d */
[----:B------:R-:W-:Y:S01]  /*2a10*/  SHF.R.S32.HI R28, RZ, 0x1f, R31 ;  /* 0x0000001fff1c7819 */ /* 0x000fe2000001141f */
[----:B------:R-:W-:Y:S01]  /*2a20*/  IMAD R15, R15, UR6, RZ ;  /* 0x000000060f0f7c24 */ /* 0x000fe2000f8e02ff */
[----:B------:R-:W-:Y:S01]  /*2a30*/  LOP3.LUT R14, R14, 0xfffff000, RZ, 0xc0, !PT ;  /* 0xfffff0000e0e7812 */ /* 0x000fe200078ec0ff */
[----:B------:R-:W-:-:S02]  /*2a40*/  IMAD.IADD R67, R67, 0x1, R35 ;  /* 0x0000000143437824 */ /* 0x000fc400078e0223 */
[----:B------:R-:W-:Y:S01]  /*2a50*/  IMAD.IADD R69, R35, 0x1, R69 ;  /* 0x0000000123457824 */ /* 0x000fe200078e0245 */
[----:B-----5:R-:W-:Y:S02]  /*2a60*/  SHF.R.S32.HI R35, RZ, 0x1f, R106 ;  /* 0x0000001fff237819 */ /* 0x020fe4000001146a */
[----:B------:R-:W-:Y:S02]  /*2a70*/  SHF.R.S32.HI R30, RZ, 0x1f, R33 ;  /* 0x0000001fff1e7819 */ /* 0x000fe40000011421 */
[----:B------:R-:W-:Y:S01]  /*2a80*/  IADD3 R70, P2, R19, R70, RZ ;  /* 0x0000004613467210 */ /* 0x000fe20007f5e0ff */
[C---:B------:R-:W-:Y:S02]  /*2a90*/  IMAD R15, R75.reuse, UR7, R15 ;  /* 0x000000074b0f7c24 */ /* 0x040fe4000f8e020f */
[----:B------:R-:W-:Y:S01]  /*2aa0*/  IMAD.WIDE.U32 R60, R75, UR6, R60 ;  /* 0x000000064b3c7c25 */ /* 0x000fe2000f8e003c */
[CC--:B------:R-:W-:Y:S02]  /*2ab0*/  LEA.HI R75, R28.reuse, R31.reuse, RZ, 0x3 ;  /* 0x0000001f1c4b7211 */ /* 0x0c0fe400078f18ff */
[----:B------:R-:W-:Y:S01]  /*2ac0*/  LEA.HI R28, R28, R31, RZ, 0x5 ;  /* 0x0000001f1c1c7211 */ /* 0x000fe200078f28ff */
[----:B------:R-:W-:Y:S01]  /*2ad0*/  IMAD.X R71, R34, 0x1, R13, P2 ;  /* 0x0000000122477824 */ /* 0x000fe200010e060d */
[----:B------:R-:W-:-:S02]  /*2ae0*/  LEA.HI R74, R30, R33, RZ, 0x3 ;  /* 0x000000211e4a7211 */ /* 0x000fc400078f18ff */
[----:B------:R-:W-:Y:S02]  /*2af0*/  LEA.HI R33, R30, R33, RZ, 0x5 ;  /* 0x000000211e217211 */ /* 0x000fe400078f28ff */
[----:B------:R-:W-:Y:S01]  /*2b00*/  ISETP.GE.AND P2, PT, R82, UR4, PT ;  /* 0x0000000452007c0c */ /* 0x000fe2000bf46270 */
[----:B------:R-:W-:Y:S01]  /*2b10*/  IMAD.SHL.U32 R30, R28, 0x80, RZ ;  /* 0x000000801c1e7824 */ /* 0x000fe200078e00ff */
[----:B------:R-:W-:Y:S01]  /*2b20*/  SHF.L.U64.HI R99, R8, 0x7, R9 ;  /* 0x0000000708637819 */ /* 0x000fe20000010209 */
[----:B------:R-:W-:Y:S01]  /*2b30*/  IMAD.SHL.U32 R33, R33, 0x80, RZ ;  /* 0x0000008021217824 */ /* 0x000fe200078e00ff */
[C---:B------:R-:W-:Y:S02]  /*2b40*/  LOP3.LUT R28, R32.reuse, 0x18, R75, 0xf8, !PT ;  /* 0x00000018201c7812 */ /* 0x040fe400078ef84b */
[----:B------:R-:W-:Y:S01]  /*2b50*/  LOP3.LUT R32, R32, 0x18, R74, 0xf8, !PT ;  /* 0x0000001820207812 */ /* 0x000fe200078ef84a */
[----:B------:R-:W-:Y:S01]  /*2b60*/  IMAD.WIDE.U32 R62, R106, R6, R62 ;  /* 0x000000066a3e7225 */ /* 0x000fe200078e003e */
[----:B------:R-:W-:-:S02]  /*2b70*/  LOP3.LUT R30, R30, 0xfffff000, RZ, 0xc0, !PT ;  /* 0xfffff0001e1e7812 */ /* 0x000fc400078ec0ff */
[----:B------:R-:W-:Y:S01]  /*2b80*/  LOP3.LUT R33, R33, 0xfffff000, RZ, 0xc0, !PT ;  /* 0xfffff00021217812 */ /* 0x000fe200078ec0ff */
[----:B------:R-:W-:Y:S01]  /*2b90*/  IMAD.WIDE.U32 R64, R106, R6, R64 ;  /* 0x000000066a407225 */ /* 0x000fe200078e0040 */
[----:B------:R-:W-:Y:S02]  /*2ba0*/  SHF.L.U64.HI R98, R6, 0x7, R7 ;  /* 0x0000000706627819 */ /* 0x000fe40000010207 */
[----:B------:R-:W-:Y:S01]  /*2bb0*/  LOP3.LUT R81, R76, 0xfffffff8, RZ, 0xc0, !PT ;  /* 0xfffffff84c517812 */ /* 0x000fe200078ec0ff */
[-C--:B------:R-:W-:Y:S01]  /*2bc0*/  IMAD.WIDE.U32 R66, R106, R8.reuse, R66 ;  /* 0x000000086a427225 */ /* 0x080fe200078e0042 */
[----:B------:R-:W-:Y:S02]  /*2bd0*/  LOP3.LUT R80, R75, 0xfffffff8, RZ, 0xc0, !PT ;  /* 0xfffffff84b507812 */ /* 0x000fe400078ec0ff */
[----:B------:R-:W-:Y:S01]  /*2be0*/  LOP3.LUT R79, R74, 0xfffffff8, RZ, 0xc0, !PT ;  /* 0xfffffff84a4f7812 */ /* 0x000fe200078ec0ff */
[----:B------:R-:W-:Y:S01]  /*2bf0*/  IMAD.WIDE.U32 R68, R106, R8, R68 ;  /* 0x000000086a447225 */ /* 0x000fe200078e0044 */
[----:B------:R-:W-:-:S02]  /*2c00*/  SHF.L.U64.HI R97, R10, 0x7, R11 ;  /* 0x000000070a617819 */ /* 0x000fc4000001020b */
[----:B------:R-:W-:Y:S01]  /*2c10*/  SHF.R.S32.HI R102, RZ, 0x1f, R81 ;  /* 0x0000001fff667819 */ /* 0x000fe20000011451 */
[----:B------:R-:W-:Y:S01]  /*2c20*/  VIADD R111, R36, 0x8 ;  /* 0x00000008246f7836 */ /* 0x000fe20000000000 */
[----:B------:R-:W-:Y:S01]  /*2c30*/  SHF.R.S32.HI R101, RZ, 0x1f, R80 ;  /* 0x0000001fff657819 */ /* 0x000fe20000011450 */
[----:B------:R-:W-:Y:S01]  /*2c40*/  IMAD.SHL.U32 R108, R29, 0x2, RZ ;  /* 0x000000021d6c7824 */ /* 0x000fe200078e00ff */
[----:B------:R-:W-:Y:S01]  /*2c50*/  SHF.R.S32.HI R100, RZ, 0x1f, R79 ;  /* 0x0000001fff647819 */ /* 0x000fe2000001144f */
[----:B------:R-:W-:Y:S01]  /*2c60*/  IMAD.IADD R94, R61, 0x1, R15 ;  /* 0x000000013d5e7824 */ /* 0x000fe200078e020f */
[----:B--2---:R-:W-:-:S04]  /*2c70*/  LOP3.LUT R5, R5, R38, RZ, 0x3c, !PT ;  /* 0x0000002605057212 */ /* 0x004fc800078e3cff */
[----:B---3--:R-:W-:Y:S01]  /*2c80*/  IADD3 R105, R5, R14, R37 ;  /* 0x0000000e05697210 */ /* 0x008fe20007ffe025 */
[C---:B------:R-:W-:Y:S02]  /*2c90*/  IMAD R14, R35.reuse, R6, RZ ;  /* 0x00000006230e7224 */ /* 0x040fe400078e02ff */
[----:B------:R-:W-:-:S04]  /*2ca0*/  IMAD R35, R35, R8, RZ ;  /* 0x0000000823237224 */ /* 0x000fc800078e02ff */
[C---:B------:R-:W-:Y:S01]  /*2cb0*/  IMAD R35, R106.reuse, R9, R35 ;  /* 0x000000096a237224 */ /* 0x040fe200078e0223 */
[----:B------:R-:W-:Y:S01]  /*2cc0*/  SEL R9, RZ, 0x20, P2 ;  /* 0x00000020ff097807 */ /* 0x000fe20001000000 */
[----:B------:R-:W-:Y:S01]  /*2cd0*/  IMAD R91, R106, R7, R14 ;  /* 0x000000076a5b7224 */ /* 0x000fe200078e020e */
[-C--:B------:R-:W-:Y:S02]  /*2ce0*/  LOP3.LUT R31, R28, R38.reuse, RZ, 0x3c, !PT ;  /* 0x000000261c1f7212 */ /* 0x080fe400078e3cff */
[----:B------:R-:W-:Y:S01]  /*2cf0*/  LOP3.LUT R13, R12, R9, RZ, 0xfc, !PT ;  /* 0x000000090c0d7212 */ /* 0x000fe200078efcff */
[----:B------:R-:W-:Y:S01]  /*2d00*/  IMAD.SHL.U32 R7, R8, 0x80, RZ ;  /* 0x0000008008077824 */ /* 0x000fe200078e00ff */
[----:B------:R-:W-:Y:S01]  /*2d10*/  LOP3.LUT R32, R32, R38, RZ, 0x3c, !PT ;  /* 0x0000002620207212 */ /* 0x000fe200078e3cff */
[----:B------:R-:W-:Y:S01]  /*2d20*/  IMAD.SHL.U32 R5, R10, 0x80, RZ ;  /* 0x000000800a057824 */ /* 0x000fe200078e00ff */
[----:B------:R-:W-:Y:S01]  /*2d30*/  LOP3.LUT R8, R12, 0x1, RZ, 0xc0, !PT ;  /* 0x000000010c087812 */ /* 0x000fe200078ec0ff */
[----:B------:R-:W-:Y:S01]  /*2d40*/  IMAD.IADD R93, R63, 0x1, R91 ;  /* 0x000000013f5d7824 */ /* 0x000fe200078e025b */
[C---:B------:R-:W-:Y:S01]  /*2d50*/  LOP3.LUT R9, R13.reuse, 0x2, RZ, 0xc0, !PT ;  /* 0x000000020d097812 */ /* 0x040fe200078ec0ff */
[----:B------:R-:W-:Y:S01]  /*2d60*/  IMAD.SHL.U32 R6, R6, 0x80, RZ ;  /* 0x0000008006067824 */ /* 0x000fe200078e00ff */
[----:B------:R-:W-:Y:S01]  /*2d70*/  LOP3.LUT R10, R13, 0x4, RZ, 0xc0, !PT ;  /* 0x000000040d0a7812 */ /* 0x000fe200078ec0ff */
[----:B------:R-:W-:Y:S01]  /*2d80*/  IMAD.IADD R91, R91, 0x1, R65 ;  /* 0x000000015b5b7824 */ /* 0x000fe200078e0241 */
[----:B------:R-:W-:Y:S01]  /*2d90*/  LOP3.LUT R11, R13, 0x8, RZ, 0xc0, !PT ;  /* 0x000000080d0b7812 */ /* 0x000fe200078ec0ff */
[----:B------:R-:W-:Y:S01]  /*2da0*/  IMAD.IADD R92, R67, 0x1, R35 ;  /* 0x00000001435c7824 */ /* 0x000fe200078e0223 */
[----:B------:R-:W-:Y:S01]  /*2db0*/  LOP3.LUT R12, R13, 0x10, RZ, 0xc0, !PT ;  /* 0x000000100d0c7812 */ /* 0x000fe200078ec0ff */
[----:B------:R-:W-:Y:S01]  /*2dc0*/  IMAD.IADD R90, R35, 0x1, R69 ;  /* 0x00000001235a7824 */ /* 0x000fe200078e0245 */
[----:B------:R-:W-:-:S02]  /*2dd0*/  IADD3 R104, R31, R30, R37 ;  /* 0x0000001e1f687210 */ /* 0x000fc40007ffe025 */
[----:B------:R-:W-:Y:S02]  /*2de0*/  IADD3 R103, R32, R33, R37 ;  /* 0x0000002120677210 */ /* 0x000fe40007ffe025 */
[----:B------:R-:W-:Y:S01]  /*2df0*/  LOP3.LUT R13, R13, 0x20, RZ, 0xc0, !PT ;  /* 0x000000200d0d7812 */ /* 0x000fe200078ec0ff */
[----:B------:R-:W-:Y:S06]  /*2e00*/  @!P6 BAR.SYNC.DEFER_BLOCKING 0x9, 0x100 ;  /* 0x024400000000eb1d */ /* 0x000fec0000010000 */
.L_x_1454:
[----:B---3--:R-:W2:Y:S01]  /*2e10*/  LDL R29, [R1+0x4c] ;  /* 0x00004c00011d7983 */ /* 0x008ea20000100800 */
[----:B0-----:R-:W0:Y:S01]  /*2e20*/  LDC.64 R86, c[0x0][0x2e8] ;  /* 0x0000ba00ff567b82 */ /* 0x001e220000000a00 */
[----:B-1----:R-:W-:Y:S01]  /*2e30*/  VIADD R28, R25, 0xffffffff ;  /* 0xffffffff191c7836 */ /* 0x002fe20000000000 */
[----:B------:R-:W-:Y:S01]  /*2e40*/  LOP3.LUT P4, RZ, R77, 0x2, RZ, 0xc0, !PT ;  /* 0x000000024dff7812 */ /* 0x000fe2000788c0ff */
[----:B------:R-:W-:Y:S05]  /*2e50*/  YIELD ;  /* 0x0000000000007946 */ /* 0x000fea0003800000 */
[----:B------:R-:W1:Y:S01]  /*2e60*/  LDC R107, c[0x0][0x3f4] ;  /* 0x0000fd00ff6b7b82 */ /* 0x000e620000000800 */
[----:B------:R-:W-:Y:S01]  /*2e70*/  SHF.R.S32.HI R30, RZ, 0x1f, R28 ;  /* 0x0000001fff1e7819 */ /* 0x000fe2000001141c */
[-C--:B------:R-:W-:Y:S01]  /*2e80*/  IMAD R14, R97, R28.reuse, RZ ;  /* 0x0000001c610e7224 */ /* 0x080fe200078e02ff */
[----:B------:R-:W-:Y:S01]  /*2e90*/  BSSY B0, `(.L_x_1399) ;  /* 0x00003e4000007945 */ /* 0x000fe20003800000 */
[----:B------:R-:W-:-:S04]  /*2ea0*/  IMAD.WIDE.U32 R56, R5, R28, RZ ;  /* 0x0000001c05387225 */ /* 0x000fc800078e00ff */
[----:B------:R-:W-:Y:S01]  /*2eb0*/  IMAD R15, R30, R5, R14 ;  /* 0x000000051e0f7224 */ /* 0x000fe200078e020e */
[----:B------:R-:W-:-:S03]  /*2ec0*/  IADD3 R14, P2, R96, R56, RZ ;  /* 0x00000038600e7210 */ /* 0x000fc60007f5e0ff */
[----:B------:R-:W-:-:S04]  /*2ed0*/  IMAD.IADD R88, R57, 0x1, R15 ;  /* 0x0000000139587824 */ /* 0x000fc800078e020f */
[----:B------:R-:W-:Y:S01]  /*2ee0*/  IMAD.X R25, R88, 0x1, R95, P2 ;  /* 0x0000000158197824 */ /* 0x000fe200010e065f */
[----:B0-----:R-:W-:Y:S02]  /*2ef0*/  LEA R32, P3, R14, R86, 0x1 ;  /* 0x000000560e207211 */ /* 0x001fe400078608ff */
[----:B------:R-:W-:Y:S02]  /*2f00*/  ISETP.GT.AND P2, PT, R28, R83, PT ;  /* 0x000000531c00720c */ /* 0x000fe40003f44270 */
[----:B------:R-:W-:Y:S01]  /*2f10*/  LEA.HI.X R33, R14, R87, R25, 0x1, P3 ;  /* 0x000000570e217211 */ /* 0x000fe200018f0c19 */
[----:B------:R-:W-:Y:S01]  /*2f20*/  IMAD.MOV.U32 R25, RZ, RZ, R28 ;  /* 0x000000ffff197224 */ /* 0x000fe200078e001c */
[----:B-1----:R-:W-:Y:S01]  /*2f30*/  ISETP.GE.AND P3, PT, R107, 0x1, PT ;  /* 0x000000016b00780c */ /* 0x002fe20003f66270 */
[----:B--2---:R-:W-:-:S04]  /*2f40*/  IMAD R15, R17, 0x3000, R29 ;  /* 0x00003000110f7824 */ /* 0x004fc800078e021d */
[C---:B------:R-:W-:Y:S02]  /*2f50*/  VIADD R29, R15.reuse, 0x10 ;  /* 0x000000100f1d7836 */ /* 0x040fe40000000000 */
[C---:B------:R-:W-:Y:S02]  /*2f60*/  @P4 VIADD R29, R15.reuse, 0xfffffff0 ;  /* 0xfffffff00f1d4836 */ /* 0x040fe40000000000 */
[--C-:B------:R-:W-:Y:S02]  /*2f70*/  IMAD R78, R15, 0x2, R26.reuse ;  /* 0x000000020f4e7824 */ /* 0x100fe400078e021a */
[----:B------:R-:W-:Y:S02]  /*2f80*/  IMAD R15, R29, 0x2, R26 ;  /* 0x000000021d0f7824 */ /* 0x000fe400078e021a */
[----:B------:R-:W-:Y:S05]  /*2f90*/  @!P3 BRA `(.L_x_1400) ;  /* 0x0000003800ccb947 */ /* 0x000fea0003800000 */
[----:B------:R-:W-:Y:S01]  /*2fa0*/  ULDC.U8 UR4, c[0x0][0x410] ;  /* 0x0001040000047ab9 */ /* 0x000fe20000000000 */
[-C--:B------:R-:W-:Y:S01]  /*2fb0*/  IMAD R14, R99, R28.reuse, RZ ;  /* 0x0000001c630e7224 */ /* 0x080fe200078e02ff */
[----:B------:R-:W-:Y:S01]  /*2fc0*/  ISETP.NE.AND P3, PT, RZ, UR4, PT ;  /* 0x00000004ff007c0c */ /* 0x000fe2000bf65270 */
[----:B------:R-:W-:Y:S02]  /*2fd0*/  IMAD R31, R98, R28, RZ ;  /* 0x0000001c621f7224 */ /* 0x000fe400078e02ff */
        /* <DEDUP_REMOVED lines=24> */
[----:B------:R-:W2:Y:S04]  /*3160*/  LDL.64 R116, [R1] ;  /* 0x0000000001747983 */ /* 0x000ea80000100a00 */
[----:B------:R-:W3:Y:S04]  /*3170*/  LDL R115, [R1+0x34] ;  /* 0x0000340001737983 */ /* 0x000ee80000100800 */
[----:B------:R-:W4:Y:S04]  /*3180*/  LDL R114, [R1+0x30] ;  /* 0x0000300001727983 */ /* 0x000f280000100800 */
        /* <DEDUP_REMOVED lines=43> */
.L_x_1403:
[----:B------:R-:W-:Y:S05]  /*3440*/  BSYNC B1 ;  /* 0x0000000000017941 */ /* 0x000fea0003800000 */
.L_x_1402:
[----:B-----5:R-:W-:Y:S01]  /*3450*/  IMAD.MOV.U32 R14, RZ, RZ, R34 ;  /* 0x000000ffff0e7224 */ /* 0x020fe200078e0022 */
[----:B------:R-:W-:Y:S01]  /*3460*/  UISETP.NE.AND UP0, UPT, UR37, 0x3, UPT ;  /* 0x000000032500788c */ /* 0x000fe2000bf05270 */
[----:B0-----:R-:W-:-:S05]  /*3470*/  IMAD.MOV.U32 R28, RZ, RZ, R35 ;  /* 0x000000ffff1c7224 */ /* 0x001fca00078e0023 */
[----:B------:R-:W-:Y:S01]  /*3480*/  PRMT R88, R14, 0x5410, R28 ;  /* 0x000054100e587816 */ /* 0x000fe2000000001c */
[----:B------:R-:W-:Y:S01]  /*3490*/  IMAD.MOV.U32 R14, RZ, RZ, R38 ;  /* 0x000000ffff0e7224 */ /* 0x000fe200078e0026 */
[----:B------:R-:W-:Y:S01]  /*34a0*/  PLOP3.LUT P3, PT, PT, PT, UP0, 0x80, 0x0 ;  /* 0x000000000000781c */ /* 0x000fe20003f6f008 */
        /* <DEDUP_REMOVED lines=35> */
[----:B------:R-:W-:Y:S06]  /*36e0*/  @!P3 BRA `(.L_x_1404) ;  /* 0x000000000004b947 */ /* 0x000fec0003800000 */
[----:B------:R-:W-:Y:S01]  /*36f0*/  BPT.TRAP 0x1 ;  /* 0x000000040000795c */ /* 0x000fe20000300000 */
.L_x_1404:
[----:B------:R-:W-:Y:S01]  /*3700*/  IMAD R14, R17, 0x8, R2 ;  /* 0x00000008110e7824 */ /* 0x000fe200078e0202 */
[----:B------:R-:W-:Y:S01]  /*3710*/  SHF.L.U32 R85, R156, 0x1f, RZ ;  /* 0x0000001f9c557819 */ /* 0x000fe200000006ff */
[----:B------:R-:W-:Y:S03]  /*3720*/  BSSY B1, `(.L_x_1405) ;  /* 0x0000003000017945 */ /* 0x000fe60003800000 */
[----:B------:R-:W0:Y:S02]  /*3730*/  SYNCS.PHASECHK.TRANS64.TRYWAIT P5, [R14+URZ+0x2d890], R85 ;  /* 0x02d890550e0075a7 */ /* 0x000e2400080a017f */
[----:B0-----:R-:W-:Y:S05]  /*3740*/  @!P5 BRA `(.L_x_1406) ;  /* 0x000002100080d947 */ /* 0x001fea0003800000 */
.L_x_1781:
[----:B------:R-:W-:Y:S05]  /*3750*/  BSYNC B1 ;  /* 0x0000000000017941 */ /* 0x000fea0003800000 */
.L_x_1405:
[----:B------:R-:W-:Y:S05]  /*3760*/  @P4 BRA `(.L_x_1407) ;  /* 0x0000003400584947 */ /* 0x000fea0003800000 */
[----:B------:R-:W-:Y:S01]  /*3770*/  ISETP.NE.AND P4, PT, R8, RZ, PT ;  /* 0x000000ff0800720c */ /* 0x000fe20003f85270 */
[----:B------:R-:W-:-:S12]  /*3780*/  BSSY B1, `(.L_x_1408) ;  /* 0x0000032000017945 */ /* 0x000fd80003800000 */
[----:B------:R-:W-:Y:S05]  /*3790*/  @!P4 BRA `(.L_x_1409) ;  /* 0x0000000000c0c947 */ /* 0x000fea0003800000 */
[----:B------:R-:W2:Y:S01]  /*37a0*/  LDL.64 R52, [R1] ;  /* 0x0000000001347983 */ /* 0x000ea20000100a00 */
[----:B------:R-:W-:Y:S03]  /*37b0*/  BSSY B2, `(.L_x_1410) ;  /* 0x000002d000027945 */ /* 0x000fe60003800000 */
[----:B------:R1:W3:Y:S01]  /*37c0*/  LDS.128 R28, [R78+0x15000] ;  /* 0x015000004e1c7984 */ /* 0x0002e20000000c00 */
[----:B--2---:R-:W-:-:S13]  /*37d0*/  ISETP.GE.AND P4, PT, R52, R107, PT ;  /* 0x0000006b3400720c */ /* 0x004fda0003f86270 */
[----:B-1-3--:R-:W-:Y:S05]  /*37e0*/  @P4 BRA `(.L_x_1411) ;  /* 0x0000000000a44947 */ /* 0x00afea0003800000 */
[----:B------:R-:W-:Y:S01]  /*37f0*/  SHF.R.U64 R53, R86, 0x10, R87 ;  /* 0x0000001056357819 */ /* 0x000fe20000001257 */
[--C-:B------:R-:W-:Y:S01]  /*3800*/  HADD2.F32 R54, -RZ, R29.reuse.H1_H1 ;  /* 0x3000001dff367230 */ /* 0x100fe20000004100 */
[----:B------:R-:W-:Y:S01]  /*3810*/  SHF.R.U64 R52, R58, 0x10, R59 ;  /* 0x000000103a347819 */ /* 0x000fe2000000123b */
[----:B------:R-:W-:Y:S01]  /*3820*/  HADD2.F32 R55, -RZ, R29.H0_H0 ;  /* 0x2000001dff377230 */ /* 0x000fe20000004100 */
[----:B------:R-:W-:Y:S01]  /*3830*/  SHF.R.U32.HI R86, RZ, 0x10, R87 ;  /* 0x00000010ff567819 */ /* 0x000fe20000011657 */
[----:B------:R-:W-:Y:S01]  /*3840*/  HADD2.F32 R53, -RZ, R53.H0_H0 ;  /* 0x20000035ff357230 */ /* 0x000fe20000004100 */
[----:B------:R-:W-:Y:S01]  /*3850*/  SHF.R.U32.HI R58, RZ, 0x10, R59 ;  /* 0x00000010ff3a7819 */ /* 0x000fe2000001163b */
[----:B------:R-:W-:Y:S02]  /*3860*/  HADD2.F32 R52, -RZ, R52.H0_H0 ;  /* 0x20000034ff347230 */ /* 0x000fe40000004100 */
[----:B------:R-:W-:Y:S02]  /*3870*/  HADD2.F32 R86, -RZ, R86.H0_H0 ;  /* 0x20000056ff567230 */ /* 0x000fe40000004100 */
[-C--:B------:R-:W-:Y:S01]  /*3880*/  FMUL.FTZ R29, R54, R53.reuse ;  /* 0x00000035361d7220 */ /* 0x080fe20000410000 */
[----:B------:R-:W-:Y:S01]  /*3890*/  FMUL.FTZ R53, R55, R53 ;  /* 0x0000003537357220 */ /* 0x000fe20000410000 */
[----:B------:R-:W-:-:S02]  /*38a0*/  HADD2.F32 R58, -RZ, R58.H0_H0 ;  /* 0x2000003aff3a7230 */ /* 0x000fc40000004100 */
[-C--:B------:R-:W-:Y:S01]  /*38b0*/  FFMA.FTZ R29, R55, R52.reuse, -R29 ;  /* 0x00000034371d7223 */ /* 0x080fe2000001081d */
[----:B------:R-:W-:Y:S01]  /*38c0*/  FFMA.FTZ R52, R54, R52, R53 ;  /* 0x0000003436347223 */ /* 0x000fe20000010035 */
[--C-:B------:R-:W-:Y:S02]  /*38d0*/  HADD2.F32 R53, -RZ, R31.reuse.H1_H1 ;  /* 0x3000001fff357230 */ /* 0x100fe40000004100 */
[----:B------:R-:W-:Y:S02]  /*38e0*/  HADD2.F32 R54, -RZ, R31.H0_H0 ;  /* 0x2000001fff367230 */ /* 0x000fe40000004100 */
[----:B------:R-:W-:Y:S02]  /*38f0*/  IMAD.MOV.U32 R59, RZ, RZ, R28 ;  /* 0x000000ffff3b7224 */ /* 0x000fe400078e001c */
[----:B------:R-:W-:Y:S01]  /*3900*/  FMUL.FTZ R31, R53, R86 ;  /* 0x00000056351f7220 */ /* 0x000fe20000410000 */
[----:B------:R-:W-:-:S03]  /*3910*/  F2FP.F16.F32.PACK_AB R29, R52, R29 ;  /* 0x0000001d341d723e */ /* 0x000fc600000000ff */
[C---:B------:R-:W-:Y:S01]  /*3920*/  FFMA.FTZ R31, R54.reuse, R58, -R31 ;  /* 0x0000003a361f7223 */ /* 0x040fe2000001081f */
[----:B------:R-:W-:Y:S01]  /*3930*/  FMUL.FTZ R54, R54, R86 ;  /* 0x0000005636367220 */ /* 0x000fe20000410000 */
[--C-:B------:R-:W-:Y:S02]  /*3940*/  HADD2.F32 R28, -RZ, R59.reuse.H1_H1 ;  /* 0x3000003bff1c7230 */ /* 0x100fe40000004100 */
[----:B------:R-:W-:Y:S02]  /*3950*/  HADD2.F32 R59, -RZ, R59.H0_H0 ;  /* 0x2000003bff3b7230 */ /* 0x000fe40000004100 */
[----:B------:R-:W-:Y:S01]  /*3960*/  FFMA.FTZ R53, R53, R58, R54 ;  /* 0x0000003a35357223 */ /* 0x000fe20000010036 */
[----:B------:R-:W-:Y:S02]  /*3970*/  HADD2.F32 R58, -RZ, R121.H1_H1 ;  /* 0x30000079ff3a7230 */ /* 0x000fe40000004100 */
[----:B------:R-:W-:Y:S02]  /*3980*/  HADD2.F32 R54, -RZ, R118.H0_H0 ;  /* 0x20000076ff367230 */ /* 0x000fe40000004100 */
[----:B------:R-:W-:Y:S01]  /*3990*/  F2FP.F16.F32.PACK_AB R31, R53, R31 ;  /* 0x0000001f351f723e */ /* 0x000fe200000000ff */
[-C--:B------:R-:W-:Y:S01]  /*39a0*/  FMUL.FTZ R55, R28, R58.reuse ;  /* 0x0000003a1c377220 */ /* 0x080fe20000410000 */
[----:B------:R-:W-:-:S03]  /*39b0*/  FMUL.FTZ R58, R59, R58 ;  /* 0x0000003a3b3a7220 */ /* 0x000fc60000410000 */
[-C--:B------:R-:W-:Y:S01]  /*39c0*/  FFMA.FTZ R55, R59, R54.reuse, -R55 ;  /* 0x000000363b377223 */ /* 0x080fe20000010837 */
[----:B------:R-:W-:Y:S01]  /*39d0*/  FFMA.FTZ R28, R28, R54, R58 ;  /* 0x000000361c1c7223 */ /* 0x000fe2000001003a */
[----:B------:R-:W-:Y:S02]  /*39e0*/  HADD2.F32 R54, -RZ, R121.H0_H0 ;  /* 0x20000079ff367230 */ /* 0x000fe40000004100 */
[----:B------:R-:W-:Y:S02]  /*39f0*/  HADD2.F32 R58, -RZ, R30.H1_H1 ;  /* 0x3000001eff3a7230 */ /* 0x000fe40000004100 */
[----:B------:R-:W-:Y:S01]  /*3a00*/  HADD2.F32 R59, -RZ, R118.H1_H1 ;  /* 0x30000076ff3b7230 */ /* 0x000fe20000004100 */
[----:B------:R-:W-:Y:S01]  /*3a10*/  F2FP.F16.F32.PACK_AB R28, R28, R55 ;  /* 0x000000371c1c723e */ /* 0x000fe200000000ff */
[----:B------:R-:W-:Y:S02]  /*3a20*/  HADD2.F32 R30, -RZ, R30.H0_H0 ;  /* 0x2000001eff1e7230 */ /* 0x000fe40000004100 */
[----:B------:R-:W-:-:S04]  /*3a30*/  FMUL.FTZ R86, R58, R54 ;  /* 0x000000363a567220 */ /* 0x000fc80000410000 */
[C---:B------:R-:W-:Y:S01]  /*3a40*/  FFMA.FTZ R86, R30.reuse, R59, -R86 ;  /* 0x0000003b1e567223 */ /* 0x040fe20000010856 */
[----:B------:R-:W-:-:S04]  /*3a50*/  FMUL.FTZ R30, R30, R54 ;  /* 0x000000361e1e7220 */ /* 0x000fc80000410000 */
[----:B------:R-:W-:-:S05]  /*3a60*/  FFMA.FTZ R30, R58, R59, R30 ;  /* 0x0000003b3a1e7223 */ /* 0x000fca000001001e */
[----:B------:R-:W-:-:S07]  /*3a70*/  F2FP.F16.F32.PACK_AB R30, R30, R86 ;  /* 0x000000561e1e723e */ /* 0x000fce00000000ff */
.L_x_1411:
[----:B------:R-:W-:Y:S05]  /*3a80*/  BSYNC B2 ;  /* 0x0000000000027941 */ /* 0x000fea0003800000 */
.L_x_1410:
[----:B------:R1:W-:Y:S02]  /*3a90*/  STG.E.128 desc[UR38][R32.64], R28 ;  /* 0x0000001c20007986 */ /* 0x0003e4000c101d26 */
.L_x_1409:
[----:B------:R-:W-:Y:S05]  /*3aa0*/  BSYNC B1 ;  /* 0x0000000000017941 */ /* 0x000fea0003800000 */
.L_x_1408:
        /* <DEDUP_REMOVED lines=8> */
[--C-:B------:R-:W-:Y:S01]  /*3b30*/  SHF.R.U64 R52, R50, 0x10, R51.reuse ;  /* 0x0000001032347819 */ /* 0x100fe20000001233 */
[----:B------:R-:W-:Y:S01]  /*3b40*/  IMAD.MOV.U32 R55, RZ, RZ, R28 ;  /* 0x000000ffff377224 */ /* 0x000fe200078e001c */
[----:B------:R-:W-:Y:S01]  /*3b50*/  SHF.R.U32.HI R50, RZ, 0x10, R51 ;  /* 0x00000010ff327819 */ /* 0x000fe20000011633 */
[----:B------:R-:W-:Y:S01]  /*3b60*/  IMAD.MOV.U32 R51, RZ, RZ, R29 ;  /* 0x000000ffff337224 */ /* 0x000fe200078e001d */
[--C-:B------:R-:W-:Y:S01]  /*3b70*/  SHF.R.U64 R53, R56, 0x10, R57.reuse ;  /* 0x0000001038357819 */ /* 0x100fe20000001239 */
[----:B------:R-:W-:Y:S01]  /*3b80*/  HADD2.F32 R52, -RZ, R52.H0_H0 ;  /* 0x20000034ff347230 */ /* 0x000fe20000004100 */
[----:B------:R-:W-:Y:S01]  /*3b90*/  SHF.R.U32.HI R56, RZ, 0x10, R57 ;  /* 0x00000010ff387819 */ /* 0x000fe20000011639 */
[----:B------:R-:W-:Y:S02]  /*3ba0*/  HADD2.F32 R28, -RZ, R55.H1_H1 ;  /* 0x30000037ff1c7230 */ /* 0x000fe40000004100 */
[----:B------:R-:W-:Y:S02]  /*3bb0*/  HADD2.F32 R29, -RZ, R53.H0_H0 ;  /* 0x20000035ff1d7230 */ /* 0x000fe40000004100 */
[----:B------:R-:W-:-:S02]  /*3bc0*/  HADD2.F32 R53, -RZ, R51.H1_H1 ;  /* 0x30000033ff357230 */ /* 0x000fc40000004100 */
[----:B------:R-:W-:Y:S02]  /*3bd0*/  HADD2.F32 R54, -RZ, R51.H0_H0 ;  /* 0x20000033ff367230 */ /* 0x000fe40000004100 */
[----:B------:R-:W-:Y:S02]  /*3be0*/  HADD2.F32 R56, -RZ, R56.H0_H0 ;  /* 0x20000038ff387230 */ /* 0x000fe40000004100 */
[CC--:B------:R-:W-:Y:S01]  /*3bf0*/  FMUL.FTZ R51, R53.reuse, R29.reuse ;  /* 0x0000001d35337220 */ /* 0x0c0fe20000410000 */
[----:B------:R-:W-:Y:S02]  /*3c00*/  HADD2.F32 R55, -RZ, R55.H0_H0 ;  /* 0x20000037ff377230 */ /* 0x000fe40000004100 */
[C---:B------:R-:W-:Y:S01]  /*3c10*/  FMUL.FTZ R29, R54.reuse, R29 ;  /* 0x0000001d361d7220 */ /* 0x040fe20000410000 */
[-C--:B------:R-:W-:Y:S01]  /*3c20*/  FFMA.FTZ R51, R54, R52.reuse, -R51 ;  /* 0x0000003436337223 */ /* 0x080fe20000010833 */
[----:B------:R-:W-:Y:S02]  /*3c30*/  HADD2.F32 R54, -RZ, R120.H0_H0 ;  /* 0x20000078ff367230 */ /* 0x000fe40000004100 */
[----:B------:R-:W-:Y:S01]  /*3c40*/  FFMA.FTZ R29, R53, R52, R29 ;  /* 0x00000034351d7223 */ /* 0x000fe2000001001d */
[----:B------:R-:W-:-:S02]  /*3c50*/  IMAD.MOV.U32 R52, RZ, RZ, R31 ;  /* 0x000000ffff347224 */ /* 0x000fc400078e001f */
[----:B------:R-:W-:Y:S02]  /*3c60*/  HADD2.F32 R53, -RZ, R50.H0_H0 ;  /* 0x20000032ff357230 */ /* 0x000fe40000004100 */
[----:B------:R-:W-:Y:S01]  /*3c70*/  F2FP.F16.F32.PACK_AB R29, R29, R51 ;  /* 0x000000331d1d723e */ /* 0x000fe200000000ff */
[--C-:B------:R-:W-:Y:S02]  /*3c80*/  HADD2.F32 R31, -RZ, R52.reuse.H1_H1 ;  /* 0x30000034ff1f7230 */ /* 0x100fe40000004100 */
[----:B------:R-:W-:-:S03]  /*3c90*/  HADD2.F32 R52, -RZ, R52.H0_H0 ;  /* 0x20000034ff347230 */ /* 0x000fc60000004100 */
[----:B------:R-:W-:-:S04]  /*3ca0*/  FMUL.FTZ R50, R31, R56 ;  /* 0x000000381f327220 */ /* 0x000fc80000410000 */
[C---:B------:R-:W-:Y:S01]  /*3cb0*/  FFMA.FTZ R50, R52.reuse, R53, -R50 ;  /* 0x0000003534327223 */ /* 0x040fe20000010832 */
[----:B------:R-:W-:-:S04]  /*3cc0*/  FMUL.FTZ R52, R52, R56 ;  /* 0x0000003834347220 */ /* 0x000fc80000410000 */
[----:B------:R-:W-:Y:S01]  /*3cd0*/  FFMA.FTZ R31, R31, R53, R52 ;  /* 0x000000351f1f7223 */ /* 0x000fe20000010034 */
[----:B------:R-:W-:Y:S02]  /*3ce0*/  HADD2.F32 R52, -RZ, R117.H0_H0 ;  /* 0x20000075ff347230 */ /* 0x000fe40000004100 */
[CC--:B------:R-:W-:Y:S01]  /*3cf0*/  FMUL.FTZ R53, R28.reuse, R54.reuse ;  /* 0x000000361c357220 */ /* 0x0c0fe20000410000 */
[----:B------:R-:W-:Y:S01]  /*3d00*/  FMUL.FTZ R54, R55, R54 ;  /* 0x0000003637367220 */ /* 0x000fe20000410000 */
[----:B------:R-:W-:Y:S02]  /*3d10*/  F2FP.F16.F32.PACK_AB R31, R31, R50 ;  /* 0x000000321f1f723e */ /* 0x000fe400000000ff */
[-C--:B------:R-:W-:Y:S01]  /*3d20*/  FFMA.FTZ R53, R55, R52.reuse, -R53 ;  /* 0x0000003437357223 */ /* 0x080fe20000010835 */
[----:B------:R-:W-:Y:S01]  /*3d30*/  FFMA.FTZ R28, R28, R52, R54 ;  /* 0x000000341c1c7223 */ /* 0x000fe20000010036 */
[----:B------:R-:W-:Y:S02]  /*3d40*/  HADD2.F32 R52, -RZ, R120.H1_H1 ;  /* 0x30000078ff347230 */ /* 0x000fe40000004100 */
[----:B------:R-:W-:-:S02]  /*3d50*/  HADD2.F32 R54, -RZ, R30.H1_H1 ;  /* 0x3000001eff367230 */ /* 0x000fc40000004100 */
        /* <DEDUP_REMOVED lines=8> */
.L_x_1415:
[----:B------:R-:W-:Y:S05]  /*3de0*/  BSYNC B2 ;  /* 0x0000000000027941 */ /* 0x000fea0003800000 */
.L_x_1414:
[----:B------:R2:W-:Y:S02]  /*3df0*/  STG.E.128 desc[UR38][R32.64+0x20], R28 ;  /* 0x0000201c20007986 */ /* 0x0005e4000c101d26 */
.L_x_1413:
[----:B------:R-:W-:Y:S05]  /*3e00*/  BSYNC B1 ;  /* 0x0000000000017941 */ /* 0x000fea0003800000 */
.L_x_1412:
        /* <DEDUP_REMOVED lines=8> */
[--C-:B------:R-:W-:Y:S01]  /*3e90*/  SHF.R.U64 R50, R46, 0x10, R47.reuse ;  /* 0x000000102e327819 */ /* 0x100fe2000000122f */
[----:B------:R-:W-:Y:S01]  /*3ea0*/  HADD2.F32 R51, -RZ, R29.H0_H0 ;  /* 0x2000001dff337230 */ /* 0x000fe20000004100 */
[----:B------:R-:W-:Y:S01]  /*3eb0*/  SHF.R.U32.HI R46, RZ, 0x10, R47 ;  /* 0x00000010ff2e7819 */ /* 0x000fe2000001162f */
[----:B------:R-:W-:Y:S01]  /*3ec0*/  HADD2.F32 R52, -RZ, R119.H1_H1 ;  /* 0x30000077ff347230 */ /* 0x000fe20000004100 */
[--C-:B------:R-:W-:Y:S01]  /*3ed0*/  SHF.R.U64 R47, R48, 0x10, R49.reuse ;  /* 0x00000010302f7819 */ /* 0x100fe20000001231 */
[----:B------:R-:W-:Y:S01]  /*3ee0*/  HADD2.F32 R50, -RZ, R50.H0_H0 ;  /* 0x20000032ff327230 */ /* 0x000fe20000004100 */
[----:B------:R-:W-:Y:S01]  /*3ef0*/  SHF.R.U32.HI R48, RZ, 0x10, R49 ;  /* 0x00000010ff307819 */ /* 0x000fe20000011631 */
[----:B------:R-:W-:Y:S02]  /*3f00*/  HADD2.F32 R49, -RZ, R29.H1_H1 ;  /* 0x3000001dff317230 */ /* 0x000fe40000004100 */
[----:B------:R-:W-:Y:S02]  /*3f10*/  HADD2.F32 R47, -RZ, R47.H0_H0 ;  /* 0x2000002fff2f7230 */ /* 0x000fe40000004100 */
[----:B------:R-:W-:-:S03]  /*3f20*/  HADD2.F32 R46, -RZ, R46.H0_H0 ;  /* 0x2000002eff2e7230 */ /* 0x000fc60000004100 */
[-C--:B------:R-:W-:Y:S01]  /*3f30*/  FMUL.FTZ R29, R49, R47.reuse ;  /* 0x0000002f311d7220 */ /* 0x080fe20000410000 */
[----:B------:R-:W-:-:S03]  /*3f40*/  FMUL.FTZ R47, R51, R47 ;  /* 0x0000002f332f7220 */ /* 0x000fc60000410000 */
[-C--:B------:R-:W-:Y:S01]  /*3f50*/  FFMA.FTZ R29, R51, R50.reuse, -R29 ;  /* 0x00000032331d7223 */ /* 0x080fe2000001081d */
[----:B------:R-:W-:Y:S01]  /*3f60*/  FFMA.FTZ R47, R49, R50, R47 ;  /* 0x00000032312f7223 */ /* 0x000fe2000001002f */
[----:B------:R-:W-:Y:S02]  /*3f70*/  HADD2.F32 R49, -RZ, R48.H0_H0 ;  /* 0x20000030ff317230 */ /* 0x000fe40000004100 */
[--C-:B------:R-:W-:Y:S02]  /*3f80*/  HADD2.F32 R48, -RZ, R31.reuse.H1_H1 ;  /* 0x3000001fff307230 */ /* 0x100fe40000004100 */
[----:B------:R-:W-:Y:S01]  /*3f90*/  HADD2.F32 R50, -RZ, R31.H0_H0 ;  /* 0x2000001fff327230 */ /* 0x000fe20000004100 */
[----:B------:R-:W-:Y:S02]  /*3fa0*/  F2FP.F16.F32.PACK_AB R29, R47, R29 ;  /* 0x0000001d2f1d723e */ /* 0x000fe400000000ff */
[-C--:B------:R-:W-:Y:S02]  /*3fb0*/  FMUL.FTZ R31, R48, R49.reuse ;  /* 0x00000031301f7220 */ /* 0x080fe40000410000 */
[----:B------:R-:W-:-:S02]  /*3fc0*/  FMUL.FTZ R49, R50, R49 ;  /* 0x0000003132317220 */ /* 0x000fc40000410000 */
[-C--:B------:R-:W-:Y:S01]  /*3fd0*/  FFMA.FTZ R31, R50, R46.reuse, -R31 ;  /* 0x0000002e321f7223 */ /* 0x080fe2000001081f */
[----:B------:R-:W-:Y:S02]  /*3fe0*/  HADD2.F32 R50, -RZ, R119.H0_H0 ;  /* 0x20000077ff327230 */ /* 0x000fe40000004100 */
[----:B------:R-:W-:Y:S01]  /*3ff0*/  FFMA.FTZ R46, R48, R46, R49 ;  /* 0x0000002e302e7223 */ /* 0x000fe20000010031 */
[----:B------:R-:W-:Y:S02]  /*4000*/  IMAD.MOV.U32 R48, RZ, RZ, R30 ;  /* 0x000000ffff307224 */ /* 0x000fe400078e001e */
[--C-:B------:R-:W-:Y:S02]  /*4010*/  HADD2.F32 R30, -RZ, R28.reuse.H0_H0 ;  /* 0x2000001cff1e7230 */ /* 0x100fe40000004100 */
[----:B------:R-:W-:Y:S01]  /*4020*/  HADD2.F32 R28, -RZ, R28.H1_H1 ;  /* 0x3000001cff1c7230 */ /* 0x000fe20000004100 */
[----:B------:R-:W-:Y:S01]  /*4030*/  F2FP.F16.F32.PACK_AB R31, R46, R31 ;  /* 0x0000001f2e1f723e */ /* 0x000fe200000000ff */
[----:B------:R-:W-:-:S03]  /*4040*/  HADD2.F32 R49, -RZ, R116.H1_H1 ;  /* 0x30000074ff317230 */ /* 0x000fc60000004100 */
[-C--:B------:R-:W-:Y:S01]  /*4050*/  FMUL.FTZ R51, R28, R50.reuse ;  /* 0x000000321c337220 */ /* 0x080fe20000410000 */
[----:B------:R-:W-:-:S03]  /*4060*/  FMUL.FTZ R50, R30, R50 ;  /* 0x000000321e327220 */ /* 0x000fc60000410000 */
[-C--:B------:R-:W-:Y:S01]  /*4070*/  FFMA.FTZ R30, R30, R49.reuse, -R51 ;  /* 0x000000311e1e7223 */ /* 0x080fe20000010833 */
[----:B------:R-:W-:Y:S01]  /*4080*/  FFMA.FTZ R28, R28, R49, R50 ;  /* 0x000000311c1c7223 */ /* 0x000fe20000010032 */
[--C-:B------:R-:W-:Y:S02]  /*4090*/  HADD2.F32 R50, -RZ, R48.reuse.H0_H0 ;  /* 0x20000030ff327230 */ /* 0x100fe40000004100 */
[----:B------:R-:W-:Y:S02]  /*40a0*/  HADD2.F32 R48, -RZ, R48.H1_H1 ;  /* 0x30000030ff307230 */ /* 0x000fe40000004100 */
[----:B------:R-:W-:Y:S01]  /*40b0*/  HADD2.F32 R49, -RZ, R116.H0_H0 ;  /* 0x20000074ff317230 */ /* 0x000fe20000004100 */
[----:B------:R-:W-:Y:S02]  /*40c0*/  F2FP.F16.F32.PACK_AB R28, R28, R30 ;  /* 0x0000001e1c1c723e */ /* 0x000fe400000000ff */
[-C--:B------:R-:W-:Y:S01]  /*40d0*/  FMUL.FTZ R51, R48, R52.reuse ;  /* 0x0000003430337220 */ /* 0x080fe20000410000 */
[----:B------:R-:W-:-:S03]  /*40e0*/  FMUL.FTZ R52, R50, R52 ;  /* 0x0000003432347220 */ /* 0x000fc60000410000 */
[-C--:B------:R-:W-:Y:S01]  /*40f0*/  FFMA.FTZ R51, R50, R49.reuse, -R51 ;  /* 0x0000003132337223 */ /* 0x080fe20000010833 */
[----:B------:R-:W-:-:S05]  /*4100*/  FFMA.FTZ R52, R48, R49, R52 ;  /* 0x0000003130347223 */ /* 0x000fca0000010034 */
[----:B------:R-:W-:-:S05]  /*4110*/  F2FP.F16.F32.PACK_AB R51, R52, R51 ;  /* 0x000000333433723e */ /* 0x000fca00000000ff */
[----:B------:R-:W-:-:S07]  /*4120*/  IMAD.MOV.U32 R30, RZ, RZ, R51 ;  /* 0x000000ffff1e7224 */ /* 0x000fce00078e0033 */
.L_x_1419:
[----:B------:R-:W-:Y:S05]  /*4130*/  BSYNC B2 ;  /* 0x0000000000027941 */ /* 0x000fea0003800000 */
.L_x_1418:
[----:B------:R3:W-:Y:S02]  /*4140*/  STG.E.128 desc[UR38][R32.64+0x40], R28 ;  /* 0x0000401c20007986 */ /* 0x0007e4000c101d26 */
.L_x_1417:
[----:B------:R-:W-:Y:S05]  /*4150*/  BSYNC B1 ;  /* 0x0000000000017941 */ /* 0x000fea0003800000 */
.L_x_1416:
        /* <DEDUP_REMOVED lines=10> */
[----:B------:R-:W-:-:S03]  /*4200*/  SHF.R.U64 R42, R42, 0x10, R43 ;  /* 0x000000102a2a7819 */ /* 0x000fc6000000122b */
[----:B------:R-:W-:Y:S02]  /*4210*/  HADD2.F32 R47, -RZ, R47.H0_H0 ;  /* 0x2000002fff2f7230 */ /* 0x000fe40000004100 */
[--C-:B------:R-:W-:Y:S02]  /*4220*/  HADD2.F32 R29, -RZ, R44.reuse.H1_H1 ;  /* 0x3000002cff1d7230 */ /* 0x100fe40000004100 */
[----:B------:R-:W-:Y:S02]  /*4230*/  HADD2.F32 R44, -RZ, R44.H0_H0 ;  /* 0x2000002cff2c7230 */ /* 0x000fe40000004100 */
[----:B------:R-:W-:Y:S02]  /*4240*/  HADD2.F32 R42, -RZ, R42.H0_H0 ;  /* 0x2000002aff2a7230 */ /* 0x000fe40000004100 */
[-C--:B------:R-:W-:Y:S01]  /*4250*/  FMUL.FTZ R46, R29, R47.reuse ;  /* 0x0000002f1d2e7220 */ /* 0x080fe20000410000 */
[----:B------:R-:W-:-:S03]  /*4260*/  FMUL.FTZ R47, R44, R47 ;  /* 0x0000002f2c2f7220 */ /* 0x000fc60000410000 */
[-C--:B------:R-:W-:Y:S01]  /*4270*/  FFMA.FTZ R46, R44, R42.reuse, -R46 ;  /* 0x0000002a2c2e7223 */ /* 0x080fe2000001082e */
[----:B------:R-:W-:Y:S01]  /*4280*/  FFMA.FTZ R47, R29, R42, R47 ;  /* 0x0000002a1d2f7223 */ /* 0x000fe2000001002f */
[----:B------:R-:W-:Y:S01]  /*4290*/  SHF.R.U32.HI R42, RZ, 0x10, R43 ;  /* 0x00000010ff2a7819 */ /* 0x000fe2000001162b */
[--C-:B------:R-:W-:Y:S01]  /*42a0*/  HADD2.F32 R29, -RZ, R31.reuse.H1_H1 ;  /* 0x3000001fff1d7230 */ /* 0x100fe20000004100 */
[----:B------:R-:W-:Y:S01]  /*42b0*/  SHF.R.U32.HI R43, RZ, 0x10, R45 ;  /* 0x00000010ff2b7819 */ /* 0x000fe2000001162d */
[----:B------:R-:W-:Y:S01]  /*42c0*/  HADD2.F32 R31, -RZ, R31.H0_H0 ;  /* 0x2000001fff1f7230 */ /* 0x000fe20000004100 */
[----:B------:R-:W-:Y:S01]  /*42d0*/  F2FP.F16.F32.PACK_AB R46, R47, R46 ;  /* 0x0000002e2f2e723e */ /* 0x000fe200000000ff */
[----:B------:R-:W-:Y:S02]  /*42e0*/  HADD2.F32 R42, -RZ, R42.H0_H0 ;  /* 0x2000002aff2a7230 */ /* 0x000fe40000004100 */
[----:B------:R-:W-:-:S05]  /*42f0*/  HADD2.F32 R43, -RZ, R43.H0_H0 ;  /* 0x2000002bff2b7230 */ /* 0x000fca0000004100 */
[-C--:B------:R-:W-:Y:S01]  /*4300*/  FMUL.FTZ R44, R29, R43.reuse ;  /* 0x0000002b1d2c7220 */ /* 0x080fe20000410000 */
[----:B------:R-:W-:-:S03]  /*4310*/  FMUL.FTZ R43, R31, R43 ;  /* 0x0000002b1f2b7220 */ /* 0x000fc60000410000 */
[-C--:B------:R-:W-:Y:S01]  /*4320*/  FFMA.FTZ R44, R31, R42.reuse, -R44 ;  /* 0x0000002a1f2c7223 */ /* 0x080fe2000001082c */
[----:B------:R-:W-:Y:S01]  /*4330*/  FFMA.FTZ R43, R29, R42, R43 ;  /* 0x0000002a1d2b7223 */ /* 0x000fe2000001002b */
[--C-:B------:R-:W-:Y:S02]  /*4340*/  HADD2.F32 R31, -RZ, R28.reuse.H0_H0 ;  /* 0x2000001cff1f7230 */ /* 0x100fe40000004100 */
[----:B------:R-:W-:Y:S02]  /*4350*/  HADD2.F32 R29, -RZ, R28.H1_H1 ;  /* 0x3000001cff1d7230 */ /* 0x000fe40000004100 */
[--C-:B------:R-:W-:Y:S01]  /*4360*/  HADD2.F32 R28, -RZ, R115.reuse.H0_H0 ;  /* 0x20000073ff1c7230 */ /* 0x100fe20000004100 */
[----:B------:R-:W-:Y:S01]  /*4370*/  F2FP.F16.F32.PACK_AB R43, R43, R44 ;  /* 0x0000002c2b2b723e */ /* 0x000fe200000000ff */
[----:B------:R-:W-:Y:S02]  /*4380*/  HADD2.F32 R42, -RZ, R114.H1_H1 ;  /* 0x30000072ff2a7230 */ /* 0x000fe40000004100 */
[----:B------:R-:W-:-:S02]  /*4390*/  HADD2.F32 R115, -RZ, R115.H1_H1 ;  /* 0x30000073ff737230 */ /* 0x000fc40000004100 */
[-C--:B------:R-:W-:Y:S01]  /*43a0*/  FMUL.FTZ R48, R29, R28.reuse ;  /* 0x0000001c1d307220 */ /* 0x080fe20000410000 */
[C---:B------:R-:W-:Y:S01]  /*43b0*/  FMUL.FTZ R50, R31.reuse, R28 ;  /* 0x0000001c1f327220 */ /* 0x040fe20000410000 */
[----:B------:R-:W-:Y:S02]  /*43c0*/  HADD2.F32 R114, -RZ, R114.H0_H0 ;  /* 0x20000072ff727230 */ /* 0x000fe40000004100 */
[-C--:B------:R-:W-:Y:S01]  /*43d0*/  FFMA.FTZ R28, R31, R42.reuse, -R48 ;  /* 0x0000002a1f1c7223 */ /* 0x080fe20000010830 */
[--C-:B------:R-:W-:Y:S02]  /*43e0*/  HADD2.F32 R31, -RZ, R30.reuse.H0_H0 ;  /* 0x2000001eff1f7230 */ /* 0x100fe40000004100 */
[----:B------:R-:W-:Y:S01]  /*43f0*/  FFMA.FTZ R29, R29, R42, R50 ;  /* 0x0000002a1d1d7223 */ /* 0x000fe20000010032 */
[----:B------:R-:W-:-:S04]  /*4400*/  HADD2.F32 R30, -RZ, R30.H1_H1 ;  /* 0x3000001eff1e7230 */ /* 0x000fc80000004100 */
[----:B------:R-:W-:Y:S01]  /*4410*/  F2FP.F16.F32.PACK_AB R28, R29, R28 ;  /* 0x0000001c1d1c723e */ /* 0x000fe200000000ff */
[CC--:B------:R-:W-:Y:S01]  /*4420*/  FMUL.FTZ R42, R30.reuse, R115.reuse ;  /* 0x000000731e2a7220 */ /* 0x0c0fe20000410000 */
[C---:B------:R-:W-:Y:S01]  /*4430*/  FMUL.FTZ R115, R31.reuse, R115 ;  /* 0x000000731f737220 */ /* 0x040fe20000410000 */
[----:B------:R-:W-:Y:S02]  /*4440*/  IMAD.MOV.U32 R29, RZ, RZ, R46 ;  /* 0x000000ffff1d7224 */ /* 0x000fe400078e002e */
[-C--:B------:R-:W-:Y:S01]  /*4450*/  FFMA.FTZ R31, R31, R114.reuse, -R42 ;  /* 0x000000721f1f7223 */ /* 0x080fe2000001082a */
[----:B------:R-:W-:-:S05]  /*4460*/  FFMA.FTZ R30, R30, R114, R115 ;  /* 0x000000721e1e7223 */ /* 0x000fca0000010073 */
[----:B------:R-:W-:Y:S01]  /*4470*/  F2FP.F16.F32.PACK_AB R30, R30, R31 ;  /* 0x0000001f1e1e723e */ /* 0x000fe200000000ff */
[----:B------:R-:W-:-:S07]  /*4480*/  IMAD.MOV.U32 R31, RZ, RZ, R43 ;  /* 0x000000ffff1f7224 */ /* 0x000fce00078e002b */
.L_x_1423:
[----:B------:R-:W-:Y:S05]  /*4490*/  BSYNC B2 ;  /* 0x0000000000027941 */ /* 0x000fea0003800000 */
.L_x_1422:
[----:B------:R4:W-:Y:S02]  /*44a0*/  STG.E.128 desc[UR38][R32.64+0x60], R28 ;  /* 0x0000601c20007986 */ /* 0x0009e4000c101d26 */
.L_x_1421:
[----:B------:R-:W-:Y:S05]  /*44b0*/  BSYNC B1 ;  /* 0x0000000000017941 */ /* 0x000fea0003800000 */
.L_x_1420:
        /* <DEDUP_REMOVED lines=8> */
[--C-:B------:R-:W-:Y:S02]  /*4540*/  SHF.R.U64 R42, R38, 0x10, R39.reuse ;  /* 0x00000010262a7819 */ /* 0x100fe40000001227 */
[----:B------:R-:W-:Y:S01]  /*4550*/  SHF.R.U32.HI R38, RZ, 0x10, R39 ;  /* 0x00000010ff267819 */ /* 0x000fe20000011627 */
[----:B------:R-:W-:Y:S01]  /*4560*/  IMAD.MOV.U32 R39, RZ, RZ, R31 ;  /* 0x000000ffff277224 */ /* 0x000fe200078e001f */
[--C-:B------:R-:W-:Y:S01]  /*4570*/  SHF.R.U64 R44, R40, 0x10, R41.reuse ;  /* 0x00000010282c7819 */ /* 0x100fe20000001229 */
[--C-:B------:R-:W-:Y:S01]  /*4580*/  HADD2.F32 R31, -RZ, R29.reuse.H1_H1 ;  /* 0x3000001dff1f7230 */ /* 0x100fe20000004100 */
[----:B------:R-:W-:Y:S01]  /*4590*/  SHF.R.U32.HI R43, RZ, 0x10, R41 ;  /* 0x00000010ff2b7819 */ /* 0x000fe20000011629 */
[----:B------:R-:W-:Y:S02]  /*45a0*/  HADD2.F32 R29, -RZ, R29.H0_H0 ;  /* 0x2000001dff1d7230 */ /* 0x000fe40000004100 */
[----:B------:R-:W-:Y:S02]  /*45b0*/  HADD2.F32 R44, -RZ, R44.H0_H0 ;  /* 0x2000002cff2c7230 */ /* 0x000fe40000004100 */
[----:B------:R-:W-:-:S02]  /*45c0*/  HADD2.F32 R43, -RZ, R43.H0_H0 ;  /* 0x2000002bff2b7230 */ /* 0x000fc40000004100 */
[--C-:B------:R-:W-:Y:S02]  /*45d0*/  HADD2.F32 R40, -RZ, R39.reuse.H1_H1 ;  /* 0x30000027ff287230 */ /* 0x100fe40000004100 */
[----:B------:R-:W-:Y:S02]  /*45e0*/  HADD2.F32 R39, -RZ, R39.H0_H0 ;  /* 0x20000027ff277230 */ /* 0x000fe40000004100 */
[----:B------:R-:W-:Y:S02]  /*45f0*/  HADD2.F32 R42, -RZ, R42.H0_H0 ;  /* 0x2000002aff2a7230 */ /* 0x000fe40000004100 */
[-C--:B------:R-:W-:Y:S01]  /*4600*/  FMUL.FTZ R46, R40, R43.reuse ;  /* 0x0000002b282e7220 */ /* 0x080fe20000410000 */
[----:B------:R-:W-:Y:S02]  /*4610*/  HADD2.F32 R41, -RZ, R38.H0_H0 ;  /* 0x20000026ff297230 */ /* 0x000fe40000004100 */
[-C--:B------:R-:W-:Y:S01]  /*4620*/  FMUL.FTZ R38, R31, R44.reuse ;  /* 0x0000002c1f267220 */ /* 0x080fe20000410000 */
[----:B------:R-:W-:Y:S01]  /*4630*/  FMUL.FTZ R44, R29, R44 ;  /* 0x0000002c1d2c7220 */ /* 0x000fe20000410000 */
[----:B------:R-:W-:-:S02]  /*4640*/  FMUL.FTZ R43, R39, R43 ;  /* 0x0000002b272b7220 */ /* 0x000fc40000410000 */
[-C--:B------:R-:W-:Y:S01]  /*4650*/  FFMA.FTZ R29, R29, R42.reuse, -R38 ;  /* 0x0000002a1d1d7223 */ /* 0x080fe20000010826 */
[----:B------:R-:W-:Y:S01]  /*4660*/  FFMA.FTZ R38, R31, R42, R44 ;  /* 0x0000002a1f267223 */ /* 0x000fe2000001002c */
[-C--:B------:R-:W-:Y:S01]  /*4670*/  FFMA.FTZ R40, R40, R41.reuse, R43 ;  /* 0x0000002928287223 */ /* 0x080fe2000001002b */
[----:B------:R-:W-:Y:S01]  /*4680*/  FFMA.FTZ R31, R39, R41, -R46 ;  /* 0x00000029271f7223 */ /* 0x000fe2000001082e */
[--C-:B------:R-:W-:Y:S02]  /*4690*/  HADD2.F32 R43, -RZ, R110.reuse.H0_H0 ;  /* 0x2000006eff2b7230 */ /* 0x100fe40000004100 */
[----:B------:R-:W-:Y:S01]  /*46a0*/  HADD2.F32 R110, -RZ, R110.H1_H1 ;  /* 0x3000006eff6e7230 */ /* 0x000fe20000004100 */
[----:B------:R-:W-:Y:S01]  /*46b0*/  F2FP.F16.F32.PACK_AB R29, R38, R29 ;  /* 0x0000001d261d723e */ /* 0x000fe200000000ff */
[----:B------:R-:W-:Y:S01]  /*46c0*/  HADD2.F32 R42, -RZ, R28.H1_H1 ;  /* 0x3000001cff2a7230 */ /* 0x000fe20000004100 */
[----:B------:R-:W-:Y:S01]  /*46d0*/  F2FP.F16.F32.PACK_AB R31, R40, R31 ;  /* 0x0000001f281f723e */ /* 0x000fe200000000ff */
[----:B------:R-:W-:-:S02]  /*46e0*/  HADD2.F32 R41, -RZ, R30.H1_H1 ;  /* 0x3000001eff297230 */ /* 0x000fc40000004100 */
[----:B------:R-:W-:Y:S02]  /*46f0*/  HADD2.F32 R28, -RZ, R28.H0_H0 ;  /* 0x2000001cff1c7230 */ /* 0x000fe40000004100 */
[-C--:B------:R-:W-:Y:S01]  /*4700*/  FMUL.FTZ R45, R42, R43.reuse ;  /* 0x0000002b2a2d7220 */ /* 0x080fe20000410000 */
[----:B------:R-:W-:Y:S02]  /*4710*/  HADD2.F32 R30, -RZ, R30.H0_H0 ;  /* 0x2000001eff1e7230 */ /* 0x000fe40000004100 */
[CC--:B------:R-:W-:Y:S01]  /*4720*/  FMUL.FTZ R47, R41.reuse, R110.reuse ;  /* 0x0000006e292f7220 */ /* 0x0c0fe20000410000 */
[--C-:B------:R-:W-:Y:S02]  /*4730*/  HADD2.F32 R39, -RZ, R109.reuse.H0_H0 ;  /* 0x2000006dff277230 */ /* 0x100fe40000004100 */
[----:B------:R-:W-:Y:S01]  /*4740*/  FMUL.FTZ R43, R28, R43 ;  /* 0x0000002b1c2b7220 */ /* 0x000fe20000410000 */
        /* <DEDUP_REMOVED lines=8> */
.L_x_1427:
[----:B------:R-:W-:Y:S05]  /*47d0*/  BSYNC B2 ;  /* 0x0000000000027941 */ /* 0x000fea0003800000 */
.L_x_1426:
[----:B------:R1:W-:Y:S02]  /*47e0*/  STG.E.128 desc[UR38][R32.64+0x80], R28 ;  /* 0x0000801c20007986 */ /* 0x0003e4000c101d26 */
.L_x_1425:
[----:B------:R-:W-:Y:S05]  /*47f0*/  BSYNC B1 ;  /* 0x0000000000017941 */ /* 0x000fea0003800000 */
.L_x_1424:
[----:B------:R-:W-:-:S13]  /*4800*/  ISETP.NE.AND P4, PT, R13, RZ, PT ;  /* 0x000000ff0d00720c */ /* 0x000fda0003f85270 */
        /* <DEDUP_REMOVED lines=8> */
[----:B------:R-:W-:Y:S01]  /*4890*/  IMAD.MOV.U32 R34, RZ, RZ, R28 ;  /* 0x000000ffff227224 */ /* 0x000fe200078e001c */
[----:B------:R-:W-:Y:S01]  /*48a0*/  SHF.R.U32.HI R38, RZ, 0x10, R35 ;  /* 0x00000010ff267819 */ /* 0x000fe20000011623 */
[----:B------:R-:W-:Y:S01]  /*48b0*/  IMAD.MOV.U32 R35, RZ, RZ, R31 ;  /* 0x000000ffff237224 */ /* 0x000fe200078e001f */
[----:B------:R-:W-:Y:S01]  /*48c0*/  SHF.R.U32.HI R40, RZ, 0x10, R37 ;  /* 0x00000010ff287819 */ /* 0x000fe20000011625 */
[----:B------:R-:W-:Y:S02]  /*48d0*/  HADD2.F32 R39, -RZ, R39.H0_H0 ;  /* 0x20000027ff277230 */ /* 0x000fe40000004100 */
[--C-:B------:R-:W-:Y:S02]  /*48e0*/  HADD2.F32 R31, -RZ, R29.reuse.H1_H1 ;  /* 0x3000001dff1f7230 */ /* 0x100fe40000004100 */
[----:B------:R-:W-:-:S02]  /*48f0*/  HADD2.F32 R28, -RZ, R29.H0_H0 ;  /* 0x2000001dff1c7230 */ /* 0x000fc40000004100 */
[----:B------:R-:W-:Y:S02]  /*4900*/  HADD2.F32 R40, -RZ, R40.H0_H0 ;  /* 0x20000028ff287230 */ /* 0x000fe40000004100 */
[-C--:B------:R-:W-:Y:S01]  /*4910*/  FMUL.FTZ R29, R31, R39.reuse ;  /* 0x000000271f1d7220 */ /* 0x080fe20000410000 */
[----:B------:R-:W-:Y:S02]  /*4920*/  HADD2.F32 R36, -RZ, R35.H1_H1 ;  /* 0x30000023ff247230 */ /* 0x000fe40000004100 */
[----:B------:R-:W-:Y:S01]  /*4930*/  FMUL.FTZ R42, R28, R39 ;  /* 0x000000271c2a7220 */ /* 0x000fe20000410000 */
[----:B------:R-:W-:Y:S02]  /*4940*/  HADD2.F32 R37, -RZ, R41.H0_H0 ;  /* 0x20000029ff257230 */ /* 0x000fe40000004100 */
[----:B------:R-:W-:Y:S02]  /*4950*/  HADD2.F32 R35, -RZ, R35.H0_H0 ;  /* 0x20000023ff237230 */ /* 0x000fe40000004100 */
[----:B------:R-:W-:Y:S01]  /*4960*/  FMUL.FTZ R44, R36, R40 ;  /* 0x00000028242c7220 */ /* 0x000fe20000410000 */
[----:B------:R-:W-:-:S02]  /*4970*/  HADD2.F32 R38, -RZ, R38.H0_H0 ;  /* 0x20000026ff267230 */ /* 0x000fc40000004100 */
[-C--:B------:R-:W-:Y:S01]  /*4980*/  FFMA.FTZ R28, R28, R37.reuse, -R29 ;  /* 0x000000251c1c7223 */ /* 0x080fe2000001081d */
[----:B------:R-:W-:Y:S01]  /*4990*/  FFMA.FTZ R29, R31, R37, R42 ;  /* 0x000000251f1d7223 */ /* 0x000fe2000001002a */
[C---:B------:R-:W-:Y:S01]  /*49a0*/  FMUL.FTZ R39, R35.reuse, R40 ;  /* 0x0000002823277220 */ /* 0x040fe20000410000 */
[--C-:B------:R-:W-:Y:S02]  /*49b0*/  HADD2.F32 R31, -RZ, R34.reuse.H1_H1 ;  /* 0x30000022ff1f7230 */ /* 0x100fe40000004100 */
[-C--:B------:R-:W-:Y:S01]  /*49c0*/  FFMA.FTZ R44, R35, R38.reuse, -R44 ;  /* 0x00000026232c7223 */ /* 0x080fe2000001082c */
[----:B------:R-:W-:Y:S02]  /*49d0*/  HADD2.F32 R37, -RZ, R89.H0_H0 ;  /* 0x20000059ff257230 */ /* 0x000fe40000004100 */
[----:B------:R-:W-:Y:S01]  /*49e0*/  FFMA.FTZ R41, R36, R38, R39 ;  /* 0x0000002624297223 */ /* 0x000fe20000010027 */
[----:B------:R-:W-:Y:S01]  /*49f0*/  HADD2.F32 R34, -RZ, R34.H0_H0 ;  /* 0x20000022ff227230 */ /* 0x000fe20000004100 */
[----:B------:R-:W-:Y:S01]  /*4a00*/  F2FP.F16.F32.PACK_AB R29, R29, R28 ;  /* 0x0000001c1d1d723e */ /* 0x000fe200000000ff */
[----:B------:R-:W-:-:S02]  /*4a10*/  HADD2.F32 R35, -RZ, R30.H1_H1 ;  /* 0x3000001eff237230 */ /* 0x000fc40000004100 */
[-C--:B------:R-:W-:Y:S01]  /*4a20*/  FMUL.FTZ R39, R31, R37.reuse ;  /* 0x000000251f277220 */ /* 0x080fe20000410000 */
[----:B------:R-:W-:Y:S02]  /*4a30*/  HADD2.F32 R89, -RZ, R89.H1_H1 ;  /* 0x30000059ff597230 */ /* 0x000fe40000004100 */
[----:B------:R-:W-:Y:S01]  /*4a40*/  FMUL.FTZ R38, R34, R37 ;  /* 0x0000002522267220 */ /* 0x000fe20000410000 */
[----:B------:R-:W-:Y:S02]  /*4a50*/  HADD2.F32 R30, -RZ, R30.H0_H0 ;  /* 0x2000001eff1e7230 */ /* 0x000fe40000004100 */
[--C-:B------:R-:W-:Y:S02]  /*4a60*/  HADD2.F32 R36, -RZ, R88.reuse.H0_H0 ;  /* 0x20000058ff247230 */ /* 0x100fe40000004100 */
[-C--:B------:R-:W-:Y:S01]  /*4a70*/  FMUL.FTZ R37, R35, R89.reuse ;  /* 0x0000005923257220 */ /* 0x080fe20000410000 */
[----:B------:R-:W-:Y:S02]  /*4a80*/  HADD2.F32 R88, -RZ, R88.H1_H1 ;  /* 0x30000058ff587230 */ /* 0x000fe40000004100 */
[----:B------:R-:W-:Y:S01]  /*4a90*/  FMUL.FTZ R40, R30, R89 ;  /* 0x000000591e287220 */ /* 0x000fe20000410000 */
[-C--:B------:R-:W-:Y:S01]  /*4aa0*/  FFMA.FTZ R39, R34, R36.reuse, -R39 ;  /* 0x0000002422277223 */ /* 0x080fe20000010827 */
[----:B------:R-:W-:Y:S01]  /*4ab0*/  FFMA.FTZ R38, R31, R36, R38 ;  /* 0x000000241f267223 */ /* 0x000fe20000010026 */
[-C--:B------:R-:W-:Y:S01]  /*4ac0*/  FFMA.FTZ R37, R30, R88.reuse, -R37 ;  /* 0x000000581e257223 */ /* 0x080fe20000010825 */
[----:B------:R-:W-:Y:S01]  /*4ad0*/  FFMA.FTZ R40, R35, R88, R40 ;  /* 0x0000005823287223 */ /* 0x000fe20000010028 */
[----:B------:R-:W-:-:S02]  /*4ae0*/  F2FP.F16.F32.PACK_AB R31, R41, R44 ;  /* 0x0000002c291f723e */ /* 0x000fc400000000ff */
[----:B------:R-:W-:Y:S02]  /*4af0*/  F2FP.F16.F32.PACK_AB R28, R38, R39 ;  /* 0x00000027261c723e */ /* 0x000fe400000000ff */
[----:B------:R-:W-:-:S07]  /*4b00*/  F2FP.F16.F32.PACK_AB R30, R40, R37 ;  /* 0x00000025281e723e */ /* 0x000fce00000000ff */
.L_x_1429:
[----:B------:R-:W-:Y:S05]  /*4b10*/  BSYNC B1 ;  /* 0x0000000000017941 */ /* 0x000fea0003800000 */
.L_x_1428:
[----:B------:R1:W-:Y:S01]  /*4b20*/  STG.E.128 desc[UR38][R32.64+0xa0], R28 ;  /* 0x0000a01c20007986 */ /* 0x0003e2000c101d26 */
[----:B------:R-:W-:Y:S05]  /*4b30*/  BRA `(.L_x_1407) ;  /* 0x0000002000647947 */ /* 0x000fea0003800000 */
.L_x_1401:
        /* <DEDUP_REMOVED lines=46> */
.L_x_1431:
[----:B------:R-:W-:Y:S05]  /*4e20*/  BSYNC B1 ;  /* 0x0000000000017941 */ /* 0x000fea0003800000 */
.L_x_1430:
        /* <DEDUP_REMOVED lines=47> */
.L_x_1432:
[----:B------:R-:W-:Y:S01]  /*5120*/  IMAD R14, R17, 0x8, R2 ;  /* 0x00000008110e7824 */ /* 0x000fe200078e0202 */
[----:B------:R-:W-:Y:S01]  /*5130*/  SHF.L.U32 R85, R156, 0x1f, RZ ;  /* 0x0000001f9c557819 */ /* 0x000fe200000006ff */
[----:B------:R-:W-:Y:S03]  /*5140*/  BSSY B1, `(.L_x_1433) ;  /* 0x0000003000017945 */ /* 0x000fe60003800000 */
[----:B------:R-:W0:Y:S02]  /*5150*/  SYNCS.PHASECHK.TRANS64.TRYWAIT P5, [R14+URZ+0x2d890], R85 ;  /* 0x02d890550e0075a7 */ /* 0x000e2400080a017f */
[----:B0-----:R-:W-:Y:S05]  /*5160*/  @!P5 BRA `(.L_x_1434) ;  /* 0x000001f8000cd947 */ /* 0x001fea0003800000 */
.L_x_1782:
[----:B------:R-:W-:Y:S05]  /*5170*/  BSYNC B1 ;  /* 0x0000000000017941 */ /* 0x000fea0003800000 */
.L_x_1433:
        /* <DEDUP_REMOVED lines=17> */
[----:B------:R-:W-:Y:S01]  /*5290*/  SEL R52, R108, R114, !P0 ;  /* 0x000000726c347207 */ /* 0x000fe20004000000 */
[----:B------:R-:W-:Y:S01]  /*52a0*/  BSSY B2, `(.L_x_1437) ;  /* 0x000006f000027945 */ /* 0x000fe20003800000 */
[----:B------:R-:W-:-:S02]  /*52b0*/  ISETP.GE.AND P4, PT, R136, R107, PT ;  /* 0x0000006b8800720c */ /* 0x000fc40003f86270 */
[----:B------:R-:W-:-:S04]  /*52c0*/  SHF.R.S32.HI R53, RZ, 0x1f, R52 ;  /* 0x0000001fff357819 */ /* 0x000fc80000011434 */
[----:B------:R-:W-:-:S04]  /*52d0*/  LEA.HI R53, R53, R52, RZ, 0x4 ;  /* 0x0000003435357211 */ /* 0x000fc800078f20ff */
[----:B------:R-:W-:-:S04]  /*52e0*/  SHF.R.S32.HI R53, RZ, 0x4, R53 ;  /* 0x00000004ff357819 */ /* 0x000fc80000011435 */
[----:B------:R-:W-:-:S04]  /*52f0*/  LEA.HI.SX32 R115, R76, R53, 0x1d ;  /* 0x000000354c737211 */ /* 0x000fc800078feaff */
[----:B------:R-:W-:-:S04]  /*5300*/  SHF.R.S32.HI R52, RZ, 0x1f, R115 ;  /* 0x0000001fff347819 */ /* 0x000fc80000011473 */
[----:B------:R-:W-:Y:S01]  /*5310*/  LEA.HI R52, R52, R115, RZ, 0x2 ;  /* 0x0000007334347211 */ /* 0x000fe200078f10ff */
[----:B------:R-:W-:-:S04]  /*5320*/  IMAD.SHL.U32 R115, R115, 0x8, RZ ;  /* 0x0000000873737824 */ /* 0x000fc800078e00ff */
[----:B------:R-:W-:-:S05]  /*5330*/  IMAD.SHL.U32 R52, R52, 0x400, RZ ;  /* 0x0000040034347824 */ /* 0x000fca00078e00ff */
[----:B------:R-:W-:Y:S02]  /*5340*/  LOP3.LUT R52, R52, 0x7ffff000, RZ, 0xc0, !PT ;  /* 0x7ffff00034347812 */ /* 0x000fe400078ec0ff */
[----:B--2---:R-:W-:-:S04]  /*5350*/  LOP3.LUT R53, R58, 0x18, R115, 0xf8, !PT ;  /* 0x000000183a357812 */ /* 0x004fc800078ef873 */
[----:B---3--:R-:W-:-:S04]  /*5360*/  LOP3.LUT R53, R53, R55, RZ, 0x3c, !PT ;  /* 0x0000003735357212 */ /* 0x008fc800078e3cff */
[----:B----4-:R-:W-:-:S05]  /*5370*/  IADD3 R52, R53, R52, R54 ;  /* 0x0000003435347210 */ /* 0x010fca0007ffe036 */
        /* <DEDUP_REMOVED lines=16> */
[CC--:B------:R-:W-:Y:S01]  /*5480*/  FMUL.FTZ R57, R53.reuse, R116.reuse ;  /* 0x0000007435397220 */ /* 0x0c0fe20000410000 */
        /* <DEDUP_REMOVED lines=21> */
[--C-:B------:R-:W-:Y:S01]  /*55e0*/  HADD2.F32 R120, -RZ, R48.reuse.H0_H0 ;  /* 0x20000030ff787230 */ /* 0x100fe20000004100 */
[----:B------:R-:W-:Y:S01]  /*55f0*/  F2FP.F16.F32.PACK_AB R37, R37, R53 ;  /* 0x000000352525723e */ /* 0x000fe200000000ff */
[----:B------:R-:W-:Y:S02]  /*5600*/  HADD2.F32 R48, -RZ, R48.H1_H1 ;  /* 0x30000030ff307230 */ /* 0x000fe40000004100 */
[----:B------:R-:W-:-:S02]  /*5610*/  IMAD.MOV.U32 R53, RZ, RZ, R49 ;  /* 0x000000ffff357224 */ /* 0x000fc400078e0031 */
        /* <DEDUP_REMOVED lines=9> */
[----:B------:R-:W-:-:S02]  /*56b0*/  HADD2.F32 R117, -RZ, R117.H0_H0 ;  /* 0x20000075ff757230 */ /* 0x000fc40000004100 */
[----:B------:R-:W-:Y:S02]  /*56c0*/  HADD2.F32 R39, -RZ, R39.H0_H0 ;  /* 0x20000027ff277230 */ /* 0x000fe40000004100 */
[----:B------:R-:W-:-:S05]  /*56d0*/  HADD2.F32 R51, -RZ, R51.H0_H0 ;  /* 0x20000033ff337230 */ /* 0x000fca0000004100 */
[----:B------:R-:W-:-:S04]  /*56e0*/  FMUL.FTZ R59, R50, R51 ;  /* 0x00000033323b7220 */ /* 0x000fc80000410000 */
[C---:B------:R-:W-:Y:S01]  /*56f0*/  FFMA.FTZ R59, R48.reuse, R117, -R59 ;  /* 0x00000075303b7223 */ /* 0x040fe2000001083b */
[----:B------:R-:W-:Y:S01]  /*5700*/  FMUL.FTZ R48, R48, R51 ;  /* 0x0000003330307220 */ /* 0x000fe20000410000 */
[----:B------:R-:W-:-:S03]  /*5710*/  HADD2.F32 R51, -RZ, R130.H0_H0 ;  /* 0x20000082ff337230 */ /* 0x000fc60000004100 */
[----:B------:R-:W-:Y:S01]  /*5720*/  FFMA.FTZ R48, R50, R117, R48 ;  /* 0x0000007532307223 */ /* 0x000fe20000010030 */
[----:B------:R-:W-:Y:S01]  /*5730*/  HADD2.F32 R50, -RZ, R56.H0_H0 ;  /* 0x20000038ff327230 */ /* 0x000fe20000004100 */
[----:B------:R-:W-:Y:S01]  /*5740*/  F2FP.F16.F32.PACK_AB R55, R59, R55 ;  /* 0x000000373b37723e */ /* 0x000fe200000000ff */
[--C-:B------:R-:W-:Y:S02]  /*5750*/  HADD2.F32 R117, -RZ, R52.reuse.H0_H0 ;  /* 0x20000034ff757230 */ /* 0x100fe40000004100 */
[----:B------:R-:W-:Y:S02]  /*5760*/  HADD2.F32 R52, -RZ, R52.H1_H1 ;  /* 0x30000034ff347230 */ /* 0x000fe40000004100 */
[----:B------:R-:W-:Y:S01]  /*5770*/  FMUL.FTZ R119, R50, R120 ;  /* 0x0000007832777220 */ /* 0x000fe20000410000 */
[----:B------:R-:W-:Y:S01]  /*5780*/  F2FP.F16.F32.PACK_AB R48, R48, R118 ;  /* 0x000000763030723e */ /* 0x000fe200000000ff */
[C---:B------:R-:W-:Y:S02]  /*5790*/  FMUL.FTZ R120, R117.reuse, R120 ;  /* 0x0000007875787220 */ /* 0x040fe40000410000 */
[----:B------:R-:W-:Y:S01]  /*57a0*/  FFMA.FTZ R119, R117, R51, -R119 ;  /* 0x0000003375777223 */ /* 0x000fe20000010877 */
[----:B------:R-:W-:-:S02]  /*57b0*/  HADD2.F32 R117, -RZ, R130.H1_H1 ;  /* 0x30000082ff757230 */ /* 0x000fc40000004100 */
[----:B------:R-:W-:Y:S01]  /*57c0*/  FFMA.FTZ R120, R50, R51, R120 ;  /* 0x0000003332787223 */ /* 0x000fe20000010078 */
[----:B------:R-:W-:Y:S02]  /*57d0*/  HADD2.F32 R50, -RZ, R56.H1_H1 ;  /* 0x30000038ff327230 */ /* 0x000fe40000004100 */
[----:B------:R-:W-:Y:S02]  /*57e0*/  HADD2.F32 R51, -RZ, R36.H0_H0 ;  /* 0x20000024ff337230 */ /* 0x000fe40000004100 */
[--C-:B------:R-:W-:Y:S02]  /*57f0*/  HADD2.F32 R56, -RZ, R54.reuse.H0_H0 ;  /* 0x20000036ff387230 */ /* 0x100fe40000004100 */
[-C--:B------:R-:W-:Y:S01]  /*5800*/  FMUL.FTZ R36, R50, R116.reuse ;  /* 0x0000007432247220 */ /* 0x080fe20000410000 */
[C---:B------:R-:W-:Y:S01]  /*5810*/  FMUL.FTZ R116, R52.reuse, R116 ;  /* 0x0000007434747220 */ /* 0x040fe20000410000 */
[----:B------:R-:W-:Y:S02]  /*5820*/  HADD2.F32 R54, -RZ, R54.H1_H1 ;  /* 0x30000036ff367230 */ /* 0x000fe40000004100 */
[-C--:B------:R-:W-:Y:S01]  /*5830*/  FFMA.FTZ R36, R52, R51.reuse, -R36 ;  /* 0x0000003334247223 */ /* 0x080fe20000010824 */
[----:B------:R-:W-:Y:S01]  /*5840*/  FFMA.FTZ R50, R50, R51, R116 ;  /* 0x0000003332327223 */ /* 0x000fe20000010074 */
[----:B------:R-:W-:-:S02]  /*5850*/  HADD2.F32 R51, -RZ, R58.H0_H0 ;  /* 0x2000003aff337230 */ /* 0x000fc40000004100 */
[----:B------:R-:W-:Y:S01]  /*5860*/  HADD2.F32 R52, -RZ, R129.H0_H0 ;  /* 0x20000081ff347230 */ /* 0x000fe20000004100 */
[----:B------:R-:W-:Y:S01]  /*5870*/  F2FP.F16.F32.PACK_AB R36, R36, R119 ;  /* 0x000000772424723e */ /* 0x000fe200000000ff */
[----:B------:R-:W-:Y:S02]  /*5880*/  HADD2.F32 R58, -RZ, R58.H1_H1 ;  /* 0x3000003aff3a7230 */ /* 0x000fe40000004100 */
[CC--:B------:R-:W-:Y:S01]  /*5890*/  FMUL.FTZ R116, R51.reuse, R117.reuse ;  /* 0x0000007533747220 */ /* 0x0c0fe20000410000 */
[----:B------:R-:W-:Y:S01]  /*58a0*/  FMUL.FTZ R117, R56, R117 ;  /* 0x0000007538757220 */ /* 0x000fe20000410000 */
[----:B------:R-:W-:Y:S01]  /*58b0*/  F2FP.F16.F32.PACK_AB R50, R50, R120 ;  /* 0x000000783232723e */ /* 0x000fe200000000ff */
[----:B------:R-:W-:Y:S02]  /*58c0*/  IMAD.MOV.U32 R59, RZ, RZ, R48 ;  /* 0x000000ffff3b7224 */ /* 0x000fe400078e0030 */
[-C--:B------:R-:W-:Y:S01]  /*58d0*/  FFMA.FTZ R116, R56, R52.reuse, -R116 ;  /* 0x0000003438747223 */ /* 0x080fe20000010874 */
[----:B------:R-:W-:Y:S01]  /*58e0*/  FFMA.FTZ R117, R51, R52, R117 ;  /* 0x0000003433757223 */ /* 0x000fe20000010075 */
[-C--:B------:R-:W-:Y:S01]  /*58f0*/  FMUL.FTZ R51, R58, R39.reuse ;  /* 0x000000273a337220 */ /* 0x080fe20000410000 */
[----:B------:R-:W-:Y:S01]  /*5900*/  FMUL.FTZ R39, R54, R39 ;  /* 0x0000002736277220 */ /* 0x000fe20000410000 */
[----:B------:R-:W-:-:S02]  /*5910*/  IMAD.MOV.U32 R52, RZ, RZ, R36 ;  /* 0x000000ffff347224 */ /* 0x000fc400078e0024 */
[-C--:B------:R-:W-:Y:S01]  /*5920*/  FFMA.FTZ R51, R54, R38.reuse, -R51 ;  /* 0x0000002636337223 */ /* 0x080fe20000010833 */
[----:B------:R-:W-:Y:S01]  /*5930*/  FFMA.FTZ R39, R58, R38, R39 ;  /* 0x000000263a277223 */ /* 0x000fe20000010027 */
[----:B------:R-:W-:-:S03]  /*5940*/  IMAD.MOV.U32 R56, RZ, RZ, R50 ;  /* 0x000000ffff387224 */ /* 0x000fc600078e0032 */
[----:B------:R-:W-:Y:S02]  /*5950*/  F2FP.F16.F32.PACK_AB R51, R51, R116 ;  /* 0x000000743333723e */ /* 0x000fe400000000ff */
[----:B------:R-:W-:-:S03]  /*5960*/  F2FP.F16.F32.PACK_AB R39, R39, R117 ;  /* 0x000000752727723e */ /* 0x000fc600000000ff */
[----:B------:R-:W-:Y:S02]  /*5970*/  IMAD.MOV.U32 R54, RZ, RZ, R51 ;  /* 0x000000ffff367224 */ /* 0x000fe400078e0033 */
[----:B------:R-:W-:-:S07]  /*5980*/  IMAD.MOV.U32 R58, RZ, RZ, R39 ;  /* 0x000000ffff3a7224 */ /* 0x000fce00078e0027 */
.L_x_1438:
[----:B------:R-:W-:Y:S05]  /*5990*/  BSYNC B2 ;  /* 0x0000000000027941 */ /* 0x000fea0003800000 */
.L_x_1437:
        /* <DEDUP_REMOVED lines=12> */
.L_x_1436:
[----:B------:R-:W-:Y:S05]  /*5a60*/  BSYNC B1 ;  /* 0x0000000000017941 */ /* 0x000fea0003800000 */
.L_x_1435:
[----:B------:R-:W-:Y:S01]  /*5a70*/  ISETP.NE.AND P4, PT, R9, RZ, PT ;  /* 0x000000ff0900720c */ /* 0x000fe20003f85270 */
[----:B------:R-:W-:-:S12]  /*5a80*/  BSSY B1, `(.L_x_1439) ;  /* 0x0000082000017945 */ /* 0x000fd80003800000 */
[----:B------:R-:W-:Y:S05]  /*5a90*/  @!P4 BRA `(.L_x_1440) ;  /* 0x000000080000c947 */ /* 0x000fea0003800000 */
[----:B------:R-:W3:Y:S04]  /*5aa0*/  LDL R48, [R1+0xc] ;  /* 0x00000c0001307983 */ /* 0x000ee80000100800 */
[----:B--2---:R-:W2:Y:S04]  /*5ab0*/  LDL R39, [R1+0x10] ;  /* 0x0000100001277983 */ /* 0x004ea80000100800 */
        /* <DEDUP_REMOVED lines=13> */
[----:B---3--:R-:W-:-:S04]  /*5b90*/  LOP3.LUT R37, R48, 0x18, R52, 0xf8, !PT ;  /* 0x0000001830257812 */ /* 0x008fc800078ef834 */
[----:B--2---:R-:W-:-:S04]  /*5ba0*/  LOP3.LUT R37, R37, R39, RZ, 0x3c, !PT ;  /* 0x0000002725257212 */ /* 0x004fc800078e3cff */
        /* <DEDUP_REMOVED lines=60> */
[----:B------:R-:W-:Y:S01]  /*5f70*/  HADD2.F32 R53, -RZ, R126.H1_H1 ;  /* 0x3000007eff357230 */ /* 0x000fe20000004100 */
        /* <DEDUP_REMOVED lines=37> */
.L_x_1442:
[----:B------:R-:W-:Y:S05]  /*61d0*/  BSYNC B2 ;  /* 0x0000000000027941 */ /* 0x000fea0003800000 */
.L_x_1441:
        /* <DEDUP_REMOVED lines=12> */
.L_x_1440:
[----:B------:R-:W-:Y:S05]  /*62a0*/  BSYNC B1 ;  /* 0x0000000000017941 */ /* 0x000fea0003800000 */
.L_x_1439:
[----:B------:R-:W-:-:S13]  /*62b0*/  ISETP.NE.AND P4, PT, R10, RZ, PT ;  /* 0x000000ff0a00720c */ /* 0x000fda0003f85270 */
[----:B------:R-:W-:Y:S05]  /*62c0*/  @!P4 BRA `(.L_x_1407) ;  /* 0x000000080080c947 */ /* 0x000fea0003800000 */
[----:B--23--:R-:W2:Y:S04]  /*62d0*/  LDL R36, [R1+0xc] ;  /* 0x00000c0001247983 */ /* 0x00cea80000100800 */
[----:B------:R-:W3:Y:S04]  /*62e0*/  LDL R35, [R1+0x10] ;  /* 0x0000100001237983 */ /* 0x000ee80000100800 */
[----:B------:R-:W4:Y:S01]  /*62f0*/  LDL R34, [R1+0x14] ;  /* 0x0000140001227983 */ /* 0x000f220000100800 */
[----:B------:R-:W-:Y:S01]  /*6300*/  LOP3.LUT P5, RZ, R23, 0x1, RZ, 0xc0, !PT ;  /* 0x0000000117ff7812 */ /* 0x000fe200078ac0ff */
[----:B------:R-:W-:Y:S01]  /*6310*/  BSSY B1, `(.L_x_1443) ;  /* 0x000006d000017945 */ /* 0x000fe20003800000 */
[----:B------:R-:W-:-:S02]  /*6320*/  ISETP.GE.AND P4, PT, R4, R107, PT ;  /* 0x0000006b0400720c */ /* 0x000fc40003f86270 */
[----:B------:R-:W-:-:S04]  /*6330*/  SEL R114, R108, R114, !P5 ;  /* 0x000000726c727207 */ /* 0x000fc80006800000 */
[----:B------:R-:W-:-:S04]  /*6340*/  SHF.R.S32.HI R33, RZ, 0x1f, R114 ;  /* 0x0000001fff217819 */ /* 0x000fc80000011472 */
[----:B------:R-:W-:-:S04]  /*6350*/  LEA.HI R33, R33, R114, RZ, 0x4 ;  /* 0x0000007221217211 */ /* 0x000fc800078f20ff */
[----:B------:R-:W-:-:S04]  /*6360*/  SHF.R.S32.HI R33, RZ, 0x4, R33 ;  /* 0x00000004ff217819 */ /* 0x000fc80000011421 */
[----:B------:R-:W-:-:S04]  /*6370*/  LEA.HI.SX32 R33, R74, R33, 0x1d ;  /* 0x000000214a217211 */ /* 0x000fc800078feaff */
[----:B------:R-:W-:Y:S01]  /*6380*/  SHF.R.S32.HI R32, RZ, 0x1f, R33 ;  /* 0x0000001fff207819 */ /* 0x000fe20000011421 */
[----:B------:R-:W-:-:S03]  /*6390*/  IMAD.SHL.U32 R44, R33, 0x8, RZ ;  /* 0x00000008212c7824 */ /* 0x000fc600078e00ff */
[----:B------:R-:W-:-:S05]  /*63a0*/  LEA.HI R33, R32, R33, RZ, 0x2 ;  /* 0x0000002120217211 */ /* 0x000fca00078f10ff */
[----:B------:R-:W-:-:S05]  /*63b0*/  IMAD.SHL.U32 R33, R33, 0x400, RZ ;  /* 0x0000040021217824 */ /* 0x000fca00078e00ff */
[----:B------:R-:W-:Y:S02]  /*63c0*/  LOP3.LUT R33, R33, 0x7ffff000, RZ, 0xc0, !PT ;  /* 0x7ffff00021217812 */ /* 0x000fe400078ec0ff */
[----:B--2---:R-:W-:-:S04]  /*63d0*/  LOP3.LUT R32, R36, 0x18, R44, 0xf8, !PT ;  /* 0x0000001824207812 */ /* 0x004fc800078ef82c */
[----:B---3--:R-:W-:-:S04]  /*63e0*/  LOP3.LUT R32, R32, R35, RZ, 0x3c, !PT ;  /* 0x0000002320207212 */ /* 0x008fc800078e3cff */
[----:B----4-:R-:W-:Y:S01]  /*63f0*/  IADD3 R32, R32, R33, R34 ;  /* 0x0000002120207210 */ /* 0x010fe20007ffe022 */
[----:B------:R-:W-:-:S04]  /*6400*/  IMAD R33, R17, 0x3000, R103 ;  /* 0x0000300011217824 */ /* 0x000fc800078e0267 */
[----:B------:R-:W-:Y:S02]  /*6410*/  IMAD R35, R17, 0x3000, R32 ;  /* 0x0000300011237824 */ /* 0x000fe400078e0220 */
[--C-:B------:R-:W-:Y:S02]  /*6420*/  IMAD R33, R33, 0x2, R2.reuse ;  /* 0x0000000221217824 */ /* 0x100fe400078e0202 */
[----:B------:R-:W-:-:S04]  /*6430*/  IMAD R36, R35, 0x2, R2 ;  /* 0x0000000223247824 */ /* 0x000fc800078e0202 */
[----:B------:R-:W1:Y:S04]  /*6440*/  LDS.128 R32, [R33+0x15400] ;  /* 0x0154000021207984 */ /* 0x000e680000000c00 */
[----:B------:R-:W2:Y:S01]  /*6450*/  LDS.128 R36, [R36+0x15400] ;  /* 0x0154000024247984 */ /* 0x000ea20000000c00 */
[----:B------:R-:W-:Y:S05]  /*6460*/  @P4 BRA `(.L_x_1444) ;  /* 0x00000004005c4947 */ /* 0x000fea0003800000 */
[----:B------:R-:W-:Y:S01]  /*6470*/  HADD2.F32 R47, -RZ, R124.H1_H1 ;  /* 0x3000007cff2f7230 */ /* 0x000fe20000004100 */
[----:B------:R-:W-:Y:S01]  /*6480*/  SHF.R.U64 R28, R28, 0x10, R29 ;  /* 0x000000101c1c7819 */ /* 0x000fe2000000121d */
[----:B--2---:R-:W-:Y:S01]  /*6490*/  HADD2.F32 R45, -RZ, R37.H0_H0 ;  /* 0x20000025ff2d7230 */ /* 0x004fe20000004100 */
[----:B------:R-:W-:Y:S01]  /*64a0*/  SHF.R.U64 R40, R40, 0x10, R41 ;  /* 0x0000001028287819 */ /* 0x000fe20000001229 */
[----:B-1----:R-:W-:Y:S01]  /*64b0*/  HADD2.F32 R46, -RZ, R33.H0_H0 ;  /* 0x20000021ff2e7230 */ /* 0x002fe20000004100 */
[----:B------:R-:W-:Y:S01]  /*64c0*/  SHF.R.U64 R42, R42, 0x10, R43 ;  /* 0x000000102a2a7819 */ /* 0x000fe2000000122b */
[----:B------:R-:W-:Y:S02]  /*64d0*/  HADD2.F32 R48, -RZ, R122.H1_H1 ;  /* 0x3000007aff307230 */ /* 0x000fe40000004100 */
[-C--:B------:R-:W-:Y:S01]  /*64e0*/  FMUL.FTZ R49, R45, R47.reuse ;  /* 0x0000002f2d317220 */ /* 0x080fe20000410000 */
[----:B------:R-:W-:Y:S02]  /*64f0*/  HADD2.F32 R37, -RZ, R37.H1_H1 ;  /* 0x30000025ff257230 */ /* 0x000fe40000004100 */
[----:B------:R-:W-:Y:S01]  /*6500*/  FMUL.FTZ R47, R46, R47 ;  /* 0x0000002f2e2f7220 */ /* 0x000fe20000410000 */
[----:B------:R-:W-:-:S02]  /*6510*/  HADD2.F32 R124, -RZ, R124.H0_H0 ;  /* 0x2000007cff7c7230 */ /* 0x000fc40000004100 */
[-C--:B------:R-:W-:Y:S01]  /*6520*/  FFMA.FTZ R49, R46, R48.reuse, -R49 ;  /* 0x000000302e317223 */ /* 0x080fe20000010831 */
[----:B------:R-:W-:Y:S02]  /*6530*/  HADD2.F32 R46, -RZ, R33.H1_H1 ;  /* 0x30000021ff2e7230 */ /* 0x000fe40000004100 */
[----:B------:R-:W-:Y:S01]  /*6540*/  FFMA.FTZ R47, R45, R48, R47 ;  /* 0x000000302d2f7223 */ /* 0x000fe2000001002f */
[----:B------:R-:W-:Y:S01]  /*6550*/  SHF.R.U32.HI R45, RZ, 0x10, R41 ;  /* 0x00000010ff2d7819 */ /* 0x000fe20000011629 */
[----:B------:R-:W-:Y:S01]  /*6560*/  HADD2.F32 R122, -RZ, R122.H0_H0 ;  /* 0x2000007aff7a7230 */ /* 0x000fe20000004100 */
[----:B------:R-:W-:Y:S01]  /*6570*/  SHF.R.U32.HI R48, RZ, 0x10, R29 ;  /* 0x00000010ff307819 */ /* 0x000fe2000001161d */
[----:B------:R-:W-:Y:S02]  /*6580*/  IMAD.MOV.U32 R29, RZ, RZ, R39 ;  /* 0x000000ffff1d7224 */ /* 0x000fe400078e0027 */
[----:B------:R-:W-:Y:S02]  /*6590*/  HADD2.F32 R45, -RZ, R45.H0_H0 ;  /* 0x2000002dff2d7230 */ /* 0x000fe40000004100 */
[----:B------:R-:W-:-:S02]  /*65a0*/  HADD2.F32 R33, -RZ, R48.H0_H0 ;  /* 0x20000030ff217230 */ /* 0x000fc40000004100 */
[----:B------:R-:W-:Y:S02]  /*65b0*/  HADD2.F32 R39, -RZ, R121.H1_H1 ;  /* 0x30000079ff277230 */ /* 0x000fe40000004100 */
[CC--:B------:R-:W-:Y:S01]  /*65c0*/  FMUL.FTZ R48, R37.reuse, R45.reuse ;  /* 0x0000002d25307220 */ /* 0x0c0fe20000410000 */
[C---:B------:R-:W-:Y:S01]  /*65d0*/  FMUL.FTZ R45, R46.reuse, R45 ;  /* 0x0000002d2e2d7220 */ /* 0x040fe20000410000 */
[----:B------:R-:W-:Y:S02]  /*65e0*/  HADD2.F32 R40, -RZ, R40.H0_H0 ;  /* 0x20000028ff287230 */ /* 0x000fe40000004100 */
[-C--:B------:R-:W-:Y:S01]  /*65f0*/  FFMA.FTZ R48, R46, R33.reuse, -R48 ;  /* 0x000000212e307223 */ /* 0x080fe20000010830 */
[----:B------:R-:W-:Y:S01]  /*6600*/  FFMA.FTZ R45, R37, R33, R45 ;  /* 0x00000021252d7223 */ /* 0x000fe2000001002d */
[----:B------:R-:W-:Y:S02]  /*6610*/  IMAD.MOV.U32 R33, RZ, RZ, R35 ;  /* 0x000000ffff217224 */ /* 0x000fe400078e0023 */
[----:B------:R-:W-:Y:S01]  /*6620*/  HADD2.F32 R37, -RZ, R123.H1_H1 ;  /* 0x3000007bff257230 */ /* 0x000fe20000004100 */
[----:B------:R-:W-:Y:S01]  /*6630*/  F2FP.F16.F32.PACK_AB R48, R48, R49 ;  /* 0x000000313030723e */ /* 0x000fe200000000ff */
[----:B------:R-:W-:Y:S01]  /*6640*/  HADD2.F32 R35, -RZ, R29.H0_H0 ;  /* 0x2000001dff237230 */ /* 0x000fe20000004100 */
[----:B------:R-:W-:Y:S01]  /*6650*/  F2FP.F16.F32.PACK_AB R45, R45, R47 ;  /* 0x0000002f2d2d723e */ /* 0x000fe200000000ff */
[----:B------:R-:W-:-:S02]  /*6660*/  HADD2.F32 R41, -RZ, R33.H0_H0 ;  /* 0x20000021ff297230 */ /* 0x000fc40000004100 */
[----:B------:R-:W-:Y:S02]  /*6670*/  HADD2.F32 R29, -RZ, R29.H1_H1 ;  /* 0x3000001dff1d7230 */ /* 0x000fe40000004100 */
[-C--:B------:R-:W-:Y:S01]  /*6680*/  FMUL.FTZ R46, R35, R37.reuse ;  /* 0x00000025232e7220 */ /* 0x080fe20000410000 */
[----:B------:R-:W-:Y:S02]  /*6690*/  HADD2.F32 R123, -RZ, R123.H0_H0 ;  /* 0x2000007bff7b7230 */ /* 0x000fe40000004100 */
[C---:B------:R-:W-:Y:S01]  /*66a0*/  FMUL.FTZ R37, R41.reuse, R37 ;  /* 0x0000002529257220 */ /* 0x040fe20000410000 */
[----:B------:R-:W-:Y:S02]  /*66b0*/  HADD2.F32 R121, -RZ, R121.H0_H0 ;  /* 0x20000079ff797230 */ /* 0x000fe40000004100 */
[-C--:B------:R-:W-:Y:S01]  /*66c0*/  FFMA.FTZ R46, R41, R39.reuse, -R46 ;  /* 0x00000027292e7223 */ /* 0x080fe2000001082e */
[----:B------:R-:W-:Y:S01]  /*66d0*/  SHF.R.U32.HI R41, RZ, 0x10, R31 ;  /* 0x00000010ff297819 */ /* 0x000fe2000001161f */
[----:B------:R-:W-:Y:S01]  /*66e0*/  FFMA.FTZ R37, R35, R39, R37 ;  /* 0x0000002723257223 */ /* 0x000fe20000010025 */
[----:B------:R-:W-:Y:S01]  /*66f0*/  SHF.R.U32.HI R35, RZ, 0x10, R43 ;  /* 0x00000010ff237819 */ /* 0x000fe2000001162b */
[----:B------:R-:W-:Y:S01]  /*6700*/  HADD2.F32 R39, -RZ, R33.H1_H1 ;  /* 0x30000021ff277230 */ /* 0x000fe20000004100 */
[----:B------:R-:W-:Y:S01]  /*6710*/  SHF.R.U64 R31, R30, 0x10, R31 ;  /* 0x000000101e1f7819 */ /* 0x000fe2000000121f */
[----:B------:R-:W-:-:S02]  /*6720*/  HADD2.F32 R33, -RZ, R41.H0_H0 ;  /* 0x20000029ff217230 */ /* 0x000fc40000004100 */
[----:B------:R-:W-:Y:S02]  /*6730*/  HADD2.F32 R35, -RZ, R35.H0_H0 ;  /* 0x20000023ff237230 */ /* 0x000fe40000004100 */
[----:B------:R-:W-:-:S03]  /*6740*/  HADD2.F32 R31, -RZ, R31.H0_H0 ;  /* 0x2000001fff1f7230 */ /* 0x000fc60000004100 */
[-C--:B------:R-:W-:Y:S01]  /*6750*/  FMUL.FTZ R41, R29, R35.reuse ;  /* 0x000000231d297220 */ /* 0x080fe20000410000 */
[----:B------:R-:W-:-:S03]  /*6760*/  FMUL.FTZ R35, R39, R35 ;  /* 0x0000002327237220 */ /* 0x000fc60000410000 */
[-C--:B------:R-:W-:Y:S01]  /*6770*/  FFMA.FTZ R41, R39, R33.reuse, -R41 ;  /* 0x0000002127297223 */ /* 0x080fe20000010829 */
[----:B------:R-:W-:Y:S01]  /*6780*/  FFMA.FTZ R35, R29, R33, R35 ;  /* 0x000000211d237223 */ /* 0x000fe20000010023 */
[----:B------:R-:W-:Y:S02]  /*6790*/  HADD2.F32 R29, -RZ, R36.H0_H0 ;  /* 0x20000024ff1d7230 */ /* 0x000fe40000004100 */
[--C-:B------:R-:W-:Y:S01]  /*67a0*/  HADD2.F32 R33, -RZ, R32.reuse.H0_H0 ;  /* 0x20000020ff217230 */ /* 0x100fe20000004100 */
[----:B------:R-:W-:Y:S01]  /*67b0*/  F2FP.F16.F32.PACK_AB R41, R41, R46 ;  /* 0x0000002e2929723e */ /* 0x000fe200000000ff */
[----:B------:R-:W-:Y:S02]  /*67c0*/  HADD2.F32 R32, -RZ, R32.H1_H1 ;  /* 0x30000020ff207230 */ /* 0x000fe40000004100 */
[-C--:B------:R-:W-:Y:S01]  /*67d0*/  FMUL.FTZ R39, R29, R124.reuse ;  /* 0x0000007c1d277220 */ /* 0x080fe20000410000 */
[----:B------:R-:W-:Y:S01]  /*67e0*/  F2FP.F16.F32.PACK_AB R30, R35, R37 ;  /* 0x00000025231e723e */ /* 0x000fe200000000ff */
[----:B------:R-:W-:Y:S01]  /*67f0*/  FMUL.FTZ R124, R33, R124 ;  /* 0x0000007c217c7220 */ /* 0x000fe20000410000 */
[----:B------:R-:W-:-:S02]  /*6800*/  IMAD.MOV.U32 R37, RZ, RZ, R45 ;  /* 0x000000ffff257224 */ /* 0x000fc400078e002d */
[-C--:B------:R-:W-:Y:S01]  /*6810*/  FFMA.FTZ R39, R33, R122.reuse, -R39 ;  /* 0x0000007a21277223 */ /* 0x080fe20000010827 */
[----:B------:R-:W-:Y:S02]  /*6820*/  HADD2.F32 R33, -RZ, R28.H0_H0 ;  /* 0x2000001cff217230 */ /* 0x000fe40000004100 */
[----:B------:R-:W-:Y:S01]  /*6830*/  FFMA.FTZ R124, R29, R122, R124 ;  /* 0x0000007a1d7c7223 */ /* 0x000fe2000001007c */
[----:B------:R-:W-:Y:S02]  /*6840*/  HADD2.F32 R29, -RZ, R36.H1_H1 ;  /* 0x30000024ff1d7230 */ /* 0x000fe40000004100 */
[----:B------:R-:W-:-:S03]  /*6850*/  IMAD.MOV.U32 R35, RZ, RZ, R41 ;  /* 0x000000ffff237224 */ /* 0x000fc600078e0029 */
[-C--:B------:R-:W-:Y:S01]  /*6860*/  FMUL.FTZ R43, R29, R40.reuse ;  /* 0x000000281d2b7220 */ /* 0x080fe20000410000 */
[----:B------:R-:W-:-:S03]  /*6870*/  FMUL.FTZ R40, R32, R40 ;  /* 0x0000002820287220 */ /* 0x000fc60000410000 */
        /* <DEDUP_REMOVED lines=9> */
[----:B------:R-:W-:Y:S01]  /*6910*/  FFMA.FTZ R32, R32, R121, -R43 ;  /* 0x0000007920207223 */ /* 0x000fe2000001082b */
[----:B------:R-:W-:-:S02]  /*6920*/  HADD2.F32 R43, -RZ, R42.H0_H0 ;  /* 0x2000002aff2b7230 */ /* 0x000fc40000004100 */
[----:B------:R-:W-:Y:S01]  /*6930*/  FFMA.FTZ R33, R33, R121, R36 ;  /* 0x0000007921217223 */ /* 0x000fe20000010024 */
[----:B------:R-:W-:Y:S02]  /*6940*/  F2FP.F16.F32.PACK_AB R36, R29, R124 ;  /* 0x0000007c1d24723e */ /* 0x000fe400000000ff */
[-C--:B------:R-:W-:Y:S01]  /*6950*/  FMUL.FTZ R51, R38, R43.reuse ;  /* 0x0000002b26337220 */ /* 0x080fe20000410000 */
[----:B------:R-:W-:-:S03]  /*6960*/  FMUL.FTZ R43, R34, R43 ;  /* 0x0000002b222b7220 */ /* 0x000fc60000410000 */
[-C--:B------:R-:W-:Y:S01]  /*6970*/  FFMA.FTZ R51, R34, R31.reuse, -R51 ;  /* 0x0000001f22337223 */ /* 0x080fe20000010833 */
[----:B------:R-:W-:-:S04]  /*6980*/  FFMA.FTZ R38, R38, R31, R43 ;  /* 0x0000001f26267223 */ /* 0x000fc8000001002b */
[----:B------:R-:W-:Y:S01]  /*6990*/  F2FP.F16.F32.PACK_AB R34, R51, R32 ;  /* 0x000000203322723e */ /* 0x000fe200000000ff */
[----:B------:R-:W-:Y:S01]  /*69a0*/  IMAD.MOV.U32 R32, RZ, RZ, R39 ;  /* 0x000000ffff207224 */ /* 0x000fe200078e0027 */
[----:B------:R-:W-:Y:S01]  /*69b0*/  F2FP.F16.F32.PACK_AB R38, R38, R33 ;  /* 0x000000212626723e */ /* 0x000fe200000000ff */
[----:B------:R-:W-:Y:S02]  /*69c0*/  IMAD.MOV.U32 R33, RZ, RZ, R48 ;  /* 0x000000ffff217224 */ /* 0x000fe400078e0030 */
[----:B------:R-:W-:-:S07]  /*69d0*/  IMAD.MOV.U32 R39, RZ, RZ, R30 ;  /* 0x000000ffff277224 */ /* 0x000fce00078e001e */
.L_x_1444:
[----:B------:R-:W-:Y:S05]  /*69e0*/  BSYNC B1 ;  /* 0x0000000000017941 */ /* 0x000fea0003800000 */
.L_x_1443:
[----:B------:R-:W-:-:S04]  /*69f0*/  IADD3 R29, P4, P5, R20, R88, R79 ;  /* 0x00000058141d7210 */ /* 0x000fc80007d9e04f */
[----:B------:R-:W-:Y:S02]  /*6a00*/  IADD3.X R30, R3, R110, R100, P4, P5 ;  /* 0x0000006e031e7210 */ /* 0x000fe400027ea464 */
[----:B------:R-:W-:-:S04]  /*6a10*/  LEA R28, P4, R29, R86, 0x1 ;  /* 0x000000561d1c7211 */ /* 0x000fc800078808ff */
[----:B------:R-:W-:Y:S02]  /*6a20*/  LEA.HI.X R29, R29, R87, R30, 0x1, P4 ;  /* 0x000000571d1d7211 */ /* 0x000fe400020f0c1e */
[----:B------:R-:W-:-:S03]  /*6a30*/  ISETP.GE.AND P4, PT, R44, R109, PT ;  /* 0x0000006d2c00720c */ /* 0x000fc60003f86270 */
[----:B-1----:R4:W-:Y:S10]  /*6a40*/  STG.E.128 desc[UR38][R28.64], R32 ;  /* 0x000000201c007986 */ /* 0x0029f4000c101d26 */
[----:B------:R-:W-:Y:S05]  /*6a50*/  @P4 BRA `(.L_x_1407) ;  /* 0x00000000009c4947 */ /* 0x000fea0003800000 */
[--C-:B----4-:R-:W-:Y:S02]  /*6a60*/  SHF.R.S32.HI R28, RZ, 0x1f, R44.reuse ;  /* 0x0000001fff1c7819 */ /* 0x110fe4000001142c */
[----:B------:R-:W-:-:S04]  /*6a70*/  IADD3 R44, P4, P5, R20, R88, R44 ;  /* 0x00000058142c7210 */ /* 0x000fc80007d9e02c */
[----:B------:R-:W-:Y:S02]  /*6a80*/  IADD3.X R28, R3, R110, R28, P4, P5 ;  /* 0x0000006e031c7210 */ /* 0x000fe400027ea41c */
[----:B------:R-:W-:-:S04]  /*6a90*/  LEA R86, P4, R44, R86, 0x1 ;  /* 0x000000562c567211 */ /* 0x000fc800078808ff */
[----:B------:R-:W-:-:S05]  /*6aa0*/  LEA.HI.X R87, R44, R87, R28, 0x1, P4 ;  /* 0x000000572c577211 */ /* 0x000fca00020f0c1c */
[----:B--2---:R1:W-:Y:S01]  /*6ab0*/  STG.E.128 desc[UR38][R86.64], R36 ;  /* 0x0000002456007986 */ /* 0x0043e2000c101d26 */
[----:B------:R-:W-:Y:S05]  /*6ac0*/  BRA `(.L_x_1407) ;  /* 0x0000000000807947 */ /* 0x000fea0003800000 */
.L_x_1400:
[----:B------:R-:W-:-:S06]  /*6ad0*/  UISETP.NE.AND UP0, UPT, UR37, 0x3, UPT ;  /* 0x000000032500788c */ /* 0x000fcc000bf05270 */
[----:B------:R-:W-:-:S13]  /*6ae0*/  PLOP3.LUT P3, PT, PT, PT, UP0, 0x80, 0x0 ;  /* 0x000000000000781c */ /* 0x000fda0003f6f008 */
[----:B------:R-:W-:Y:S05]  /*6af0*/  @!P3 BRA `(.L_x_1445) ;  /* 0x000000000004b947 */ /* 0x000fea0003800000 */
[----:B------:R-:W-:Y:S01]  /*6b00*/  BPT.TRAP 0x1 ;  /* 0x000000040000795c */ /* 0x000fe20000300000 */
.L_x_1445:
[----:B------:R-:W-:Y:S01]  /*6b10*/  IMAD R14, R17, 0x8, R2 ;  /* 0x00000008110e7824 */ /* 0x000fe200078e0202 */
[----:B------:R-:W-:Y:S01]  /*6b20*/  SHF.L.U32 R85, R156, 0x1f, RZ ;  /* 0x0000001f9c557819 */ /* 0x000fe200000006ff */
[----:B------:R-:W-:Y:S01]  /*6b30*/  IMAD R84, R25, -0x80, R24 ;  /* 0xffffff8019547824 */ /* 0x000fe200078e0218 */
[----:B------:R-:W-:Y:S02]  /*6b40*/  BSSY B1, `(.L_x_1446) ;  /* 0x0000004000017945 */ /* 0x000fe40003800000 */
[----:B------:R-:W0:Y:S02]  /*6b50*/  SYNCS.PHASECHK.TRANS64.TRYWAIT P4, [R14+URZ+0x2d890], R85 ;  /* 0x02d890550e0075a7 */ /* 0x000e24000808017f */
[----:B------:R-:W-:Y:S01]  /*6b60*/  VIMNMX R84, R84, 0x80, PT ;  /* 0x0000008054547848 */ /* 0x000fe20003fe0100 */
[----:B0-----:R-:W-:Y:S06]  /*6b70*/  @!P4 BRA `(.L_x_1447) ;  /* 0x000001dc009cc947 */ /* 0x001fec0003800000 */
.L_x_1783:
[----:B------:R-:W-:Y:S05]  /*6b80*/  BSYNC B1 ;  /* 0x0000000000017941 */ /* 0x000fea0003800000 */
.L_x_1446:
        /* <DEDUP_REMOVED lines=20> */
.L_x_1407:
[----:B------:R-:W-:Y:S05]  /*6cd0*/  BSYNC B0 ;  /* 0x0000000000007941 */ /* 0x000fea0003800000 */
.L_x_1399:
        /* <DEDUP_REMOVED lines=17> */
.L_x_1449:
[----:B------:R-:W-:Y:S05]  /*6df0*/  BSYNC B0 ;  /* 0x0000000000007941 */ /* 0x000fea0003800000 */
.L_x_1448:
[----:B------:R-:W2:Y:S01]  /*6e00*/  SYNCS.PHASECHK.TRANS64.TRYWAIT P3, [R14+URZ+0x2d8b0], R85 ;  /* 0x02d8b0550e0075a7 */ /* 0x000ea2000806017f */
[----:B------:R-:W-:Y:S04]  /*6e10*/  BSSY B0, `(.L_x_1450) ;  /* 0x0000002000007945 */ /* 0x000fe80003800000 */
[----:B--2---:R-:W-:Y:S05]  /*6e20*/  @!P3 BRA `(.L_x_1451) ;  /* 0x000001dc0004b947 */ /* 0x004fea0003800000 */
.L_x_1784:
[----:B------:R-:W-:Y:S05]  /*6e30*/  BSYNC B0 ;  /* 0x0000000000007941 */ /* 0x000fea0003800000 */
.L_x_1450:
        /* <DEDUP_REMOVED lines=33> */
.L_x_1453:
[----:B------:R-:W-:Y:S05]  /*7050*/  BSYNC B0 ;  /* 0x0000000000007941 */ /* 0x000fea0003800000 */
.L_x_1452:
[----:B------:R-:W-:Y:S01]  /*7060*/  @!PT LDS RZ, [RZ] ;  /* 0x00000000fffff984 */ /* 0x000fe20000000800 */
[----:B------:R-:W-:Y:S01]  /*7070*/  @!PT LDS RZ, [RZ] ;  /* 0x00000000fffff984 */ /* 0x000fe20000000800 */
[----:B------:R-:W-:Y:S01]  /*7080*/  @!PT LDS RZ, [RZ] ;  /* 0x00000000fffff984 */ /* 0x000fe20000000800 */
[----:B------:R-:W-:Y:S01]  /*7090*/  @!PT LDS RZ, [RZ] ;  /* 0x00000000fffff984 */ /* 0x000fe20000000800 */
[----:B------:R4:W-:Y:S06]  /*70a0*/  MEMBAR.ALL.CTA ;  /* 0x0000000000007992 */ /* 0x0009ec0000008000 */
[----:B----4-:R-:W4:Y:S01]  /*70b0*/  FENCE.VIEW.ASYNC.S ;  /* 0x00000000000073c6 */ /* 0x010f220000000000 */
[----:B------:R-:W-:Y:S02]  /*70c0*/  VIADD R17, R17, 0x1 ;  /* 0x0000000111117836 */ /* 0x000fe40000000000 */
[----:B0-2---:R-:W-:Y:S01]  /*70d0*/  @!P4 VIADD R14, R14, 0x2d8c0 ;  /* 0x0002d8c00e0ec836 */ /* 0x005fe20000000000 */
[----:B----4-:R0:W-:Y:S02]  /*70e0*/  BAR.SYNC.DEFER_BLOCKING R111, 0x80 ;  /* 0x0002006f0000751d */ /* 0x0101e40000010000 */
[----:B------:R-:W-:-:S02]  /*70f0*/  ISETP.NE.AND P3, PT, R17, 0x2, PT ;  /* 0x000000021100780c */ /* 0x000fc40003f65270 */
[----:B------:R-:W-:Y:S02]  /*7100*/  @!P4 PRMT R14, RZ, 0x654, R14 ;  /* 0x00000654ff0ec816 */ /* 0x000fe4000000000e */
[----:B------:R-:W-:Y:S02]  /*7110*/  SEL R15, RZ, 0x1, P3 ;  /* 0x00000001ff0f7807 */ /* 0x000fe40001800000 */
[----:B------:R-:W-:Y:S02]  /*7120*/  SEL R17, R17, RZ, P3 ;  /* 0x000000ff11117207 */ /* 0x000fe40001800000 */
[----:B------:R-:W-:Y:S01]  /*7130*/  LOP3.LUT R156, R156, R15, RZ, 0x3c, !PT ;  /* 0x0000000f9c9c7212 */ /* 0x000fe200078e3cff */
[----:B------:R0:W-:Y:S01]  /*7140*/  @!P4 SYNCS.ARRIVE.TRANS64.RED.A1T0 RZ, [R14+URZ], RZ ;  /* 0x000000ff0effc9a7 */ /* 0x0001e2000810043f */
[----:B------:R-:W-:Y:S05]  /*7150*/  @P2 BRA `(.L_x_1454) ;  /* 0xffffffbc002c2947 */ /* 0x000fea000383ffff */
[----:B-1-3--:R-:W1:Y:S01]  /*7160*/  S2R R28, SR_TID.X ;  /* 0x00000000001c7919 */ /* 0x00ae620000002100 */
[----:B------:R-:W-:Y:S02]  /*7170*/  PLOP3.LUT P0, PT, PT, PT, PT, 0x8, 0x0 ;  /* 0x000000000000781c */ /* 0x000fe40003f0e170 */
[----:B-1----:R-:W-:-:S04]  /*7180*/  SHF.R.U32.HI R28, RZ, 0x7, R28 ;  /* 0x00000007ff1c7819 */ /* 0x002fc8000001161c */
[----:B------:R-:W-:-:S13]  /*7190*/  ISETP.NE.AND P5, PT, R28, 0x1, PT ;  /* 0x000000011c00780c */ /* 0x000fda0003fa5270 */
[----:B------:R-:W-:Y:S06]  /*71a0*/  @!P5 BAR.ARV 0x9, 0x100 ;  /* 0x024400000000db1d */ /* 0x000fec0000002000 */
.L_x_1394:
[----:B------:R-:W2:Y:S01]  /*71b0*/  LDL R8, [R1+0x1c] ;  /* 0x00001c0001087983 */ /* 0x000ea20000100800 */
[----:B------:R-:W1:Y:S01]  /*71c0*/  LDC R0, c[0x0][0x448] ;  /* 0x00011200ff007b82 */ /* 0x000e620000000800 */
[----:B------:R-:W-:-:S07]  /*71d0*/  IADD3 R7, R139, 0x1, -R138 ;  /* 0x000000018b077810 */ /* 0x000fce0007ffe88a */
[----:B------:R-:W3:Y:S01]  /*71e0*/  LDC.64 R4, c[0x0][0x9e0] ;  /* 0x00027800ff047b82 */ /* 0x000ee20000000a00 */
[----:B-1----:R-:W-:Y:S02]  /*71f0*/  ISETP.NE.AND P1, PT, R0, 0x1, PT ;  /* 0x000000010000780c */ /* 0x002fe40003f25270 */
[----:B---3--:R-:W-:-:S11]  /*7200*/  ISETP.GE.AND P2, PT, R5, 0x1, PT ;  /* 0x000000010500780c */ /* 0x008fd60003f46270 */
[----:B------:R-:W1:Y:S08]  /*7210*/  @P1 LDC R3, c[0x0][0x44c] ;  /* 0x00011300ff031b82 */ /* 0x000e700000000800 */
[----:B------:R-:W3:Y:S01]  /*7220*/  @P1 LDC R6, c[0x0][0x450] ;  /* 0x00011400ff061b82 */ /* 0x000ee20000000800 */
[----:B--2---:R-:W-:-:S04]  /*7230*/  VIADD R0, R8, 0xbf ;  /* 0x000000bf08007836 */ /* 0x004fc80000000000 */
[----:B-1----:R-:W-:-:S05]  /*7240*/  @P1 IMAD.HI.U32 R3, R0, R3, RZ ;  /* 0x0000000300031227 */ /* 0x002fca00078e00ff */
[----:B---3--:R-:W-:-:S05]  /*7250*/  @P1 SHF.R.U32.HI R0, RZ, R6, R3 ;  /* 0x00000006ff001219 */ /* 0x008fca0000011603 */
[----:B------:R-:W-:Y:S01]  /*7260*/  IMAD.IADD R3, R7, 0x1, R0 ;  /* 0x0000000107037824 */ /* 0x000fe200078e0200 */
[----:B------:R-:W-:Y:S06]  /*7270*/  @P0 BRA `(.L_x_1455) ;  /* 0x00000000000c0947 */ /* 0x000fec0003800000 */
[----:B------:R-:W1:Y:S01]  /*7280*/  FENCE.VIEW.ASYNC.G ;  /* 0x00000000000073c6 */ /* 0x000e620000000100 */
[----:B------:R-:W-:Y:S05]  /*7290*/  WARPSYNC.ALL ;  /* 0x0000000000007948 */ /* 0x000fea0003800000 */
[----:B-1----:R-:W-:Y:S06]  /*72a0*/  BAR.ARV 0xc, 0x200 ;  /* 0x0308000000007b1d */ /* 0x002fec0000002000 */
.L_x_1455:
[----:B------:R-:W-:Y:S01]  /*72b0*/  IMAD.IADD R4, R3, 0x1, R4 ;  /* 0x0000000103047824 */ /* 0x000fe200078e0204 */
[----:B------:R-:W-:Y:S06]  /*72c0*/  @!P2 BRA `(.L_x_1456) ;  /* 0x000000000048a947 */ /* 0x000fec0003800000 */
[C---:B------:R-:W-:Y:S01]  /*72d0*/  ISETP.GT.AND P0, PT, R3.reuse, RZ, PT ;  /* 0x000000ff0300720c */ /* 0x040fe20003f04270 */
[----:B------:R-:W-:Y:S01]  /*72e0*/  BSSY B0, `(.L_x_1457) ;  /* 0x000000e000007945 */ /* 0x000fe20003800000 */
[----:B------:R-:W-:-:S11]  /*72f0*/  VIADD R0, R3, 0xffffffff ;  /* 0xffffffff03007836 */ /* 0x000fd60000000000 */
[----:B------:R-:W-:Y:S05]  /*7300*/  @P0 BRA `(.L_x_1458) ;  /* 0x00000000001c0947 */ /* 0x000fea0003800000 */
[----:B------:R-:W-:Y:S01]  /*7310*/  ISETP.NE.AND P0, PT, R5, 0x1, PT ;  /* 0x000000010500780c */ /* 0x000fe20003f05270 */
[----:B------:R-:W-:-:S12]  /*7320*/  IMAD.MOV R3, RZ, RZ, -R3 ;  /* 0x000000ffff037224 */ /* 0x000fd800078e0a03 */
[----:B------:R-:W1:Y:S02]  /*7330*/  @P0 LDC.64 R6, c[0x0][0x9e8] ;  /* 0x00027a00ff060b82 */ /* 0x000e640000000a00 */
[----:B-1----:R-:W-:-:S05]  /*7340*/  @P0 IMAD.HI.U32 R0, R3, R6, RZ ;  /* 0x0000000603000227 */ /* 0x002fca00078e00ff */
[----:B------:R-:W-:-:S04]  /*7350*/  @P0 SHF.R.U32.HI R3, RZ, R7, R0 ;  /* 0x00000007ff030219 */ /* 0x000fc80000011600 */
[----:B------:R-:W-:Y:S01]  /*7360*/  LOP3.LUT R0, RZ, R3, RZ, 0x33, !PT ;  /* 0x00000003ff007212 */ /* 0x000fe200078e33ff */
[----:B------:R-:W-:Y:S06]  /*7370*/  BRA `(.L_x_1459) ;  /* 0x0000000000107947 */ /* 0x000fec0003800000 */
.L_x_1458:
[----:B------:R-:W-:-:S13]  /*7380*/  ISETP.NE.AND P0, PT, R5, 0x1, PT ;  /* 0x000000010500780c */ /* 0x000fda0003f05270 */
[----:B------:R-:W1:Y:S02]  /*7390*/  @P0 LDC.64 R6, c[0x0][0x9e8] ;  /* 0x00027a00ff060b82 */ /* 0x000e640000000a00 */
[----:B-1----:R-:W-:-:S05]  /*73a0*/  @P0 IMAD.HI.U32 R6, R0, R6, RZ ;  /* 0x0000000600060227 */ /* 0x002fca00078e00ff */
[----:B------:R-:W-:-:S07]  /*73b0*/  @P0 SHF.R.U32.HI R0, RZ, R7, R6 ;  /* 0x00000007ff000219 */ /* 0x000fce0000011606 */
.L_x_1459:
[----:B------:R-:W-:Y:S05]  /*73c0*/  BSYNC B0 ;  /* 0x0000000000007941 */ /* 0x000fea0003800000 */
.L_x_1457:
[----:B------:R-:W-:-:S05]  /*73d0*/  IMAD R3, R0, R5, R5 ;  /* 0x0000000500037224 */ /* 0x000fca00078e0205 */
[----:B------:R-:W-:-:S07]  /*73e0*/  VIMNMX R4, R4, R3, PT ;  /* 0x0000000304047248 */ /* 0x000fce0003fe0100 */
.L_x_1456:
[----:B------:R-:W1:Y:S01]  /*73f0*/  @P1 LDC R0, c[0x0][0x44c] ;  /* 0x00011300ff001b82 */ /* 0x000e620000000800 */
[----:B------:R-:W-:Y:S01]  /*7400*/  VIADD R4, R4, 0x7f ;  /* 0x0000007f04047836 */ /* 0x000fe20000000000 */
[----:B------:R-:W-:-:S04]  /*7410*/  ULDC UR4, c[0x0][0x9dc] ;  /* 0x0002770000047ab9 */ /* 0x000fc80000000800 */
[----:B------:R-:W-:Y:S02]  /*7420*/  SHF.R.S32.HI R3, RZ, 0x1f, R4 ;  /* 0x0000001fff037819 */ /* 0x000fe40000011404 */
[----:B------:R-:W2:Y:S02]  /*7430*/  @P1 LDC R7, c[0x0][0x450] ;  /* 0x00011400ff071b82 */ /* 0x000ea40000000800 */
[----:B------:R-:W-:-:S04]  /*7440*/  LEA.HI R3, R3, R4, RZ, 0x7 ;  /* 0x0000000403037211 */ /* 0x000fc800078f38ff */
[----:B------:R-:W-:-:S04]  /*7450*/  SHF.R.S32.HI R3, RZ, 0x7, R3 ;  /* 0x00000007ff037819 */ /* 0x000fc80000011403 */
[----:B------:R-:W-:Y:S01]  /*7460*/  VIMNMX R9, R112, R3, PT ;  /* 0x0000000370097248 */ /* 0x000fe20003fe0100 */
[----:B-1----:R-:W-:-:S04]  /*7470*/  @P1 IMAD.HI.U32 R6, R8, R0, RZ ;  /* 0x0000000008061227 */ /* 0x002fc800078e00ff */
[----:B------:R-:W-:Y:S01]  /*7480*/  IMAD.MOV.U32 R0, RZ, RZ, R8 ;  /* 0x000000ffff007224 */ /* 0x000fe200078e0008 */
[----:B--2---:R-:W-:-:S05]  /*7490*/  @P1 SHF.R.U32.HI R0, RZ, R7, R6 ;  /* 0x00000007ff001219 */ /* 0x004fca0000011606 */
        /* <DEDUP_REMOVED lines=8> */
[----:B------:R-:W1:Y:S02]  /*7520*/  @P0 LDC.64 R10, c[0x0][0x9e8] ;  /* 0x00027a00ff0a0b82 */ /* 0x000e640000000a00 */
[----:B-1----:R-:W-:-:S05]  /*7530*/  @P0 IMAD.HI.U32 R0, R7, R10, RZ ;  /* 0x0000000a07000227 */ /* 0x002fca00078e00ff */
[----:B------:R-:W-:-:S04]  /*7540*/  @P0 SHF.R.U32.HI R7, RZ, R11, R0 ;  /* 0x0000000bff070219 */ /* 0x000fc80000011600 */
[----:B------:R-:W-:Y:S01]  /*7550*/  LOP3.LUT R0, RZ, R7, RZ, 0x33, !PT ;  /* 0x00000007ff007212 */ /* 0x000fe200078e33ff */
[----:B------:R-:W-:Y:S06]  /*7560*/  BRA `(.L_x_1463) ;  /* 0x0000000000107947 */ /* 0x000fec0003800000 */
.L_x_1462:
[----:B------:R-:W-:-:S13]  /*7570*/  ISETP.NE.AND P0, PT, R5, 0x1, PT ;  /* 0x000000010500780c */ /* 0x000fda0003f05270 */
[----:B------:R-:W1:Y:S02]  /*7580*/  @P0 LDC.64 R6, c[0x0][0x9e8] ;  /* 0x00027a00ff060b82 */ /* 0x000e640000000a00 */
[----:B-1----:R-:W-:-:S05]  /*7590*/  @P0 IMAD.HI.U32 R4, R0, R6, RZ ;  /* 0x0000000600040227 */ /* 0x002fca00078e00ff */
[----:B------:R-:W-:-:S07]  /*75a0*/  @P0 SHF.R.U32.HI R0, RZ, R7, R4 ;  /* 0x00000007ff000219 */ /* 0x000fce0000011604 */
.L_x_1463:
[----:B------:R-:W-:Y:S05]  /*75b0*/  BSYNC B0 ;  /* 0x0000000000007941 */ /* 0x000fea0003800000 */
.L_x_1461:
[----:B------:R-:W-:-:S05]  /*75c0*/  IMAD R0, R0, R5, RZ ;  /* 0x0000000500007224 */ /* 0x000fca00078e02ff */
[----:B------:R-:W-:-:S07]  /*75d0*/  VIMNMX R3, R3, R0, !PT ;  /* 0x0000000003037248 */ /* 0x000fce0007fe0100 */
.L_x_1460:
[----:B------:R-:W-:Y:S01]  /*75e0*/  SHF.R.S32.HI R0, RZ, 0x1f, R3 ;  /* 0x0000001fff007819 */ /* 0x000fe20000011403 */
[----:B------:R-:W-:Y:S01]  /*75f0*/  BSSY B0, `(.L_x_1464) ;  /* 0x0000027000007945 */ /* 0x000fe20003800000 */
[----:B------:R-:W-:Y:S02]  /*7600*/  IMAD.MOV.U32 R88, RZ, RZ, RZ ;  /* 0x000000ffff587224 */ /* 0x000fe400078e00ff */
[----:B------:R-:W-:-:S04]  /*7610*/  LEA.HI R0, R0, R3, RZ, 0x7 ;  /* 0x0000000300007211 */ /* 0x000fc800078f38ff */
[----:B------:R-:W-:-:S04]  /*7620*/  SHF.R.S32.HI R0, RZ, 0x7, R0 ;  /* 0x00000007ff007819 */ /* 0x000fc80000011400 */
[----:B------:R-:W-:-:S04]  /*7630*/  VIMNMX R11, RZ, R0, !PT ;  /* 0x00000000ff0b7248 */ /* 0x000fc80007fe0100 */
[----:B------:R-:W-:-:S13]  /*7640*/  ISETP.GT.AND P0, PT, R9, R11, PT ;  /* 0x0000000b0900720c */ /* 0x000fda0003f04270 */
[----:B------:R-:W-:Y:S05]  /*7650*/  @!P0 BRA `(.L_x_1465) ;  /* 0x0000000000808947 */ /* 0x000fea0003800000 */
[----:B------:R-:W2:Y:S01]  /*7660*/  LDL R4, [R1+0x54] ;  /* 0x0000540001047983 */ /* 0x000ea20000100800 */
[----:B------:R-:W-:Y:S01]  /*7670*/  ULDC UR4, c[0x0][0x9f0] ;  /* 0x00027c0000047ab9 */ /* 0x000fe20000000800 */
[----:B--2---:R-:W-:-:S04]  /*7680*/  ISETP.NE.AND P0, PT, R4, RZ, PT ;  /* 0x000000ff0400720c */ /* 0x004fc80003f05270 */
[----:B------:R-:W-:-:S04]  /*7690*/  SEL R8, R4, UR4, P0 ;  /* 0x0000000404087c07 */ /* 0x000fc80008000000 */
[-C--:B------:R-:W-:Y:S02]  /*76a0*/  IABS R6, R8.reuse ;  /* 0x0000000800067213 */ /* 0x080fe40000000000 */
[----:B------:R-:W-:Y:S02]  /*76b0*/  IADD3 R0, R8, -0x1, R9 ;  /* 0xffffffff08007810 */ /* 0x000fe40007ffe009 */
[----:B------:R-:W1:Y:S01]  /*76c0*/  I2F.RP R3, R6 ;  /* 0x0000000600037306 */ /* 0x000e620000209400 */
[----:B------:R-:W-:Y:S02]  /*76d0*/  IABS R12, R8 ;  /* 0x00000008000c7213 */ /* 0x000fe40000000000 */
[----:B------:R-:W-:-:S05]  /*76e0*/  IMAD.IADD R0, R0, 0x1, -R11 ;  /* 0x0000000100007824 */ /* 0x000fca00078e0a0b */
[----:B------:R-:W-:Y:S02]  /*76f0*/  IABS R10, R0 ;  /* 0x00000000000a7213 */ /* 0x000fe40000000000 */
[----:B------:R-:W-:-:S04]  /*7700*/  LOP3.LUT R0, R0, R8, RZ, 0x3c, !PT ;  /* 0x0000000800007212 */ /* 0x000fc800078e3cff */
[----:B------:R-:W-:Y:S01]  /*7710*/  ISETP.GE.AND P2, PT, R0, RZ, PT ;  /* 0x000000ff0000720c */ /* 0x000fe20003f46270 */
[----:B-1----:R-:W1:Y:S02]  /*7720*/  MUFU.RCP R3, R3 ;  /* 0x0000000300037308 */ /* 0x002e640000001000 */
[----:B-1----:R-:W-:Y:S02]  /*7730*/  VIADD R4, R3, 0xffffffe ;  /* 0x0ffffffe03047836 */ /* 0x002fe40000000000 */
[----:B------:R-:W-:-:S04]  /*7740*/  IMAD.MOV R3, RZ, RZ, -R12 ;  /* 0x000000ffff037224 */ /* 0x000fc800078e0a0c */
[----:B------:R1:W2:Y:S02]  /*7750*/  F2I.FTZ.U32.TRUNC.NTZ R5, R4 ;  /* 0x0000000400057305 */ /* 0x0002a4000021f000 */
[----:B-1----:R-:W-:Y:S02]  /*7760*/  IMAD.MOV.U32 R4, RZ, RZ, RZ ;  /* 0x000000ffff047224 */ /* 0x002fe400078e00ff */
[----:B--2---:R-:W-:-:S04]  /*7770*/  IMAD.MOV R7, RZ, RZ, -R5 ;  /* 0x000000ffff077224 */ /* 0x004fc800078e0a05 */
        /* <DEDUP_REMOVED lines=14> */
.L_x_1465:
[----:B------:R-:W-:Y:S05]  /*7860*/  BSYNC B0 ;  /* 0x0000000000007941 */ /* 0x000fea0003800000 */
.L_x_1464:
[----:B------:R-:W2:Y:S01]  /*7870*/  LDL R0, [R1+0x60] ;  /* 0x0000600001007983 */ /* 0x000ea20000100800 */
[----:B------:R-:W-:Y:S01]  /*7880*/  PLOP3.LUT P0, PT, PT, PT, PT, 0x80, 0x0 ;  /* 0x000000000000781c */ /* 0x000fe20003f0f070 */
[----:B------:R-:W-:Y:S01]  /*7890*/  IMAD.MOV.U32 R4, RZ, RZ, RZ ;  /* 0x000000ffff047224 */ /* 0x000fe200078e00ff */
        /* <DEDUP_REMOVED lines=13> */
[----:B0-----:R-:W-:Y:S02]  /*7970*/  CS2R R110, SRZ ;  /* 0x00000000006e7805 */ /* 0x001fe4000001ff00 */
        /* <DEDUP_REMOVED lines=11> */
[----:B--2---:R-:W-:-:S05]  /*7a30*/  IMAD R0, R0, R88, R11 ;  /* 0x0000005800007224 */ /* 0x004fca00078e020b */
[----:B------:R0:W-:Y:S01]  /*7a40*/  STL [R1+0x48], R0 ;  /* 0x0000480001007387 */ /* 0x0001e20000100800 */
[----:B------:R-:W-:-:S04]  /*7a50*/  VIADDMNMX R88, R0, R88, R9, PT ;  /* 0x0000005800587246 */ /* 0x000fc80003800109 */
[----:B------:R-:W-:-:S13]  /*7a60*/  ISETP.GT.AND P1, PT, R88, R0, PT ;  /* 0x000000005800720c */ /* 0x000fda0003f24270 */
[----:B0-----:R-:W-:Y:S05]  /*7a70*/  @!P1 BRA `(.L_x_1466) ;  /* 0x0000011000ac9947 */ /* 0x001fea0003800000 */
[----:B------:R-:W0:Y:S01]  /*7a80*/  S2R R0, SR_TID.X ;  /* 0x0000000000007919 */ /* 0x000e220000002100 */
[----:B------:R-:W-:Y:S01]  /*7a90*/  UMOV UR4, 0xffffffff ;  /* 0xffffffff00047882 */ /* 0x000fe20000000000 */
[----:B0-----:R-:W-:-:S05]  /*7aa0*/  VIADD R45, R0, 0xffffff80 ;  /* 0xffffff80002d7836 */ /* 0x001fca0000000000 */
[----:B------:R-:W-:-:S04]  /*7ab0*/  SHF.R.S32.HI R52, RZ, 0x1f, R45 ;  /* 0x0000001fff347819 */ /* 0x000fc8000001142d */
[----:B------:R-:W-:-:S04]  /*7ac0*/  LEA.HI R13, R52, R45, RZ, 0x7 ;  /* 0x0000002d340d7211 */ /* 0x000fc800078f38ff */
[----:B------:R-:W-:Y:S01]  /*7ad0*/  SHF.R.S32.HI R13, RZ, 0x7, R13 ;  /* 0x00000007ff0d7819 */ /* 0x000fe2000001140d */
[----:B------:R-:W-:Y:S06]  /*7ae0*/  BRA.DIV UR4, `(.L_x_1467) ;  /* 0x000001ce04e87947 */ /* 0x000fec000b800000 */
[----:B------:R0:W1:Y:S02]  /*7af0*/  SHFL.IDX PT, R157, R13, RZ, 0x1f ;  /* 0x00001fff0d9d7589 */ /* 0x00006400000e0000 */
.L_x_1787:
[----:B-1----:R-:W-:Y:S01]  /*7b00*/  IMAD.HI R0, R157, 0x55555556, RZ ;  /* 0x555555569d007827 */ /* 0x002fe200078e02ff */
[----:B------:R-:W-:Y:S03]  /*7b10*/  BSSY B6, `(.L_x_1468) ;  /* 0x000001f000067945 */ /* 0x000fe60003800000 */
[----:B------:R-:W-:Y:S01]  /*7b20*/  VIADD R3, R2, 0x21800 ;  /* 0x0002180002037836 */ /* 0x000fe20000000000 */
[----:B------:R-:W-:-:S04]  /*7b30*/  LEA.HI R0, R0, R0, RZ, 0x1 ;  /* 0x0000000000007211 */ /* 0x000fc800078f08ff */
[----:B------:R-:W-:Y:S01]  /*7b40*/  LOP3.LUT P0, RZ, R3, 0x3ff, RZ, 0xc0, !PT ;  /* 0x000003ff03ff7812 */ /* 0x000fe2000780c0ff */
[----:B------:R-:W-:-:S04]  /*7b50*/  IMAD R4, R0, -0x3, R157 ;  /* 0xfffffffd00047824 */ /* 0x000fc800078e029d */
[----:B------:R-:W-:Y:S01]  /*7b60*/  IMAD R0, R4, 0x1000, R2 ;  /* 0x0000100004007824 */ /* 0x000fe200078e0202 */
[----:B------:R1:W-:Y:S03]  /*7b70*/  STL [R1+0x28], R4 ;  /* 0x0000280401007387 */ /* 0x0003e60000100800 */
[----:B------:R-:W-:-:S05]  /*7b80*/  VIADD R0, R0, 0xc400 ;  /* 0x0000c40000007836 */ /* 0x000fca0000000000 */
[----:B------:R-:W-:Y:S01]  /*7b90*/  SHF.R.U32.HI R0, RZ, 0x4, R0 ;  /* 0x00000004ff007819 */ /* 0x000fe20000011600 */
[----:B-1----:R-:W-:-:S03]  /*7ba0*/  IMAD R4, R4, 0x2000, R3 ;  /* 0x0000200004047824 */ /* 0x002fc600078e0203 */
[----:B------:R-:W-:Y:S02]  /*7bb0*/  LOP3.LUT R44, R0, 0x3fff, RZ, 0xc0, !PT ;  /* 0x00003fff002c7812 */ /* 0x000fe400078ec0ff */
[----:B------:R-:W-:-:S04]  /*7bc0*/  SHF.R.U32.HI R4, RZ, 0x4, R4 ;  /* 0x00000004ff047819 */ /* 0x000fc80000011604 */
[----:B------:R-:W-:-:S05]  /*7bd0*/  LOP3.LUT R3, R4, 0x3fff, RZ, 0xc0, !PT ;  /* 0x00003fff04037812 */ /* 0x000fca00078ec0ff */
[----:B------:R1:W-:Y:S01]  /*7be0*/  STL [R1+0x3c], R3 ;  /* 0x00003c0301007387 */ /* 0x0003e20000100800 */
[----:B------:R-:W-:Y:S05]  /*7bf0*/  @!P0 BRA `(.L_x_1469) ;  /* 0x0000000000408947 */ /* 0x000fea0003800000 */
[----:B------:R-:W-:Y:S01]  /*7c00*/  MOV R14, 0x0 ;  /* 0x00000000000e7802 */ /* 0x000fe20000000f00 */
[----:B------:R-:W-:Y:S01]  /*7c10*/  ULDC.64 UR4, c[0x4][0xa8] ;  /* 0x01002a0000047ab9 */ /* 0x000fe20000000a00 */
[----:B------:R-:W-:Y:S01]  /*7c20*/  ULDC.64 UR6, c[0x4][0xb0] ;  /* 0x01002c0000067ab9 */ /* 0x000fe20000000a00 */
[----:B------:R-:W-:Y:S02]  /*7c30*/  IMAD.U32 R4, RZ, RZ, UR4 ;  /* 0x00000004ff047e24 */ /* 0x000fe4000f8e00ff */
[----:B------:R-:W-:Y:S01]  /*7c40*/  IMAD.U32 R5, RZ, RZ, UR5 ;  /* 0x00000005ff057e24 */ /* 0x000fe2000f8e00ff */
[----:B------:R-:W2:Y:S01]  /*7c50*/  LDC.64 R14, c[0x4][R14] ;  /* 0x010000000e0e7b82 */ /* 0x000ea20000000a00 */
[----:B------:R-:W-:Y:S01]  /*7c60*/  ULDC.64 UR4, c[0x4][0x48] ;  /* 0x0100120000047ab9 */ /* 0x000fe20000000a00 */
        /* <DEDUP_REMOVED lines=8> */
[----:B-12--5:R-:W-:Y:S05]  /*7cf0*/  CALL.ABS.NOINC R14 ;  /* 0x000000000e007343 */ /* 0x026fea0003c00000 */
.L_x_1469:
[----:B------:R-:W-:Y:S05]  /*7d00*/  BSYNC B6 ;  /* 0x0000000000067941 */ /* 0x000fea0003800000 */
.L_x_1468:
[----:B------:R-:W-:Y:S02]  /*7d10*/  ULDC UR4, c[0x0][0x3f4] ;  /* 0x0000fd0000047ab9 */ /* 0x000fe40000000800 */
[----:B------:R-:W-:-:S13]  /*7d20*/  ISETP.LT.AND P0, PT, RZ, UR4, PT ;  /* 0x00000004ff007c0c */ /* 0x000fda000bf01270 */
[----:B------:R-:W-:Y:S05]  /*7d30*/  @P0 BRA `(.L_x_1470) ;  /* 0x0000000000400947 */ /* 0x000fea0003800000 */
[----:B------:R-:W2:Y:S02]  /*7d40*/  LDL R20, [R1+0x5c] ;  /* 0x00005c0001147983 */ /* 0x000ea40000100800 */
[----:B--2---:R-:W-:-:S04]  /*7d50*/  LEA.HI R0, R20, R20, RZ, 0x1 ;  /* 0x0000001414007211 */ /* 0x004fc800078f08ff */
[----:B------:R-:W-:-:S05]  /*7d60*/  LOP3.LUT R0, R0, 0xfffffffe, RZ, 0xc0, !PT ;  /* 0xfffffffe00007812 */ /* 0x000fca00078ec0ff */
[----:B------:R-:W-:-:S05]  /*7d70*/  IMAD.IADD R0, R20, 0x1, -R0 ;  /* 0x0000000114007824 */ /* 0x000fca00078e0a00 */
[----:B-1----:R-:W-:-:S04]  /*7d80*/  SHF.L.U32 R3, R0, 0x1f, RZ ;  /* 0x0000001f00037819 */ /* 0x002fc800000006ff */
[----:B------:R1:W2:Y:S03]  /*7d90*/  SYNCS.PHASECHK.TRANS64.TRYWAIT P0, [R2+URZ+0x2d800], R3 ;  /* 0x02d80003020075a7 */ /* 0x0002a6000800017f */
[----:B--2---:R-:W-:Y:S05]  /*7da0*/  @!P0 NANOSLEEP.SYNCS 0x989680 ;  /* 0x009896800000895d */ /* 0x004fea0003900000 */
[----:B------:R-:W2:Y:S01]  /*7db0*/  @!P0 SYNCS.PHASECHK.TRANS64 P0, [R2+URZ+0x2d800], R3 ;  /* 0x02d80003020085a7 */ /* 0x000ea2000800007f */
[----:B------:R-:W-:Y:S04]  /*7dc0*/  BSSY B0, `(.L_x_1471) ;  /* 0x0000006000007945 */ /* 0x000fe80003800000 */
[----:B--2---:R-:W-:Y:S05]  /*7dd0*/  @P0 BRA `(.L_x_1472) ;  /* 0x0000000000100947 */ /* 0x004fea0003800000 */
.L_x_1473:
[----:B--2---:R2:W3:Y:S02]  /*7de0*/  SYNCS.PHASECHK.TRANS64.TRYWAIT P0, [R2+URZ+0x2d800], R3 ;  /* 0x02d80003020075a7 */ /* 0x0044e4000800017f */
[----:B---3--:R-:W-:Y:S05]  /*7df0*/  @!P0 NANOSLEEP.SYNCS 0x989680 ;  /* 0x009896800000895d */ /* 0x008fea0003900000 */
[----:B------:R-:W3:Y:S02]  /*7e00*/  @!P0 SYNCS.PHASECHK.TRANS64 P0, [R2+URZ+0x2d800], R3 ;  /* 0x02d80003020085a7 */ /* 0x000ee4000800007f */
[----:B---3--:R-:W-:Y:S05]  /*7e10*/  @!P0 BRA `(.L_x_1473) ;  /* 0xfffffffc00f08947 */ /* 0x008fea000383ffff */
.L_x_1472:
[----:B------:R-:W-:Y:S05]  /*7e20*/  BSYNC B0 ;  /* 0x0000000000007941 */ /* 0x000fea0003800000 */
.L_x_1471:
[----:B------:R-:W-:Y:S05]  /*7e30*/  BRA `(.L_x_1474) ;  /* 0x0000003c00a07947 */ /* 0x000fea0003800000 */
.L_x_1470:
[----:B------:R-:W-:Y:S01]  /*7e40*/  ULOP3.LUT UP0, URZ, UR40, 0x1bf, URZ, 0xc0, !UPT ;  /* 0x000001bf283f7892 */ /* 0x000fe2000f80c03f */
[----:B-----5:R-:W-:Y:S01]  /*7e50*/  SHF.R.S32.HI R0, RZ, 0x1f, R106 ;  /* 0x0000001fff007819 */ /* 0x020fe2000001146a */
[----:B------:R-:W-:Y:S01]  /*7e60*/  ULDC.64 UR4, c[0x0][0x3f8] ;  /* 0x0000fe0000047ab9 */ /* 0x000fe20000000a00 */
[----:B------:R-:W-:Y:S01]  /*7e70*/  ULDC.64 UR6, c[0x0][0x408] ;  /* 0x0001020000067ab9 */ /* 0x000fe20000000a00 */
[----:B------:R-:W-:Y:S02]  /*7e80*/  IMAD.WIDE.U32 R24, R106, UR4, RZ ;  /* 0x000000046a187c25 */ /* 0x000fe4000f8e00ff */
[----:B------:R-:W-:Y:S02]  /*7e90*/  PLOP3.LUT P0, PT, PT, PT, UP0, 0x80, 0x0 ;  /* 0x000000000000781c */ /* 0x000fe40003f0f008 */
[C---:B-1----:R-:W-:Y:S02]  /*7ea0*/  IMAD R3, R0.reuse, UR4, RZ ;  /* 0x0000000400037c24 */ /* 0x042fe4000f8e02ff */
[----:B------:R-:W-:-:S02]  /*7eb0*/  IMAD R5, R0, UR6, RZ ;  /* 0x0000000600057c24 */ /* 0x000fc4000f8e02ff */
[C---:B------:R-:W-:Y:S02]  /*7ec0*/  IMAD R3, R106.reuse, UR5, R3 ;  /* 0x000000056a037c24 */ /* 0x040fe4000f8e0203 */
[C---:B------:R-:W-:Y:S02]  /*7ed0*/  IMAD R5, R106.reuse, UR7, R5 ;  /* 0x000000076a057c24 */ /* 0x040fe4000f8e0205 */
[----:B------:R-:W-:-:S04]  /*7ee0*/  IMAD.WIDE.U32 R106, R106, UR6, RZ ;  /* 0x000000066a6a7c25 */ /* 0x000fc8000f8e00ff */
[----:B------:R-:W-:Y:S02]  /*7ef0*/  IMAD.IADD R27, R3, 0x1, R25 ;  /* 0x00000001031b7824 */ /* 0x000fe400078e0219 */
[----:B------:R-:W-:Y:S01]  /*7f00*/  IMAD.IADD R29, R5, 0x1, R107 ;  /* 0x00000001051d7824 */ /* 0x000fe200078e026b */
[----:B------:R-:W-:Y:S06]  /*7f10*/  @!P0 BRA `(.L_x_1475) ;  /* 0x0000000000408947 */ /* 0x000fec0003800000 */
[----:B------:R-:W-:Y:S01]  /*7f20*/  MOV R14, 0x0 ;  /* 0x00000000000e7802 */ /* 0x000fe20000000f00 */
[----:B------:R-:W-:Y:S01]  /*7f30*/  ULDC.64 UR4, c[0x4][0xa8] ;  /* 0x01002a0000047ab9 */ /* 0x000fe20000000a00 */
[----:B------:R-:W-:Y:S01]  /*7f40*/  ULDC.64 UR6, c[0x4][0xb0] ;  /* 0x01002c0000067ab9 */ /* 0x000fe20000000a00 */
[----:B------:R-:W-:Y:S02]  /*7f50*/  IMAD.U32 R4, RZ, RZ, UR4 ;  /* 0x00000004ff047e24 */ /* 0x000fe4000f8e00ff */
        /* <DEDUP_REMOVED lines=12> */
.L_x_1475:
[----:B------:R-:W2:Y:S01]  /*8020*/  LDL R20, [R1+0x1c] ;  /* 0x00001c0001147983 */ /* 0x000ea20000100800 */
[----:B------:R-:W-:Y:S01]  /*8030*/  ULDC.U8 UR4, c[0x0][0x410] ;  /* 0x0001040000047ab9 */ /* 0x000fe20000000000 */
[----:B------:R-:W-:Y:S01]  /*8040*/  BSSY B0, `(.L_x_1476) ;  /* 0x00003bf000007945 */ /* 0x000fe20003800000 */
[----:B------:R-:W-:Y:S01]  /*8050*/  ISETP.NE.AND P0, PT, RZ, UR4, PT ;  /* 0x00000004ff007c0c */ /* 0x000fe2000bf05270 */
[----:B--2---:R-:W-:-:S12]  /*8060*/  IMAD.IADD R10, R19, 0x1, R20 ;  /* 0x00000001130a7824 */ /* 0x004fd800078e0214 */
[----:B------:R-:W-:Y:S05]  /*8070*/  @!P0 BRA `(.L_x_1477) ;  /* 0x0000001c006c8947 */ /* 0x000fea0003800000 */
[----:B------:R-:W1:Y:S01]  /*8080*/  LDC R7, c[0x0][0x448] ;  /* 0x00011200ff077b82 */ /* 0x000e620000000800 */
[----:B------:R-:W-:Y:S01]  /*8090*/  ULDC.64 UR4, c[0x0][0x3f8] ;  /* 0x0000fe0000047ab9 */ /* 0x000fe20000000a00 */
[----:B------:R-:W-:Y:S01]  /*80a0*/  ULDC.64 UR6, c[0x0][0x408] ;  /* 0x0001020000067ab9 */ /* 0x000fe20000000a00 */
[----:B------:R-:W-:Y:S02]  /*80b0*/  IMAD.MOV.U32 R4, RZ, RZ, R24 ;  /* 0x000000ffff047224 */ /* 0x000fe400078e0018 */
[----:B------:R-:W-:Y:S02]  /*80c0*/  IMAD.MOV.U32 R8, RZ, RZ, R106 ;  /* 0x000000ffff087224 */ /* 0x000fe400078e006a */
[----:B------:R-:W-:Y:S01]  /*80d0*/  IMAD.MOV.U32 R9, RZ, RZ, R29 ;  /* 0x000000ffff097224 */ /* 0x000fe200078e001d */
[----:B-1----:R-:W-:-:S13]  /*80e0*/  ISETP.NE.AND P0, PT, R7, 0x1, PT ;  /* 0x000000010700780c */ /* 0x002fda0003f05270 */
[----:B------:R-:W1:Y:S08]  /*80f0*/  @P0 LDC R3, c[0x0][0x44c] ;  /* 0x00011300ff030b82 */ /* 0x000e700000000800 */
[----:B------:R-:W2:Y:S01]  /*8100*/  @P0 LDC R5, c[0x0][0x450] ;  /* 0x00011400ff050b82 */ /* 0x000ea20000000800 */
[----:B-1----:R-:W-:-:S04]  /*8110*/  @P0 IMAD.HI.U32 R0, R10, R3, RZ ;  /* 0x000000030a000227 */ /* 0x002fc800078e00ff */
[----:B------:R-:W-:Y:S01]  /*8120*/  IMAD.MOV.U32 R3, RZ, RZ, R10 ;  /* 0x000000ffff037224 */ /* 0x000fe200078e000a */
[----:B--2---:R-:W-:Y:S01]  /*8130*/  @P0 SHF.R.U32.HI R3, RZ, R5, R0 ;  /* 0x00000005ff030219 */ /* 0x004fe20000011600 */
[----:B------:R-:W-:-:S03]  /*8140*/  IMAD.MOV.U32 R5, RZ, RZ, R27 ;  /* 0x000000ffff057224 */ /* 0x000fc600078e001b */
[----:B------:R-:W-:Y:S01]  /*8150*/  SHF.R.S32.HI R0, RZ, 0x1f, R3 ;  /* 0x0000001fff007819 */ /* 0x000fe20000011403 */
[----:B------:R-:W-:-:S04]  /*8160*/  IMAD.WIDE.U32 R4, R3, UR4, R4 ;  /* 0x0000000403047c25 */ /* 0x000fc8000f8e0004 */
[C---:B------:R-:W-:Y:S02]  /*8170*/  IMAD R6, R0.reuse, UR4, RZ ;  /* 0x0000000400067c24 */ /* 0x040fe4000f8e02ff */
[----:B------:R-:W-:Y:S02]  /*8180*/  IMAD R0, R0, UR6, RZ ;  /* 0x0000000600007c24 */ /* 0x000fe4000f8e02ff */
[C---:B0-----:R-:W-:Y:S01]  /*8190*/  IMAD R13, R3.reuse, UR5, R6 ;  /* 0x00000005030d7c24 */ /* 0x041fe2000f8e0206 */
[----:B------:R-:W-:Y:S01]  /*81a0*/  ULDC.64 UR4, c[0x0][0x3e8] ;  /* 0x0000fa0000047ab9 */ /* 0x000fe20000000a00 */
[C---:B------:R-:W-:Y:S01]  /*81b0*/  IMAD.WIDE.U32 R8, R3.reuse, UR6, R8 ;  /* 0x0000000603087c25 */ /* 0x040fe2000f8e0008 */
[----:B------:R-:W-:Y:S01]  /*81c0*/  LEA R6, P0, R4, UR4, 0x1 ;  /* 0x0000000404067c11 */ /* 0x000fe2000f8008ff */
[----:B------:R-:W-:Y:S02]  /*81d0*/  UMOV UR4, 0xffffffff ;  /* 0xffffffff00047882 */ /* 0x000fe40000000000 */
[----:B------:R-:W-:Y:S01]  /*81e0*/  IMAD R3, R3, UR7, R0 ;  /* 0x0000000703037c24 */ /* 0x000fe2000f8e0200 */
[----:B------:R-:W-:Y:S01]  /*81f0*/  ULDC.64 UR6, c[0x0][0x400] ;  /* 0x0001000000067ab9 */ /* 0x000fe20000000a00 */
[----:B------:R-:W-:Y:S01]  /*8200*/  IMAD.IADD R13, R5, 0x1, R13 ;  /* 0x00000001050d7824 */ /* 0x000fe200078e020d */
[----:B------:R-:W-:Y:S01]  /*8210*/  LEA R39, P1, R8, UR6, 0x1 ;  /* 0x0000000608277c11 */ /* 0x000fe2000f8208ff */
[----:B------:R-:W-:-:S03]  /*8220*/  IMAD.IADD R3, R9, 0x1, R3 ;  /* 0x0000000109037824 */ /* 0x000fc600078e0203 */
[----:B------:R-:W-:Y:S02]  /*8230*/  LEA.HI.X R13, R4, UR5, R13, 0x1, P0 ;  /* 0x00000005040d7c11 */ /* 0x000fe400080f0c0d */
[----:B------:R-:W-:Y:S01]  /*8240*/  LEA.HI.X R0, R8, UR7, R3, 0x1, P1 ;  /* 0x0000000708007c11 */ /* 0x000fe200088f0c03 */
[----:B------:R-:W-:Y:S06]  /*8250*/  BRA.DIV UR4, `(.L_x_1478) ;  /* 0x000001ca04347947 */ /* 0x000fec000b800000 */
[----:B------:R0:W1:Y:S04]  /*8260*/  SHFL.IDX PT, R3, R13, RZ, 0x1e1f ;  /* 0x001e1fff0d037589 */ /* 0x00006800000e0000 */
[----:B------:R-:W2:Y:S04]  /*8270*/  SHFL.IDX PT, R6, R6, RZ, 0x1e1f ;  /* 0x001e1fff06067589 */ /* 0x000ea800000e0000 */
[----:B------:R-:W3:Y:S04]  /*8280*/  SHFL.IDX PT, R0, R0, RZ, 0x1e1f ;  /* 0x001e1fff00007589 */ /* 0x000ee800000e0000 */
[----:B0-----:R-:W4:Y:S02]  /*8290*/  SHFL.IDX PT, R39, R39, RZ, 0x1e1f ;  /* 0x001e1fff27277589 */ /* 0x001f2400000e0000 */
.L_x_1793:
[----:B------:R-:W5:Y:S01]  /*82a0*/  LDL R54, [R1+0x5c] ;  /* 0x00005c0001367983 */ /* 0x000f620000100800 */
[----:B------:R-:W-:Y:S01]  /*82b0*/  IMAD R5, R138, R7, RZ ;  /* 0x000000078a057224 */ /* 0x000fe200078e02ff */
[----:B------:R-:W-:Y:S01]  /*82c0*/  BSSY B1, `(.L_x_1479) ;  /* 0x0000060000017945 */ /* 0x000fe20003800000 */
[----:B------:R-:W-:Y:S02]  /*82d0*/  CS2R R34, SRZ ;  /* 0x0000000000227805 */ /* 0x000fe4000001ff00 */
[----:B------:R-:W-:Y:S01]  /*82e0*/  CS2R R30, SRZ ;  /* 0x00000000001e7805 */ /* 0x000fe2000001ff00 */
[----:B------:R-:W-:Y:S01]  /*82f0*/  IMAD R73, R73, -0xc0, R5 ;  /* 0xffffff4049497824 */ /* 0x000fe200078e0205 */
[----:B------:R-:W-:Y:S02]  /*8300*/  ISETP.GE.AND P1, PT, R10, R5, PT ;  /* 0x000000050a00720c */ /* 0x000fe40003f26270 */
[----:B------:R-:W-:Y:S02]  /*8310*/  CS2R R26, SRZ ;  /* 0x00000000001a7805 */ /* 0x000fe4000001ff00 */
        /* <DEDUP_REMOVED lines=11> */
[----:B-----5:R-:W-:Y:S01]  /*83d0*/  LEA.HI R53, R54, R54, RZ, 0x1 ;  /* 0x0000003636357211 */ /* 0x020fe200078f08ff */
[----:B------:R-:W-:Y:S06]  /*83e0*/  @P1 BRA `(.L_x_1480) ;  /* 0x0000000400341947 */ /* 0x000fec0003800000 */
[----:B------:R-:W2:Y:S01]  /*83f0*/  LDL R42, [R1+0x34] ;  /* 0x00003400012a7983 */ /* 0x000ea20000100800 */
[----:B------:R-:W-:-:S03]  /*8400*/  ULDC UR4, c[0x0][0x3f4] ;  /* 0x0000fd0000047ab9 */ /* 0x000fc60000000800 */
[----:B------:R-:W3:Y:S04]  /*8410*/  LDL R41, [R1+0x30] ;  /* 0x0000300001297983 */ /* 0x000ee80000100800 */
[----:B------:R-:W4:Y:S04]  /*8420*/  LDL R40, [R1+0x38] ;  /* 0x0000380001287983 */ /* 0x000f280000100800 */
[----:B------:R-:W4:Y:S04]  /*8430*/  LDL R38, [R1+0x2c] ;  /* 0x00002c0001267983 */ /* 0x000f280000100800 */
[----:B------:R-:W4:Y:S04]  /*8440*/  LDL.64 R56, [R1] ;  /* 0x0000000001387983 */ /* 0x000f280000100a00 */
        /* <DEDUP_REMOVED lines=10> */
[C---:B--2---:R-:W-:Y:S01]  /*84f0*/  ISETP.GE.AND P4, PT, R42.reuse, UR4, PT ;  /* 0x000000042a007c0c */ /* 0x044fe2000bf86270 */
[C---:B------:R-:W-:Y:S01]  /*8500*/  IMAD.SHL.U32 R8, R42.reuse, 0x2, RZ ;  /* 0x000000022a087824 */ /* 0x040fe200078e00ff */
[----:B------:R-:W-:Y:S02]  /*8510*/  SHF.R.S32.HI R4, RZ, 0x1f, R42 ;  /* 0x0000001fff047819 */ /* 0x000fe4000001142a */
[----:B---3--:R-:W-:Y:S02]  /*8520*/  ISETP.GE.AND P3, PT, R41, UR4, PT ;  /* 0x0000000429007c0c */ /* 0x008fe4000bf66270 */
[----:B------:R-:W-:-:S07]  /*8530*/  SHF.L.U64.HI R7, R42, 0x1, R4 ;  /* 0x000000012a077819 */ /* 0x000fce0000010204 */
[-C--:B------:R-:W-:Y:S02]  /*8540*/  @!P4 IADD3 R4, P1, R6, R8.reuse, RZ ;  /* 0x000000080604c210 */ /* 0x080fe40007f3e0ff */
[----:B----4-:R-:W-:Y:S01]  /*8550*/  @!P4 IADD3 R8, P2, R39, R8, RZ ;  /* 0x000000082708c210 */ /* 0x010fe20007f5e0ff */
[----:B------:R-:W-:-:S04]  /*8560*/  IMAD.SHL.U32 R48, R41, 0x2, RZ ;  /* 0x0000000229307824 */ /* 0x000fc800078e00ff */
[--C-:B------:R-:W-:Y:S01]  /*8570*/  @!P4 IMAD.X R9, R0, 0x1, R7.reuse, P2 ;  /* 0x000000010009c824 */ /* 0x100fe200010e0607 */
[C---:B------:R-:W-:Y:S01]  /*8580*/  ISETP.GE.AND P2, PT, R40.reuse, UR4, PT ;  /* 0x0000000428007c0c */ /* 0x040fe2000bf46270 */
[----:B-1----:R-:W-:Y:S01]  /*8590*/  @!P4 IMAD.X R5, R3, 0x1, R7, P1 ;  /* 0x000000010305c824 */ /* 0x002fe200008e0607 */
[----:B------:R-:W-:Y:S01]  /*85a0*/  SHF.R.S32.HI R7, RZ, 0x1f, R41 ;  /* 0x0000001fff077819 */ /* 0x000fe20000011429 */
[----:B------:R-:W-:Y:S01]  /*85b0*/  IMAD.SHL.U32 R42, R40, 0x2, RZ ;  /* 0x00000002282a7824 */ /* 0x000fe200078e00ff */
[----:B------:R-:W5:Y:S01]  /*85c0*/  @!P4 LD.E.64 R30, desc[UR38][R8.64] ;  /* 0x00000026081ec980 */ /* 0x000f62000c101b00 */
[----:B------:R-:W-:Y:S02]  /*85d0*/  ISETP.GE.AND P1, PT, R38, UR4, PT ;  /* 0x0000000426007c0c */ /* 0x000fe4000bf26270 */
[----:B------:R-:W-:Y:S01]  /*85e0*/  SHF.L.U64.HI R7, R41, 0x1, R7 ;  /* 0x0000000129077819 */ /* 0x000fe20000010207 */
[----:B------:R0:W5:Y:S01]  /*85f0*/  @!P4 LD.E.64 R32, desc[UR38][R4.64] ;  /* 0x000000260420c980 */ /* 0x000162000c101b00 */
[----:B------:R-:W-:-:S02]  /*8600*/  @!P3 IADD3 R50, P5, R6, R48, RZ ;  /* 0x000000300632b210 */ /* 0x000fc40007fbe0ff */
[----:B------:R-:W-:Y:S02]  /*8610*/  @!P3 IADD3 R48, P4, R39, R48, RZ ;  /* 0x000000302730b210 */ /* 0x000fe40007f9e0ff */
[----:B------:R-:W-:Y:S01]  /*8620*/  SHF.R.S32.HI R11, RZ, 0x1f, R40 ;  /* 0x0000001fff0b7819 */ /* 0x000fe20000011428 */
[--C-:B------:R-:W-:Y:S01]  /*8630*/  @!P3 IMAD.X R51, R3, 0x1, R7.reuse, P5 ;  /* 0x000000010333b824 */ /* 0x100fe200028e0607 */
[-C--:B------:R-:W-:Y:S01]  /*8640*/  @!P2 IADD3 R46, P5, R6, R42.reuse, RZ ;  /* 0x0000002a062ea210 */ /* 0x080fe20007fbe0ff */
[----:B------:R-:W-:Y:S01]  /*8650*/  @!P3 IMAD.X R49, R0, 0x1, R7, P4 ;  /* 0x000000010031b824 */ /* 0x000fe200020e0607 */
[----:B------:R-:W-:Y:S01]  /*8660*/  SHF.L.U64.HI R11, R40, 0x1, R11 ;  /* 0x00000001280b7819 */ /* 0x000fe2000001020b */
[----:B0-----:R-:W-:Y:S01]  /*8670*/  IMAD.SHL.U32 R4, R38, 0x2, RZ ;  /* 0x0000000226047824 */ /* 0x001fe200078e00ff */
[----:B------:R-:W-:Y:S01]  /*8680*/  @!P2 IADD3 R42, P4, R39, R42, RZ ;  /* 0x0000002a272aa210 */ /* 0x000fe20007f9e0ff */
[----:B------:R-:W5:Y:S01]  /*8690*/  @!P3 LD.E.64 R28, desc[UR38][R50.64] ;  /* 0x00000026321cb980 */ /* 0x000f62000c101b00 */
[----:B------:R-:W-:Y:S01]  /*86a0*/  SHF.R.S32.HI R10, RZ, 0x1f, R38 ;  /* 0x0000001fff0a7819 */ /* 0x000fe20000011426 */
[----:B------:R-:W-:-:S02]  /*86b0*/  @!P2 IMAD.X R47, R3, 0x1, R11, P5 ;  /* 0x00000001032fa824 */ /* 0x000fc400028e060b */
[----:B------:R-:W-:Y:S01]  /*86c0*/  @!P2 IMAD.X R43, R0, 0x1, R11, P4 ;  /* 0x00000001002ba824 */ /* 0x000fe200020e060b */
[----:B------:R-:W-:Y:S01]  /*86d0*/  SHF.L.U64.HI R10, R38, 0x1, R10 ;  /* 0x00000001260a7819 */ /* 0x000fe2000001020a */
[----:B------:R-:W5:Y:S01]  /*86e0*/  @!P3 LD.E.64 R26, desc[UR38][R48.64] ;  /* 0x00000026301ab980 */ /* 0x000f62000c101b00 */
[-C--:B------:R-:W-:Y:S02]  /*86f0*/  @!P1 IADD3 R40, P4, R6, R4.reuse, RZ ;  /* 0x0000000406289210 */ /* 0x080fe40007f9e0ff */
[----:B------:R-:W-:Y:S01]  /*8700*/  ISETP.GE.AND P5, PT, R56, UR4, PT ;  /* 0x0000000438007c0c */ /* 0x000fe2000bfa6270 */
[----:B------:R-:W5:Y:S02]  /*8710*/  @!P2 LD.E.64 R24, desc[UR38][R46.64] ;  /* 0x000000262e18a980 */ /* 0x000f64000c101b00 */
[--C-:B------:R-:W-:Y:S01]  /*8720*/  @!P1 IMAD.X R41, R3, 0x1, R10.reuse, P4 ;  /* 0x0000000103299824 */ /* 0x100fe200020e060a */
[----:B------:R-:W-:Y:S01]  /*8730*/  @!P1 IADD3 R4, P4, R39, R4, RZ ;  /* 0x0000000427049210 */ /* 0x000fe20007f9e0ff */
[----:B------:R-:W-:Y:S01]  /*8740*/  IMAD.SHL.U32 R38, R12, 0x2, RZ ;  /* 0x000000020c267824 */ /* 0x000fe200078e00ff */
[----:B------:R-:W5:Y:S03]  /*8750*/  @!P2 LD.E.64 R20, desc[UR38][R42.64] ;  /* 0x000000262a14a980 */ /* 0x000f66000c101b00 */
[----:B------:R-:W-:Y:S01]  /*8760*/  @!P1 IMAD.X R5, R0, 0x1, R10, P4 ;  /* 0x0000000100059824 */ /* 0x000fe200020e060a */
[----:B------:R-:W-:Y:S01]  /*8770*/  ISETP.GE.AND P4, PT, R12, UR4, PT ;  /* 0x000000040c007c0c */ /* 0x000fe2000bf86270 */
[----:B------:R-:W5:Y:S02]  /*8780*/  @!P1 LD.E.64 R14, desc[UR38][R40.64] ;  /* 0x00000026280e9980 */ /* 0x000f64000c101b00 */
[----:B------:R-:W-:-:S02]  /*8790*/  @!P5 IMAD.MOV.U32 R7, RZ, RZ, R3 ;  /* 0x000000ffff07d224 */ /* 0x000fc400078e0003 */
[----:B------:R-:W-:Y:S02]  /*87a0*/  @!P5 IMAD.MOV.U32 R8, RZ, RZ, R39 ;  /* 0x000000ffff08d224 */ /* 0x000fe400078e0027 */
[----:B------:R-:W-:Y:S02]  /*87b0*/  @!P5 IMAD.MOV.U32 R9, RZ, RZ, R0 ;  /* 0x000000ffff09d224 */ /* 0x000fe400078e0000 */
        /* <DEDUP_REMOVED lines=9> */
[----:B0-----:R-:W-:Y:S02]  /*8850*/  CS2R R10, SRZ ;  /* 0x00000000000a7805 */ /* 0x001fe4000001ff00 */
[----:B-1----:R-:W-:Y:S01]  /*8860*/  CS2R R8, SRZ ;  /* 0x0000000000087805 */ /* 0x002fe2000001ff00 */
[----:B------:R-:W-:Y:S01]  /*8870*/  @!P4 IMAD.X R39, R0, 0x1, R12, P5 ;  /* 0x000000010027c824 */ /* 0x000fe200028e060c */
[----:B------:R-:W-:Y:S02]  /*8880*/  CS2R R12, SRZ ;  /* 0x00000000000c7805 */ /* 0x000fe4000001ff00 */
[----:B------:R0:W5:Y:S04]  /*8890*/  @!P4 LD.E.64 R10, desc[UR38][R6.64] ;  /* 0x00000026060ac980 */ /* 0x000168000c101b00 */
[----:B------:R0:W5:Y:S04]  /*88a0*/  @!P4 LD.E.64 R8, desc[UR38][R38.64] ;  /* 0x000000262608c980 */ /* 0x000168000c101b00 */
[----:B------:R0:W5:Y:S02]  /*88b0*/  @!P1 LD.E.64 R12, desc[UR38][R4.64] ;  /* 0x00000026040c9980 */ /* 0x000164000c101b00 */
.L_x_1480:
[----:B------:R-:W-:Y:S05]  /*88c0*/  BSYNC B1 ;  /* 0x0000000000017941 */ /* 0x000fea0003800000 */
.L_x_1479:
[----:B-1---5:R-:W-:Y:S01]  /*88d0*/  IMAD.MOV.U32 R3, RZ, RZ, R35 ;  /* 0x000000ffff037224 */ /* 0x022fe200078e0023 */
[----:B------:R-:W-:Y:S01]  /*88e0*/  LOP3.LUT R53, R53, 0xfffffffe, RZ, 0xc0, !PT ;  /* 0xfffffffe35357812 */ /* 0x000fe200078ec0ff */
[----:B---3--:R-:W-:Y:S01]  /*88f0*/  IMAD.MOV.U32 R0, RZ, RZ, R34 ;  /* 0x000000ffff007224 */ /* 0x008fe200078e0022 */
[----:B------:R-:W-:Y:S01]  /*8900*/  BSSY B1, `(.L_x_1481) ;  /* 0x000002b000017945 */ /* 0x000fe20003800000 */
[----:B0-----:R-:W-:Y:S01]  /*8910*/  IMAD.MOV.U32 R4, RZ, RZ, R30 ;  /* 0x000000ffff047224 */ /* 0x001fe200078e001e */
[----:B------:R-:W-:Y:S01]  /*8920*/  PRMT R48, R48, 0x5410, R3 ;  /* 0x0000541030307816 */ /* 0x000fe20000000003 */
        /* <DEDUP_REMOVED lines=13> */
[----:B------:R-:W-:-:S02]  /*8a00*/  IMAD.MOV.U32 R5, RZ, RZ, R12 ;  /* 0x000000ffff057224 */ /* 0x000fc400078e000c */
[----:B--2---:R-:W-:Y:S01]  /*8a10*/  IMAD.MOV.U32 R6, RZ, RZ, R13 ;  /* 0x000000ffff067224 */ /* 0x004fe200078e000d */
[----:B------:R-:W-:Y:S01]  /*8a20*/  PRMT R42, R0, 0x5410, R4 ;  /* 0x00005410002a7816 */ /* 0x000fe20000000004 */
[----:B------:R-:W-:Y:S02]  /*8a30*/  IMAD.MOV.U32 R0, RZ, RZ, R8 ;  /* 0x000000ffff007224 */ /* 0x000fe400078e0008 */
        /* <DEDUP_REMOVED lines=22> */
[----:B0-----:R-:W-:Y:S06]  /*8ba0*/  @!P1 BRA `(.L_x_1482) ;  /* 0x000001c000509947 */ /* 0x001fec0003800000 */
.L_x_1794:
[----:B------:R-:W-:Y:S05]  /*8bb0*/  BSYNC B1 ;  /* 0x0000000000017941 */ /* 0x000fea0003800000 */
.L_x_1481:
[----:B----4-:R-:W-:Y:S01]  /*8bc0*/  PRMT R39, R0, 0x5410, R4 ;  /* 0x0000541000277816 */ /* 0x010fe20000000004 */
[----:B------:R-:W-:Y:S06]  /*8bd0*/  @P0 BRA `(.L_x_1483) ;  /* 0x0000003000140947 */ /* 0x000fec0003800000 */
[----:B------:R-:W2:Y:S01]  /*8be0*/  LDL.64 R54, [R1] ;  /* 0x0000000001367983 */ /* 0x000ea20000100a00 */
[----:B------:R-:W2:Y:S03]  /*8bf0*/  LDC R4, c[0x0][0x3f4] ;  /* 0x0000fd00ff047b82 */ /* 0x000ea60000000800 */
[----:B------:R-:W0:Y:S04]  /*8c00*/  LDL R53, [R1+0x4c] ;  /* 0x00004c0001357983 */ /* 0x000e280000100800 */
[----:B------:R-:W3:Y:S04]  /*8c10*/  LDL R51, [R1+0x34] ;  /* 0x0000340001337983 */ /* 0x000ee80000100800 */
[----:B------:R-:W4:Y:S04]  /*8c20*/  LDL R49, [R1+0x30] ;  /* 0x0000300001317983 */ /* 0x000f280000100800 */
[----:B------:R-:W5:Y:S04]  /*8c30*/  LDL R7, [R1+0x38] ;  /* 0x0000380001077983 */ /* 0x000f680000100800 */
[----:B------:R-:W5:Y:S04]  /*8c40*/  LDL R6, [R1+0x2c] ;  /* 0x00002c0001067983 */ /* 0x000f680000100800 */
[----:B------:R-:W5:Y:S01]  /*8c50*/  LDL R5, [R1+0x40] ;  /* 0x0000400001057983 */ /* 0x000f620000100800 */
[----:B------:R-:W-:-:S04]  /*8c60*/  LEA.HI R45, R52, R45, RZ, 0x2 ;  /* 0x0000002d342d7211 */ /* 0x000fc800078f10ff */
[--C-:B------:R-:W-:Y:S02]  /*8c70*/  SHF.R.S32.HI R0, RZ, 0x2, R45.reuse ;  /* 0x00000002ff007819 */ /* 0x100fe4000001142d */
[----:B------:R-:W-:-:S04]  /*8c80*/  SHF.R.S32.HI R45, RZ, 0x1f, R45 ;  /* 0x0000001fff2d7819 */ /* 0x000fc8000001142d */
[----:B------:R-:W-:-:S04]  /*8c90*/  LEA.HI R45, R45, R0, RZ, 0x2 ;  /* 0x000000002d2d7211 */ /* 0x000fc800078f10ff */
[----:B------:R-:W-:Y:S01]  /*8ca0*/  LOP3.LUT R45, R45, 0xfffffffc, RZ, 0xc0, !PT ;  /* 0xfffffffc2d2d7812 */ /* 0x000fe200078ec0ff */
[----:B------:R-:W-:Y:S04]  /*8cb0*/  BSSY B1, `(.L_x_1484) ;  /* 0x0000036000017945 */ /* 0x000fe80003800000 */
[----:B------:R-:W-:-:S05]  /*8cc0*/  IMAD.IADD R45, R0, 0x1, -R45 ;  /* 0x00000001002d7824 */ /* 0x000fca00078e0a2d */
[----:B------:R-:W-:Y:S02]  /*8cd0*/  LOP3.LUT P0, RZ, R45, 0x2, RZ, 0xc0, !PT ;  /* 0x000000022dff7812 */ /* 0x000fe4000780c0ff */
[----:B--2---:R-:W-:Y:S01]  /*8ce0*/  ISETP.GE.AND P6, PT, R54, R4, PT ;  /* 0x000000043600720c */ /* 0x004fe20003fc6270 */
[----:B0-----:R-:W-:-:S04]  /*8cf0*/  IMAD R3, R53, 0x2, R2 ;  /* 0x0000000235037824 */ /* 0x001fc800078e0202 */
        /* <DEDUP_REMOVED lines=9> */
[--C-:B------:R-:W-:Y:S01]  /*8d90*/  HADD2.F32 R45, -RZ, R50.reuse.H1_H1 ;  /* 0x30000032ff2d7230 */ /* 0x100fe20000004100 */
[----:B------:R-:W-:Y:S01]  /*8da0*/  SHF.R.U32.HI R51, RZ, 0x10, R35 ;  /* 0x00000010ff337819 */ /* 0x000fe20000011623 */
[----:B------:R-:W-:Y:S01]  /*8db0*/  HADD2.F32 R50, -RZ, R50.H0_H0 ;  /* 0x20000032ff327230 */ /* 0x000fe20000004100 */
        /* <DEDUP_REMOVED lines=9> */
[----:B------:R-:W-:Y:S01]  /*8e50*/  FMUL.FTZ R53, R37, R51 ;  /* 0x0000003325357220 */ /* 0x000fe20000410000 */
[--C-:B------:R-:W-:Y:S02]  /*8e60*/  HADD2.F32 R34, -RZ, R6.reuse.H0_H0 ;  /* 0x20000006ff227230 */ /* 0x100fe40000004100 */
[----:B------:R-:W-:Y:S01]  /*8e70*/  FMUL.FTZ R52, R4, R50 ;  /* 0x0000003204347220 */ /* 0x000fe20000410000 */
[----:B------:R-:W-:-:S02]  /*8e80*/  HADD2.F32 R35, -RZ, R6.H1_H1 ;  /* 0x30000006ff237230 */ /* 0x000fc40000004100 */
[C---:B------:R-:W-:Y:S01]  /*8e90*/  FFMA.FTZ R56, R36.reuse, R51, R54 ;  /* 0x0000003324387223 */ /* 0x040fe20000010036 */
[--C-:B------:R-:W-:Y:S02]  /*8ea0*/  HADD2.F32 R6, -RZ, R5.reuse.H0_H0 ;  /* 0x20000005ff067230 */ /* 0x100fe40000004100 */
[----:B------:R-:W-:Y:S01]  /*8eb0*/  FFMA.FTZ R53, R36, R49, -R53 ;  /* 0x0000003124357223 */ /* 0x000fe20000010835 */
[-C--:B------:R-:W-:Y:S01]  /*8ec0*/  FMUL.FTZ R54, R4, R45.reuse ;  /* 0x0000002d04367220 */ /* 0x080fe20000410000 */
[C---:B------:R-:W-:Y:S01]  /*8ed0*/  FFMA.FTZ R52, R7.reuse, R45, -R52 ;  /* 0x0000002d07347223 */ /* 0x040fe20000010834 */
[----:B------:R-:W-:Y:S02]  /*8ee0*/  HADD2.F32 R5, -RZ, R5.H1_H1 ;  /* 0x30000005ff057230 */ /* 0x000fe40000004100 */
[----:B------:R-:W-:Y:S02]  /*8ef0*/  HADD2.F32 R45, -RZ, R48.H1_H1 ;  /* 0x30000030ff2d7230 */ /* 0x000fe40000004100 */
[----:B------:R-:W-:Y:S01]  /*8f00*/  FFMA.FTZ R49, R7, R50, R54 ;  /* 0x0000003207317223 */ /* 0x000fe20000010036 */
[----:B------:R-:W-:-:S02]  /*8f10*/  HADD2.F32 R36, -RZ, R58.H1_H1 ;  /* 0x3000003aff247230 */ /* 0x000fc40000004100 */
[----:B------:R-:W-:Y:S02]  /*8f20*/  HADD2.F32 R37, -RZ, R55.H0_H0 ;  /* 0x20000037ff257230 */ /* 0x000fe40000004100 */
[C---:B------:R-:W-:Y:S01]  /*8f30*/  FMUL.FTZ R51, R35.reuse, R45 ;  /* 0x0000002d23337220 */ /* 0x040fe20000410000 */
[----:B------:R-:W-:Y:S02]  /*8f40*/  HADD2.F32 R4, -RZ, R57.H0_H0 ;  /* 0x20000039ff047230 */ /* 0x000fe40000004100 */
[-C--:B------:R-:W-:Y:S01]  /*8f50*/  FMUL.FTZ R54, R35, R36.reuse ;  /* 0x0000002423367220 */ /* 0x080fe20000410000 */
        /* <DEDUP_REMOVED lines=11> */
.L_x_1485:
[----:B------:R-:W-:Y:S05]  /*9010*/  BSYNC B1 ;  /* 0x0000000000017941 */ /* 0x000fea0003800000 */
.L_x_1484:
[----:B------:R-:W-:Y:S01]  /*9020*/  BSSY B1, `(.L_x_1486) ;  /* 0x000002d000017945 */ /* 0x000fe20003800000 */
[----:B------:R-:W-:-:S03]  /*9030*/  @P0 VIADD R0, R3, 0xffffffe0 ;  /* 0xffffffe003000836 */ /* 0x000fc60000000000 */
[----:B------:R-:W-:Y:S05]  /*9040*/  @P1 BRA `(.L_x_1487) ;  /* 0x0000000000a81947 */ /* 0x000fea0003800000 */
[----:B0-----:R-:W0:Y:S01]  /*9050*/  LDS.128 R4, [R0+0xc400] ;  /* 0x00c4000000047984 */ /* 0x001e220000000c00 */
        /* <DEDUP_REMOVED lines=8> */
[----:B------:R-:W-:-:S02]  /*90e0*/  HADD2.F32 R48, -RZ, R48.H0_H0 ;  /* 0x20000030ff307230 */ /* 0x000fc40000004100 */
        /* <DEDUP_REMOVED lines=15> */
[----:B------:R-:W-:-:S02]  /*91e0*/  HADD2.F32 R32, -RZ, R59.H1_H1 ;  /* 0x3000003bff207230 */ /* 0x000fc40000004100 */
[----:B------:R-:W-:Y:S01]  /*91f0*/  FFMA.FTZ R35, R7, R36, R52 ;  /* 0x0000002407237223 */ /* 0x000fe20000010034 */
[----:B------:R-:W-:Y:S02]  /*9200*/  HADD2.F32 R33, -RZ, R49.H0_H0 ;  /* 0x20000031ff217230 */ /* 0x000fe40000004100 */
[C---:B------:R-:W-:Y:S01]  /*9210*/  FMUL.FTZ R37, R31.reuse, R48 ;  /* 0x000000301f257220 */ /* 0x040fe20000410000 */
[----:B------:R-:W-:Y:S02]  /*9220*/  HADD2.F32 R4, -RZ, R51.H0_H0 ;  /* 0x20000033ff047230 */ /* 0x000fe40000004100 */
[-C--:B------:R-:W-:Y:S01]  /*9230*/  FMUL.FTZ R31, R31, R32.reuse ;  /* 0x000000201f1f7220 */ /* 0x080fe20000410000 */
[C---:B------:R-:W-:Y:S01]  /*9240*/  FMUL.FTZ R7, R5.reuse, R33 ;  /* 0x0000002105077220 */ /* 0x040fe20000410000 */
[C---:B------:R-:W-:Y:S01]  /*9250*/  FFMA.FTZ R37, R30.reuse, R32, -R37 ;  /* 0x000000201e257223 */ /* 0x040fe20000010825 */
[----:B------:R-:W-:Y:S01]  /*9260*/  FMUL.FTZ R34, R5, R4 ;  /* 0x0000000405227220 */ /* 0x000fe20000410000 */
        /* <DEDUP_REMOVED lines=8> */
.L_x_1487:
[----:B------:R-:W-:Y:S05]  /*92f0*/  BSYNC B1 ;  /* 0x0000000000017941 */ /* 0x000fea0003800000 */
.L_x_1486:
[----:B------:R-:W-:Y:S04]  /*9300*/  BSSY B1, `(.L_x_1488) ;  /* 0x000002c000017945 */ /* 0x000fe80003800000 */
[----:B------:R-:W-:Y:S05]  /*9310*/  @P2 BRA `(.L_x_1489) ;  /* 0x0000000000a82947 */ /* 0x000fea0003800000 */
[----:B01----:R-:W0:Y:S01]  /*9320*/  LDS.128 R4, [R3+0xf400] ;  /* 0x00f4000003047984 */ /* 0x003e220000000c00 */
[----:B------:R-:W-:Y:S01]  /*9330*/  SHF.R.U32.HI R32, RZ, 0x10, R27 ;  /* 0x00000010ff207819 */ /* 0x000fe2000001161b */
[--C-:B------:R-:W-:Y:S01]  /*9340*/  HADD2.F32 R30, -RZ, R47.reuse.H1_H1 ;  /* 0x3000002fff1e7230 */ /* 0x100fe20000004100 */
        /* <DEDUP_REMOVED lines=9> */
[CC--:B------:R-:W-:Y:S01]  /*93e0*/  FMUL.FTZ R33, R29.reuse, R32.reuse ;  /* 0x000000201d217220 */ /* 0x0c0fe20000410000 */
[----:B------:R-:W-:Y:S01]  /*93f0*/  FMUL.FTZ R29, R29, R31 ;  /* 0x0000001f1d1d7220 */ /* 0x000fe20000410000 */
[----:B------:R-:W-:Y:S02]  /*9400*/  HADD2.F32 R4, -RZ, R4.H1_H1 ;  /* 0x30000004ff047230 */ /* 0x000fe40000004100 */
[--C-:B------:R-:W-:Y:S02]  /*9410*/  HADD2.F32 R26, -RZ, R6.reuse.H0_H0 ;  /* 0x20000006ff1a7230 */ /* 0x100fe40000004100 */
[----:B------:R-:W-:Y:S01]  /*9420*/  FFMA.FTZ R36, R28, R32, R29 ;  /* 0x000000201c247223 */ /* 0x000fe2000001001d */
[----:B------:R-:W-:-:S02]  /*9430*/  HADD2.F32 R27, -RZ, R6.H1_H1 ;  /* 0x30000006ff1b7230 */ /* 0x000fc40000004100 */
[----:B------:R-:W-:Y:S01]  /*9440*/  FMUL.FTZ R34, R4, R47 ;  /* 0x0000002f04227220 */ /* 0x000fe20000410000 */
[--C-:B------:R-:W-:Y:S02]  /*9450*/  HADD2.F32 R29, -RZ, R46.reuse.H1_H1 ;  /* 0x3000002eff1d7230 */ /* 0x100fe40000004100 */
[----:B------:R-:W-:Y:S01]  /*9460*/  FFMA.FTZ R33, R28, R31, -R33 ;  /* 0x0000001f1c217223 */ /* 0x000fe20000010821 */
        /* <DEDUP_REMOVED lines=21> */
.L_x_1489:
[----:B------:R-:W-:Y:S05]  /*95c0*/  BSYNC B1 ;  /* 0x0000000000017941 */ /* 0x000fea0003800000 */
.L_x_1488:
[----:B------:R-:W-:Y:S04]  /*95d0*/  BSSY B1, `(.L_x_1490) ;  /* 0x000002c000017945 */ /* 0x000fe80003800000 */
[----:B------:R-:W-:Y:S05]  /*95e0*/  @P3 BRA `(.L_x_1491) ;  /* 0x0000000000a83947 */ /* 0x000fea0003800000 */
[----:B012---:R-:W0:Y:S01]  /*95f0*/  LDS.128 R4, [R0+0xf400] ;  /* 0x00f4000000047984 */ /* 0x007e220000000c00 */
[----:B------:R-:W-:Y:S01]  /*9600*/  SHF.R.U32.HI R27, RZ, 0x10, R25 ;  /* 0x00000010ff1b7819 */ /* 0x000fe20000011619 */
[----:B------:R-:W-:Y:S01]  /*9610*/  HADD2.F32 R26, -RZ, R43.H0_H0 ;  /* 0x2000002bff1a7230 */ /* 0x000fe20000004100 */
[----:B------:R-:W-:Y:S01]  /*9620*/  SHF.R.U32.HI R29, RZ, 0x10, R21 ;  /* 0x00000010ff1d7819 */ /* 0x000fe20000011615 */
[--C-:B------:R-:W-:Y:S01]  /*9630*/  HADD2.F32 R28, -RZ, R42.reuse.H0_H0 ;  /* 0x2000002aff1c7230 */ /* 0x100fe20000004100 */
        /* <DEDUP_REMOVED lines=24> */
[C---:B------:R-:W-:Y:S01]  /*97c0*/  FMUL.FTZ R27, R21.reuse, R42 ;  /* 0x0000002a151b7220 */ /* 0x040fe20000410000 */
[-C--:B------:R-:W-:Y:S01]  /*97d0*/  FMUL.FTZ R29, R21, R43.reuse ;  /* 0x0000002b151d7220 */ /* 0x080fe20000410000 */
        /* <DEDUP_REMOVED lines=11> */
.L_x_1491:
[----:B------:R-:W-:Y:S05]  /*9890*/  BSYNC B1 ;  /* 0x0000000000017941 */ /* 0x000fea0003800000 */
.L_x_1490:
[----:B------:R-:W-:Y:S04]  /*98a0*/  BSSY B1, `(.L_x_1492) ;  /* 0x000002c000017945 */ /* 0x000fe80003800000 */
[----:B------:R-:W-:Y:S05]  /*98b0*/  @P4 BRA `(.L_x_1493) ;  /* 0x0000000000a84947 */ /* 0x000fea0003800000 */
[----:B0123--:R-:W0:Y:S01]  /*98c0*/  LDS.128 R4, [R3+0x12400] ;  /* 0x0124000003047984 */ /* 0x00fe220000000c00 */
        /* <DEDUP_REMOVED lines=41> */
.L_x_1493:
[----:B------:R-:W-:Y:S05]  /*9b60*/  BSYNC B1 ;  /* 0x0000000000017941 */ /* 0x000fea0003800000 */
.L_x_1492:
[----:B------:R-:W-:Y:S05]  /*9b70*/  @P5 BRA `(.L_x_1483) ;  /* 0x00000020002c5947 */ /* 0x000fea0003800000 */
[----:B01234-:R-:W0:Y:S01]  /*9b80*/  LDS.128 R4, [R0+0x12400] ;  /* 0x0124000000047984 */ /* 0x01fe220000000c00 */
[----:B------:R-:W-:Y:S01]  /*9b90*/  SHF.R.U32.HI R14, RZ, 0x10, R9 ;  /* 0x00000010ff0e7819 */ /* 0x000fe20000011609 */
[--C-:B------:R-:W-:Y:S01]  /*9ba0*/  HADD2.F32 R13, -RZ, R38.reuse.H0_H0 ;  /* 0x20000026ff0d7230 */ /* 0x100fe20000004100 */
[--C-:B------:R-:W-:Y:S01]  /*9bb0*/  SHF.R.U32.HI R12, RZ, 0x10, R11.reuse ;  /* 0x00000010ff0c7819 */ /* 0x100fe2000001160b */
        /* <DEDUP_REMOVED lines=39> */
.L_x_1477:
        /* <DEDUP_REMOVED lines=34> */
.L_x_1800:
        /* <DEDUP_REMOVED lines=21> */
[----:B------:R-:W3:Y:S04]  /*a1a0*/  LDL R39, [R1+0x30] ;  /* 0x0000300001277983 */ /* 0x000ee80000100800 */
[----:B------:R-:W3:Y:S04]  /*a1b0*/  LDL.64 R20, [R1] ;  /* 0x0000000001147983 */ /* 0x000ee80000100a00 */
[----:B------:R-:W4:Y:S01]  /*a1c0*/  LDL R38, [R1+0x2c] ;  /* 0x00002c0001267983 */ /* 0x000f220000100800 */
[C---:B------:R-:W-:Y:S01]  /*a1d0*/  VIADD R3, R136.reuse, 0x10 ;  /* 0x0000001088037836 */ /* 0x040fe20000000000 */
[----:B------:R-:W-:Y:S01]  /*a1e0*/  ULDC UR4, c[0x0][0x3f4] ;  /* 0x0000fd0000047ab9 */ /* 0x000fe20000000800 */
[----:B------:R-:W-:-:S03]  /*a1f0*/  VIADD R4, R136, 0x20 ;  /* 0x0000002088047836 */ /* 0x000fc60000000000 */
[----:B------:R-:W-:Y:S02]  /*a200*/  ISETP.GE.AND P2, PT, R3, UR4, PT ;  /* 0x0000000403007c0c */ /* 0x000fe4000bf46270 */
[----:B------:R-:W-:Y:S02]  /*a210*/  ISETP.GE.AND P3, PT, R4, UR4, PT ;  /* 0x0000000404007c0c */ /* 0x000fe4000bf66270 */
[----:B------:R-:W-:Y:S02]  /*a220*/  ISETP.GE.AND P1, PT, R136, UR4, PT ;  /* 0x0000000488007c0c */ /* 0x000fe4000bf26270 */
[----:B------:R-:W-:Y:S02]  /*a230*/  CS2R R24, SRZ ;  /* 0x0000000000187805 */ /* 0x000fe4000001ff00 */
[----:B------:R-:W-:Y:S02]  /*a240*/  CS2R R26, SRZ ;  /* 0x00000000001a7805 */ /* 0x000fe4000001ff00 */
[----:B------:R-:W-:-:S02]  /*a250*/  CS2R R28, SRZ ;  /* 0x00000000001c7805 */ /* 0x000fc4000001ff00 */
[----:B------:R-:W-:Y:S02]  /*a260*/  CS2R R30, SRZ ;  /* 0x00000000001e7805 */ /* 0x000fe4000001ff00 */
[----:B------:R-:W-:Y:S02]  /*a270*/  CS2R R8, SRZ ;  /* 0x0000000000087805 */ /* 0x000fe4000001ff00 */
[----:B------:R-:W-:Y:S02]  /*a280*/  CS2R R10, SRZ ;  /* 0x00000000000a7805 */ /* 0x000fe4000001ff00 */
[----:B------:R-:W-:Y:S01]  /*a290*/  CS2R R32, SRZ ;  /* 0x0000000000207805 */ /* 0x000fe2000001ff00 */
[----:B-12---:R-:W-:Y:S01]  /*a2a0*/  @!P1 IMAD.WIDE R12, R136, 0x2, R36 ;  /* 0x00000002880c9825 */ /* 0x006fe200078e0224 */
[----:B------:R-:W-:Y:S02]  /*a2b0*/  CS2R R34, SRZ ;  /* 0x0000000000227805 */ /* 0x000fe4000001ff00 */
[----:B------:R-:W-:-:S02]  /*a2c0*/  CS2R R14, SRZ ;  /* 0x00000000000e7805 */ /* 0x000fc4000001ff00 */
[----:B------:R0:W5:Y:S02]  /*a2d0*/  @!P1 LD.E.128 R24, desc[UR38][R12.64] ;  /* 0x000000260c189980 */ /* 0x000164000c101d00 */
[----:B0-----:R-:W-:Y:S01]  /*a2e0*/  CS2R R12, SRZ ;  /* 0x00000000000c7805 */ /* 0x001fe2000001ff00 */
[C---:B---3--:R-:W-:Y:S02]  /*a2f0*/  IMAD.IADD R3, R20.reuse, 0x1, R39 ;  /* 0x0000000114037824 */ /* 0x048fe400078e0227 */
[----:B----4-:R-:W-:-:S03]  /*a300*/  IMAD.IADD R5, R20, 0x1, R38 ;  /* 0x0000000114057824 */ /* 0x010fc600078e0226 */
[----:B------:R-:W-:Y:S02]  /*a310*/  SHF.R.S32.HI R4, RZ, 0x1f, R3 ;  /* 0x0000001fff047819 */ /* 0x000fe40000011403 */
[----:B------:R-:W-:Y:S02]  /*a320*/  SHF.R.S32.HI R6, RZ, 0x1f, R5 ;  /* 0x0000001fff067819 */ /* 0x000fe40000011405 */
[----:B------:R-:W-:Y:S02]  /*a330*/  LEA.HI R3, R4, R3, RZ, 0x3 ;  /* 0x0000000304037211 */ /* 0x000fe400078f18ff */
[----:B------:R-:W-:Y:S02]  /*a340*/  LEA.HI R6, R6, R5, RZ, 0x3 ;  /* 0x0000000506067211 */ /* 0x000fe400078f18ff */
[----:B------:R-:W-:Y:S02]  /*a350*/  SHF.R.S32.HI R3, RZ, 0x3, R3 ;  /* 0x00000003ff037819 */ /* 0x000fe40000011403 */
[----:B------:R-:W-:-:S03]  /*a360*/  SHF.R.S32.HI R41, RZ, 0x3, R6 ;  /* 0x00000003ff297819 */ /* 0x000fc60000011406 */
[----:B------:R-:W-:Y:S02]  /*a370*/  @!P2 IMAD.SHL.U32 R39, R3, 0x8, RZ ;  /* 0x000000080327a824 */ /* 0x000fe400078e00ff */
[----:B------:R-:W-:Y:S02]  /*a380*/  @!P3 IMAD.SHL.U32 R41, R41, 0x8, RZ ;  /* 0x000000082929b824 */ /* 0x000fe400078e00ff */
[--C-:B------:R-:W-:Y:S01]  /*a390*/  @!P2 IMAD.WIDE R20, R39, 0x2, R36.reuse ;  /* 0x000000022714a825 */ /* 0x100fe200078e0224 */
[----:B------:R-:W-:Y:S02]  /*a3a0*/  CS2R R4, SRZ ;  /* 0x0000000000047805 */ /* 0x000fe4000001ff00 */
[----:B------:R-:W-:Y:S01]  /*a3b0*/  CS2R R6, SRZ ;  /* 0x0000000000067805 */ /* 0x000fe2000001ff00 */
        /* <DEDUP_REMOVED lines=9> */
.L_x_1496:
[----:B------:R-:W-:Y:S05]  /*a450*/  BSYNC B1 ;  /* 0x0000000000017941 */ /* 0x000fea0003800000 */
.L_x_1495:
        /* <DEDUP_REMOVED lines=10> */
[----:B--2---:R-:W-:Y:S01]  /*a500*/  IMAD.MOV.U32 R36, RZ, RZ, R9 ;  /* 0x000000ffff247224 */ /* 0x004fe200078e0009 */
[----:B------:R-:W-:Y:S01]  /*a510*/  PRMT R67, R21, 0x7610, R67 ;  /* 0x0000761015437816 */ /* 0x000fe20000000043 */
[----:B------:R-:W-:Y:S01]  /*a520*/  IMAD.MOV.U32 R21, RZ, RZ, R8 ;  /* 0x000000ffff157224 */ /* 0x000fe200078e0008 */
[----:B------:R-:W0:Y:S01]  /*a530*/  SYNCS.PHASECHK.TRANS64.TRYWAIT P1, [R2+URZ+0x2d800], R3 ;  /* 0x02d80003020075a7 */ /* 0x000e22000802017f */
        /* <DEDUP_REMOVED lines=13> */
[----:B-1----:R-:W-:Y:S01]  /*a610*/  IMAD.MOV.U32 R37, RZ, RZ, R25 ;  /* 0x000000ffff257224 */ /* 0x002fe200078e0019 */
        /* <DEDUP_REMOVED lines=19> */
.L_x_1801:
[----:B------:R-:W-:Y:S05]  /*a750*/  BSYNC B1 ;  /* 0x0000000000017941 */ /* 0x000fea0003800000 */
.L_x_1497:
[----:B------:R-:W-:Y:S01]  /*a760*/  PRMT R48, R0, 0x5410, R20 ;  /* 0x0000541000307816 */ /* 0x000fe20000000014 */
[----:B------:R-:W-:Y:S06]  /*a770*/  @P0 BRA `(.L_x_1483) ;  /* 0x00000014002c0947 */ /* 0x000fec0003800000 */
[----:B------:R1:W5:Y:S01]  /*a780*/  LDL R71, [R1+0xc] ;  /* 0x00000c0001477983 */ /* 0x0003620000100800 */
[----:B0-----:R-:W0:Y:S03]  /*a790*/  LDC R3, c[0x0][0x3f4] ;  /* 0x0000fd00ff037b82 */ /* 0x001e260000000800 */
        /* <DEDUP_REMOVED lines=11> */
[----:B-----5:R-:W-:Y:S02]  /*a850*/  LOP3.LUT R20, R71, 0x18, R136, 0xf8, !PT ;  /* 0x0000001847147812 */ /* 0x020fe400078ef888 */
[----:B------:R-:W-:Y:S02]  /*a860*/  LOP3.LUT R0, R0, 0xfffffffe, RZ, 0xc0, !PT ;  /* 0xfffffffe00007812 */ /* 0x000fe400078ec0ff */
[----:B------:R-:W-:Y:S02]  /*a870*/  LOP3.LUT R20, R20, R69, RZ, 0x3c, !PT ;  /* 0x0000004514147212 */ /* 0x000fe400078e3cff */
[--C-:B------:R-:W-:Y:S01]  /*a880*/  SHF.R.U64 R24, R24, 0x10, R25.reuse ;  /* 0x0000001018187819 */ /* 0x100fe20000001219 */
        /* <DEDUP_REMOVED lines=14> */
[----:B------:R-:W-:Y:S02]  /*a970*/  LOP3.LUT R20, R71, 0x18, R0, 0xf8, !PT ;  /* 0x0000001847147812 */ /* 0x000fe400078ef800 */
[----:B------:R-:W-:Y:S01]  /*a980*/  LEA R0, R36, UR40, 0x1 ;  /* 0x0000002824007c11 */ /* 0x000fe2000f8e08ff */
[----:B------:R-:W-:Y:S01]  /*a990*/  IMAD R40, R37, 0x1800, R70 ;  /* 0x0000180025287824 */ /* 0x000fe200078e0246 */
[----:B------:R-:W-:Y:S02]  /*a9a0*/  LOP3.LUT R41, R20, R69, RZ, 0x3c, !PT ;  /* 0x0000004514297212 */ /* 0x000fe400078e3cff */
[----:B------:R-:W-:Y:S01]  /*a9b0*/  SHF.R.U32.HI R26, RZ, 0x10, R27 ;  /* 0x00000010ff1a7819 */ /* 0x000fe2000001161b */
[----:B------:R-:W0:Y:S01]  /*a9c0*/  LDS.128 R36, [R0] ;  /* 0x0000000000247984 */ /* 0x000e220000000c00 */
[----:B------:R-:W-:Y:S01]  /*a9d0*/  SHF.R.U32.HI R53, RZ, 0x10, R7 ;  /* 0x00000010ff357819 */ /* 0x000fe20000011607 */
[----:B------:R-:W-:-:S02]  /*a9e0*/  IMAD.IADD R41, R40, 0x1, R41 ;  /* 0x0000000128297824 */ /* 0x000fc400078e0229 */
[----:B------:R-:W-:Y:S02]  /*a9f0*/  HADD2.F32 R26, -RZ, R26.H0_H0 ;  /* 0x2000001aff1a7230 */ /* 0x000fe40000004100 */
[----:B------:R-:W-:-:S05]  /*aa00*/  IMAD R20, R41, 0x2, R2 ;  /* 0x0000000229147824 */ /* 0x000fca00078e0202 */
[----:B---34-:R-:W1:Y:S01]  /*aa10*/  LDS.128 R40, [R20+0xc400] ;  /* 0x00c4000014287984 */ /* 0x018e620000000c00 */
[--C-:B0-----:R-:W-:Y:S02]  /*aa20*/  HADD2.F32 R27, -RZ, R37.reuse.H0_H0 ;  /* 0x20000025ff1b7230 */ /* 0x101fe40000004100 */
[----:B------:R-:W-:Y:S02]  /*aa30*/  HADD2.F32 R54, -RZ, R37.H1_H1 ;  /* 0x30000025ff367230 */ /* 0x000fe40000004100 */
[----:B------:R-:W-:Y:S02]  /*aa40*/  HADD2.F32 R37, -RZ, R55.H0_H0 ;  /* 0x20000037ff257230 */ /* 0x000fe40000004100 */
[----:B------:R-:W-:Y:S02]  /*aa50*/  HADD2.F32 R57, -RZ, R36.H0_H0 ;  /* 0x20000024ff397230 */ /* 0x000fe40000004100 */
[----:B------:R-:W-:Y:S02]  /*aa60*/  HADD2.F32 R45, -RZ, R38.H0_H0 ;  /* 0x20000026ff2d7230 */ /* 0x000fe40000004100 */
[----:B------:R-:W-:-:S02]  /*aa70*/  HADD2.F32 R7, -RZ, R39.H0_H0 ;  /* 0x20000027ff077230 */ /* 0x000fc40000004100 */
[--C-:B-1----:R-:W-:Y:S02]  /*aa80*/  HADD2.F32 R6, -RZ, R41.reuse.H0_H0 ;  /* 0x20000029ff067230 */ /* 0x102fe40000004100 */
[----:B------:R-:W-:Y:S02]  /*aa90*/  HADD2.F32 R59, -RZ, R41.H1_H1 ;  /* 0x30000029ff3b7230 */ /* 0x000fe40000004100 */
[--C-:B------:R-:W-:Y:S02]  /*aaa0*/  HADD2.F32 R56, -RZ, R43.reuse.H0_H0 ;  /* 0x2000002bff387230 */ /* 0x100fe40000004100 */
[C---:B------:R-:W-:Y:S01]  /*aab0*/  FMUL.FTZ R62, R6.reuse, R61 ;  /* 0x0000003d063e7220 */ /* 0x040fe20000410000 */
[----:B------:R-:W-:Y:S02]  /*aac0*/  HADD2.F32 R55, -RZ, R43.H1_H1 ;  /* 0x3000002bff377230 */ /* 0x000fe40000004100 */
[----:B------:R-:W-:Y:S01]  /*aad0*/  FMUL.FTZ R66, R6, R37 ;  /* 0x0000002506427220 */ /* 0x000fe20000410000 */
[----:B------:R-:W-:-:S02]  /*aae0*/  HADD2.F32 R43, -RZ, R64.H0_H0 ;  /* 0x20000040ff2b7230 */ /* 0x000fc40000004100 */
[----:B------:R-:W-:Y:S01]  /*aaf0*/  FFMA.FTZ R6, R27, R37, -R62 ;  /* 0x000000251b067223 */ /* 0x000fe2000001083e */
[----:B------:R-:W-:Y:S02]  /*ab00*/  HADD2.F32 R41, -RZ, R40.H0_H0 ;  /* 0x20000028ff297230 */ /* 0x000fe40000004100 */
[----:B------:R-:W-:Y:S01]  /*ab10*/  FMUL.FTZ R65, R59, R63 ;  /* 0x0000003f3b417220 */ /* 0x000fe20000410000 */
[----:B------:R-:W-:Y:S02]  /*ab20*/  HADD2.F32 R64, -RZ, R58.H1_H1 ;  /* 0x3000003aff407230 */ /* 0x000fe40000004100 */
[----:B------:R-:W-:Y:S01]  /*ab30*/  FFMA.FTZ R37, R27, R61, R66 ;  /* 0x0000003d1b257223 */ /* 0x000fe20000010042 */
[----:B------:R-:W-:Y:S02]  /*ab40*/  HADD2.F32 R62, -RZ, R67.H1_H1 ;  /* 0x30000043ff3e7230 */ /* 0x000fe40000004100 */
[-C--:B------:R-:W-:Y:S01]  /*ab50*/  FMUL.FTZ R59, R59, R43.reuse ;  /* 0x0000002b3b3b7220 */ /* 0x080fe20000410000 */
[----:B------:R-:W-:Y:S01]  /*ab60*/  FFMA.FTZ R27, R54, R43, -R65 ;  /* 0x0000002b361b7223 */ /* 0x000fe20000010841 */
[----:B------:R-:W-:Y:S01]  /*ab70*/  FMUL.FTZ R66, R41, R64 ;  /* 0x0000004029427220 */ /* 0x000fe20000410000 */
[----:B------:R-:W-:-:S02]  /*ab80*/  HADD2.F32 R60, -RZ, R42.H0_H0 ;  /* 0x2000002aff3c7230 */ /* 0x000fc40000004100 */
[-C--:B------:R-:W-:Y:S01]  /*ab90*/  FMUL.FTZ R43, R41, R62.reuse ;  /* 0x0000003e292b7220 */ /* 0x080fe20000410000 */
[----:B------:R-:W-:Y:S01]  /*aba0*/  FFMA.FTZ R54, R54, R63, R59 ;  /* 0x0000003f36367223 */ /* 0x000fe2000001003b */
[----:B------:R-:W-:Y:S02]  /*abb0*/  HADD2.F32 R61, -RZ, R67.H0_H0 ;  /* 0x20000043ff3d7230 */ /* 0x000fe40000004100 */
[C---:B------:R-:W-:Y:S01]  /*abc0*/  FFMA.FTZ R41, R57.reuse, R62, -R66 ;  /* 0x0000003e39297223 */ /* 0x040fe20000010842 */
[--C-:B------:R-:W-:Y:S02]  /*abd0*/  HADD2.F32 R59, -RZ, R68.reuse.H0_H0 ;  /* 0x20000044ff3b7230 */ /* 0x100fe40000004100 */
[----:B------:R-:W-:Y:S01]  /*abe0*/  FFMA.FTZ R43, R57, R64, R43 ;  /* 0x00000040392b7223 */ /* 0x000fe2000001002b */
[----:B------:R-:W-:Y:S02]  /*abf0*/  HADD2.F32 R57, -RZ, R68.H1_H1 ;  /* 0x30000044ff397230 */ /* 0x000fe40000004100 */
[----:B------:R-:W-:Y:S01]  /*ac00*/  FMUL.FTZ R62, R60, R61 ;  /* 0x0000003d3c3e7220 */ /* 0x000fe20000410000 */
[----:B------:R-:W-:-:S02]  /*ac10*/  HADD2.F32 R58, -RZ, R58.H0_H0 ;  /* 0x2000003aff3a7230 */ /* 0x000fc40000004100 */
[----:B------:R-:W-:Y:S01]  /*ac20*/  FMUL.FTZ R64, R60, R59 ;  /* 0x0000003b3c407220 */ /* 0x000fe20000410000 */
[----:B------:R-:W-:Y:S02]  /*ac30*/  HADD2.F32 R60, -RZ, R53.H0_H0 ;  /* 0x20000035ff3c7230 */ /* 0x000fe40000004100 */
[C---:B------:R-:W-:Y:S01]  /*ac40*/  FMUL.FTZ R53, R56.reuse, R57 ;  /* 0x0000003938357220 */ /* 0x040fe20000410000 */
[----:B------:R-:W-:Y:S02]  /*ac50*/  HADD2.F32 R39, -RZ, R39.H1_H1 ;  /* 0x30000027ff277230 */ /* 0x000fe40000004100 */
[----:B------:R-:W-:Y:S01]  /*ac60*/  FMUL.FTZ R66, R56, R58 ;  /* 0x0000003a38427220 */ /* 0x000fe20000410000 */
[C---:B------:R-:W-:Y:S01]  /*ac70*/  FFMA.FTZ R62, R45.reuse, R59, -R62 ;  /* 0x0000003b2d3e7223 */ /* 0x040fe2000001083e */
[----:B------:R-:W-:Y:S01]  /*ac80*/  FFMA.FTZ R64, R45, R61, R64 ;  /* 0x0000003d2d407223 */ /* 0x000fe20000010040 */
[----:B------:R-:W-:Y:S02]  /*ac90*/  HADD2.F32 R40, -RZ, R40.H1_H1 ;  /* 0x30000028ff287230 */ /* 0x000fe40000004100 */
[----:B------:R-:W-:Y:S01]  /*aca0*/  FMUL.FTZ R56, R55, R60 ;  /* 0x0000003c37387220 */ /* 0x000fe20000410000 */
[----:B------:R-:W-:-:S02]  /*acb0*/  HADD2.F32 R42, -RZ, R42.H1_H1 ;  /* 0x3000002aff2a7230 */ /* 0x000fc40000004100 */
[C---:B------:R-:W-:Y:S01]  /*acc0*/  FFMA.FTZ R66, R7.reuse, R57, -R66 ;  /* 0x0000003907427223 */ /* 0x040fe20000010842 */
[----:B------:R-:W-:Y:S01]  /*acd0*/  FFMA.FTZ R58, R7, R58, R53 ;  /* 0x0000003a073a7223 */ /* 0x000fe20000010035 */
[-C--:B------:R-:W-:Y:S01]  /*ace0*/  FMUL.FTZ R68, R55, R26.reuse ;  /* 0x0000001a37447220 */ /* 0x080fe20000410000 */
[----:B------:R-:W-:Y:S02]  /*acf0*/  HADD2.F32 R45, -RZ, R5.H0_H0 ;  /* 0x20000005ff2d7230 */ /* 0x000fe40000004100 */
[C---:B------:R-:W-:Y:S01]  /*ad00*/  FFMA.FTZ R55, R39.reuse, R26, -R56 ;  /* 0x0000001a27377223 */ /* 0x040fe20000010838 */
[----:B------:R-:W-:Y:S02]  /*ad10*/  HADD2.F32 R7, -RZ, R24.H0_H0 ;  /* 0x20000018ff077230 */ /* 0x000fe40000004100 */
[----:B------:R-:W-:Y:S01]  /*ad20*/  FFMA.FTZ R57, R39, R60, R68 ;  /* 0x0000003c27397223 */ /* 0x000fe20000010044 */
[----:B------:R-:W-:Y:S02]  /*ad30*/  HADD2.F32 R5, -RZ, R4.H0_H0 ;  /* 0x20000004ff057230 */ /* 0x000fe40000004100 */
[----:B------:R-:W-:Y:S01]  /*ad40*/  FMUL.FTZ R39, R40, R25 ;  /* 0x0000001928277220 */ /* 0x000fe20000410000 */
[----:B------:R-:W-:-:S02]  /*ad50*/  HADD2.F32 R36, -RZ, R36.H1_H1 ;  /* 0x30000024ff247230 */ /* 0x000fc40000004100 */
[----:B------:R-:W-:Y:S01]  /*ad60*/  FMUL.FTZ R53, R42, R45 ;  /* 0x0000002d2a357220 */ /* 0x000fe20000410000 */
[----:B------:R-:W-:Y:S02]  /*ad70*/  HADD2.F32 R38, -RZ, R38.H1_H1 ;  /* 0x30000026ff267230 */ /* 0x000fe40000004100 */
[----:B------:R-:W-:Y:S01]  /*ad80*/  FMUL.FTZ R40, R40, R7 ;  /* 0x0000000728287220 */ /* 0x000fe20000410000 */
[----:B------:R-:W-:Y:S01]  /*ad90*/  FMUL.FTZ R42, R42, R5 ;  /* 0x000000052a2a7220 */ /* 0x000fe20000410000 */
[----:B------:R-:W-:Y:S01]  /*ada0*/  FFMA.FTZ R4, R36, R7, -R39 ;  /* 0x0000000724047223 */ /* 0x000fe20000010827 */
[----:B------:R-:W-:Y:S01]  /*adb0*/  F2FP.F16.F32.PACK_AB R7, R55, R66 ;  /* 0x000000423707723e */ /* 0x000fe200000000ff */
[----:B------:R-:W-:Y:S01]  /*adc0*/  FFMA.FTZ R53, R38, R5, -R53 ;  /* 0x0000000526357223 */ /* 0x000fe20000010835 */
[----:B------:R-:W-:Y:S01]  /*add0*/  FFMA.FTZ R24, R36, R25, R40 ;  /* 0x0000001924187223 */ /* 0x000fe20000010028 */
[----:B------:R-:W-:Y:S01]  /*ade0*/  FFMA.FTZ R45, R38, R45, R42 ;  /* 0x0000002d262d7223 */ /* 0x000fe2000001002a */
[----:B------:R-:W-:-:S02]  /*adf0*/  F2FP.F16.F32.PACK_AB R5, R27, R6 ;  /* 0x000000061b05723e */ /* 0x000fc400000000ff */
[----:B------:R-:W-:Y:S02]  /*ae00*/  F2FP.F16.F32.PACK_AB R4, R4, R41 ;  /* 0x000000290404723e */ /* 0x000fe400000000ff */
[----:B------:R-:W-:Y:S02]  /*ae10*/  F2FP.F16.F32.PACK_AB R6, R53, R62 ;  /* 0x0000003e3506723e */ /* 0x000fe400000000ff */
[----:B------:R-:W-:Y:S02]  /*ae20*/  F2FP.F16.F32.PACK_AB R27, R57, R58 ;  /* 0x0000003a391b723e */ /* 0x000fe400000000ff */
[----:B------:R-:W-:Y:S01]  /*ae30*/  F2FP.F16.F32.PACK_AB R25, R54, R37 ;  /* 0x000000253619723e */ /* 0x000fe200000000ff */
[----:B------:R0:W-:Y:S01]  /*ae40*/  STS.128 [R0], R4 ;  /* 0x0000000400007388 */ /* 0x0001e20000000c00 */
[----:B------:R-:W-:Y:S02]  /*ae50*/  F2FP.F16.F32.PACK_AB R24, R24, R43 ;  /* 0x0000002b1818723e */ /* 0x000fe400000000ff */
[----:B------:R-:W-:-:S05]  /*ae60*/  F2FP.F16.F32.PACK_AB R26, R45, R64 ;  /* 0x000000402d1a723e */ /* 0x000fca00000000ff */
[----:B------:R0:W-:Y:S02]  /*ae70*/  STS.128 [R20+0xc400], R24 ;  /* 0x00c4001814007388 */ /* 0x0001e40000000c00 */
.L_x_1500:
[----:B------:R-:W-:Y:S05]  /*ae80*/  BSYNC B1 ;  /* 0x0000000000017941 */ /* 0x000fea0003800000 */
.L_x_1499:
[----:B------:R-:W-:Y:S04]  /*ae90*/  BSSY B1, `(.L_x_1501) ;  /* 0x000006d000017945 */ /* 0x000fe80003800000 */
[----:B------:R-:W-:Y:S05]  /*aea0*/  @P1 BRA `(.L_x_1502) ;  /* 0x0000000400ac1947 */ /* 0x000fea0003800000 */
[----:B0-----:R-:W2:Y:S04]  /*aeb0*/  LDL R0, [R1+0x30] ;  /* 0x0000300001007983 */ /* 0x001ea80000100800 */
[----:B------:R-:W2:Y:S01]  /*aec0*/  LDL.64 R4, [R1] ;  /* 0x0000000001047983 */ /* 0x000ea20000100a00 */
[--C-:B------:R-:W-:Y:S01]  /*aed0*/  SHF.R.U64 R28, R28, 0x10, R29.reuse ;  /* 0x000000101c1c7819 */ /* 0x100fe2000000121d */
[--C-:B------:R-:W-:Y:S01]  /*aee0*/  HADD2.F32 R40, -RZ, R52.reuse.H1_H1 ;  /* 0x30000034ff287230 */ /* 0x100fe20000004100 */
[----:B---3--:R-:W-:Y:S01]  /*aef0*/  SHF.R.U32.HI R43, RZ, 0x10, R29 ;  /* 0x00000010ff2b7819 */ /* 0x008fe2000001161d */
[----:B------:R-:W-:Y:S01]  /*af00*/  HADD2.F32 R52, -RZ, R52.H0_H0 ;  /* 0x20000034ff347230 */ /* 0x000fe20000004100 */
[----:B------:R-:W-:Y:S02]  /*af10*/  SHF.R.U64 R29, R8, 0x10, R9 ;  /* 0x00000010081d7819 */ /* 0x000fe40000001209 */
[----:B------:R-:W-:-:S02]  /*af20*/  SHF.R.U64 R8, R30, 0x10, R31 ;  /* 0x000000101e087819 */ /* 0x000fc4000000121f */
[----:B------:R-:W-:Y:S01]  /*af30*/  SHF.R.U32.HI R55, RZ, 0x10, R31 ;  /* 0x00000010ff377819 */ /* 0x000fe2000001161f */
[----:B------:R-:W-:Y:S01]  /*af40*/  HADD2.F32 R29, -RZ, R29.H0_H0 ;  /* 0x2000001dff1d7230 */ /* 0x000fe20000004100 */
[----:B------:R-:W-:Y:S02]  /*af50*/  SHF.R.U32.HI R41, RZ, 0x10, R9 ;  /* 0x00000010ff297819 */ /* 0x000fe40000011609 */
[--C-:B------:R-:W-:Y:S02]  /*af60*/  SHF.R.U64 R9, R10, 0x10, R11.reuse ;  /* 0x000000100a097819 */ /* 0x100fe4000000120b */
[----:B------:R-:W-:Y:S01]  /*af70*/  SHF.R.U32.HI R53, RZ, 0x10, R11 ;  /* 0x00000010ff357819 */ /* 0x000fe2000001160b */
[----:B------:R-:W-:Y:S02]  /*af80*/  HADD2.F32 R41, -RZ, R41.H0_H0 ;  /* 0x20000029ff297230 */ /* 0x000fe40000004100 */
        /* <DEDUP_REMOVED lines=15> */
[----:B------:R-:W-:-:S02]  /*b080*/  LOP3.LUT R4, R71, 0x18, R0, 0xf8, !PT ;  /* 0x0000001847047812 */ /* 0x000fc400078ef800 */
[----:B------:R-:W-:Y:S01]  /*b090*/  LEA R0, R6, UR40, 0x1 ;  /* 0x0000002806007c11 */ /* 0x000fe2000f8e08ff */
[----:B------:R-:W-:Y:S01]  /*b0a0*/  IMAD R20, R5, 0x1800, R70 ;  /* 0x0000180005147824 */ /* 0x000fe200078e0246 */
[----:B------:R-:W-:-:S03]  /*b0b0*/  LOP3.LUT R25, R4, R69, RZ, 0x3c, !PT ;  /* 0x0000004504197212 */ /* 0x000fc600078e3cff */
[----:B------:R-:W0:Y:S02]  /*b0c0*/  LDS.128 R4, [R0] ;  /* 0x0000000000047984 */ /* 0x000e240000000c00 */
        /* <DEDUP_REMOVED lines=11> */
[--C-:B------:R-:W-:Y:S02]  /*b180*/  HADD2.F32 R38, -RZ, R27.reuse.H0_H0 ;  /* 0x2000001bff267230 */ /* 0x100fe40000004100 */
[C---:B----4-:R-:W-:Y:S01]  /*b190*/  FMUL.FTZ R42, R7.reuse, R52 ;  /* 0x00000034072a7220 */ /* 0x050fe20000410000 */
[-C--:B------:R-:W-:Y:S01]  /*b1a0*/  FMUL.FTZ R54, R7, R40.reuse ;  /* 0x0000002807367220 */ /* 0x080fe20000410000 */
[----:B------:R-:W-:Y:S02]  /*b1b0*/  HADD2.F32 R39, -RZ, R27.H1_H1 ;  /* 0x3000001bff277230 */ /* 0x000fe40000004100 */
[----:B------:R-:W-:Y:S01]  /*b1c0*/  FFMA.FTZ R7, R11, R40, -R42 ;  /* 0x000000280b077223 */ /* 0x000fe2000001082a */
[----:B------:R-:W-:-:S02]  /*b1d0*/  HADD2.F32 R40, -RZ, R43.H0_H0 ;  /* 0x2000002bff287230 */ /* 0x000fc40000004100 */
[----:B------:R-:W-:Y:S01]  /*b1e0*/  FMUL.FTZ R43, R37, R41 ;  /* 0x00000029252b7220 */ /* 0x000fe20000410000 */
[----:B------:R-:W-:Y:S02]  /*b1f0*/  HADD2.F32 R42, -RZ, R50.H0_H0 ;  /* 0x20000032ff2a7230 */ /* 0x000fe40000004100 */
[----:B------:R-:W-:Y:S01]  /*b200*/  FFMA.FTZ R54, R11, R52, R54 ;  /* 0x000000340b367223 */ /* 0x000fe20000010036 */
[----:B------:R-:W-:Y:S02]  /*b210*/  HADD2.F32 R11, -RZ, R51.H1_H1 ;  /* 0x30000033ff0b7230 */ /* 0x000fe40000004100 */
[-C--:B------:R-:W-:Y:S01]  /*b220*/  FMUL.FTZ R45, R37, R40.reuse ;  /* 0x00000028252d7220 */ /* 0x080fe20000410000 */
[----:B------:R-:W-:Y:S01]  /*b230*/  FFMA.FTZ R52, R30, R40, -R43 ;  /* 0x000000281e347223 */ /* 0x000fe2000001082b */
[C---:B------:R-:W-:Y:S01]  /*b240*/  FMUL.FTZ R40, R38.reuse, R42 ;  /* 0x0000002a26287220 */ /* 0x040fe20000410000 */
[----:B------:R-:W-:Y:S02]  /*b250*/  HADD2.F32 R37, -RZ, R53.H0_H0 ;  /* 0x20000035ff257230 */ /* 0x000fe40000004100 */
[----:B------:R-:W-:Y:S01]  /*b260*/  FMUL.FTZ R43, R38, R11 ;  /* 0x0000000b262b7220 */ /* 0x000fe20000410000 */
[----:B------:R-:W-:Y:S01]  /*b270*/  FFMA.FTZ R45, R30, R41, R45 ;  /* 0x000000291e2d7223 */ /* 0x000fe2000001002d */
[----:B------:R-:W-:Y:S01]  /*b280*/  FFMA.FTZ R41, R31, R11, -R40 ;  /* 0x0000000b1f297223 */ /* 0x000fe20000010828 */
[----:B------:R-:W-:-:S02]  /*b290*/  HADD2.F32 R11, -RZ, R55.H0_H0 ;  /* 0x20000037ff0b7230 */ /* 0x000fc40000004100 */
[----:B------:R-:W-:Y:S01]  /*b2a0*/  FFMA.FTZ R43, R31, R42, R43 ;  /* 0x0000002a1f2b7223 */ /* 0x000fe2000001002b */
[----:B------:R-:W-:Y:S02]  /*b2b0*/  HADD2.F32 R25, -RZ, R24.H0_H0 ;  /* 0x20000018ff197230 */ /* 0x000fe40000004100 */
[C---:B------:R-:W-:Y:S01]  /*b2c0*/  FMUL.FTZ R53, R39.reuse, R37 ;  /* 0x0000002527357220 */ /* 0x040fe20000410000 */
[----:B------:R-:W-:Y:S02]  /*b2d0*/  HADD2.F32 R50, -RZ, R50.H1_H1 ;  /* 0x30000032ff327230 */ /* 0x000fe40000004100 */
[-C--:B------:R-:W-:Y:S01]  /*b2e0*/  FMUL.FTZ R39, R39, R11.reuse ;  /* 0x0000000b27277220 */ /* 0x080fe20000410000 */
[----:B------:R-:W-:Y:S02]  /*b2f0*/  HADD2.F32 R31, -RZ, R49.H0_H0 ;  /* 0x20000031ff1f7230 */ /* 0x000fe40000004100 */
[----:B------:R-:W-:Y:S01]  /*b300*/  FFMA.FTZ R42, R36, R11, -R53 ;  /* 0x0000000b242a7223 */ /* 0x000fe20000010835 */
[----:B------:R-:W-:-:S02]  /*b310*/  HADD2.F32 R27, -RZ, R26.H0_H0 ;  /* 0x2000001aff1b7230 */ /* 0x000fc40000004100 */
[CC--:B------:R-:W-:Y:S01]  /*b320*/  FMUL.FTZ R40, R25.reuse, R50.reuse ;  /* 0x0000003219287220 */ /* 0x0c0fe20000410000 */
[----:B------:R-:W-:Y:S02]  /*b330*/  HADD2.F32 R38, -RZ, R49.H1_H1 ;  /* 0x30000031ff267230 */ /* 0x000fe40000004100 */
[----:B------:R-:W-:Y:S01]  /*b340*/  FMUL.FTZ R11, R25, R31 ;  /* 0x0000001f190b7220 */ /* 0x000fe20000410000 */
[----:B------:R-:W-:Y:S02]  /*b350*/  HADD2.F32 R30, -RZ, R51.H0_H0 ;  /* 0x20000033ff1e7230 */ /* 0x000fe40000004100 */
[----:B------:R-:W-:Y:S01]  /*b360*/  FFMA.FTZ R56, R36, R37, R39 ;  /* 0x0000002524387223 */ /* 0x000fe20000010027 */
[C---:B------:R-:W-:Y:S01]  /*b370*/  FFMA.FTZ R40, R10.reuse, R31, R40 ;  /* 0x0000001f0a287223 */ /* 0x040fe20000010028 */
[----:B------:R-:W-:Y:S01]  /*b380*/  FFMA.FTZ R50, R10, R50, -R11 ;  /* 0x000000320a327223 */ /* 0x000fe2000001080b */
[----:B------:R-:W-:Y:S02]  /*b390*/  HADD2.F32 R24, -RZ, R24.H1_H1 ;  /* 0x30000018ff187230 */ /* 0x000fe40000004100 */
[----:B------:R-:W-:Y:S01]  /*b3a0*/  FMUL.FTZ R36, R27, R38 ;  /* 0x000000261b247220 */ /* 0x000fe20000410000 */
[----:B------:R-:W-:-:S02]  /*b3b0*/  HADD2.F32 R26, -RZ, R26.H1_H1 ;  /* 0x3000001aff1a7230 */ /* 0x000fc40000004100 */
        /* <DEDUP_REMOVED lines=26> */
.L_x_1502:
[----:B------:R-:W-:Y:S05]  /*b560*/  BSYNC B1 ;  /* 0x0000000000017941 */ /* 0x000fea0003800000 */
.L_x_1501:
[----:B------:R-:W-:Y:S05]  /*b570*/  @P2 BRA `(.L_x_1483) ;  /* 0x0000000400ac2947 */ /* 0x000fea0003800000 */
[----:B01----:R-:W2:Y:S04]  /*b580*/  LDL R0, [R1+0x2c] ;  /* 0x00002c0001007983 */ /* 0x003ea80000100800 */
[----:B------:R-:W2:Y:S01]  /*b590*/  LDL.64 R4, [R1] ;  /* 0x0000000001047983 */ /* 0x000ea20000100a00 */
[----:B------:R-:W-:Y:S01]  /*b5a0*/  SHF.R.U32.HI R28, RZ, 0x10, R13 ;  /* 0x00000010ff1c7819 */ /* 0x000fe2000001160d */
[----:B------:R-:W-:Y:S01]  /*b5b0*/  HADD2.F32 R27, -RZ, R47.H1_H1 ;  /* 0x3000002fff1b7230 */ /* 0x000fe20000004100 */
[----:B------:R-:W-:Y:S01]  /*b5c0*/  SHF.R.U32.HI R30, RZ, 0x10, R33 ;  /* 0x00000010ff1e7819 */ /* 0x000fe20000011621 */
[----:B------:R-:W-:Y:S01]  /*b5d0*/  HADD2.F32 R29, -RZ, R21.H1_H1 ;  /* 0x30000015ff1d7230 */ /* 0x000fe20000004100 */
[----:B------:R-:W-:Y:S01]  /*b5e0*/  SHF.R.U64 R36, R12, 0x10, R13 ;  /* 0x000000100c247819 */ /* 0x000fe2000000120d */
[----:B------:R-:W-:Y:S01]  /*b5f0*/  HADD2.F32 R28, -RZ, R28.H0_H0 ;  /* 0x2000001cff1c7230 */ /* 0x000fe20000004100 */
[----:B------:R-:W-:-:S02]  /*b600*/  SHF.R.U64 R38, R32, 0x10, R33 ;  /* 0x0000001020267819 */ /* 0x000fc40000001221 */
[----:B------:R-:W-:Y:S02]  /*b610*/  SHF.R.U32.HI R32, RZ, 0x10, R15 ;  /* 0x00000010ff207819 */ /* 0x000fe4000001160f */
[--C-:B------:R-:W-:Y:S02]  /*b620*/  SHF.R.U64 R37, R34, 0x10, R35.reuse ;  /* 0x0000001022257819 */ /* 0x100fe40000001223 */
[----:B------:R-:W-:Y:S02]  /*b630*/  SHF.R.U32.HI R34, RZ, 0x10, R35 ;  /* 0x00000010ff227819 */ /* 0x000fe40000011623 */
        /* <DEDUP_REMOVED lines=16> */
[----:B------:R-:W-:Y:S02]  /*b740*/  LOP3.LUT R3, R71, 0x18, R3, 0xf8, !PT ;  /* 0x0000001847037812 */ /* 0x000fe400078ef803 */
        /* <DEDUP_REMOVED lines=20> */
[C---:B------:R-:W-:Y:S01]  /*b890*/  FFMA.FTZ R31, R12.reuse, R27, -R31 ;  /* 0x0000001b0c1f7223 */ /* 0x040fe2000001081f */
[----:B------:R-:W-:Y:S01]  /*b8a0*/  FFMA.FTZ R33, R12, R29, R33 ;  /* 0x0000001d0c217223 */ /* 0x000fe20000010021 */
[----:B------:R-:W-:-:S02]  /*b8b0*/  HADD2.F32 R27, -RZ, R46.H1_H1 ;  /* 0x3000002eff1b7230 */ /* 0x000fc40000004100 */
[-C--:B------:R-:W-:Y:S01]  /*b8c0*/  FMUL.FTZ R24, R24, R20.reuse ;  /* 0x0000001418187220 */ /* 0x080fe20000410000 */
[----:B------:R-:W-:Y:S02]  /*b8d0*/  HADD2.F32 R12, -RZ, R48.H1_H1 ;  /* 0x30000030ff0c7230 */ /* 0x000fe40000004100 */
[----:B------:R-:W-:Y:S01]  /*b8e0*/  FFMA.FTZ R30, R13, R20, -R30 ;  /* 0x000000140d1e7223 */ /* 0x000fe2000001081e */
[----:B------:R-:W-:Y:S02]  /*b8f0*/  HADD2.F32 R20, -RZ, R32.H0_H0 ;  /* 0x20000020ff147230 */ /* 0x000fe40000004100 */
[C---:B------:R-:W-:Y:S01]  /*b900*/  FMUL.FTZ R29, R25.reuse, R27 ;  /* 0x0000001b191d7220 */ /* 0x040fe20000410000 */
[----:B------:R-:W-:Y:S02]  /*b910*/  HADD2.F32 R26, -RZ, R11.H1_H1 ;  /* 0x3000000bff1a7230 */ /* 0x000fe40000004100 */
[----:B------:R-:W-:Y:S01]  /*b920*/  FMUL.FTZ R32, R25, R12 ;  /* 0x0000000c19207220 */ /* 0x000fe20000410000 */
[----:B------:R-:W-:Y:S01]  /*b930*/  FFMA.FTZ R28, R13, R28, R24 ;  /* 0x0000001c0d1c7223 */ /* 0x000fe20000010018 */
[----:B------:R-:W-:-:S02]  /*b940*/  HADD2.F32 R13, -RZ, R34.H0_H0 ;  /* 0x20000022ff0d7230 */ /* 0x000fc40000004100 */
[C---:B------:R-:W-:Y:S01]  /*b950*/  FFMA.FTZ R29, R14.reuse, R12, -R29 ;  /* 0x0000000c0e1d7223 */ /* 0x040fe2000001081d */
[----:B------:R-:W-:Y:S01]  /*b960*/  FFMA.FTZ R32, R14, R27, R32 ;  /* 0x0000001b0e207223 */ /* 0x000fe20000010020 */
[----:B------:R-:W-:Y:S02]  /*b970*/  HADD2.F32 R9, -RZ, R8.H0_H0 ;  /* 0x20000008ff097230 */ /* 0x000fe40000004100 */
[C---:B------:R-:W-:Y:S01]  /*b980*/  FMUL.FTZ R24, R26.reuse, R20 ;  /* 0x000000141a187220 */ /* 0x040fe20000410000 */
[----:B------:R-:W-:Y:S02]  /*b990*/  HADD2.F32 R14, -RZ, R21.H0_H0 ;  /* 0x20000015ff0e7230 */ /* 0x000fe40000004100 */
[-C--:B------:R-:W-:Y:S01]  /*b9a0*/  FMUL.FTZ R34, R26, R13.reuse ;  /* 0x0000000d1a227220 */ /* 0x080fe20000410000 */
[----:B------:R-:W-:Y:S02]  /*b9b0*/  HADD2.F32 R12, -RZ, R47.H0_H0 ;  /* 0x2000002fff0c7230 */ /* 0x000fe40000004100 */
[----:B------:R-:W-:Y:S01]  /*b9c0*/  FFMA.FTZ R26, R15, R13, -R24 ;  /* 0x0000000d0f1a7223 */ /* 0x000fe20000010818 */
[----:B------:R-:W-:-:S02]  /*b9d0*/  HADD2.F32 R11, -RZ, R10.H0_H0 ;  /* 0x2000000aff0b7230 */ /* 0x000fc40000004100 */
[C---:B------:R-:W-:Y:S01]  /*b9e0*/  FMUL.FTZ R24, R9.reuse, R14 ;  /* 0x0000000e09187220 */ /* 0x040fe20000410000 */
[----:B------:R-:W-:Y:S02]  /*b9f0*/  HADD2.F32 R46, -RZ, R46.H0_H0 ;  /* 0x2000002eff2e7230 */ /* 0x000fe40000004100 */
[----:B------:R-:W-:Y:S01]  /*ba00*/  FMUL.FTZ R9, R9, R12 ;  /* 0x0000000c09097220 */ /* 0x000fe20000410000 */
[----:B------:R-:W-:Y:S02]  /*ba10*/  HADD2.F32 R48, -RZ, R48.H0_H0 ;  /* 0x20000030ff307230 */ /* 0x000fe40000004100 */
[----:B------:R-:W-:Y:S01]  /*ba20*/  FFMA.FTZ R27, R15, R20, R34 ;  /* 0x000000140f1b7223 */ /* 0x000fe20000010022 */
[----:B------:R-:W-:Y:S01]  /*ba30*/  FFMA.FTZ R24, R5, R12, -R24 ;  /* 0x0000000c05187223 */ /* 0x000fe20000010818 */
[C---:B------:R-:W-:Y:S01]  /*ba40*/  FMUL.FTZ R20, R11.reuse, R46 ;  /* 0x0000002e0b147220 */ /* 0x040fe20000410000 */
[----:B------:R-:W-:Y:S02]  /*ba50*/  HADD2.F32 R8, -RZ, R8.H1_H1 ;  /* 0x30000008ff087230 */ /* 0x000fe40000004100 */
[----:B------:R-:W-:Y:S01]  /*ba60*/  FMUL.FTZ R12, R11, R48 ;  /* 0x000000300b0c7220 */ /* 0x000fe20000410000 */
[----:B------:R-:W-:-:S02]  /*ba70*/  HADD2.F32 R10, -RZ, R10.H1_H1 ;  /* 0x3000000aff0a7230 */ /* 0x000fc40000004100 */
        /* <DEDUP_REMOVED lines=27> */
.L_x_1483:
[----:B------:R-:W-:Y:S05]  /*bc30*/  BSYNC B0 ;  /* 0x0000000000007941 */ /* 0x000fea0003800000 */
.L_x_1476:
        /* <DEDUP_REMOVED lines=8> */
.L_x_1474:
[----:B0--3--:R-:W-:-:S05]  /*bcc0*/  IMAD.U32 R0, RZ, RZ, UR37 ;  /* 0x00000025ff007e24 */ /* 0x009fca000f8e00ff */
[----:B------:R-:W-:-:S13]  /*bcd0*/  ISETP.NE.AND P0, PT, R0, 0x3, PT ;  /* 0x000000030000780c */ /* 0x000fda0003f05270 */
[----:B------:R-:W-:Y:S05]  /*bce0*/  @!P0 BRA `(.L_x_1503) ;  /* 0x0000000000048947 */ /* 0x000fea0003800000 */
[----:B------:R-:W-:Y:S01]  /*bcf0*/  BPT.TRAP 0x1 ;  /* 0x000000040000795c */ /* 0x000fe20000300000 */
.L_x_1503:
[----:B------:R-:W-:Y:S01]  /*bd00*/  IMAD R0, R16, 0x8, R2 ;  /* 0x0000000810007824 */ /* 0x000fe200078e0202 */
[----:B-12-4-:R-:W-:-:S04]  /*bd10*/  SHF.L.U32 R3, R18, 0x1f, RZ ;  /* 0x0000001f12037819 */ /* 0x016fc800000006ff */
[----:B------:R0:W1:Y:S01]  /*bd20*/  SYNCS.PHASECHK.TRANS64.TRYWAIT P2, [R0+URZ+0x2d830], R3 ;  /* 0x02d83003000075a7 */ /* 0x000062000804017f */
[----:B------:R-:W-:Y:S05]  /*bd30*/  @!P0 BRA `(.L_x_1504) ;  /* 0x0000000000048947 */ /* 0x000fea0003800000 */
[----:B------:R-:W-:Y:S01]  /*bd40*/  BPT.TRAP 0x1 ;  /* 0x000000040000795c */ /* 0x000fe20000300000 */
.L_x_1504:
[----:B------:R-:W2:Y:S02]  /*bd50*/  S2R R4, SR_TID.X ;  /* 0x0000000000047919 */ /* 0x000ea40000002100 */
[----:B--2---:R-:W-:-:S04]  /*bd60*/  LOP3.LUT R4, R4, 0x7f, RZ, 0xc0, !PT ;  /* 0x0000007f04047812 */ /* 0x004fc800078ec0ff */
[----:B------:R-:W-:Y:S01]  /*bd70*/  ISETP.NE.AND P1, PT, R4, RZ, PT ;  /* 0x000000ff0400720c */ /* 0x000fe20003f25270 */
[----:B-1----:R-:W-:-:S12]  /*bd80*/  @P2 BRA `(.L_x_1505) ;  /* 0x0000000000082947 */ /* 0x002fd80003800000 */
[----:B------:R-:W1:Y:S02]  /*bd90*/  SYNCS.PHASECHK.TRANS64.TRYWAIT P2, [R0+URZ+0x2d830], R3 ;  /* 0x02d83003000075a7 */ /* 0x000e64000804017f */
[----:B-1----:R-:W-:Y:S05]  /*bda0*/  @!P2 BRA `(.L_x_1506) ;  /* 0x000001900068a947 */ /* 0x002fea0003800000 */
.L_x_1505:
[----:B------:R-:W-:Y:S05]  /*bdb0*/  WARPSYNC.ALL ;  /* 0x0000000000007948 */ /* 0x000fea0003800000 */
[----:B01----:R-:W-:Y:S01]  /*bdc0*/  VIADD R3, R2, 0x15400 ;  /* 0x0001540002037836 */ /* 0x003fe20000000000 */
[----:B------:R-:W-:-:S04]  /*bdd0*/  LOP3.LUT R12, R44, 0x10000, RZ, 0xfc, !PT ;  /* 0x000100002c0c7812 */ /* 0x000fc800078efcff */
[----:B------:R-:W-:-:S04]  /*bde0*/  SHF.R.U32.HI R3, RZ, 0x4, R3 ;  /* 0x00000004ff037819 */ /* 0x000fc80000011603 */
[----:B------:R-:W-:-:S04]  /*bdf0*/  LOP3.LUT R3, R3, 0x3fff, RZ, 0xc0, !PT ;  /* 0x00003fff03037812 */ /* 0x000fc800078ec0ff */
[----:B------:R-:W-:Y:S01]  /*be00*/  LOP3.LUT R4, R3, 0x10000, RZ, 0xfc, !PT ;  /* 0x0001000003047812 */ /* 0x000fe200078efcff */
[----:B------:R-:W-:Y:S02]  /*be10*/  IMAD.MOV.U32 R13, RZ, RZ, -0x7fffffe0 ;  /* 0x80000020ff0d7424 */ /* 0x000fe400078e00ff */
[----:B------:R-:W-:Y:S01]  /*be20*/  IMAD.MOV.U32 R5, RZ, RZ, -0x7fffffe0 ;  /* 0x80000020ff057424 */ /* 0x000fe200078e00ff */
[C---:B------:R-:W-:Y:S01]  /*be30*/  R2UR UR4, R12.reuse ;  /* 0x000000000c0472ca */ /* 0x040fe200000e0000 */
[----:B------:R0:W-:Y:S01]  /*be40*/  STL [R1+0x8], R4 ;  /* 0x0000080401007387 */ /* 0x0001e20000100800 */
[----:B------:R-:W-:Y:S01]  /*be50*/  R2UR UR5, R13 ;  /* 0x000000000d0572ca */ /* 0x000fe200000e0000 */
[----:B-----5:R-:W-:Y:S01]  /*be60*/  WARPGROUP.ARRIVE ;  /* 0x00000000000079c5 */ /* 0x020fe20000000000 */
[----:B------:R-:W-:Y:S01]  /*be70*/  R2UR UR7, R5 ;  /* 0x00000000050772ca */ /* 0x000fe200000e0000 */
[----:B------:R-:W-:Y:S01]  /*be80*/  VIADD R152, R12, 0x2 ;  /* 0x000000020c987836 */ /* 0x000fe20000000000 */
[----:B------:R-:W2:Y:S01]  /*be90*/  LDL R8, [R1+0x44] ;  /* 0x0000440001087983 */ /* 0x000ea20000100800 */
[----:B------:R-:W-:Y:S01]  /*bea0*/  IMAD.MOV.U32 R153, RZ, RZ, -0x7fffffe0 ;  /* 0x80000020ff997424 */ /* 0x000fe200078e00ff */
[----:B------:R-:W1:Y:S01]  /*beb0*/  LDC R3, c[0x0][0x448] ;  /* 0x00011200ff037b82 */ /* 0x000e620000000800 */
[----:B------:R-:W-:Y:S01]  /*bec0*/  IMAD.MOV.U32 R7, RZ, RZ, -0x7fffffe0 ;  /* 0x80000020ff077424 */ /* 0x000fe200078e00ff */
[----:B------:R-:W2:Y:S01]  /*bed0*/  LDL R91, [R1+0x1c] ;  /* 0x00001c00015b7983 */ /* 0x000ea20000100800 */
[----:B0-----:R-:W-:-:S05]  /*bee0*/  IMAD R4, R16, 0x600, R4 ;  /* 0x0000060010047824 */ /* 0x001fca00078e0204 */
[----:B------:R-:W-:-:S13]  /*bef0*/  R2UR UR6, R4 ;  /* 0x00000000040672ca */ /* 0x000fda00000e0000 */
[----:B------:R-:W-:Y:S01]  /*bf00*/  HGMMA.64x128x16.F32 R24, gdesc[UR4], RZ, !UPT, gsb0 ;  /* 0x01e00000041879f0 */ /* 0x000fe2000c0008ff */
[----:B------:R-:W-:Y:S01]  /*bf10*/  VIADD R6, R4, 0x2 ;  /* 0x0000000204067836 */ /* 0x000fe20000000000 */
[----:B------:R-:W-:Y:S02]  /*bf20*/  R2UR UR4, R152 ;  /* 0x00000000980472ca */ /* 0x000fe400000e0000 */
[----:B------:R-:W-:Y:S02]  /*bf30*/  R2UR UR5, R153 ;  /* 0x00000000990572ca */ /* 0x000fe400000e0000 */
[----:B------:R-:W-:Y:S02]  /*bf40*/  R2UR UR6, R6 ;  /* 0x00000000060672ca */ /* 0x000fe400000e0000 */
[----:B------:R-:W-:Y:S01]  /*bf50*/  R2UR UR7, R7 ;  /* 0x00000000070772ca */ /* 0x000fe200000e0000 */
[----:B------:R-:W-:Y:S02]  /*bf60*/  VIADD R150, R12, 0x300 ;  /* 0x000003000c967836 */ /* 0x000fe40000000000 */
[----:B------:R-:W-:-:S02]  /*bf70*/  VIADD R6, R4, 0x200 ;  /* 0x0000020004067836 */ /* 0x000fc40000000000 */
[----:B------:R-:W-:Y:S02]  /*bf80*/  IMAD.MOV.U32 R151, RZ, RZ, -0x7fffffe0 ;  /* 0x80000020ff977424 */ /* 0x000fe400078e00ff */
[----:B------:R-:W-:Y:S01]  /*bf90*/  IMAD.MOV.U32 R7, RZ, RZ, -0x7fffffe0 ;  /* 0x80000020ff077424 */ /* 0x000fe200078e00ff */
[----:B------:R-:W-:Y:S02]  /*bfa0*/  WARPGROUP.DEPBAR.LE gsb0, 0x0 ;  /* 0x00008000000079c5 */ /* 0x000fe40000010000 */
[----:B------:R-:W-:-:S06]  /*bfb0*/  WARPGROUP.ARRIVE ;  /* 0x00000000000079c5 */ /* 0x000fcc0000000000 */
[----:B------:R-:W-:Y:S01]  /*bfc0*/  HGMMA.64x128x16.F32 R24, gdesc[UR4], R24, gsb0 ;  /* 0x01e00000041879f0 */ /* 0x000fe20008000818 */
        /* <DEDUP_REMOVED lines=36> */
[----:B------:R-:W-:Y:S02]  /*c210*/  R2UR UR7, R5 ;  /* 0x00000000050772ca */ /* 0x000fe400000e0000 */
[----:B-1----:R-:W-:-:S13]  /*c220*/  ISETP.NE.AND P2, PT, R3, 0x1, PT ;  /* 0x000000010300780c */ /* 0x002fda0003f45270 */
[----:B------:R-:W0:Y:S08]  /*c230*/  @P2 LDC R4, c[0x0][0x44c] ;  /* 0x00011300ff042b82 */ /* 0x000e300000000800 */
[----:B------:R-:W1:Y:S01]  /*c240*/  @P2 LDC R6, c[0x0][0x450] ;  /* 0x00011400ff062b82 */ /* 0x000e620000000800 */
[----:B--2---:R-:W-:Y:S01]  /*c250*/  IMAD.IADD R9, R8, 0x1, R91 ;  /* 0x0000000108097824 */ /* 0x004fe200078e025b */
[----:B------:R-:W-:-:S02]  /*c260*/  WARPGROUP.DEPBAR.LE gsb0, 0x0 ;  /* 0x00008000000079c5 */ /* 0x000fc40000010000 */
[----:B------:R-:W-:-:S06]  /*c270*/  WARPGROUP.ARRIVE ;  /* 0x00000000000079c5 */ /* 0x000fcc0000000000 */
[----:B------:R-:W-:Y:S01]  /*c280*/  HGMMA.64x128x16.F32 R24, gdesc[UR4], R24, gsb0 ;  /* 0x01e00000041879f0 */ /* 0x000fe20008000818 */
[----:B0-----:R-:W-:Y:S01]  /*c290*/  @P2 IMAD.HI.U32 R3, R9, R4, RZ ;  /* 0x0000000409032227 */ /* 0x001fe200078e00ff */
[----:B------:R-:W-:Y:S01]  /*c2a0*/  ULDC.64 UR4, c[0x0][0x9e0] ;  /* 0x0002780000047ab9 */ /* 0x000fe20000000a00 */
[----:B------:R-:W-:-:S03]  /*c2b0*/  ULDC UR6, c[0x0][0x9dc] ;  /* 0x0002770000067ab9 */ /* 0x000fc60000000800 */
[----:B-1----:R-:W-:Y:S01]  /*c2c0*/  @P2 SHF.R.U32.HI R9, RZ, R6, R3 ;  /* 0x00000006ff092219 */ /* 0x002fe20000011603 */
[----:B------:R-:W-:Y:S02]  /*c2d0*/  @!P1 VIADD R0, R0, 0x2d840 ;  /* 0x0002d84000009836 */ /* 0x000fe40000000000 */
[----:B------:R-:W-:Y:S02]  /*c2e0*/  IMAD.MOV.U32 R3, RZ, RZ, -0x80 ;  /* 0xffffff80ff037424 */ /* 0x000fe400078e00ff */
[----:B------:R-:W0:Y:S01]  /*c2f0*/  SHFL.IDX PT, R20, R9, RZ, 0x1c1f ;  /* 0x001c1fff09147589 */ /* 0x000e2200000e0000 */
[----:B------:R-:W-:Y:S01]  /*c300*/  UISETP.GE.AND UP0, UPT, UR5, 0x1, UPT ;  /* 0x000000010500788c */ /* 0x000fe2000bf06270 */
[----:B------:R-:W-:Y:S01]  /*c310*/  @!P1 PRMT R0, RZ, 0x654, R0 ;  /* 0x00000654ff009816 */ /* 0x000fe20000000000 */
[----:B------:R-:W-:Y:S02]  /*c320*/  IMAD R8, R88, R3, 0x80 ;  /* 0x0000008058087424 */ /* 0x000fe400078e0203 */
[----:B------:R-:W-:-:S02]  /*c330*/  IMAD.U32 R10, RZ, RZ, UR6 ;  /* 0x00000006ff0a7e24 */ /* 0x000fc4000f8e00ff */
[----:B------:R-:W-:-:S03]  /*c340*/  PLOP3.LUT P3, PT, PT, PT, UP0, 0x40, 0x0 ;  /* 0x000000000000781c */ /* 0x000fc60003f6e808 */
[----:B------:R-:W-:Y:S02]  /*c350*/  LOP3.LUT R7, RZ, R10, RZ, 0x33, !PT ;  /* 0x0000000aff077212 */ /* 0x000fe400078e33ff */
[--C-:B------:R-:W-:Y:S02]  /*c360*/  IADD3 R5, -R22, R139, R8.reuse ;  /* 0x0000008b16057210 */ /* 0x100fe40007ffe108 */
[----:B------:R-:W-:Y:S01]  /*c370*/  LEA R4, R88, 0xffffff80, 0x7 ;  /* 0xffffff8058047811 */ /* 0x000fe200078e38ff */
[----:B------:R-:W-:Y:S02]  /*c380*/  WARPGROUP.DEPBAR.LE gsb0, 0x0 ;  /* 0x00008000000079c5 */ /* 0x000fe40000010000 */
[----:B------:R1:W-:Y:S02]  /*c390*/  @!P1 SYNCS.ARRIVE.TRANS64.RED.A1T0 RZ, [R0+URZ], RZ ;  /* 0x000000ff00ff99a7 */ /* 0x0003e4000810043f */
[----:B-1----:R-:W-:-:S04]  /*c3a0*/  IADD3 R0, -R22, 0x1, R8 ;  /* 0x0000000116007810 */ /* 0x002fc80007ffe108 */
[----:B------:R-:W-:-:S05]  /*c3b0*/  IADD3 R0, -R138, R0, R139 ;  /* 0x000000008a007210 */ /* 0x000fca0007ffe18b */
[C---:B------:R-:W-:Y:S02]  /*c3c0*/  VIADD R6, R0.reuse, UR4 ;  /* 0x0000000400067c36 */ /* 0x040fe40008000000 */
[----:B------:R-:W-:-:S03]  /*c3d0*/  IMAD.IADD R7, R0, 0x1, R7 ;  /* 0x0000000100077824 */ /* 0x000fc600078e0207 */
[----:B0-----:R-:W-:Y:S01]  /*c3e0*/  VIADDMNMX R3, R20, R6, R5, PT ;  /* 0x0000000614037246 */ /* 0x001fe20003800105 */
[----:B------:R-:W-:Y:S01]  /*c3f0*/  IMAD.IADD R0, R7, 0x1, R20 ;  /* 0x0000000107007824 */ /* 0x000fe200078e0214 */
[----:B------:R-:W-:Y:S06]  /*c400*/  @P3 BRA `(.L_x_1507) ;  /* 0x0000000000583947 */ /* 0x000fec0003800000 */
[----:B------:R-:W-:Y:S01]  /*c410*/  IADD3 R11, -R138, R139, R20 ;  /* 0x0000008b8a0b7210 */ /* 0x000fe20007ffe114 */
[----:B------:R-:W-:Y:S03]  /*c420*/  BSSY B0, `(.L_x_1508) ;  /* 0x0000010000007945 */ /* 0x000fe60003800000 */
        /* <DEDUP_REMOVED lines=10> */
.L_x_1509:
[----:B------:R-:W-:-:S06]  /*c4d0*/  UISETP.NE.AND UP1, UPT, UR5, 0x1, UPT ;  /* 0x000000010500788c */ /* 0x000fcc000bf25270 */
[----:B------:R-:W-:-:S05]  /*c4e0*/  PLOP3.LUT P3, PT, PT, PT, UP1, 0x80, 0x0 ;  /* 0x000000000000781c */ /* 0x000fca0003f6f018 */
[----:B------:R-:W-:-:S08]  /*c4f0*/  @UP1 ULDC.64 UR6, c[0x0][0x9e8] ;  /* 0x00027a0000061ab9 */ /* 0x000fd00000000a00 */
[----:B------:R-:W-:-:S05]  /*c500*/  @P3 IMAD.HI.U32 R20, R11, UR6, RZ ;  /* 0x000000060b143c27 */ /* 0x000fca000f8e00ff */
[----:B------:R-:W-:-:S07]  /*c510*/  @P3 SHF.R.U32.HI R11, RZ, UR7, R20 ;  /* 0x00000007ff0b3c19 */ /* 0x000fce0008011614 */
.L_x_1510:
[----:B------:R-:W-:Y:S05]  /*c520*/  BSYNC B0 ;  /* 0x0000000000007941 */ /* 0x000fea0003800000 */
.L_x_1508:
[----:B------:R-:W-:-:S04]  /*c530*/  IMAD R11, R11, UR5, -R4 ;  /* 0x000000050b0b7c24 */ /* 0x000fc8000f8e0a04 */
[----:B------:R-:W-:-:S05]  /*c540*/  IMAD.IADD R11, R11, 0x1, -R22 ;  /* 0x000000010b0b7824 */ /* 0x000fca00078e0a16 */
[----:B------:R-:W-:Y:S02]  /*c550*/  VIMNMX R0, R0, R11, !PT ;  /* 0x0000000b00007248 */ /* 0x000fe40007fe0100 */
[----:B------:R-:W-:-:S07]  /*c560*/  VIADDMNMX R3, R11, UR5, R3, PT ;  /* 0x000000050b037c46 */ /* 0x000fce000b800103 */
.L_x_1507:
[C---:B------:R-:W-:Y:S02]  /*c570*/  ISETP.GE.AND P3, PT, R8.reuse, 0x2, PT ;  /* 0x000000020800780c */ /* 0x040fe40003f66270 */
[----:B------:R-:W-:Y:S02]  /*c580*/  ISETP.GE.AND P5, PT, R8, 0x9, PT ;  /* 0x000000090800780c */ /* 0x000fe40003fa6270 */
[----:B------:R-:W-:Y:S02]  /*c590*/  ISETP.GT.AND P4, PT, R0, 0x1, !P3 ;  /* 0x000000010000780c */ /* 0x000fe40005f84270 */
[----:B------:R-:W-:Y:S02]  /*c5a0*/  LOP3.LUT R23, R23, 0xfffffffd, RZ, 0xc0, !PT ;  /* 0xfffffffd17177812 */ /* 0x000fe400078ec0ff */
[----:B------:R-:W-:-:S04]  /*c5b0*/  ISETP.LT.OR P4, PT, R3, 0x2, P4 ;  /* 0x000000020300780c */ /* 0x000fc80002781670 */
[----:B------:R-:W-:Y:S02]  /*c5c0*/  FSEL R25, R25, -INF , !P4 ;  /* 0xff80000019197808 */ /* 0x000fe40006000000 */
[----:B------:R-:W-:Y:S02]  /*c5d0*/  ISETP.GT.AND P4, PT, R0, 0x8, !P5 ;  /* 0x000000080000780c */ /* 0x000fe40006f84270 */
[----:B------:R-:W-:Y:S02]  /*c5e0*/  @P5 LOP3.LUT R23, R23, 0x2, RZ, 0xfc, !PT ;  /* 0x0000000217175812 */ /* 0x000fe400078efcff */
        /* <DEDUP_REMOVED lines=175> */
[----:B------:R-:W-:Y:S02]  /*d0e0*/  ISETP.GT.AND P6, PT, R0, 0x79, !P6 ;  /* 0x000000790000780c */ /* 0x000fe400077c4270 */
[----:B------:R-:W0:Y:S02]  /*d0f0*/  SHFL.IDX PT, R0, R9, 0x1, 0x1c1f ;  /* 0x003c1f0009007f89 */ /* 0x000e2400000e0000 */
[----:B------:R-:W-:-:S04]  /*d100*/  ISETP.LT.OR P6, PT, R3, 0x7a, P6 ;  /* 0x0000007a0300780c */ /* 0x000fc800037c1670 */
[----:B------:R-:W-:Y:S02]  /*d110*/  FSEL R85, R85, -INF , !P6 ;  /* 0xff80000055557808 */ /* 0x000fe40007000000 */
[----:B------:R-:W-:Y:S02]  /*d120*/  PLOP3.LUT P6, PT, PT, PT, UP0, 0x40, 0x0 ;  /* 0x000000000000781c */ /* 0x000fe40003fce808 */
[----:B0-----:R-:W-:Y:S01]  /*d130*/  VIADDMNMX R5, R0, R6, R5, PT ;  /* 0x0000000600057246 */ /* 0x001fe20003800105 */
[----:B------:R-:W-:-:S10]  /*d140*/  IMAD.IADD R7, R7, 0x1, R0 ;  /* 0x0000000107077824 */ /* 0x000fd400078e0200 */
[----:B------:R-:W-:Y:S05]  /*d150*/  @P6 BRA `(.L_x_1511) ;  /* 0x0000000000606947 */ /* 0x000fea0003800000 */
        /* <DEDUP_REMOVED lines=13> */
.L_x_1513:
[----:B------:R-:W-:-:S06]  /*d230*/  UISETP.NE.AND UP1, UPT, UR5, 0x1, UPT ;  /* 0x000000010500788c */ /* 0x000fcc000bf25270 */
[----:B------:R-:W-:-:S05]  /*d240*/  PLOP3.LUT P6, PT, PT, PT, UP1, 0x80, 0x0 ;  /* 0x000000000000781c */ /* 0x000fca0003fcf018 */
[----:B------:R-:W-:-:S08]  /*d250*/  @UP1 ULDC.64 UR6, c[0x0][0x9e8] ;  /* 0x00027a0000061ab9 */ /* 0x000fd00000000a00 */
[----:B------:R-:W-:Y:S01]  /*d260*/  @P6 IMAD.HI.U32 R0, R3, UR6, RZ ;  /* 0x0000000603006c27 */ /* 0x000fe2000f8e00ff */
[----:B------:R-:W-:-:S13]  /*d270*/  PLOP3.LUT P6, PT, PT, PT, UP1, 0x80, 0x0 ;  /* 0x000000000000781c */ /* 0x000fda0003fcf018 */
[----:B------:R-:W-:-:S07]  /*d280*/  @P6 SHF.R.U32.HI R3, RZ, UR7, R0 ;  /* 0x00000007ff036c19 */ /* 0x000fce0008011600 */
.L_x_1514:
[----:B------:R-:W-:Y:S05]  /*d290*/  BSYNC B0 ;  /* 0x0000000000007941 */ /* 0x000fea0003800000 */
.L_x_1512:
[----:B------:R-:W-:-:S04]  /*d2a0*/  IMAD R3, R3, UR5, -R4 ;  /* 0x0000000503037c24 */ /* 0x000fc8000f8e0a04 */
[----:B------:R-:W-:-:S05]  /*d2b0*/  IMAD.IADD R0, R3, 0x1, -R22 ;  /* 0x0000000103007824 */ /* 0x000fca00078e0a16 */
[----:B------:R-:W-:Y:S02]  /*d2c0*/  VIMNMX R7, R7, R0, !PT ;  /* 0x0000000007077248 */ /* 0x000fe40007fe0100 */
[----:B------:R-:W-:-:S07]  /*d2d0*/  VIADDMNMX R5, R0, UR5, R5, PT ;  /* 0x0000000500057c46 */ /* 0x000fce000b800105 */
.L_x_1511:
[----:B------:R-:W-:Y:S01]  /*d2e0*/  ISETP.GT.AND P3, PT, R7, 0x1, !P3 ;  /* 0x000000010700780c */ /* 0x000fe20005f64270 */
[----:B------:R-:W-:Y:S01]  /*d2f0*/  ULDC UR41, c[0x0][0x988] ;  /* 0x0002620000297ab9 */ /* 0x000fe20000000800 */
[----:B------:R-:W2:Y:S01]  /*d300*/  LDL R92, [R1+0x20] ;  /* 0x00002000015c7983 */ /* 0x000ea20000100800 */
[----:B------:R-:W-:Y:S02]  /*d310*/  LOP3.LUT P6, RZ, R23, 0x2000000, RZ, 0xc0, !PT ;  /* 0x0200000017ff7812 */ /* 0x000fe400078cc0ff */
        /* <DEDUP_REMOVED lines=31> */
[----:B------:R-:W-:Y:S02]  /*d510*/  ISETP.GT.AND P3, PT, R7, 0x18, !P6 ;  /* 0x000000180700780c */ /* 0x000fe40007764270 */
[----:B------:R-:W-:Y:S02]  /*d520*/  LOP3.LUT P6, RZ, R23, 0x4000, RZ, 0xc0, !PT ;  /* 0x0000400017ff7812 */ /* 0x000fe400078cc0ff */
        /* <DEDUP_REMOVED lines=58> */
[----:B0-----:R-:W-:Y:S02]  /*d8d0*/  FMNMX.FTZ R6, R4, R3, !PT ;  /* 0x0000000304067209 */ /* 0x001fe40007810000 */
[----:B------:R-:W-:Y:S02]  /*d8e0*/  FSEL R54, R54, -INF , !P3 ;  /* 0xff80000036367808 */ /* 0x000fe40005800000 */
[----:B------:R-:W-:Y:S01]  /*d8f0*/  LOP3.LUT P3, RZ, R23, 0x10000, RZ, 0xc0, !PT ;  /* 0x0001000017ff7812 */ /* 0x000fe2000786c0ff */
[----:B------:R-:W0:Y:S03]  /*d900*/  SHFL.BFLY PT, R3, R6, 0x1, 0x1f ;  /* 0x0c201f0006037f89 */ /* 0x000e2600000e0000 */
[----:B------:R-:W-:-:S04]  /*d910*/  ISETP.GT.AND P3, PT, R7, 0x39, !P3 ;  /* 0x000000390700780c */ /* 0x000fc80005f64270 */
[----:B------:R-:W-:-:S04]  /*d920*/  ISETP.LT.OR P3, PT, R5, 0x3a, P3 ;  /* 0x0000003a0500780c */ /* 0x000fc80001f61670 */
[----:B------:R-:W-:Y:S02]  /*d930*/  FSEL R55, R55, -INF , !P3 ;  /* 0xff80000037377808 */ /* 0x000fe40005800000 */
[----:B------:R-:W-:-:S04]  /*d940*/  LOP3.LUT P3, RZ, R23, 0x8000, RZ, 0xc0, !PT ;  /* 0x0000800017ff7812 */ /* 0x000fc8000786c0ff */
[----:B------:R-:W-:-:S04]  /*d950*/  ISETP.GT.AND P3, PT, R7, 0x40, !P3 ;  /* 0x000000400700780c */ /* 0x000fc80005f64270 */
[----:B------:R-:W-:Y:S02]  /*d960*/  ISETP.LT.OR P3, PT, R5, 0x41, P3 ;  /* 0x000000410500780c */ /* 0x000fe40001f61670 */
[----:B0-----:R-:W-:Y:S02]  /*d970*/  FMNMX.FTZ R0, R6, R3, !PT ;  /* 0x0000000306007209 */ /* 0x001fe40007810000 */
[----:B------:R-:W-:Y:S02]  /*d980*/  FSEL R58, R58, -INF , !P3 ;  /* 0xff8000003a3a7808 */ /* 0x000fe40005800000 */
[----:B------:R-:W-:Y:S01]  /*d990*/  ISETP.GT.AND P3, PT, R7, 0x41, !P6 ;  /* 0x000000410700780c */ /* 0x000fe20007764270 */
[----:B------:R-:W-:Y:S01]  /*d9a0*/  FMUL.FTZ R3, R0, UR41 ;  /* 0x0000002900037c20 */ /* 0x000fe20008410000 */
[----:B------:R-:W-:Y:S02]  /*d9b0*/  LOP3.LUT P6, RZ, R23, 0x8, RZ, 0xc0, !PT ;  /* 0x0000000817ff7812 */ /* 0x000fe400078cc0ff */
        /* <DEDUP_REMOVED lines=53> */
[--C-:B------:R-:W-:Y:S01]  /*dd10*/  FFMA.FTZ R6, R33, UR41, -R3.reuse ;  /* 0x0000002921067c23 */ /* 0x100fe20008010803 */
[--C-:B------:R-:W-:Y:S01]  /*dd20*/  FFMA.FTZ R11, R28, UR41, -R3.reuse ;  /* 0x000000291c0b7c23 */ /* 0x100fe20008010803 */
[----:B------:R-:W-:Y:S01]  /*dd30*/  FSEL R26, R26, -INF , !P3 ;  /* 0xff8000001a1a7808 */ /* 0x000fe20005800000 */
[--C-:B------:R-:W-:Y:S01]  /*dd40*/  FFMA.FTZ R28, R32, UR41, -R3.reuse ;  /* 0x00000029201c7c23 */ /* 0x100fe20008010803 */
[--C-:B------:R-:W-:Y:S01]  /*dd50*/  FFMA.FTZ R32, R37, UR41, -R3.reuse ;  /* 0x0000002925207c23 */ /* 0x100fe20008010803 */
[----:B------:R-:W-:Y:S01]  /*dd60*/  ISETP.GT.AND P3, PT, R7, 0x79, !P6 ;  /* 0x000000790700780c */ /* 0x000fe20007764270 */
        /* <DEDUP_REMOVED lines=11> */
[----:B------:R-:W-:Y:S01]  /*de20*/  MUFU.EX2 R24, R24 ;  /* 0x0000001800187308 */ /* 0x000fe20000000800 */
[--C-:B------:R-:W-:Y:S01]  /*de30*/  FFMA.FTZ R20, R53, UR41, -R3.reuse ;  /* 0x0000002935147c23 */ /* 0x100fe20008010803 */
[----:B------:R-:W-:Y:S01]  /*de40*/  FMNMX.FTZ R4, R34, R25, !PT ;  /* 0x0000001922047209 */ /* 0x000fe20007810000 */
[--C-:B------:R-:W-:Y:S01]  /*de50*/  FFMA.FTZ R53, R69, UR41, -R3.reuse ;  /* 0x0000002945357c23 */ /* 0x100fe20008010803 */
[--C-:B------:R-:W-:Y:S01]  /*de60*/  FFMA.FTZ R83, R60, UR41, -R3.reuse ;  /* 0x000000293c537c23 */ /* 0x100fe20008010803 */
        /* <DEDUP_REMOVED lines=11> */
[----:B------:R0:W-:Y:S01]  /*df20*/  MUFU.EX2 R29, R36 ;  /* 0x00000024001d7308 */ /* 0x0001e20000000800 */
[----:B------:R-:W-:Y:S01]  /*df30*/  FFMA.FTZ R61, R61, UR41, -R3 ;  /* 0x000000293d3d7c23 */ /* 0x000fe20008010803 */
[----:B------:R-:W-:-:S04]  /*df40*/  FMNMX.FTZ R4, R42, R33, !PT ;  /* 0x000000212a047209 */ /* 0x000fc80007810000 */
[----:B------:R-:W-:Y:S02]  /*df50*/  FMNMX.FTZ R33, R43, R4, !PT ;  /* 0x000000042b217209 */ /* 0x000fe40007810000 */
[----:B------:R-:W1:Y:S01]  /*df60*/  MUFU.EX2 R9, R9 ;  /* 0x0000000900097308 */ /* 0x000e620000000800 */
[--C-:B0-----:R-:W-:Y:S01]  /*df70*/  FFMA.FTZ R36, R48, UR41, -R3.reuse ;  /* 0x0000002930247c23 */ /* 0x101fe20008010803 */
[----:B------:R-:W-:Y:S01]  /*df80*/  FMNMX.FTZ R4, R46, R33, !PT ;  /* 0x000000212e047209 */ /* 0x000fe20007810000 */
[----:B------:R-:W-:-:S03]  /*df90*/  FFMA.FTZ R48, R65, UR41, -R3 ;  /* 0x0000002941307c23 */ /* 0x000fc60008010803 */
[----:B------:R-:W-:Y:S02]  /*dfa0*/  FMNMX.FTZ R37, R47, R4, !PT ;  /* 0x000000042f257209 */ /* 0x000fe40007810000 */
[----:B------:R-:W-:Y:S02]  /*dfb0*/  MUFU.EX2 R33, R40 ;  /* 0x0000002800217308 */ /* 0x000fe40000000800 */
[----:B------:R-:W-:-:S04]  /*dfc0*/  FMNMX.FTZ R4, R50, R37, !PT ;  /* 0x0000002532047209 */ /* 0x000fc80007810000 */
[----:B------:R-:W-:Y:S02]  /*dfd0*/  FMNMX.FTZ R37, R51, R4, !PT ;  /* 0x0000000433257209 */ /* 0x000fe40007810000 */
[----:B------:R-:W0:Y:S02]  /*dfe0*/  MUFU.EX2 R11, R11 ;  /* 0x0000000b000b7308 */ /* 0x000e240000000800 */
[----:B------:R-:W-:-:S04]  /*dff0*/  FMNMX.FTZ R4, R54, R37, !PT ;  /* 0x0000002536047209 */ /* 0x000fc80007810000 */
[----:B------:R-:W-:Y:S02]  /*e000*/  FMNMX.FTZ R37, R55, R4, !PT ;  /* 0x0000000437257209 */ /* 0x000fe40007810000 */
[----:B------:R-:W3:Y:S02]  /*e010*/  MUFU.EX2 R21, R21 ;  /* 0x0000001500157308 */ /* 0x000ee40000000800 */
[----:B------:R-:W-:-:S04]  /*e020*/  FMNMX.FTZ R4, R58, R37, !PT ;  /* 0x000000253a047209 */ /* 0x000fc80007810000 */
[----:B------:R-:W-:Y:S02]  /*e030*/  FMNMX.FTZ R37, R59, R4, !PT ;  /* 0x000000043b257209 */ /* 0x000fe40007810000 */
[----:B------:R-:W4:Y:S02]  /*e040*/  MUFU.EX2 R28, R28 ;  /* 0x0000001c001c7308 */ /* 0x000f240000000800 */
[----:B------:R-:W-:-:S04]  /*e050*/  FMNMX.FTZ R4, R62, R37, !PT ;  /* 0x000000253e047209 */ /* 0x000fc80007810000 */
[----:B------:R-:W-:Y:S01]  /*e060*/  FMNMX.FTZ R37, R63, R4, !PT ;  /* 0x000000043f257209 */ /* 0x000fe20007810000 */
[--C-:B------:R-:W-:Y:S01]  /*e070*/  FFMA.FTZ R4, R49, UR41, -R3.reuse ;  /* 0x0000002931047c23 */ /* 0x100fe20008010803 */
[----:B------:R-:W-:Y:S01]  /*e080*/  FFMA.FTZ R49, R68, UR41, -R3 ;  /* 0x0000002944317c23 */ /* 0x000fe20008010803 */
        /* <DEDUP_REMOVED lines=12> */
[----:B------:R5:W-:Y:S01]  /*e150*/  MUFU.EX2 R37, R56 ;  /* 0x0000003800257308 */ /* 0x000be20000000800 */
[----:B------:R-:W-:-:S04]  /*e160*/  FMNMX.FTZ R7, R82, R7, !PT ;  /* 0x0000000752077209 */ /* 0x000fc80007810000 */
[----:B------:R-:W-:-:S03]  /*e170*/  FMNMX.FTZ R7, R90, R7, !PT ;  /* 0x000000075a077209 */ /* 0x000fc60007810000 */
[----:B------:R-:W-:Y:S01]  /*e180*/  MUFU.EX2 R36, R36 ;  /* 0x0000002400247308 */ /* 0x000fe20000000800 */
[----:B------:R-:W-:Y:S01]  /*e190*/  FMNMX.FTZ R6, R86, R7, !PT ;  /* 0x0000000756067209 */ /* 0x000fe20007810000 */
[--C-:B-----5:R-:W-:Y:S01]  /*e1a0*/  FFMA.FTZ R56, R72, UR41, -R3.reuse ;  /* 0x0000002948387c23 */ /* 0x120fe20008010803 */
[----:B------:R-:W-:Y:S02]  /*e1b0*/  FFMA.FTZ R7, R81, UR41, -R3 ;  /* 0x0000002951077c23 */ /* 0x000fe40008010803 */
[----:B------:R-:W-:-:S03]  /*e1c0*/  FMNMX.FTZ R6, R87, R6, !PT ;  /* 0x0000000657067209 */ /* 0x000fc60007810000 */
[----:B------:R-:W-:Y:S02]  /*e1d0*/  MUFU.EX2 R4, R4 ;  /* 0x0000000400047308 */ /* 0x000fe40000000800 */
[----:B------:R-:W5:Y:S06]  /*e1e0*/  SHFL.BFLY PT, R5, R6, 0x2, 0x1f ;  /* 0x0c401f0006057f89 */ /* 0x000f6c00000e0000 */
[----:B------:R-:W-:Y:S08]  /*e1f0*/  MUFU.EX2 R8, R8 ;  /* 0x0000000800087308 */ /* 0x000ff00000000800 */
[----:B------:R-:W-:Y:S08]  /*e200*/  MUFU.EX2 R20, R20 ;  /* 0x0000001400147308 */ /* 0x000ff00000000800 */
[----:B------:R-:W-:Y:S01]  /*e210*/  MUFU.EX2 R52, R52 ;  /* 0x0000003400347308 */ /* 0x000fe20000000800 */
[----:B-----5:R-:W-:Y:S01]  /*e220*/  FMNMX.FTZ R40, R6, R5, !PT ;  /* 0x0000000506287209 */ /* 0x020fe20007810000 */
[----:B------:R-:W-:-:S04]  /*e230*/  FFMA.FTZ R5, R80, UR41, -R3 ;  /* 0x0000002950057c23 */ /* 0x000fc80008010803 */
[----:B------:R-:W5:Y:S02]  /*e240*/  SHFL.BFLY PT, R65, R40, 0x1, 0x1f ;  /* 0x0c201f0028417f89 */ /* 0x000f6400000e0000 */
[----:B------:R-:W-:Y:S08]  /*e250*/  MUFU.EX2 R83, R83 ;  /* 0x0000005300537308 */ /* 0x000ff00000000800 */
[----:B------:R-:W-:Y:S08]  /*e260*/  MUFU.EX2 R61, R61 ;  /* 0x0000003d003d7308 */ /* 0x000ff00000000800 */
[----:B------:R-:W-:Y:S01]  /*e270*/  MUFU.EX2 R41, R41 ;  /* 0x0000002900297308 */ /* 0x000fe20000000800 */
[----:B-----5:R-:W-:-:S07]  /*e280*/  FMNMX.FTZ R6, R40, R65, !PT ;  /* 0x0000004128067209 */ /* 0x020fce0007810000 */
[----:B------:R-:W-:Y:S01]  /*e290*/  MUFU.EX2 R48, R48 ;  /* 0x0000003000307308 */ /* 0x000fe20000000800 */
[--C-:B------:R-:W-:Y:S01]  /*e2a0*/  FFMA.FTZ R40, R84, UR41, -R3.reuse ;  /* 0x0000002954287c23 */ /* 0x100fe20008010803 */
[----:B------:R-:W-:Y:S01]  /*e2b0*/  FFMA.FTZ R3, R85, UR41, -R3 ;  /* 0x0000002955037c23 */ /* 0x000fe20008010803 */
[C---:B------:R-:W-:Y:S01]  /*e2c0*/  FSETP.NEU.FTZ.AND P3, PT, R6.reuse, -INF , PT ;  /* 0xff8000000600780b */ /* 0x040fe20003f7d000 */
[----:B------:R-:W-:-:S04]  /*e2d0*/  FMUL.FTZ R77, R6, UR41 ;  /* 0x00000029064d7c20 */ /* 0x000fc80008410000 */
[----:B------:R-:W-:Y:S01]  /*e2e0*/  MUFU.EX2 R49, R49 ;  /* 0x0000003100317308 */ /* 0x000fe20000000800 */
[----:B------:R-:W-:-:S05]  /*e2f0*/  FSEL R77, R77, RZ, P3 ;  /* 0x000000ff4d4d7208 */ /* 0x000fca0001800000 */
[--C-:B------:R-:W-:Y:S01]  /*e300*/  FFMA.FTZ R65, R26, UR41, -R77.reuse ;  /* 0x000000291a417c23 */ /* 0x100fe2000801084d */
[--C-:B------:R-:W-:Y:S01]  /*e310*/  FFMA.FTZ R27, R27, UR41, -R77.reuse ;  /* 0x000000291b1b7c23 */ /* 0x100fe2000801084d */
[--C-:B------:R-:W-:Y:S01]  /*e320*/  FFMA.FTZ R68, R30, UR41, -R77.reuse ;  /* 0x000000291e447c23 */ /* 0x100fe2000801084d */
[----:B------:R-:W-:Y:S01]  /*e330*/  FFMA.FTZ R31, R31, UR41, -R77 ;  /* 0x000000291f1f7c23 */ /* 0x000fe2000801084d */
[----:B-1----:R-:W-:Y:S01]  /*e340*/  FADD.FTZ R26, R24, R9 ;  /* 0x00000009181a7221 */ /* 0x002fe20000010000 */
[--C-:B------:R-:W-:Y:S01]  /*e350*/  FFMA.FTZ R69, R34, UR41, -R77.reuse ;  /* 0x0000002922457c23 */ /* 0x100fe2000801084d */
[----:B------:R-:W-:Y:S01]  /*e360*/  MUFU.EX2 R65, R65 ;  /* 0x0000004100417308 */ /* 0x000fe20000000800 */
[--C-:B------:R-:W-:Y:S01]  /*e370*/  FFMA.FTZ R76, R43, UR41, -R77.reuse ;  /* 0x000000292b4c7c23 */ /* 0x100fe2000801084d */
[----:B0-----:R-:W-:Y:S01]  /*e380*/  FADD.FTZ R26, R11, R26 ;  /* 0x0000001a0b1a7221 */ /* 0x001fe20000010000 */
[--C-:B------:R-:W-:Y:S01]  /*e390*/  FFMA.FTZ R43, R54, UR41, -R77.reuse ;  /* 0x00000029362b7c23 */ /* 0x100fe2000801084d */
[--C-:B------:R-:W-:Y:S01]  /*e3a0*/  FFMA.FTZ R35, R35, UR41, -R77.reuse ;  /* 0x0000002923237c23 */ /* 0x100fe2000801084d */
[--C-:B------:R-:W-:Y:S01]  /*e3b0*/  FFMA.FTZ R54, R63, UR41, -R77.reuse ;  /* 0x000000293f367c23 */ /* 0x100fe2000801084d */
[----:B---3--:R-:W-:Y:S01]  /*e3c0*/  FADD.FTZ R63, R21, R26 ;  /* 0x0000001a153f7221 */ /* 0x008fe20000010000 */
[----:B------:R-:W-:Y:S01]  /*e3d0*/  F2FP.F16.F32.PACK_AB R24, R9, R24 ;  /* 0x000000180918723e */ /* 0x000fe200000000ff */
[----:B------:R-:W0:Y:S01]  /*e3e0*/  MUFU.EX2 R27, R27 ;  /* 0x0000001b001b7308 */ /* 0x000e220000000800 */
[----:B------:R-:W-:Y:S01]  /*e3f0*/  FFMA.FTZ R38, R38, UR41, -R77 ;  /* 0x0000002926267c23 */ /* 0x000fe2000801084d */
[----:B----4-:R-:W-:Y:S01]  /*e400*/  FADD.FTZ R26, R28, R63 ;  /* 0x0000003f1c1a7221 */ /* 0x010fe20000010000 */
[--C-:B------:R-:W-:Y:S01]  /*e410*/  FFMA.FTZ R72, R39, UR41, -R77.reuse ;  /* 0x0000002927487c23 */ /* 0x100fe2000801084d */
[--C-:B------:R-:W-:Y:S01]  /*e420*/  FFMA.FTZ R73, R42, UR41, -R77.reuse ;  /* 0x000000292a497c23 */ /* 0x100fe2000801084d */
[--C-:B------:R-:W-:Y:S01]  /*e430*/  FFMA.FTZ R80, R46, UR41, -R77.reuse ;  /* 0x000000292e507c23 */ /* 0x100fe2000801084d */
[----:B------:R-:W-:Y:S01]  /*e440*/  FADD.FTZ R30, R25, R26 ;  /* 0x0000001a191e7221 */ /* 0x000fe20000010000 */
[--C-:B------:R-:W-:Y:S01]  /*e450*/  FFMA.FTZ R81, R47, UR41, -R77.reuse ;  /* 0x000000292f517c23 */ /* 0x100fe2000801084d */
[----:B------:R-:W1:Y:S01]  /*e460*/  MUFU.EX2 R68, R68 ;  /* 0x0000004400447308 */ /* 0x000e620000000800 */
[--C-:B------:R-:W-:Y:S01]  /*e470*/  FFMA.FTZ R39, R50, UR41, -R77.reuse ;  /* 0x0000002932277c23 */ /* 0x100fe2000801084d */
[--C-:B------:R-:W-:Y:S01]  /*e480*/  FFMA.FTZ R42, R51, UR41, -R77.reuse ;  /* 0x00000029332a7c23 */ /* 0x100fe2000801084d */
[--C-:B------:R-:W-:Y:S01]  /*e490*/  FFMA.FTZ R51, R62, UR41, -R77.reuse ;  /* 0x000000293e337c23 */ /* 0x100fe2000801084d */
[--C-:B------:R-:W-:Y:S01]  /*e4a0*/  FFMA.FTZ R46, R55, UR41, -R77.reuse ;  /* 0x00000029372e7c23 */ /* 0x100fe2000801084d */
[--C-:B------:R-:W-:Y:S01]  /*e4b0*/  FFMA.FTZ R47, R58, UR41, -R77.reuse ;  /* 0x000000293a2f7c23 */ /* 0x100fe2000801084d */
[----:B------:R-:W-:Y:S01]  /*e4c0*/  F2FP.F16.F32.PACK_AB R28, R25, R28 ;  /* 0x0000001c191c723e */ /* 0x000fe200000000ff */
[----:B------:R-:W-:Y:S01]  /*e4d0*/  FFMA.FTZ R50, R59, UR41, -R77 ;  /* 0x000000293b327c23 */ /* 0x000fe2000801084d */
[----:B------:R-:W3:Y:S01]  /*e4e0*/  MUFU.EX2 R31, R31 ;  /* 0x0000001f001f7308 */ /* 0x000ee20000000800 */
[----:B0-----:R-:W-:Y:S01]  /*e4f0*/  FADD.FTZ R63, R65, R27 ;  /* 0x0000001b413f7221 */ /* 0x001fe20000010000 */
[----:B------:R-:W-:Y:S01]  /*e500*/  F2FP.F16.F32.PACK_AB R25, R27, R65 ;  /* 0x000000411b19723e */ /* 0x000fe200000000ff */
[--C-:B------:R-:W-:Y:S01]  /*e510*/  FFMA.FTZ R55, R66, UR41, -R77.reuse ;  /* 0x0000002942377c23 */ /* 0x100fe2000801084d */
[--C-:B------:R-:W-:Y:S01]  /*e520*/  FFMA.FTZ R58, R67, UR41, -R77.reuse ;  /* 0x00000029433a7c23 */ /* 0x100fe2000801084d */
[--C-:B------:R-:W-:Y:S01]  /*e530*/  FFMA.FTZ R59, R70, UR41, -R77.reuse ;  /* 0x00000029463b7c23 */ /* 0x100fe2000801084d */
[--C-:B------:R-:W-:Y:S01]  /*e540*/  FFMA.FTZ R71, R71, UR41, -R77.reuse ;  /* 0x0000002947477c23 */ /* 0x100fe2000801084d */
[----:B------:R-:W-:Y:S01]  /*e550*/  FFMA.FTZ R74, R74, UR41, -R77 ;  /* 0x000000294a4a7c23 */ /* 0x000fe2000801084d */
[----:B------:R-:W0:Y:S01]  /*e560*/  MUFU.EX2 R69, R69 ;  /* 0x0000004500457308 */ /* 0x000e220000000800 */
[----:B-1----:R-:W-:Y:S01]  /*e570*/  FADD.FTZ R26, R68, R63 ;  /* 0x0000003f441a7221 */ /* 0x002fe20000010000 */
[----:B------:R-:W-:Y:S01]  /*e580*/  FADD.FTZ R63, R29, R30 ;  /* 0x0000001e1d3f7221 */ /* 0x000fe20000010000 */
[--C-:B------:R-:W-:Y:S01]  /*e590*/  FFMA.FTZ R75, R75, UR41, -R77.reuse ;  /* 0x000000294b4b7c23 */ /* 0x100fe2000801084d */
[--C-:B------:R-:W-:Y:S01]  /*e5a0*/  FFMA.FTZ R78, R78, UR41, -R77.reuse ;  /* 0x000000294e4e7c23 */ /* 0x100fe2000801084d */
[----:B------:R-:W-:Y:S01]  /*e5b0*/  FFMA.FTZ R79, R79, UR41, -R77 ;  /* 0x000000294f4f7c23 */ /* 0x000fe2000801084d */
[----:B------:R-:W-:Y:S01]  /*e5c0*/  FADD.FTZ R30, R32, R63 ;  /* 0x0000003f201e7221 */ /* 0x000fe20000010000 */
[--C-:B------:R-:W-:Y:S01]  /*e5d0*/  FFMA.FTZ R82, R82, UR41, -R77.reuse ;  /* 0x0000002952527c23 */ /* 0x100fe2000801084d */
[----:B------:R-:W1:Y:S01]  /*e5e0*/  MUFU.EX2 R35, R35 ;  /* 0x0000002300237308 */ /* 0x000e620000000800 */
[----:B---3--:R-:W-:Y:S01]  /*e5f0*/  FADD.FTZ R26, R31, R26 ;  /* 0x0000001a1f1a7221 */ /* 0x008fe20000010000 */
[----:B------:R-:W-:Y:S01]  /*e600*/  FADD.FTZ R30, R33, R30 ;  /* 0x0000001e211e7221 */ /* 0x000fe20000010000 */
[----:B------:R-:W-:Y:S01]  /*e610*/  F2FP.F16.F32.PACK_AB R27, R31, R68 ;  /* 0x000000441f1b723e */ /* 0x000fe200000000ff */
[--C-:B------:R-:W-:Y:S01]  /*e620*/  FFMA.FTZ R90, R90, UR41, -R77.reuse ;  /* 0x000000295a5a7c23 */ /* 0x100fe2000801084d */
[--C-:B------:R-:W-:Y:S01]  /*e630*/  FFMA.FTZ R86, R86, UR41, -R77.reuse ;  /* 0x0000002956567c23 */ /* 0x100fe2000801084d */
[----:B------:R-:W-:-:S02]  /*e640*/  FFMA.FTZ R77, R87, UR41, -R77 ;  /* 0x00000029574d7c23 */ /* 0x000fc4000801084d */
[----:B------:R-:W3:Y:S01]  /*e650*/  MUFU.EX2 R38, R38 ;  /* 0x0000002600267308 */ /* 0x000ee20000000800 */
[----:B0-----:R-:W-:-:S07]  /*e660*/  FADD.FTZ R26, R69, R26 ;  /* 0x0000001a451a7221 */ /* 0x001fce0000010000 */
[----:B------:R-:W0:Y:S01]  /*e670*/  MUFU.EX2 R72, R72 ;  /* 0x0000004800487308 */ /* 0x000e220000000800 */
[----:B-1----:R-:W-:Y:S01]  /*e680*/  FADD.FTZ R9, R35, R26 ;  /* 0x0000001a23097221 */ /* 0x002fe20000010000 */
[----:B------:R-:W-:Y:S01]  /*e690*/  F2FP.F16.F32.PACK_AB R26, R21, R11 ;  /* 0x0000000b151a723e */ /* 0x000fe200000000ff */
[----:B------:R-:W-:Y:S01]  /*e6a0*/  FADD.FTZ R21, R89, R30 ;  /* 0x0000001e59157221 */ /* 0x000fe20000010000 */
[----:B------:R-:W-:Y:S02]  /*e6b0*/  F2FP.F16.F32.PACK_AB R30, R32, R29 ;  /* 0x0000001d201e723e */ /* 0x000fe400000000ff */
[----:B------:R-:W-:Y:S01]  /*e6c0*/  F2FP.F16.F32.PACK_AB R29, R35, R69 ;  /* 0x00000045231d723e */ /* 0x000fe200000000ff */
[----:B------:R-:W-:Y:S01]  /*e6d0*/  FADD.FTZ R34, R44, R21 ;  /* 0x000000152c227221 */ /* 0x000fe20000010000 */
[----:B------:R-:W1:Y:S01]  /*e6e0*/  MUFU.EX2 R73, R73 ;  /* 0x0000004900497308 */ /* 0x000e620000000800 */
[----:B---3--:R-:W-:Y:S01]  /*e6f0*/  FADD.FTZ R11, R38, R9 ;  /* 0x00000009260b7221 */ /* 0x008fe20000010000 */
[----:B------:R-:W-:Y:S01]  /*e700*/  STSM.16.M88.4 [R140+0x21800], R24 ;  /* 0x021800188c007844 */ /* 0x000fe20000000200 */
[C---:B------:R-:W-:Y:S01]  /*e710*/  FADD.FTZ R21, R45.reuse, R34 ;  /* 0x000000222d157221 */ /* 0x040fe20000010000 */
[----:B------:R-:W-:-:S02]  /*e720*/  F2FP.F16.F32.PACK_AB R34, R45, R44 ;  /* 0x0000002c2d22723e */ /* 0x000fc400000000ff */
[----:B------:R-:W3:Y:S01]  /*e730*/  LDL R45, [R1+0x24] ;  /* 0x00002400012d7983 */ /* 0x000ee20000100800 */
[----:B------:R-:W-:Y:S01]  /*e740*/  FADD.FTZ R21, R36, R21 ;  /* 0x0000001524157221 */ /* 0x000fe20000010000 */
[----:B------:R-:W4:Y:S01]  /*e750*/  MUFU.EX2 R76, R76 ;  /* 0x0000004c004c7308 */ /* 0x000f220000000800 */
[C---:B0-----:R-:W-:Y:S01]  /*e760*/  FADD.FTZ R62, R72.reuse, R11 ;  /* 0x0000000b483e7221 */ /* 0x041fe20000010000 */
[----:B------:R-:W-:Y:S01]  /*e770*/  F2FP.F16.F32.PACK_AB R31, R72, R38 ;  /* 0x00000026481f723e */ /* 0x000fe200000000ff */
[----:B------:R-:W-:Y:S01]  /*e780*/  FADD.FTZ R21, R4, R21 ;  /* 0x0000001504157221 */ /* 0x000fe20000010000 */
[----:B------:R-:W-:-:S03]  /*e790*/  F2FP.F16.F32.PACK_AB R32, R89, R33 ;  /* 0x000000215920723e */ /* 0x000fc600000000ff */
[----:B------:R-:W-:Y:S01]  /*e7a0*/  FADD.FTZ R21, R8, R21 ;  /* 0x0000001508157221 */ /* 0x000fe20000010000 */
[----:B------:R-:W0:Y:S01]  /*e7b0*/  MUFU.EX2 R80, R80 ;  /* 0x0000005000507308 */ /* 0x000e220000000800 */
[----:B-1----:R-:W-:-:S07]  /*e7c0*/  FADD.FTZ R11, R73, R62 ;  /* 0x0000003e490b7221 */ /* 0x002fce0000010000 */
[----:B------:R-:W1:Y:S01]  /*e7d0*/  MUFU.EX2 R81, R81 ;  /* 0x0000005100517308 */ /* 0x000e620000000800 */
[----:B----4-:R-:W-:Y:S01]  /*e7e0*/  FADD.FTZ R11, R76, R11 ;  /* 0x0000000b4c0b7221 */ /* 0x010fe20000010000 */
[----:B------:R-:W-:-:S06]  /*e7f0*/  FADD.FTZ R38, R20, R21 ;  /* 0x0000001514267221 */ /* 0x000fcc0000010000 */
[----:B------:R-:W4:Y:S01]  /*e800*/  MUFU.EX2 R39, R39 ;  /* 0x0000002700277308 */ /* 0x000f220000000800 */
[----:B0-----:R-:W-:Y:S01]  /*e810*/  FADD.FTZ R44, R80, R11 ;  /* 0x0000000b502c7221 */ /* 0x001fe20000010000 */
[----:B------:R-:W-:-:S06]  /*e820*/  FADD.FTZ R21, R37, R38 ;  /* 0x0000002625157221 */ /* 0x000fcc0000010000 */
[----:B------:R-:W0:Y:S01]  /*e830*/  MUFU.EX2 R42, R42 ;  /* 0x0000002a002a7308 */ /* 0x000e220000000800 */
[----:B-1----:R-:W-:-:S07]  /*e840*/  FADD.FTZ R44, R81, R44 ;  /* 0x0000002c512c7221 */ /* 0x002fce0000010000 */
[----:B------:R-:W1:Y:S01]  /*e850*/  MUFU.EX2 R43, R43 ;  /* 0x0000002b002b7308 */ /* 0x000e620000000800 */
[----:B----4-:R-:W-:-:S07]  /*e860*/  FADD.FTZ R11, R39, R44 ;  /* 0x0000002c270b7221 */ /* 0x010fce0000010000 */
[----:B------:R-:W4:Y:S01]  /*e870*/  MUFU.EX2 R46, R46 ;  /* 0x0000002e002e7308 */ /* 0x000f220000000800 */
[----:B0-----:R-:W-:-:S07]  /*e880*/  FADD.FTZ R38, R42, R11 ;  /* 0x0000000b2a267221 */ /* 0x001fce0000010000 */
[----:B------:R-:W0:Y:S01]  /*e890*/  MUFU.EX2 R47, R47 ;  /* 0x0000002f002f7308 */ /* 0x000e220000000800 */
[----:B------:R-:W-:Y:S01]  /*e8a0*/  FADD.FTZ R44, R52, R21 ;  /* 0x00000015342c7221 */ /* 0x000fe20000010000 */
[----:B-1----:R-:W-:-:S06]  /*e8b0*/  FADD.FTZ R11, R43, R38 ;  /* 0x000000262b0b7221 */ /* 0x002fcc0000010000 */
[----:B------:R-:W1:Y:S01]  /*e8c0*/  MUFU.EX2 R50, R50 ;  /* 0x0000003200327308 */ /* 0x000e620000000800 */
[----:B------:R-:W-:Y:S01]  /*e8d0*/  FADD.FTZ R44, R83, R44 ;  /* 0x0000002c532c7221 */ /* 0x000fe20000010000 */
[----:B------:R-:W-:Y:S01]  /*e8e0*/  F2FP.F16.F32.PACK_AB R36, R4, R36 ;  /* 0x000000240424723e */ /* 0x000fe200000000ff */
[----:B----4-:R-:W-:Y:S01]  /*e8f0*/  FADD.FTZ R4, R46, R11 ;  /* 0x0000000b2e047221 */ /* 0x010fe20000010000 */
[----:B--2---:R2:W-:Y:S04]  /*e900*/  STSM.16.M88.4 [R92], R28 ;  /* 0x0000001c5c007844 */ /* 0x0045e80000000200 */
[----:B------:R-:W4:Y:S01]  /*e910*/  MUFU.EX2 R51, R51 ;  /* 0x0000003300337308 */ /* 0x000f220000000800 */
[----:B------:R-:W-:Y:S01]  /*e920*/  FADD.FTZ R44, R61, R44 ;  /* 0x0000002c3d2c7221 */ /* 0x000fe20000010000 */
[----:B0-----:R-:W-:-:S06]  /*e930*/  FADD.FTZ R11, R47, R4 ;  /* 0x000000042f0b7221 */ /* 0x001fcc0000010000 */
[----:B------:R-:W0:Y:S01]  /*e940*/  MUFU.EX2 R54, R54 ;  /* 0x0000003600367308 */ /* 0x000e220000000800 */
[----:B------:R-:W-:Y:S01]  /*e950*/  FADD.FTZ R21, R41, R44 ;  /* 0x0000002c29157221 */ /* 0x000fe20000010000 */
[----:B-1----:R-:W-:-:S06]  /*e960*/  FADD.FTZ R4, R50, R11 ;  /* 0x0000000b32047221 */ /* 0x002fcc0000010000 */
[----:B------:R-:W2:Y:S01]  /*e970*/  MUFU.EX2 R53, R53 ;  /* 0x0000003500357308 */ /* 0x000ea20000000800 */
[----:B------:R-:W-:-:S07]  /*e980*/  F2FP.F16.F32.PACK_AB R38, R20, R8 ;  /* 0x000000081426723e */ /* 0x000fce00000000ff */
[----:B------:R-:W1:Y:S01]  /*e990*/  MUFU.EX2 R55, R55 ;  /* 0x0000003700377308 */ /* 0x000e620000000800 */
[----:B------:R-:W-:Y:S01]  /*e9a0*/  FADD.FTZ R8, R48, R21 ;  /* 0x0000001530087221 */ /* 0x000fe20000010000 */
[----:B----4-:R-:W-:-:S06]  /*e9b0*/  FADD.FTZ R21, R51, R4 ;  /* 0x0000000433157221 */ /* 0x010fcc0000010000 */
[----:B------:R-:W4:Y:S08]  /*e9c0*/  MUFU.EX2 R56, R56 ;  /* 0x0000003800387308 */ /* 0x000f300000000800 */
[----:B------:R-:W5:Y:S01]  /*e9d0*/  MUFU.EX2 R58, R58 ;  /* 0x0000003a003a7308 */ /* 0x000f620000000800 */
[----:B------:R-:W-:Y:S01]  /*e9e0*/  FADD.FTZ R8, R49, R8 ;  /* 0x0000000831087221 */ /* 0x000fe20000010000 */
[----:B0-----:R-:W-:-:S06]  /*e9f0*/  FADD.FTZ R4, R54, R21 ;  /* 0x0000001536047221 */ /* 0x001fcc0000010000 */
[----:B------:R-:W0:Y:S08]  /*ea00*/  MUFU.EX2 R57, R57 ;  /* 0x0000003900397308 */ /* 0x000e300000000800 */
[----:B------:R-:W0:Y:S01]  /*ea10*/  MUFU.EX2 R59, R59 ;  /* 0x0000003b003b7308 */ /* 0x000e220000000800 */
[----:B--2---:R-:W-:Y:S01]  /*ea20*/  FADD.FTZ R29, R53, R8 ;  /* 0x00000008351d7221 */ /* 0x004fe20000010000 */
[----:B-1----:R-:W-:-:S06]  /*ea30*/  FADD.FTZ R21, R55, R4 ;  /* 0x0000000437157221 */ /* 0x002fcc0000010000 */
[----:B------:R-:W1:Y:S08]  /*ea40*/  MUFU.EX2 R60, R60 ;  /* 0x0000003c003c7308 */ /* 0x000e700000000800 */
[----:B------:R-:W2:Y:S01]  /*ea50*/  MUFU.EX2 R9, R71 ;  /* 0x0000004700097308 */ /* 0x000ea20000000800 */
[----:B----4-:R-:W-:Y:S01]  /*ea60*/  FADD.FTZ R8, R56, R29 ;  /* 0x0000001d38087221 */ /* 0x010fe20000010000 */
[----:B-----5:R-:W-:-:S06]  /*ea70*/  FADD.FTZ R4, R58, R21 ;  /* 0x000000153a047221 */ /* 0x020fcc0000010000 */
[----:B------:R-:W4:Y:S01]  /*ea80*/  MUFU.EX2 R64, R64 ;  /* 0x0000004000407308 */ /* 0x000f220000000800 */
[----:B------:R-:W-:-:S07]  /*ea90*/  F2FP.F16.F32.PACK_AB R24, R52, R37 ;  /* 0x000000253418723e */ /* 0x000fce00000000ff */
[----:B------:R-:W5:Y:S01]  /*eaa0*/  MUFU.EX2 R74, R74 ;  /* 0x0000004a004a7308 */ /* 0x000f620000000800 */
[----:B0-----:R-:W-:Y:S01]  /*eab0*/  FADD.FTZ R21, R57, R8 ;  /* 0x0000000839157221 */ /* 0x001fe20000010000 */
[----:B------:R-:W-:Y:S02]  /*eac0*/  F2FP.F16.F32.PACK_AB R33, R76, R73 ;  /* 0x000000494c21723e */ /* 0x000fe400000000ff */
[----:B------:R-:W-:-:S04]  /*ead0*/  F2FP.F16.F32.PACK_AB R35, R81, R80 ;  /* 0x000000505123723e */ /* 0x000fc800000000ff */
[----:B------:R-:W0:Y:S08]  /*eae0*/  MUFU.EX2 R75, R75 ;  /* 0x0000004b004b7308 */ /* 0x000e300000000800 */
[----:B------:R-:W-:Y:S08]  /*eaf0*/  MUFU.EX2 R78, R78 ;  /* 0x0000004e004e7308 */ /* 0x000ff00000000800 */
[----:B------:R-:W0:Y:S01]  /*eb00*/  MUFU.EX2 R79, R79 ;  /* 0x0000004f004f7308 */ /* 0x000e220000000800 */
[----:B------:R-:W-:-:S07]  /*eb10*/  F2FP.F16.F32.PACK_AB R37, R42, R39 ;  /* 0x000000272a25723e */ /* 0x000fce00000000ff */
[----:B------:R-:W-:Y:S01]  /*eb20*/  MUFU.EX2 R5, R5 ;  /* 0x0000000500057308 */ /* 0x000fe20000000800 */
[----:B------:R-:W-:-:S07]  /*eb30*/  FADD.FTZ R4, R59, R4 ;  /* 0x000000043b047221 */ /* 0x000fce0000010000 */
[----:B------:R-:W0:Y:S08]  /*eb40*/  MUFU.EX2 R7, R7 ;  /* 0x0000000700077308 */ /* 0x000e300000000800 */
[----:B------:R-:W-:Y:S08]  /*eb50*/  MUFU.EX2 R40, R40 ;  /* 0x0000002800287308 */ /* 0x000ff00000000800 */
[----:B------:R-:W0:Y:S08]  /*eb60*/  MUFU.EX2 R3, R3 ;  /* 0x0000000300037308 */ /* 0x000e300000000800 */
[----:B------:R-:W-:Y:S08]  /*eb70*/  MUFU.EX2 R82, R82 ;  /* 0x0000005200527308 */ /* 0x000ff00000000800 */
[----:B------:R-:W0:Y:S08]  /*eb80*/  MUFU.EX2 R11, R90 ;  /* 0x0000005a000b7308 */ /* 0x000e300000000800 */
[----:B------:R-:W-:Y:S08]  /*eb90*/  MUFU.EX2 R86, R86 ;  /* 0x0000005600567308 */ /* 0x000ff00000000800 */
[----:B------:R-:W0:Y:S01]  /*eba0*/  MUFU.EX2 R77, R77 ;  /* 0x0000004d004d7308 */ /* 0x000e220000000800 */
[----:B------:R-:W-:Y:S01]  /*ebb0*/  F2FP.F16.F32.PACK_AB R39, R46, R43 ;  /* 0x0000002b2e27723e */ /* 0x000fe200000000ff */
[----:B-1----:R-:W-:Y:S01]  /*ebc0*/  FADD.FTZ R29, R60, R21 ;  /* 0x000000153c1d7221 */ /* 0x002fe20000010000 */
[----:B------:R-:W-:-:S02]  /*ebd0*/  F2FP.F16.F32.PACK_AB R26, R61, R83 ;  /* 0x000000533d1a723e */ /* 0x000fc400000000ff */
[----:B------:R-:W-:Y:S02]  /*ebe0*/  F2FP.F16.F32.PACK_AB R25, R50, R47 ;  /* 0x0000002f3219723e */ /* 0x000fe400000000ff */
[----:B------:R-:W-:Y:S01]  /*ebf0*/  F2FP.F16.F32.PACK_AB R27, R54, R51 ;  /* 0x00000033361b723e */ /* 0x000fe200000000ff */
[----:B--2---:R-:W-:Y:S01]  /*ec00*/  FADD.FTZ R21, R9, R4 ;  /* 0x0000000409157221 */ /* 0x004fe20000010000 */
[----:B------:R1:W-:Y:S01]  /*ec10*/  STSM.16.M88.4 [R142], R32 ;  /* 0x000000208e007844 */ /* 0x0003e20000000200 */
[----:B------:R-:W2:Y:S01]  /*ec20*/  @P2 LDC R20, c[0x0][0x44c] ;  /* 0x00011300ff142b82 */ /* 0x000ea20000000800 */
[----:B----4-:R-:W-:Y:S02]  /*ec30*/  FADD.FTZ R8, R64, R29 ;  /* 0x0000001d40087221 */ /* 0x010fe40000010000 */
[----:B------:R-:W-:Y:S01]  /*ec40*/  STSM.16.M88.4 [R141], R36 ;  /* 0x000000248d007844 */ /* 0x000fe20000000200 */
[----:B------:R-:W-:Y:S01]  /*ec50*/  F2FP.F16.F32.PACK_AB R28, R57, R56 ;  /* 0x00000038391c723e */ /* 0x000fe200000000ff */
[----:B-----5:R-:W-:-:S02]  /*ec60*/  FADD.FTZ R4, R74, R21 ;  /* 0x000000154a047221 */ /* 0x020fc40000010000 */
[----:B------:R4:W-:Y:S01]  /*ec70*/  STSM.16.M88.4 [R140+0x27800], R24 ;  /* 0x027800188c007844 */ /* 0x0009e20000000200 */
[----:B------:R-:W-:Y:S01]  /*ec80*/  F2FP.F16.F32.PACK_AB R30, R64, R60 ;  /* 0x0000003c401e723e */ /* 0x000fe200000000ff */
[----:B------:R-:W5:Y:S01]  /*ec90*/  @P2 LDC R21, c[0x0][0x450] ;  /* 0x00011400ff152b82 */ /* 0x000f620000000800 */
[----:B0-----:R-:W-:Y:S02]  /*eca0*/  F2FP.F16.F32.PACK_AB R29, R75, R74 ;  /* 0x0000004a4b1d723e */ /* 0x001fe400000000ff */
[----:B------:R-:W-:Y:S02]  /*ecb0*/  F2FP.F16.F32.PACK_AB R31, R79, R78 ;  /* 0x0000004e4f1f723e */ /* 0x000fe400000000ff */
[----:B-1----:R-:W-:Y:S02]  /*ecc0*/  F2FP.F16.F32.PACK_AB R32, R7, R5 ;  /* 0x000000050720723e */ /* 0x002fe400000000ff */
[----:B------:R-:W-:Y:S02]  /*ecd0*/  F2FP.F16.F32.PACK_AB R34, R3, R40 ;  /* 0x000000280322723e */ /* 0x000fe400000000ff */
[----:B------:R-:W-:-:S02]  /*ece0*/  F2FP.F16.F32.PACK_AB R33, R11, R82 ;  /* 0x000000520b21723e */ /* 0x000fc400000000ff */
[----:B------:R-:W-:Y:S02]  /*ecf0*/  F2FP.F16.F32.PACK_AB R35, R77, R86 ;  /* 0x000000564d23723e */ /* 0x000fe400000000ff */
[----:B----4-:R-:W-:Y:S02]  /*ed00*/  F2FP.F16.F32.PACK_AB R24, R48, R41 ;  /* 0x000000293018723e */ /* 0x010fe400000000ff */
[----:B------:R-:W-:Y:S02]  /*ed10*/  F2FP.F16.F32.PACK_AB R26, R53, R49 ;  /* 0x00000031351a723e */ /* 0x000fe400000000ff */
[----:B------:R-:W-:Y:S02]  /*ed20*/  F2FP.F16.F32.PACK_AB R25, R58, R55 ;  /* 0x000000373a19723e */ /* 0x000fe400000000ff */
[----:B------:R-:W-:Y:S01]  /*ed30*/  F2FP.F16.F32.PACK_AB R27, R9, R59 ;  /* 0x0000003b091b723e */ /* 0x000fe200000000ff */
[----:B------:R-:W-:-:S04]  /*ed40*/  FADD.FTZ R9, R75, R4 ;  /* 0x000000044b097221 */ /* 0x000fc80000010000 */
[----:B---3--:R0:W-:Y:S04]  /*ed50*/  STSM.16.M88.4 [R45], R24 ;  /* 0x000000182d007844 */ /* 0x0081e80000000200 */
[----:B------:R0:W-:Y:S04]  /*ed60*/  STSM.16.M88.4 [R142+0x6000], R28 ;  /* 0x0060001c8e007844 */ /* 0x0001e80000000200 */
[----:B------:R0:W-:Y:S01]  /*ed70*/  STSM.16.M88.4 [R141+0x6000], R32 ;  /* 0x006000208d007844 */ /* 0x0001e20000000200 */
[----:B------:R1:W-:Y:S06]  /*ed80*/  MEMBAR.ALL.CTA ;  /* 0x0000000000007992 */ /* 0x0003ec0000008000 */
[----:B-1----:R-:W1:Y:S01]  /*ed90*/  FENCE.VIEW.ASYNC.S ;  /* 0x00000000000073c6 */ /* 0x002e620000000000 */
[----:B------:R-:W-:Y:S01]  /*eda0*/  FADD.FTZ R4, R78, R9 ;  /* 0x000000094e047221 */ /* 0x000fe20000010000 */
[----:B------:R-:W-:Y:S01]  /*edb0*/  FADD.FTZ R8, R5, R8 ;  /* 0x0000000805087221 */ /* 0x000fe20000010000 */
[----:B------:R-:W-:-:S02]  /*edc0*/  PLOP3.LUT P3, PT, PT, PT, UP0, 0x40, 0x0 ;  /* 0x000000000000781c */ /* 0x000fc40003f6e808 */
[----:B------:R-:W-:Y:S01]  /*edd0*/  FADD.FTZ R79, R79, R4 ;  /* 0x000000044f4f7221 */ /* 0x000fe20000010000 */
[----:B--2---:R-:W-:-:S04]  /*ede0*/  @P2 IMAD.HI.U32 R20, R91, R20, RZ ;  /* 0x000000145b142227 */ /* 0x004fc800078e00ff */
[----:B------:R-:W-:Y:S01]  /*edf0*/  FADD.FTZ R7, R7, R8 ;  /* 0x0000000807077221 */ /* 0x000fe20000010000 */
[----:B------:R-:W-:Y:S01]  /*ee00*/  FADD.FTZ R82, R82, R79 ;  /* 0x0000004f52527221 */ /* 0x000fe20000010000 */
[----:B------:R-:W-:Y:S01]  /*ee10*/  IMAD.MOV.U32 R8, RZ, RZ, R91 ;  /* 0x000000ffff087224 */ /* 0x000fe200078e005b */
[----:B-----5:R-:W-:Y:S02]  /*ee20*/  @P2 SHF.R.U32.HI R8, RZ, R21, R20 ;  /* 0x00000015ff082219 */ /* 0x020fe40000011614 */
[----:B------:R-:W-:Y:S01]  /*ee30*/  FADD.FTZ R11, R11, R82 ;  /* 0x000000520b0b7221 */ /* 0x000fe20000010000 */
[----:B------:R-:W-:Y:S02]  /*ee40*/  FADD.FTZ R40, R40, R7 ;  /* 0x0000000728287221 */ /* 0x000fe40000010000 */
[----:B------:R-:W-:Y:S02]  /*ee50*/  IMAD.IADD R113, R113, 0x1, R8 ;  /* 0x0000000171717824 */ /* 0x000fe400078e0208 */
[----:B------:R-:W-:Y:S01]  /*ee60*/  FADD.FTZ R4, R86, R11 ;  /* 0x0000000b56047221 */ /* 0x000fe20000010000 */
[----:B------:R-:W-:Y:S01]  /*ee70*/  FADD.FTZ R5, R3, R40 ;  /* 0x0000002803057221 */ /* 0x000fe20000010000 */
[----:B------:R-:W-:-:S02]  /*ee80*/  VIADD R3, R88, 0xfffffffe ;  /* 0xfffffffe58037836 */ /* 0x000fc40000000000 */
[----:B------:R-:W-:Y:S01]  /*ee90*/  FADD.FTZ R4, R77, R4 ;  /* 0x000000044d047221 */ /* 0x000fe20000010000 */
[----:B------:R-:W-:Y:S01]  /*eea0*/  VIADD R7, R113, UR4 ;  /* 0x0000000471077c36 */ /* 0x000fe20008000000 */
[----:B-1----:R-:W-:Y:S01]  /*eeb0*/  NOP ;  /* 0x0000000000007918 */ /* 0x002fe20000000000 */
[----:B0-----:R-:W-:Y:S05]  /*eec0*/  @P3 BRA `(.L_x_1515) ;  /* 0x0000000000543947 */ /* 0x001fea0003800000 */
[C---:B------:R-:W-:Y:S01]  /*eed0*/  ISETP.GT.AND P3, PT, R113.reuse, RZ, PT ;  /* 0x000000ff7100720c */ /* 0x040fe20003f64270 */
[----:B------:R-:W-:Y:S01]  /*eee0*/  BSSY B0, `(.L_x_1516) ;  /* 0x0000010000007945 */ /* 0x000fe20003800000 */
[----:B------:R-:W-:-:S11]  /*eef0*/  VIADD R8, R113, 0xffffffff ;  /* 0xffffffff71087836 */ /* 0x000fd60000000000 */
[----:B------:R-:W-:Y:S05]  /*ef00*/  @P3 BRA `(.L_x_1517) ;  /* 0x0000000000203947 */ /* 0x000fea0003800000 */
[----:B------:R-:W-:Y:S01]  /*ef10*/  UISETP.NE.AND UP1, UPT, UR5, 0x1, UPT ;  /* 0x000000010500788c */ /* 0x000fe2000bf25270 */
[----:B------:R-:W-:-:S05]  /*ef20*/  IMAD.MOV R8, RZ, RZ, -R113 ;  /* 0x000000ffff087224 */ /* 0x000fca00078e0a71 */
[----:B------:R-:W-:-:S05]  /*ef30*/  PLOP3.LUT P3, PT, PT, PT, UP1, 0x80, 0x0 ;  /* 0x000000000000781c */ /* 0x000fca0003f6f018 */
[----:B------:R-:W-:-:S08]  /*ef40*/  @UP1 ULDC.64 UR6, c[0x0][0x9e8] ;  /* 0x00027a0000061ab9 */ /* 0x000fd00000000a00 */
[----:B------:R-:W-:-:S05]  /*ef50*/  @P3 IMAD.HI.U32 R9, R8, UR6, RZ ;  /* 0x0000000608093c27 */ /* 0x000fca000f8e00ff */
[----:B------:R-:W-:-:S04]  /*ef60*/  @P3 SHF.R.U32.HI R8, RZ, UR7, R9 ;  /* 0x00000007ff083c19 */ /* 0x000fc80008011609 */
[----:B------:R-:W-:Y:S01]  /*ef70*/  LOP3.LUT R8, RZ, R8, RZ, 0x33, !PT ;  /* 0x00000008ff087212 */ /* 0x000fe200078e33ff */
[----:B------:R-:W-:Y:S06]  /*ef80*/  BRA `(.L_x_1518) ;  /* 0x0000000000147947 */ /* 0x000fec0003800000 */
.L_x_1517:
[----:B------:R-:W-:-:S06]  /*ef90*/  UISETP.NE.AND UP1, UPT, UR5, 0x1, UPT ;  /* 0x000000010500788c */ /* 0x000fcc000bf25270 */
[----:B------:R-:W-:-:S05]  /*efa0*/  PLOP3.LUT P3, PT, PT, PT, UP1, 0x80, 0x0 ;  /* 0x000000000000781c */ /* 0x000fca0003f6f018 */
[----:B------:R-:W-:-:S08]  /*efb0*/  @UP1 ULDC.64 UR6, c[0x0][0x9e8] ;  /* 0x00027a0000061ab9 */ /* 0x000fd00000000a00 */
[----:B------:R-:W-:-:S05]  /*efc0*/  @P3 IMAD.HI.U32 R9, R8, UR6, RZ ;  /* 0x0000000608093c27 */ /* 0x000fca000f8e00ff */
[----:B------:R-:W-:-:S07]  /*efd0*/  @P3 SHF.R.U32.HI R8, RZ, UR7, R9 ;  /* 0x00000007ff083c19 */ /* 0x000fce0008011609 */
.L_x_1518:
[----:B------:R-:W-:Y:S05]  /*efe0*/  BSYNC B0 ;  /* 0x0000000000007941 */ /* 0x000fea0003800000 */
.L_x_1516:
[----:B------:R-:W-:-:S04]  /*eff0*/  IMAD.U32 R9, RZ, RZ, UR5 ;  /* 0x00000005ff097e24 */ /* 0x000fc8000f8e00ff */
[----:B------:R-:W-:-:S05]  /*f000*/  IMAD R8, R8, R9, UR5 ;  /* 0x0000000508087e24 */ /* 0x000fca000f8e0209 */
[----:B------:R-:W-:-:S07]  /*f010*/  VIMNMX R7, R7, R8, PT ;  /* 0x0000000807077248 */ /* 0x000fce0003fe0100 */
.L_x_1515:
[----:B------:R-:W2:Y:S01]  /*f020*/  LDL R9, [R1+0x48] ;  /* 0x0000480001097983 */ /* 0x000ea20000100800 */
[----:B------:R-:W-:Y:S01]  /*f030*/  SHF.R.S32.HI R8, RZ, 0x1f, R7 ;  /* 0x0000001fff087819 */ /* 0x000fe20000011407 */
[----:B------:R-:W-:Y:S01]  /*f040*/  ULDC UR42, c[0x0][0x9e4] ;  /* 0x00027900002a7ab9 */ /* 0x000fe20000000800 */
[----:B------:R-:W-:Y:S01]  /*f050*/  ULDC UR5, c[0x0][0x9e4] ;  /* 0x0002790000057ab9 */ /* 0x000fe20000000800 */
[----:B------:R-:W-:Y:S01]  /*f060*/  ULDC UR43, c[0x0][0x9dc] ;  /* 0x00027700002b7ab9 */ /* 0x000fe20000000800 */
[----:B------:R-:W-:Y:S01]  /*f070*/  LEA.HI R8, R8, R7, RZ, 0x7 ;  /* 0x0000000708087211 */ /* 0x000fe200078f38ff */
[----:B------:R-:W-:Y:S01]  /*f080*/  ULDC UR49, c[0x0][0x9dc] ;  /* 0x0002770000317ab9 */ /* 0x000fe20000000800 */
[----:B------:R-:W-:Y:S01]  /*f090*/  ULDC UR4, c[0x0][0x988] ;  /* 0x0002620000047ab9 */ /* 0x000fe20000000800 */
[----:B------:R-:W-:Y:S01]  /*f0a0*/  ULDC UR7, c[0x0][0x988] ;  /* 0x0002620000077ab9 */ /* 0x000fe20000000800 */
[----:B------:R-:W-:Y:S01]  /*f0b0*/  SHF.R.S32.HI R8, RZ, 0x7, R8 ;  /* 0x00000007ff087819 */ /* 0x000fe20000011408 */
[----:B------:R-:W-:Y:S01]  /*f0c0*/  ULDC UR6, c[0x0][0x988] ;  /* 0x0002620000067ab9 */ /* 0x000fe20000000800 */
[----:B------:R-:W-:Y:S01]  /*f0d0*/  ULDC UR50, c[0x0][0x9e0] ;  /* 0x0002780000327ab9 */ /* 0x000fe20000000800 */
[----:B------:R-:W-:Y:S01]  /*f0e0*/  ULDC UR48, c[0x0][0x9e0] ;  /* 0x0002780000307ab9 */ /* 0x000fe20000000800 */
        /* <DEDUP_REMOVED lines=24> */
[----:B--2---:R-:W-:-:S04]  /*f270*/  VIMNMX R9, R9, R8, !PT ;  /* 0x0000000809097248 */ /* 0x004fc80007fe0100 */
[----:B------:R-:W-:Y:S01]  /*f280*/  ISETP.GE.AND P3, PT, R3, R9, PT ;  /* 0x000000090300720c */ /* 0x000fe20003f66270 */
[----:B------:R0:W-:-:S12]  /*f290*/  STL [R1+0x18], R9 ;  /* 0x0000180901007387 */ /* 0x0001d80000100800 */
[----:B0-----:R-:W-:Y:S05]  /*f2a0*/  @!P3 BRA `(.L_x_1519) ;  /* 0x000000340004b947 */ /* 0x001fea0003800000 */
[----:B------:R-:W-:-:S07]  /*f2b0*/  IMAD.MOV.U32 R135, RZ, RZ, RZ ;  /* 0x000000ffff877224 */ /* 0x000fce00078e00ff */
.L_x_1537:
[----:B------:R-:W-:Y:S01]  /*f2c0*/  ISETP.NE.AND P3, PT, R157, RZ, PT ;  /* 0x000000ff9d00720c */ /* 0x000fe20003f65270 */
[----:B------:R-:W-:Y:S01]  /*f2d0*/  VIADD R20, R16, 0x1 ;  /* 0x0000000110147836 */ /* 0x000fe20000000000 */
[----:B------:R-:W-:Y:S05]  /*f2e0*/  YIELD ;  /* 0x0000000000007946 */ /* 0x000fea0003800000 */
[----:B------:R-:W-:-:S04]  /*f2f0*/  ISETP.NE.AND P4, PT, R20, 0x2, PT ;  /* 0x000000021400780c */ /* 0x000fc80003f85270 */
[----:B------:R-:W-:Y:S02]  /*f300*/  SEL R7, RZ, 0x1, P4 ;  /* 0x00000001ff077807 */ /* 0x000fe40002000000 */
[----:B------:R-:W-:Y:S02]  /*f310*/  SEL R20, R20, RZ, P4 ;  /* 0x000000ff14147207 */ /* 0x000fe40002000000 */
[----:B------:R-:W-:Y:S01]  /*f320*/  LOP3.LUT R7, R18, R7, RZ, 0x3c, !PT ;  /* 0x0000000712077212 */ /* 0x000fe200078e3cff */
[----:B------:R-:W-:Y:S06]  /*f330*/  @P3 BRA `(.L_x_1520) ;  /* 0x0000000000303947 */ /* 0x000fec0003800000 */
[----:B------:R-:W-:Y:S05]  /*f340*/  @!P0 BRA `(.L_x_1521) ;  /* 0x0000000000048947 */ /* 0x000fea0003800000 */
[----:B------:R-:W-:Y:S01]  /*f350*/  BPT.TRAP 0x1 ;  /* 0x000000040000795c */ /* 0x000fe20000300000 */
.L_x_1521:
[----:B------:R-:W-:Y:S01]  /*f360*/  IMAD R9, R20, 0x8, R2 ;  /* 0x0000000814097824 */ /* 0x000fe200078e0202 */
[----:B------:R-:W-:-:S04]  /*f370*/  SHF.L.U32 R8, R7, 0x1f, RZ ;  /* 0x0000001f07087819 */ /* 0x000fc800000006ff */
[----:B------:R0:W1:Y:S01]  /*f380*/  SYNCS.PHASECHK.TRANS64.TRYWAIT P4, [R9+URZ+0x2d830], R8 ;  /* 0x02d83008090075a7 */ /* 0x000062000808017f */
[----:B------:R-:W-:Y:S05]  /*f390*/  @!P0 BRA `(.L_x_1522) ;  /* 0x0000000000048947 */ /* 0x000fea0003800000 */
[----:B------:R-:W-:Y:S01]  /*f3a0*/  BPT.TRAP 0x1 ;  /* 0x000000040000795c */ /* 0x000fe20000300000 */
.L_x_1522:
[----:B------:R-:W-:Y:S04]  /*f3b0*/  BSSY B0, `(.L_x_1520) ;  /* 0x0000004000007945 */ /* 0x000fe80003800000 */
[----:B-1----:R-:W-:Y:S05]  /*f3c0*/  @P4 BRA `(.L_x_1523) ;  /* 0x0000000000084947 */ /* 0x002fea0003800000 */
[----:B------:R-:W1:Y:S02]  /*f3d0*/  SYNCS.PHASECHK.TRANS64.TRYWAIT P4, [R9+URZ+0x2d830], R8 ;  /* 0x02d83008090075a7 */ /* 0x000e64000808017f */
[----:B-1----:R-:W-:Y:S05]  /*f3e0*/  @!P4 BRA `(.L_x_1524) ;  /* 0x0000015800ecc947 */ /* 0x002fea0003800000 */
.L_x_1523:
[----:B------:R-:W-:Y:S05]  /*f3f0*/  BSYNC B0 ;  /* 0x0000000000007941 */ /* 0x000fea0003800000 */
.L_x_1520:
[----:B01----:R-:W2:Y:S01]  /*f400*/  LDL R8, [R1+0x8] ;  /* 0x0000080001087983 */ /* 0x003ea20000100800 */
[----:B------:R-:W0:Y:S01]  /*f410*/  S2R R10, SR_TID.X ;  /* 0x00000000000a7919 */ /* 0x000e220000002100 */
[----:B------:R-:W-:Y:S05]  /*f420*/  WARPSYNC.ALL ;  /* 0x0000000000007948 */ /* 0x000fea0003800000 */
[----:B------:R-:W-:Y:S01]  /*f430*/  IMAD.MOV.U32 R9, RZ, RZ, -0x7fffffe0 ;  /* 0x80000020ff097424 */ /* 0x000fe200078e00ff */
[----:B0-----:R-:W-:-:S05]  /*f440*/  SHF.R.U32.HI R10, RZ, 0x7, R10 ;  /* 0x00000007ff0a7819 */ /* 0x001fca000001160a */
[----:B------:R-:W-:Y:S01]  /*f450*/  VIADD R21, R10, 0x8 ;  /* 0x000000080a157836 */ /* 0x000fe20000000000 */
[----:B------:R-:W-:Y:S01]  /*f460*/  R2UR UR11, R9 ;  /* 0x00000000090b72ca */ /* 0x000fe200000e0000 */
[----:B------:R-:W-:Y:S01]  /*f470*/  IMAD.MOV.U32 R25, RZ, RZ, -0x7fffffe0 ;  /* 0x80000020ff197424 */ /* 0x000fe200078e00ff */
[----:B------:R-:W-:Y:S01]  /*f480*/  R2UR UR8, R12 ;  /* 0x000000000c0872ca */ /* 0x000fe200000e0000 */
[----:B------:R-:W-:Y:S01]  /*f490*/  IMAD.MOV.U32 R27, RZ, RZ, -0x7fffffe0 ;  /* 0x80000020ff1b7424 */ /* 0x000fe200078e00ff */
[----:B------:R-:W-:Y:S02]  /*f4a0*/  R2UR UR9, R13 ;  /* 0x000000000d0972ca */ /* 0x000fe400000e0000 */
[C---:B------:R-:W-:Y:S02]  /*f4b0*/  R2UR UR15, R25.reuse ;  /* 0x00000000190f72ca */ /* 0x040fe400000e0000 */
[----:B------:R-:W-:Y:S02]  /*f4c0*/  R2UR UR23, R25 ;  /* 0x00000000191772ca */ /* 0x000fe400000e0000 */
[----:B------:R-:W-:-:S02]  /*f4d0*/  R2UR UR27, R27 ;  /* 0x000000001b1b72ca */ /* 0x000fc400000e0000 */
[----:B------:R-:W-:Y:S02]  /*f4e0*/  R2UR UR12, R152 ;  /* 0x00000000980c72ca */ /* 0x000fe400000e0000 */
[----:B------:R-:W-:Y:S01]  /*f4f0*/  R2UR UR13, R153 ;  /* 0x00000000990d72ca */ /* 0x000fe200000e0000 */
[----:B------:R0:W-:Y:S01]  /*f500*/  BAR.SYNC.DEFER_BLOCKING R21, 0x100 ;  /* 0x000400150000751d */ /* 0x0001e20000010000 */
[----:B------:R-:W-:Y:S01]  /*f510*/  IMAD.MOV.U32 R11, RZ, RZ, -0x7fffffe0 ;  /* 0x80000020ff0b7424 */ /* 0x000fe200078e00ff */
[----:B------:R-:W-:Y:S02]  /*f520*/  R2UR UR16, R150 ;  /* 0x00000000961072ca */ /* 0x000fe400000e0000 */
[----:B------:R-:W-:Y:S01]  /*f530*/  R2UR UR17, R151 ;  /* 0x00000000971172ca */ /* 0x000fe200000e0000 */
[----:B--2---:R-:W-:-:S04]  /*f540*/  IMAD R8, R20, 0x600, R8 ;  /* 0x0000060014087824 */ /* 0x004fc800078e0208 */
[C---:B------:R-:W-:Y:S01]  /*f550*/  VIADD R24, R8.reuse, 0x2 ;  /* 0x0000000208187836 */ /* 0x040fe20000000000 */
[C---:B------:R-:W-:Y:S01]  /*f560*/  R2UR UR10, R8.reuse ;  /* 0x00000000080a72ca */ /* 0x040fe200000e0000 */
[----:B------:R-:W-:-:S03]  /*f570*/  VIADD R26, R8, 0x400 ;  /* 0x00000400081a7836 */ /* 0x000fc60000000000 */
[----:B------:R-:W-:Y:S01]  /*f580*/  R2UR UR14, R24 ;  /* 0x00000000180e72ca */ /* 0x000fe200000e0000 */
[----:B------:R-:W-:Y:S01]  /*f590*/  VIADD R24, R8, 0x202 ;  /* 0x0000020208187836 */ /* 0x000fe20000000000 */
[----:B------:R-:W-:-:S04]  /*f5a0*/  R2UR UR26, R26 ;  /* 0x000000001a1a72ca */ /* 0x000fc800000e0000 */
[----:B------:R-:W-:Y:S02]  /*f5b0*/  R2UR UR22, R24 ;  /* 0x00000000181672ca */ /* 0x000fe400000e0000 */
[----:B------:R-:W-:-:S06]  /*f5c0*/  WARPGROUP.ARRIVE ;  /* 0x00000000000079c5 */ /* 0x000fcc0000000000 */
[----:B------:R-:W-:Y:S01]  /*f5d0*/  HGMMA.64x128x16.F32 R24, gdesc[UR8], RZ, !UPT, gsb0 ;  /* 0x01e00000081879f0 */ /* 0x000fe2000c0008ff */
[----:B------:R-:W-:Y:S01]  /*f5e0*/  VIADD R10, R8, 0x200 ;  /* 0x00000200080a7836 */ /* 0x000fe20000000000 */
[----:B------:R-:W-:-:S04]  /*f5f0*/  R2UR UR19, R11 ;  /* 0x000000000b1372ca */ /* 0x000fc800000e0000 */
[----:B------:R-:W-:Y:S01]  /*f600*/  R2UR UR18, R10 ;  /* 0x000000000a1272ca */ /* 0x000fe200000e0000 */
[----:B------:R-:W-:Y:S02]  /*f610*/  WARPGROUP.DEPBAR.LE gsb0, 0x0 ;  /* 0x00008000000079c5 */ /* 0x000fe40000010000 */
[----:B------:R-:W-:-:S06]  /*f620*/  WARPGROUP.ARRIVE ;  /* 0x00000000000079c5 */ /* 0x000fcc0000000000 */
[----:B------:R-:W-:Y:S01]  /*f630*/  HGMMA.64x128x16.F32 R24, gdesc[UR12], R24, gsb0 ;  /* 0x01e000000c1879f0 */ /* 0x000fe20008000818 */
[----:B------:R-:W-:Y:S02]  /*f640*/  R2UR UR20, R148 ;  /* 0x00000000941472ca */ /* 0x000fe400000e0000 */
        /* <DEDUP_REMOVED lines=9> */
[----:B------:R-:W-:Y:S01]  /*f6e0*/  VIADD R8, R8, 0x402 ;  /* 0x0000040208087836 */ /* 0x000fe20000000000 */
[----:B------:R-:W-:Y:S02]  /*f6f0*/  R2UR UR31, R9 ;  /* 0x00000000091f72ca */ /* 0x000fe400000e0000 */
[----:B------:R-:W-:Y:S02]  /*f700*/  R2UR UR28, R14 ;  /* 0x000000000e1c72ca */ /* 0x000fe400000e0000 */
[----:B------:R-:W-:Y:S02]  /*f710*/  R2UR UR30, R8 ;  /* 0x00000000081e72ca */ /* 0x000fe400000e0000 */
[----:B------:R-:W-:Y:S01]  /*f720*/  R2UR UR29, R15 ;  /* 0x000000000f1d72ca */ /* 0x000fe200000e0000 */
[----:B------:R-:W-:Y:S02]  /*f730*/  WARPGROUP.DEPBAR.LE gsb0, 0x0 ;  /* 0x00008000000079c5 */ /* 0x000fe40000010000 */
[----:B------:R-:W-:-:S06]  /*f740*/  WARPGROUP.ARRIVE ;  /* 0x00000000000079c5 */ /* 0x000fcc0000000000 */
        /* <DEDUP_REMOVED lines=8> */
.L_x_1526:
[----:B------:R-:W-:Y:S01]  /*f7d0*/  SHF.L.U32 R8, R18, 0x1f, RZ ;  /* 0x0000001f12087819 */ /* 0x000fe200000006ff */
[----:B------:R-:W-:-:S04]  /*f7e0*/  IMAD R9, R16, 0x8, R2 ;  /* 0x0000000810097824 */ /* 0x000fc800078e0202 */
[----:B------:R0:W1:Y:S01]  /*f7f0*/  SYNCS.PHASECHK.TRANS64.TRYWAIT P3, [R9+URZ+0x2d850], R8 ;  /* 0x02d85008090075a7 */ /* 0x000062000806017f */
[----:B------:R-:W-:Y:S05]  /*f800*/  @!P0 BRA `(.L_x_1527) ;  /* 0x0000000000048947 */ /* 0x000fea0003800000 */
[----:B------:R-:W-:Y:S01]  /*f810*/  BPT.TRAP 0x1 ;  /* 0x000000040000795c */ /* 0x000fe20000300000 */
.L_x_1527:
[----:B-1----:R-:W-:Y:S05]  /*f820*/  @P3 BRA `(.L_x_1525) ;  /* 0x0000000000083947 */ /* 0x002fea0003800000 */
[----:B------:R-:W1:Y:S02]  /*f830*/  SYNCS.PHASECHK.TRANS64.TRYWAIT P3, [R9+URZ+0x2d850], R8 ;  /* 0x02d85008090075a7 */ /* 0x000e64000806017f */
[----:B-1----:R-:W-:Y:S05]  /*f840*/  @!P3 BRA `(.L_x_1528) ;  /* 0x0000015400e8b947 */ /* 0x002fea0003800000 */
.L_x_1525:
[----:B------:R-:W2:Y:S01]  /*f850*/  LDL R21, [R1+0x1c] ;  /* 0x00001c0001157983 */ /* 0x000ea20000100800 */
[----:B01----:R-:W0:Y:S03]  /*f860*/  @P2 LDC R9, c[0x0][0x44c] ;  /* 0x00011300ff092b82 */ /* 0x003e260000000800 */
[----:B------:R-:W2:Y:S04]  /*f870*/  LDL R18, [R1+0x44] ;  /* 0x0000440001127983 */ /* 0x000ea80000100800 */
[----:B------:R-:W3:Y:S01]  /*f880*/  LDL R10, [R1+0x28] ;  /* 0x00002800010a7983 */ /* 0x000ee20000100800 */
[----:B------:R-:W1:Y:S01]  /*f890*/  @P2 LDC R8, c[0x0][0x450] ;  /* 0x00011400ff082b82 */ /* 0x000e620000000800 */
[----:B------:R-:W-:Y:S05]  /*f8a0*/  WARPSYNC.ALL ;  /* 0x0000000000007948 */ /* 0x000fea0003800000 */
[----:B------:R-:W-:Y:S01]  /*f8b0*/  WARPGROUP.ARRIVE ;  /* 0x00000000000079c5 */ /* 0x000fe20000000000 */
[----:B------:R-:W-:Y:S01]  /*f8c0*/  UMOV UR9, 0x40000040 ;  /* 0x4000004000097882 */ /* 0x000fe20000000000 */
[----:B------:R-:W-:-:S04]  /*f8d0*/  IMAD.MOV.U32 R11, RZ, RZ, -0x7fffffe0 ;  /* 0x80000020ff0b7424 */ /* 0x000fc800078e00ff */
[----:B------:R-:W4:Y:S01]  /*f8e0*/  S2R R143, SR_TID.X ;  /* 0x00000000008f7919 */ /* 0x000f220000002100 */
[----:B------:R-:W-:Y:S01]  /*f8f0*/  IMAD.SHL.U32 R145, R3, 0x80, RZ ;  /* 0x0000008003917824 */ /* 0x000fe200078e00ff */
[----:B----4-:R-:W-:Y:S01]  /*f900*/  ISETP.GE.U32.AND P3, PT, R143, 0x180, PT ;  /* 0x000001808f00780c */ /* 0x010fe20003f66070 */
[----:B--2---:R-:W-:Y:S01]  /*f910*/  IMAD.IADD R18, R18, 0x1, R21 ;  /* 0x0000000112127824 */ /* 0x004fe200078e0215 */
[----:B------:R-:W-:Y:S02]  /*f920*/  SHF.R.U32.HI R21, RZ, 0x7, R143 ;  /* 0x00000007ff157819 */ /* 0x000fe4000001168f */
[----:B------:R-:W-:Y:S01]  /*f930*/  IADD3 R143, -R22, 0x1, -R145 ;  /* 0x00000001168f7810 */ /* 0x000fe20007ffe991 */
[----:B0-----:R-:W-:-:S03]  /*f940*/  @P2 IMAD.HI.U32 R9, R18, R9, RZ ;  /* 0x0000000912092227 */ /* 0x001fc600078e00ff */
[----:B------:R-:W-:Y:S02]  /*f950*/  IADD3 R143, -R138, R143, R139 ;  /* 0x0000008f8a8f7210 */ /* 0x000fe40007ffe18b */
[----:B-1----:R-:W-:Y:S01]  /*f960*/  @P2 SHF.R.U32.HI R18, RZ, R8, R9 ;  /* 0x00000008ff122219 */ /* 0x002fe20000011609 */
[----:B---3--:R-:W-:Y:S02]  /*f970*/  IMAD R9, R10, 0x2000, R2 ;  /* 0x000020000a097824 */ /* 0x008fe400078e0202 */
[----:B------:R-:W-:Y:S02]  /*f980*/  VIADD R8, R2, 0x400 ;  /* 0x0000040002087836 */ /* 0x000fe40000000000 */
[----:B------:R-:W0:Y:S01]  /*f990*/  SHFL.IDX PT, R154, R18, RZ, 0x1c1f ;  /* 0x001c1fff129a7589 */ /* 0x000e2200000e0000 */
[----:B------:R-:W-:Y:S01]  /*f9a0*/  R2UR UR8, R9 ;  /* 0x00000000090872ca */ /* 0x000fe200000e0000 */
[----:B------:R-:W-:Y:S01]  /*f9b0*/  IMAD.MOV.U32 R9, RZ, RZ, -0x7fffffe0 ;  /* 0x80000020ff097424 */ /* 0x000fe200078e00ff */
[----:B------:R-:W-:-:S04]  /*f9c0*/  SHF.R.U32.HI R8, RZ, 0x4, R8 ;  /* 0x00000004ff087819 */ /* 0x000fc80000011608 */
[----:B------:R-:W-:Y:S02]  /*f9d0*/  LOP3.LUT R8, R8, 0x3fff, RZ, 0xc0, !PT ;  /* 0x00003fff08087812 */ /* 0x000fe400078ec0ff */
[----:B------:R-:W-:Y:S01]  /*f9e0*/  R2UR UR11, R9 ;  /* 0x00000000090b72ca */ /* 0x000fe200000e0000 */
[----:B------:R-:W-:Y:S01]  /*f9f0*/  IMAD.MOV.U32 R9, RZ, RZ, -0x7fffffe0 ;  /* 0x80000020ff097424 */ /* 0x000fe200078e00ff */
[----:B------:R-:W-:-:S03]  /*fa00*/  LOP3.LUT R8, R8, 0x2000000, RZ, 0xfc, !PT ;  /* 0x0200000008087812 */ /* 0x000fc600078efcff */
[----:B------:R-:W-:Y:S02]  /*fa10*/  UIADD3 UR8, UR8, 0x21800, URZ ;  /* 0x0002180008087890 */ /* 0x000fe4000fffe03f */
[----:B------:R-:W-:Y:S02]  /*fa20*/  IMAD R8, R16, 0x600, R8 ;  /* 0x0000060010087824 */ /* 0x000fe400078e0208 */
[----:B------:R-:W-:Y:S02]  /*fa30*/  USHF.R.U32.HI UR8, URZ, 0x4, UR8 ;  /* 0x000000043f087899 */ /* 0x000fe40008011608 */
[C---:B------:R-:W-:Y:S01]  /*fa40*/  VIADD R10, R8.reuse, 0x40 ;  /* 0x00000040080a7836 */ /* 0x040fe20000000000 */
[----:B------:R-:W-:Y:S01]  /*fa50*/  R2UR UR10, R8 ;  /* 0x00000000080a72ca */ /* 0x000fe200000e0000 */
[----:B------:R-:W-:-:S04]  /*fa60*/  ULOP3.LUT UR8, UR8, 0x3fff, URZ, 0xc0, !UPT ;  /* 0x00003fff08087892 */ /* 0x000fc8000f8ec03f */
[----:B------:R-:W-:-:S07]  /*fa70*/  ULOP3.LUT UR12, UR8, 0x10000, URZ, 0xfc, !UPT ;  /* 0x00010000080c7892 */ /* 0x000fce000f8efc3f */
[----:B------:R-:W-:Y:S02]  /*fa80*/  UMOV UR8, UR12 ;  /* 0x0000000c00087c82 */ /* 0x000fe40008000000 */
[----:B------:R-:W-:Y:S01]  /*fa90*/  HGMMA.64x96x16.F32 R88, gdesc[UR8].tnspB, R88, gsb0 ;  /* 0x41600000085879f0 */ /* 0x000fe20008000858 */
[----:B------:R-:W-:Y:S01]  /*faa0*/  R2UR UR10, R10 ;  /* 0x000000000a0a72ca */ /* 0x000fe200000e0000 */
[----:B------:R-:W-:Y:S01]  /*fab0*/  UIADD3 UR8, UR12, 0x2, URZ ;  /* 0x000000020c087890 */ /* 0x000fe2000fffe03f */
[----:B------:R-:W-:Y:S01]  /*fac0*/  R2UR UR11, R11 ;  /* 0x000000000b0b72ca */ /* 0x000fe200000e0000 */
[----:B------:R-:W-:Y:S01]  /*fad0*/  UMOV UR9, 0x40000040 ;  /* 0x4000004000097882 */ /* 0x000fe20000000000 */
[----:B------:R-:W-:Y:S02]  /*fae0*/  VIADD R10, R8, 0x80 ;  /* 0x00000080080a7836 */ /* 0x000fe40000000000 */
[----:B------:R-:W-:Y:S01]  /*faf0*/  IMAD.MOV.U32 R11, RZ, RZ, -0x7fffffe0 ;  /* 0x80000020ff0b7424 */ /* 0x000fe200078e00ff */
[----:B------:R-:W-:-:S02]  /*fb00*/  WARPGROUP.DEPBAR.LE gsb0, 0x0 ;  /* 0x00008000000079c5 */ /* 0x000fc40000010000 */
[----:B------:R-:W-:-:S06]  /*fb10*/  WARPGROUP.ARRIVE ;  /* 0x00000000000079c5 */ /* 0x000fcc0000000000 */
[----:B------:R-:W-:Y:S01]  /*fb20*/  HGMMA.64x96x16.F32 R88, gdesc[UR8].tnspB, R88, gsb0 ;  /* 0x41600000085879f0 */ /* 0x000fe20008000858 */
[----:B------:R-:W-:Y:S01]  /*fb30*/  R2UR UR10, R10 ;  /* 0x000000000a0a72ca */ /* 0x000fe200000e0000 */
[----:B------:R-:W-:Y:S01]  /*fb40*/  UIADD3 UR8, UR12, 0x4, URZ ;  /* 0x000000040c087890 */ /* 0x000fe2000fffe03f */
[----:B------:R-:W-:Y:S01]  /*fb50*/  R2UR UR11, R11 ;  /* 0x000000000b0b72ca */ /* 0x000fe200000e0000 */
[----:B------:R-:W-:Y:S01]  /*fb60*/  UMOV UR9, 0x40000040 ;  /* 0x4000004000097882 */ /* 0x000fe20000000000 */
[----:B------:R-:W-:Y:S02]  /*fb70*/  VIADD R10, R8, 0xc0 ;  /* 0x000000c0080a7836 */ /* 0x000fe40000000000 */
[----:B------:R-:W-:Y:S01]  /*fb80*/  IMAD.MOV.U32 R11, RZ, RZ, -0x7fffffe0 ;  /* 0x80000020ff0b7424 */ /* 0x000fe200078e00ff */
[----:B------:R-:W-:Y:S02]  /*fb90*/  WARPGROUP.DEPBAR.LE gsb0, 0x0 ;  /* 0x00008000000079c5 */ /* 0x000fe40000010000 */
        /* <DEDUP_REMOVED lines=24> */
[C---:B------:R-:W-:Y:S02]  /*fd20*/  VIADD R10, R8.reuse, 0x180 ;  /* 0x00000180080a7836 */ /* 0x040fe40000000000 */
[----:B------:R-:W-:Y:S02]  /*fd30*/  IMAD.MOV.U32 R11, RZ, RZ, -0x7fffffe0 ;  /* 0x80000020ff0b7424 */ /* 0x000fe400078e00ff */
[----:B------:R-:W-:Y:S01]  /*fd40*/  VIADD R8, R8, 0x1c0 ;  /* 0x000001c008087836 */ /* 0x000fe20000000000 */
[----:B------:R-:W-:-:S02]  /*fd50*/  WARPGROUP.DEPBAR.LE gsb0, 0x0 ;  /* 0x00008000000079c5 */ /* 0x000fc40000010000 */
[----:B------:R-:W-:-:S06]  /*fd60*/  WARPGROUP.ARRIVE ;  /* 0x00000000000079c5 */ /* 0x000fcc0000000000 */
[----:B------:R-:W-:Y:S01]  /*fd70*/  HGMMA.64x96x16.F32 R88, gdesc[UR8].tnspB, R88, gsb0 ;  /* 0x41600000085879f0 */ /* 0x000fe20008000858 */
[----:B------:R-:W-:Y:S01]  /*fd80*/  R2UR UR10, R10 ;  /* 0x000000000a0a72ca */ /* 0x000fe200000e0000 */
[----:B------:R-:W-:Y:S01]  /*fd90*/  UIADD3 UR8, UR12, 0x604, URZ ;  /* 0x000006040c087890 */ /* 0x000fe2000fffe03f */
[----:B------:R-:W-:Y:S01]  /*fda0*/  R2UR UR11, R11 ;  /* 0x000000000b0b72ca */ /* 0x000fe200000e0000 */
[----:B------:R-:W-:Y:S01]  /*fdb0*/  UMOV UR9, 0x40000040 ;  /* 0x4000004000097882 */ /* 0x000fe20000000000 */
[----:B------:R-:W-:-:S05]  /*fdc0*/  IMAD.U32 R10, RZ, RZ, UR43 ;  /* 0x0000002bff0a7e24 */ /* 0x000fca000f8e00ff */
[----:B------:R-:W-:-:S05]  /*fdd0*/  LOP3.LUT R144, RZ, R10, RZ, 0x33, !PT ;  /* 0x0000000aff907212 */ /* 0x000fca00078e33ff */
[----:B------:R-:W-:Y:S02]  /*fde0*/  IMAD.IADD R144, R144, 0x1, R143 ;  /* 0x0000000190907824 */ /* 0x000fe400078e028f */
[----:B------:R-:W-:Y:S02]  /*fdf0*/  VIADD R143, R143, UR50 ;  /* 0x000000328f8f7c36 */ /* 0x000fe40008000000 */
[----:B0-----:R-:W-:Y:S01]  /*fe00*/  IMAD.IADD R11, R154, 0x1, R144 ;  /* 0x000000019a0b7824 */ /* 0x001fe200078e0290 */
        /* <DEDUP_REMOVED lines=8> */
[----:B------:R-:W-:Y:S02]  /*fe90*/  @!P1 IMAD R9, R20, 0x8, R2 ;  /* 0x0000000814099824 */ /* 0x000fe400078e0202 */
[----:B------:R-:W-:Y:S01]  /*fea0*/  IMAD.IADD R21, R154, 0x1, R143 ;  /* 0x000000019a157824 */ /* 0x000fe200078e028f */
[----:B------:R-:W-:Y:S01]  /*feb0*/  SEL R8, R8, 0x9, !P3 ;  /* 0x0000000908087807 */ /* 0x000fe20005800000 */
[----:B------:R-:W-:Y:S01]  /*fec0*/  @!P1 VIADD R9, R9, 0x2d840 ;  /* 0x0002d84009099836 */ /* 0x000fe20000000000 */
[----:B------:R-:W-:-:S04]  /*fed0*/  PLOP3.LUT P3, PT, PT, PT, UP0, 0x40, 0x0 ;  /* 0x000000000000781c */ /* 0x000fc80003f6e808 */
[----:B------:R-:W-:Y:S01]  /*fee0*/  @!P1 PRMT R9, RZ, 0x654, R9 ;  /* 0x00000654ff099816 */ /* 0x000fe20000000009 */
[----:B------:R-:W-:Y:S02]  /*fef0*/  WARPGROUP.DEPBAR.LE gsb0, 0x0 ;  /* 0x00008000000079c5 */ /* 0x000fe40000010000 */
[----:B------:R-:W-:-:S06]  /*ff00*/  WARPGROUP.ARRIVE ;  /* 0x00000000000079c5 */ /* 0x000fcc0000000000 */
[----:B------:R-:W-:Y:S03]  /*ff10*/  HGMMA.64x96x16.F32 R88, gdesc[UR8].tnspB, R88, gsb0 ;  /* 0x41600000085879f0 */ /* 0x000fe60008000858 */
[----:B------:R-:W-:Y:S02]  /*ff20*/  WARPGROUP.DEPBAR.LE gsb0, 0x0 ;  /* 0x00008000000079c5 */ /* 0x000fe40000010000 */
[----:B------:R0:W-:Y:S06]  /*ff30*/  BAR.ARV R8, 0x100 ;  /* 0x000400080000751d */ /* 0x0001ec0000002000 */
[----:B------:R0:W-:Y:S01]  /*ff40*/  @!P1 SYNCS.ARRIVE.TRANS64.RED.A1T0 RZ, [R9+URZ], RZ ;  /* 0x000000ff09ff99a7 */ /* 0x0001e2000810043f */
[----:B------:R-:W-:Y:S05]  /*ff50*/  @P3 BRA `(.L_x_1529) ;  /* 0x0000000000583947 */ /* 0x000fea0003800000 */
[----:B------:R-:W-:Y:S01]  /*ff60*/  IADD3 R154, -R138, R139, R154 ;  /* 0x0000008b8a9a7210 */ /* 0x000fe20007ffe19a */
[----:B------:R-:W-:Y:S03]  /*ff70*/  BSSY B0, `(.L_x_1530) ;  /* 0x0000010000007945 */ /* 0x000fe60003800000 */
[----:B------:R-:W-:-:S13]  /*ff80*/  ISETP.GT.AND P3, PT, R154, -0x1, PT ;  /* 0xffffffff9a00780c */ /* 0x000fda0003f64270 */
[----:B------:R-:W-:Y:S05]  /*ff90*/  @P3 BRA `(.L_x_1531) ;  /* 0x0000000000203947 */ /* 0x000fea0003800000 */
[----:B------:R-:W-:Y:S01]  /*ffa0*/  IMAD.U32 R155, RZ, RZ, UR42 ;  /* 0x0000002aff9b7e24 */ /* 0x000fe2000f8e00ff */
[----:B------:R-:W-:-:S04]  /*ffb0*/  LOP3.LUT R154, RZ, R154, RZ, 0x33, !PT ;  /* 0x0000009aff9a7212 */ /* 0x000fc800078e33ff */
[----:B------:R-:W-:-:S13]  /*ffc0*/  ISETP.NE.AND P3, PT, R155, 0x1, PT ;  /* 0x000000019b00780c */ /* 0x000fda0003f65270 */
[----:B0-----:R-:W0:Y:S02]  /*ffd0*/  @P3 LDC.64 R8, c[0x0][0x9e8] ;  /* 0x00027a00ff083b82 */ /* 0x001e240000000a00 */
[----:B0-----:R-:W-:-:S05]  /*ffe0*/  @P3 IMAD.HI.U32 R8, R154, R8, RZ ;  /* 0x000000089a083227 */ /* 0x001fca00078e00ff */
[----:B------:R-:W-:-:S04]  /*fff0*/  @P3 SHF.R.U32.HI R154, RZ, R9, R8 ;  /* 0x00000009ff9a3219 */ /* 0x000fc80000011608 */
[----:B------:R-:W-:Y:S01]  /*10000*/  LOP3.LUT R154, RZ, R154, RZ, 0x33, !PT ;  /* 0x0000009aff9a7212 */ /* 0x000fe200078e33ff */
[----:B------:R-:W-:Y:S06]  /*10010*/  BRA `(.L_x_1532) ;  /* 0x0000000000147947 */ /* 0x000fec0003800000 */
.L_x_1531:
[----:B------:R-:W-:-:S05]  /*10020*/  IMAD.U32 R155, RZ, RZ, UR42 ;  /* 0x0000002aff9b7e24 */ /* 0x000fca000f8e00ff */
[----:B------:R-:W-:-:S13]  /*10030*/  ISETP.NE.AND P3, PT, R155, 0x1, PT ;  /* 0x000000019b00780c */ /* 0x000fda0003f65270 */
[----:B0-----:R-:W0:Y:S02]  /*10040*/  @P3 LDC.64 R8, c[0x0][0x9e8] ;  /* 0x00027a00ff083b82 */ /* 0x001e240000000a00 */
[----:B0-----:R-:W-:-:S05]  /*10050*/  @P3 IMAD.HI.U32 R8, R154, R8, RZ ;  /* 0x000000089a083227 */ /* 0x001fca00078e00ff */
[----:B------:R-:W-:-:S07]  /*10060*/  @P3 SHF.R.U32.HI R154, RZ, R9, R8 ;  /* 0x00000009ff9a3219 */ /* 0x000fce0000011608 */
.L_x_1532:
[----:B------:R-:W-:Y:S05]  /*10070*/  BSYNC B0 ;  /* 0x0000000000007941 */ /* 0x000fea0003800000 */
.L_x_1530:
[----:B------:R-:W-:-:S04]  /*10080*/  IMAD R154, R154, R155, -R145 ;  /* 0x0000009b9a9a7224 */ /* 0x000fc800078e0a91 */
[----:B------:R-:W-:-:S05]  /*10090*/  IMAD.IADD R154, R154, 0x1, -R22 ;  /* 0x000000019a9a7824 */ /* 0x000fca00078e0a16 */
[----:B------:R-:W-:Y:S02]  /*100a0*/  VIMNMX R11, R11, R154, !PT ;  /* 0x0000009a0b0b7248 */ /* 0x000fe40007fe0100 */
[----:B------:R-:W-:-:S07]  /*100b0*/  VIADDMNMX R21, R154, R155, R21, PT ;  /* 0x0000009b9a157246 */ /* 0x000fce0003800115 */
.L_x_1529:
[----:B------:R-:W-:Y:S01]  /*100c0*/  ISETP.GT.AND P3, PT, R3, -0x1, PT ;  /* 0xffffffff0300780c */ /* 0x000fe20003f64270 */
[----:B------:R-:W1:Y:S03]  /*100d0*/  SHFL.IDX PT, R18, R18, 0x1, 0x1c1f ;  /* 0x003c1f0012127f89 */ /* 0x000e6600000e0000 */
[C---:B------:R-:W-:Y:S02]  /*100e0*/  ISETP.GT.AND P4, PT, R11.reuse, RZ, P3 ;  /* 0x000000ff0b00720c */ /* 0x040fe40001f84270 */
[----:B------:R-:W-:Y:S02]  /*100f0*/  ISETP.GT.AND P5, PT, R11, 0x1, P3 ;  /* 0x000000010b00780c */ /* 0x000fe40001fa4270 */
[C---:B------:R-:W-:Y:S02]  /*10100*/  ISETP.LT.OR P4, PT, R21.reuse, 0x1, P4 ;  /* 0x000000011500780c */ /* 0x040fe40002781670 */
[----:B------:R-:W-:-:S02]  /*10110*/  ISETP.LT.OR P5, PT, R21, 0x2, P5 ;  /* 0x000000021500780c */ /* 0x000fc40002fa1670 */
[----:B------:R-:W-:Y:S02]  /*10120*/  FSEL R24, R24, -INF , !P4 ;  /* 0xff80000018187808 */ /* 0x000fe40006000000 */
[----:B------:R-:W-:Y:S02]  /*10130*/  ISETP.GT.AND P4, PT, R11, 0x8, P3 ;  /* 0x000000080b00780c */ /* 0x000fe40001f84270 */
[----:B------:R-:W-:Y:S02]  /*10140*/  FSEL R25, R25, -INF , !P5 ;  /* 0xff80000019197808 */ /* 0x000fe40006800000 */
[----:B------:R-:W-:Y:S02]  /*10150*/  ISETP.LT.OR P4, PT, R21, 0x9, P4 ;  /* 0x000000091500780c */ /* 0x000fe40002781670 */
[----:B------:R-:W-:Y:S02]  /*10160*/  ISETP.GT.AND P5, PT, R11, 0x9, P3 ;  /* 0x000000090b00780c */ /* 0x000fe40001fa4270 */
[----:B------:R-:W-:-:S02]  /*10170*/  FSEL R28, R28, -INF , !P4 ;  /* 0xff8000001c1c7808 */ /* 0x000fc40006000000 */
[----:B------:R-:W-:Y:S01]  /*10180*/  ISETP.GT.AND P4, PT, R11, 0x10, P3 ;  /* 0x000000100b00780c */ /* 0x000fe20001f84270 */
[--C-:B-1----:R-:W-:Y:S01]  /*10190*/  IMAD.IADD R143, R143, 0x1, R18.reuse ;  /* 0x000000018f8f7824 */ /* 0x102fe200078e0212 */
[C---:B------:R-:W-:Y:S01]  /*101a0*/  ISETP.LT.OR P5, PT, R21.reuse, 0xa, P5 ;  /* 0x0000000a1500780c */ /* 0x040fe20002fa1670 */
[----:B------:R-:W-:Y:S01]  /*101b0*/  IMAD.IADD R144, R144, 0x1, R18 ;  /* 0x0000000190907824 */ /* 0x000fe200078e0212 */
[----:B------:R-:W-:Y:S02]  /*101c0*/  ISETP.LT.OR P4, PT, R21, 0x11, P4 ;  /* 0x000000111500780c */ /* 0x000fe40002781670 */
[----:B------:R-:W-:Y:S02]  /*101d0*/  FSEL R29, R29, -INF , !P5 ;  /* 0xff8000001d1d7808 */ /* 0x000fe40006800000 */
[----:B------:R-:W-:Y:S02]  /*101e0*/  FSEL R32, R32, -INF , !P4 ;  /* 0xff80000020207808 */ /* 0x000fe40006000000 */
[----:B------:R-:W-:-:S02]  /*101f0*/  ISETP.GT.AND P4, PT, R11, 0x18, P3 ;  /* 0x000000180b00780c */ /* 0x000fc40001f84270 */
[----:B------:R-:W-:Y:S02]  /*10200*/  ISETP.GT.AND P5, PT, R11, 0x11, P3 ;  /* 0x000000110b00780c */ /* 0x000fe40001fa4270 */
[C---:B------:R-:W-:Y:S02]  /*10210*/  ISETP.LT.OR P4, PT, R21.reuse, 0x19, P4 ;  /* 0x000000191500780c */ /* 0x040fe40002781670 */
[----:B------:R-:W-:Y:S02]  /*10220*/  ISETP.LT.OR P5, PT, R21, 0x12, P5 ;  /* 0x000000121500780c */ /* 0x000fe40002fa1670 */
[----:B------:R-:W-:Y:S02]  /*10230*/  FSEL R36, R36, -INF , !P4 ;  /* 0xff80000024247808 */ /* 0x000fe40006000000 */
[----:B------:R-:W-:Y:S02]  /*10240*/  ISETP.GT.AND P4, PT, R11, 0x20, P3 ;  /* 0x000000200b00780c */ /* 0x000fe40001f84270 */
[----:B------:R-:W-:-:S02]  /*10250*/  FSEL R33, R33, -INF , !P5 ;  /* 0xff80000021217808 */ /* 0x000fc40006800000 */
[----:B------:R-:W-:Y:S02]  /*10260*/  ISETP.LT.OR P4, PT, R21, 0x21, P4 ;  /* 0x000000211500780c */ /* 0x000fe40002781670 */
[C---:B------:R-:W-:Y:S02]  /*10270*/  ISETP.GT.AND P5, PT, R11.reuse, 0x19, P3 ;  /* 0x000000190b00780c */ /* 0x040fe40001fa4270 */
        /* <DEDUP_REMOVED lines=65> */
[----:B------:R-:W-:Y:S02]  /*10690*/  ISETP.GT.AND P5, PT, R11, 0x71, P3 ;  /* 0x000000710b00780c */ /* 0x000fe40001fa4270 */
[----:B------:R-:W-:Y:S02]  /*106a0*/  FSEL R84, R84, -INF , !P4 ;  /* 0xff80000054547808 */ /* 0x000fe40006000000 */
[----:B------:R-:W-:Y:S02]  /*106b0*/  PLOP3.LUT P4, PT, PT, PT, UP0, 0x40, 0x0 ;  /* 0x000000000000781c */ /* 0x000fe40003f8e808 */
[----:B------:R-:W-:-:S04]  /*106c0*/  ISETP.LT.OR P5, PT, R21, 0x72, P5 ;  /* 0x000000721500780c */ /* 0x000fc80002fa1670 */
[----:B------:R-:W-:Y:S02]  /*106d0*/  FSEL R81, R81, -INF , !P5 ;  /* 0xff80000051517808 */ /* 0x000fe40006800000 */
[----:B------:R-:W-:-:S04]  /*106e0*/  ISETP.GT.AND P5, PT, R11, 0x79, P3 ;  /* 0x000000790b00780c */ /* 0x000fc80001fa4270 */
[----:B------:R-:W-:-:S04]  /*106f0*/  ISETP.LT.OR P5, PT, R21, 0x7a, P5 ;  /* 0x0000007a1500780c */ /* 0x000fc80002fa1670 */
[----:B------:R-:W-:Y:S01]  /*10700*/  FSEL R85, R85, -INF , !P5 ;  /* 0xff80000055557808 */ /* 0x000fe20006800000 */
[----:B------:R-:W-:Y:S08]  /*10710*/  @P4 BRA `(.L_x_1533) ;  /* 0x0000000000584947 */ /* 0x000ff00003800000 */
        /* <DEDUP_REMOVED lines=12> */
.L_x_1535:
[----:B------:R-:W-:-:S05]  /*107e0*/  IMAD.U32 R11, RZ, RZ, UR42 ;  /* 0x0000002aff0b7e24 */ /* 0x000fca000f8e00ff */
[----:B------:R-:W-:-:S13]  /*107f0*/  ISETP.NE.AND P4, PT, R11, 0x1, PT ;  /* 0x000000010b00780c */ /* 0x000fda0003f85270 */
[----:B0-----:R-:W0:Y:S02]  /*10800*/  @P4 LDC.64 R8, c[0x0][0x9e8] ;  /* 0x00027a00ff084b82 */ /* 0x001e240000000a00 */
[----:B0-----:R-:W-:-:S05]  /*10810*/  @P4 IMAD.HI.U32 R8, R18, R8, RZ ;  /* 0x0000000812084227 */ /* 0x001fca00078e00ff */
[----:B------:R-:W-:-:S07]  /*10820*/  @P4 SHF.R.U32.HI R18, RZ, R9, R8 ;  /* 0x00000009ff124219 */ /* 0x000fce0000011608 */
.L_x_1536:
[----:B------:R-:W-:Y:S05]  /*10830*/  BSYNC B0 ;  /* 0x0000000000007941 */ /* 0x000fea0003800000 */
.L_x_1534:
[----:B------:R-:W-:-:S04]  /*10840*/  IMAD R18, R18, R11, -R145 ;  /* 0x0000000b12127224 */ /* 0x000fc800078e0a91 */
[----:B------:R-:W-:-:S05]  /*10850*/  IMAD.IADD R18, R18, 0x1, -R22 ;  /* 0x0000000112127824 */ /* 0x000fca00078e0a16 */
[----:B------:R-:W-:Y:S02]  /*10860*/  VIMNMX R144, R144, R18, !PT ;  /* 0x0000001290907248 */ /* 0x000fe40007fe0100 */
[----:B------:R-:W-:-:S07]  /*10870*/  VIADDMNMX R143, R18, R11, R143, PT ;  /* 0x0000000b128f7246 */ /* 0x000fce000380018f */
.L_x_1533:
[----:B0-----:R-:W-:Y:S01]  /*10880*/  @!P1 IMAD R8, R16, 0x8, R2 ;  /* 0x0000000810089824 */ /* 0x001fe200078e0202 */
[----:B------:R-:W2:Y:S01]  /*10890*/  LDL R145, [R1+0x20] ;  /* 0x0000200001917983 */ /* 0x000ea20000100800 */
[----:B------:R-:W-:Y:S02]  /*108a0*/  UMOV UR41, UR7 ;  /* 0x0000000700297c82 */ /* 0x000fe40008000000 */
[----:B------:R-:W-:-:S05]  /*108b0*/  @!P1 VIADD R8, R8, 0x2d860 ;  /* 0x0002d86008089836 */ /* 0x000fca0000000000 */
[----:B------:R-:W-:-:S04]  /*108c0*/  @!P1 PRMT R8, RZ, 0x654, R8 ;  /* 0x00000654ff089816 */ /* 0x000fc80000000008 */
[----:B------:R0:W-:Y:S02]  /*108d0*/  @!P1 SYNCS.ARRIVE.TRANS64.RED.A1T0 RZ, [R8+URZ], RZ ;  /* 0x000000ff08ff99a7 */ /* 0x0001e4000810043f */
[----:B0-----:R-:W-:-:S04]  /*108e0*/  FMNMX.FTZ R8, R24, R0, !PT ;  /* 0x0000000018087209 */ /* 0x001fc80007810000 */
        /* <DEDUP_REMOVED lines=34> */
[----:B0-----:R-:W-:-:S04]  /*10b10*/  FMNMX.FTZ R8, R8, R9, !PT ;  /* 0x0000000908087209 */ /* 0x001fc80007810000 */
[----:B------:R-:W-:-:S04]  /*10b20*/  FSETP.NEU.FTZ.AND P4, PT, R8, -INF , PT ;  /* 0xff8000000800780b */ /* 0x000fc80003f9d000 */
[----:B------:R-:W-:-:S05]  /*10b30*/  FSEL R9, R8, RZ, P4 ;  /* 0x000000ff08097208 */ /* 0x000fca0002000000 */
[----:B------:R-:W-:Y:S01]  /*10b40*/  FADD.FTZ R9, -R9, R0 ;  /* 0x0000000009097221 */ /* 0x000fe20000010100 */
[----:B------:R-:W-:-:S03]  /*10b50*/  FMUL.FTZ R0, R8, UR41 ;  /* 0x0000002908007c20 */ /* 0x000fc60008410000 */
[----:B------:R-:W-:Y:S02]  /*10b60*/  FMUL.FTZ R9, R9, UR41 ;  /* 0x0000002909097c20 */ /* 0x000fe40008410000 */
[----:B------:R-:W-:Y:S02]  /*10b70*/  FSEL R0, R0, RZ, P4 ;  /* 0x000000ff00007208 */ /* 0x000fe40002000000 */
[----:B------:R-:W-:Y:S02]  /*10b80*/  ISETP.GT.AND P4, PT, R144, 0x1, P3 ;  /* 0x000000019000780c */ /* 0x000fe40001f84270 */
[----:B------:R-:W-:Y:S01]  /*10b90*/  MUFU.EX2 R9, R9 ;  /* 0x0000000900097308 */ /* 0x000fe20000000800 */
[--C-:B------:R-:W-:Y:S01]  /*10ba0*/  FFMA.FTZ R24, R24, UR41, -R0.reuse ;  /* 0x0000002918187c23 */ /* 0x100fe20008010800 */
[----:B------:R-:W-:Y:S01]  /*10bb0*/  ISETP.LT.OR P5, PT, R143, 0x2, P4 ;  /* 0x000000028f00780c */ /* 0x000fe200027a1670 */
[--C-:B------:R-:W-:Y:S01]  /*10bc0*/  FFMA.FTZ R25, R25, UR41, -R0.reuse ;  /* 0x0000002919197c23 */ /* 0x100fe20008010800 */
[----:B------:R-:W-:Y:S01]  /*10bd0*/  ISETP.GT.AND P4, PT, R144, 0x8, P3 ;  /* 0x000000089000780c */ /* 0x000fe20001f84270 */
[--C-:B------:R-:W-:Y:S01]  /*10be0*/  FFMA.FTZ R28, R28, UR41, -R0.reuse ;  /* 0x000000291c1c7c23 */ /* 0x100fe20008010800 */
[----:B------:R-:W-:Y:S01]  /*10bf0*/  FSEL R27, R27, -INF , !P5 ;  /* 0xff8000001b1b7808 */ /* 0x000fe20006800000 */
[--C-:B------:R-:W-:Y:S01]  /*10c00*/  FFMA.FTZ R29, R29, UR41, -R0.reuse ;  /* 0x000000291d1d7c23 */ /* 0x100fe20008010800 */
[----:B------:R-:W-:Y:S01]  /*10c10*/  ISETP.GT.AND P5, PT, R144, 0x9, P3 ;  /* 0x000000099000780c */ /* 0x000fe20001fa4270 */
[----:B------:R-:W0:Y:S01]  /*10c20*/  MUFU.EX2 R24, R24 ;  /* 0x0000001800187308 */ /* 0x000e220000000800 */
[C---:B------:R-:W-:Y:S01]  /*10c30*/  ISETP.LT.OR P4, PT, R143.reuse, 0x9, P4 ;  /* 0x000000098f00780c */ /* 0x040fe20002781670 */
[--C-:B------:R-:W-:Y:S01]  /*10c40*/  FFMA.FTZ R32, R32, UR41, -R0.reuse ;  /* 0x0000002920207c23 */ /* 0x100fe20008010800 */
[----:B------:R-:W-:Y:S01]  /*10c50*/  ISETP.LT.OR P5, PT, R143, 0xa, P5 ;  /* 0x0000000a8f00780c */ /* 0x000fe20002fa1670 */
[--C-:B------:R-:W-:Y:S01]  /*10c60*/  FFMA.FTZ R33, R33, UR41, -R0.reuse ;  /* 0x0000002921217c23 */ /* 0x100fe20008010800 */
[----:B------:R-:W-:Y:S01]  /*10c70*/  FSEL R30, R30, -INF , !P4 ;  /* 0xff8000001e1e7808 */ /* 0x000fe20006000000 */
[--C-:B------:R-:W-:Y:S01]  /*10c80*/  FFMA.FTZ R36, R36, UR41, -R0.reuse ;  /* 0x0000002924247c23 */ /* 0x100fe20008010800 */
[----:B------:R-:W-:Y:S01]  /*10c90*/  FSEL R31, R31, -INF , !P5 ;  /* 0xff8000001f1f7808 */ /* 0x000fe20006800000 */
[----:B------:R-:W1:Y:S01]  /*10ca0*/  MUFU.EX2 R25, R25 ;  /* 0x0000001900197308 */ /* 0x000e620000000800 */
[C---:B------:R-:W-:Y:S01]  /*10cb0*/  ISETP.GT.AND P5, PT, R144.reuse, 0x11, P3 ;  /* 0x000000119000780c */ /* 0x040fe20001fa4270 */
[--C-:B------:R-:W-:Y:S01]  /*10cc0*/  FFMA.FTZ R37, R37, UR41, -R0.reuse ;  /* 0x0000002925257c23 */ /* 0x100fe20008010800 */
[----:B------:R-:W-:Y:S01]  /*10cd0*/  ISETP.GT.AND P4, PT, R144, 0x10, P3 ;  /* 0x000000109000780c */ /* 0x000fe20001f84270 */
[--C-:B------:R-:W-:Y:S01]  /*10ce0*/  FFMA.FTZ R40, R40, UR41, -R0.reuse ;  /* 0x0000002928287c23 */ /* 0x100fe20008010800 */
[----:B------:R-:W-:Y:S01]  /*10cf0*/  ISETP.LT.OR P5, PT, R143, 0x12, P5 ;  /* 0x000000128f00780c */ /* 0x000fe20002fa1670 */
[----:B------:R-:W-:Y:S01]  /*10d00*/  FFMA.FTZ R41, R41, UR41, -R0 ;  /* 0x0000002929297c23 */ /* 0x000fe20008010800 */
[----:B------:R-:W-:Y:S01]  /*10d10*/  ISETP.LT.OR P4, PT, R143, 0x11, P4 ;  /* 0x000000118f00780c */ /* 0x000fe20002781670 */
[----:B------:R-:W-:Y:S01]  /*10d20*/  MUFU.EX2 R29, R29 ;  /* 0x0000001d001d7308 */ /* 0x000fe20000000800 */
[----:B------:R-:W-:Y:S01]  /*10d30*/  FSEL R35, R35, -INF , !P5 ;  /* 0xff80000023237808 */ /* 0x000fe20006800000 */
[----:B0-----:R-:W-:Y:S01]  /*10d40*/  FFMA.FTZ R5, R9, R5, R24 ;  /* 0x0000000509057223 */ /* 0x001fe20000010018 */
[----:B------:R-:W-:Y:S01]  /*10d50*/  ISETP.GT.AND P5, PT, R144, 0x19, P3 ;  /* 0x000000199000780c */ /* 0x000fe20001fa4270 */
[--C-:B------:R-:W-:Y:S01]  /*10d60*/  FFMA.FTZ R44, R44, UR41, -R0.reuse ;  /* 0x000000292c2c7c23 */ /* 0x100fe20008010800 */
[----:B------:R-:W-:Y:S01]  /*10d70*/  FSEL R34, R34, -INF , !P4 ;  /* 0xff80000022227808 */ /* 0x000fe20006000000 */
[--C-:B------:R-:W-:Y:S01]  /*10d80*/  FFMA.FTZ R45, R45, UR41, -R0.reuse ;  /* 0x000000292d2d7c23 */ /* 0x100fe20008010800 */
[----:B------:R-:W-:Y:S01]  /*10d90*/  ISETP.LT.OR P5, PT, R143, 0x1a, P5 ;  /* 0x0000001a8f00780c */ /* 0x000fe20002fa1670 */
[----:B------:R-:W-:Y:S01]  /*10da0*/  MUFU.EX2 R32, R32 ;  /* 0x0000002000207308 */ /* 0x000fe20000000800 */
[----:B------:R-:W-:Y:S01]  /*10db0*/  ISETP.GT.AND P4, PT, R144, 0x18, P3 ;  /* 0x000000189000780c */ /* 0x000fe20001f84270 */
[----:B-1----:R-:W-:Y:S01]  /*10dc0*/  FADD.FTZ R5, R25, R5 ;  /* 0x0000000519057221 */ /* 0x002fe20000010000 */
[----:B------:R-:W-:Y:S01]  /*10dd0*/  FSEL R39, R39, -INF , !P5 ;  /* 0xff80000027277808 */ /* 0x000fe20006800000 */
[--C-:B------:R-:W-:Y:S01]  /*10de0*/  FFMA.FTZ R48, R48, UR41, -R0.reuse ;  /* 0x0000002930307c23 */ /* 0x100fe20008010800 */
[----:B------:R-:W-:Y:S01]  /*10df0*/  ISETP.GT.AND P5, PT, R144, 0x21, P3 ;  /* 0x000000219000780c */ /* 0x000fe20001fa4270 */
[--C-:B------:R-:W-:Y:S01]  /*10e00*/  FFMA.FTZ R49, R49, UR41, -R0.reuse ;  /* 0x0000002931317c23 */ /* 0x100fe20008010800 */
[C---:B------:R-:W-:Y:S01]  /*10e10*/  ISETP.LT.OR P4, PT, R143.reuse, 0x19, P4 ;  /* 0x000000198f00780c */ /* 0x040fe20002781670 */
[----:B------:R-:W-:Y:S01]  /*10e20*/  MUFU.EX2 R33, R33 ;  /* 0x0000002100217308 */ /* 0x000fe20000000800 */
[----:B------:R-:W-:Y:S01]  /*10e30*/  ISETP.LT.OR P5, PT, R143, 0x22, P5 ;  /* 0x000000228f00780c */ /* 0x000fe20002fa1670 */
[--C-:B------:R-:W-:Y:S01]  /*10e40*/  FFMA.FTZ R52, R52, UR41, -R0.reuse ;  /* 0x0000002934347c23 */ /* 0x100fe20008010800 */
[----:B------:R-:W-:Y:S01]  /*10e50*/  FSEL R38, R38, -INF , !P4 ;  /* 0xff80000026267808 */ /* 0x000fe20006000000 */
[--C-:B------:R-:W-:Y:S01]  /*10e60*/  FFMA.FTZ R53, R53, UR41, -R0.reuse ;  /* 0x0000002935357c23 */ /* 0x100fe20008010800 */
[----:B------:R-:W-:Y:S01]  /*10e70*/  FSEL R43, R43, -INF , !P5 ;  /* 0xff8000002b2b7808 */ /* 0x000fe20006800000 */
[--C-:B------:R-:W-:Y:S01]  /*10e80*/  FFMA.FTZ R56, R56, UR41, -R0.reuse ;  /* 0x0000002938387c23 */ /* 0x100fe20008010800 */
[C---:B------:R-:W-:Y:S01]  /*10e90*/  ISETP.GT.AND P5, PT, R144.reuse, 0x29, P3 ;  /* 0x000000299000780c */ /* 0x040fe20001fa4270 */
[----:B------:R-:W-:Y:S01]  /*10ea0*/  MUFU.EX2 R36, R36 ;  /* 0x0000002400247308 */ /* 0x000fe20000000800 */
[----:B------:R-:W-:Y:S01]  /*10eb0*/  ISETP.GT.AND P4, PT, R144, 0x20, P3 ;  /* 0x000000209000780c */ /* 0x000fe20001f84270 */
[--C-:B------:R-:W-:Y:S01]  /*10ec0*/  FFMA.FTZ R57, R57, UR41, -R0.reuse ;  /* 0x0000002939397c23 */ /* 0x100fe20008010800 */
[C---:B------:R-:W-:Y:S01]  /*10ed0*/  ISETP.LT.OR P5, PT, R143.reuse, 0x2a, P5 ;  /* 0x0000002a8f00780c */ /* 0x040fe20002fa1670 */
[--C-:B------:R-:W-:Y:S01]  /*10ee0*/  FFMA.FTZ R60, R60, UR41, -R0.reuse ;  /* 0x000000293c3c7c23 */ /* 0x100fe20008010800 */
[----:B------:R-:W-:Y:S01]  /*10ef0*/  ISETP.LT.OR P4, PT, R143, 0x21, P4 ;  /* 0x000000218f00780c */ /* 0x000fe20002781670 */
[--C-:B------:R-:W-:Y:S01]  /*10f00*/  FFMA.FTZ R61, R61, UR41, -R0.reuse ;  /* 0x000000293d3d7c23 */ /* 0x100fe20008010800 */
[----:B------:R-:W-:Y:S01]  /*10f10*/  FSEL R47, R47, -INF , !P5 ;  /* 0xff8000002f2f7808 */ /* 0x000fe20006800000 */
[----:B------:R-:W-:Y:S01]  /*10f20*/  MUFU.EX2 R37, R37 ;  /* 0x0000002500257308 */ /* 0x000fe20000000800 */
[----:B------:R-:W-:Y:S01]  /*10f30*/  ISETP.GT.AND P5, PT, R144, 0x31, P3 ;  /* 0x000000319000780c */ /* 0x000fe20001fa4270 */
[--C-:B------:R-:W-:Y:S01]  /*10f40*/  FFMA.FTZ R64, R64, UR41, -R0.reuse ;  /* 0x0000002940407c23 */ /* 0x100fe20008010800 */
[----:B------:R-:W-:Y:S01]  /*10f50*/  FSEL R42, R42, -INF , !P4 ;  /* 0xff8000002a2a7808 */ /* 0x000fe20006000000 */
[--C-:B------:R-:W-:Y:S01]  /*10f60*/  FFMA.FTZ R65, R65, UR41, -R0.reuse ;  /* 0x0000002941417c23 */ /* 0x100fe20008010800 */
[----:B------:R-:W-:Y:S01]  /*10f70*/  ISETP.LT.OR P5, PT, R143, 0x32, P5 ;  /* 0x000000328f00780c */ /* 0x000fe20002fa1670 */
[--C-:B------:R-:W-:Y:S01]  /*10f80*/  FFMA.FTZ R68, R68, UR41, -R0.reuse ;  /* 0x0000002944447c23 */ /* 0x100fe20008010800 */
[C---:B------:R-:W-:Y:S01]  /*10f90*/  ISETP.GT.AND P4, PT, R144.reuse, 0x28, P3 ;  /* 0x000000289000780c */ /* 0x040fe20001f84270 */
[----:B------:R-:W-:Y:S01]  /*10fa0*/  MUFU.EX2 R40, R40 ;  /* 0x0000002800287308 */ /* 0x000fe20000000800 */
[----:B------:R-:W-:Y:S01]  /*10fb0*/  FSEL R51, R51, -INF , !P5 ;  /* 0xff80000033337808 */ /* 0x000fe20006800000 */
[--C-:B------:R-:W-:Y:S01]  /*10fc0*/  FFMA.FTZ R69, R69, UR41, -R0.reuse ;  /* 0x0000002945457c23 */ /* 0x100fe20008010800 */
[----:B------:R-:W-:Y:S01]  /*10fd0*/  ISETP.GT.AND P5, PT, R144, 0x39, P3 ;  /* 0x000000399000780c */ /* 0x000fe20001fa4270 */
[--C-:B------:R-:W-:Y:S01]  /*10fe0*/  FFMA.FTZ R72, R72, UR41, -R0.reuse ;  /* 0x0000002948487c23 */ /* 0x100fe20008010800 */
[----:B------:R-:W-:Y:S01]  /*10ff0*/  ISETP.LT.OR P4, PT, R143, 0x29, P4 ;  /* 0x000000298f00780c */ /* 0x000fe20002781670 */
[--C-:B------:R-:W-:Y:S01]  /*11000*/  FFMA.FTZ R73, R73, UR41, -R0.reuse ;  /* 0x0000002949497c23 */ /* 0x100fe20008010800 */
[----:B------:R-:W-:Y:S01]  /*11010*/  ISETP.LT.OR P5, PT, R143, 0x3a, P5 ;  /* 0x0000003a8f00780c */ /* 0x000fe20002fa1670 */
[----:B------:R-:W-:Y:S01]  /*11020*/  MUFU.EX2 R41, R41 ;  /* 0x0000002900297308 */ /* 0x000fe20000000800 */
[----:B------:R-:W-:Y:S01]  /*11030*/  FSEL R46, R46, -INF , !P4 ;  /* 0xff8000002e2e7808 */ /* 0x000fe20006000000 */
[--C-:B------:R-:W-:Y:S01]  /*11040*/  FFMA.FTZ R76, R76, UR41, -R0.reuse ;  /* 0x000000294c4c7c23 */ /* 0x100fe20008010800 */
[----:B------:R-:W-:Y:S01]  /*11050*/  FSEL R55, R55, -INF , !P5 ;  /* 0xff80000037377808 */ /* 0x000fe20006800000 */
[--C-:B------:R-:W-:Y:S01]  /*11060*/  FFMA.FTZ R77, R77, UR41, -R0.reuse ;  /* 0x000000294d4d7c23 */ /* 0x100fe20008010800 */
[----:B------:R-:W-:Y:S01]  /*11070*/  ISETP.GT.AND P5, PT, R144, 0x41, P3 ;  /* 0x000000419000780c */ /* 0x000fe20001fa4270 */
[--C-:B------:R-:W-:Y:S01]  /*11080*/  FFMA.FTZ R80, R80, UR41, -R0.reuse ;  /* 0x0000002950507c23 */ /* 0x100fe20008010800 */
[----:B------:R-:W-:Y:S01]  /*11090*/  ISETP.GT.AND P4, PT, R144, 0x30, P3 ;  /* 0x000000309000780c */ /* 0x000fe20001f84270 */
[----:B------:R-:W-:Y:S01]  /*110a0*/  MUFU.EX2 R44, R44 ;  /* 0x0000002c002c7308 */ /* 0x000fe20000000800 */
[----:B------:R-:W-:Y:S01]  /*110b0*/  ISETP.LT.OR P5, PT, R143, 0x42, P5 ;  /* 0x000000428f00780c */ /* 0x000fe20002fa1670 */
[--C-:B------:R-:W-:Y:S01]  /*110c0*/  FFMA.FTZ R81, R81, UR41, -R0.reuse ;  /* 0x0000002951517c23 */ /* 0x100fe20008010800 */
[----:B------:R-:W-:Y:S01]  /*110d0*/  ISETP.LT.OR P4, PT, R143, 0x31, P4 ;  /* 0x000000318f00780c */ /* 0x000fe20002781670 */
[--C-:B------:R-:W-:Y:S01]  /*110e0*/  FFMA.FTZ R84, R84, UR41, -R0.reuse ;  /* 0x0000002954547c23 */ /* 0x100fe20008010800 */
[----:B------:R-:W-:Y:S01]  /*110f0*/  FSEL R59, R59, -INF , !P5 ;  /* 0xff8000003b3b7808 */ /* 0x000fe20006800000 */
[----:B------:R-:W-:Y:S01]  /*11100*/  FFMA.FTZ R0, R85, UR41, -R0 ;  /* 0x0000002955007c23 */ /* 0x000fe20008010800 */
[----:B------:R-:W-:Y:S01]  /*11110*/  ISETP.GT.AND P5, PT, R144, 0x49, P3 ;  /* 0x000000499000780c */ /* 0x000fe20001fa4270 */
[----:B------:R-:W-:Y:S01]  /*11120*/  MUFU.EX2 R45, R45 ;  /* 0x0000002d002d7308 */ /* 0x000fe20000000800 */
[----:B------:R-:W-:-:S02]  /*11130*/  FSEL R50, R50, -INF , !P4 ;  /* 0xff80000032327808 */ /* 0x000fc40006000000 */
[----:B------:R-:W-:Y:S02]  /*11140*/  ISETP.LT.OR P5, PT, R143, 0x4a, P5 ;  /* 0x0000004a8f00780c */ /* 0x000fe40002fa1670 */
[C---:B------:R-:W-:Y:S02]  /*11150*/  ISETP.GT.AND P4, PT, R144.reuse, 0x38, P3 ;  /* 0x000000389000780c */ /* 0x040fe40001f84270 */
[----:B------:R-:W-:Y:S01]  /*11160*/  FSEL R63, R63, -INF , !P5 ;  /* 0xff8000003f3f7808 */ /* 0x000fe20006800000 */
[----:B------:R-:W-:Y:S01]  /*11170*/  MUFU.EX2 R48, R48 ;  /* 0x0000003000307308 */ /* 0x000fe20000000800 */
[----:B------:R-:W-:Y:S02]  /*11180*/  ISETP.GT.AND P5, PT, R144, 0x51, P3 ;  /* 0x000000519000780c */ /* 0x000fe40001fa4270 */
[C---:B------:R-:W-:Y:S02]  /*11190*/  ISETP.LT.OR P4, PT, R143.reuse, 0x39, P4 ;  /* 0x000000398f00780c */ /* 0x040fe40002781670 */
[----:B------:R-:W-:-:S02]  /*111a0*/  ISETP.LT.OR P5, PT, R143, 0x52, P5 ;  /* 0x000000528f00780c */ /* 0x000fc40002fa1670 */
[----:B------:R-:W-:Y:S01]  /*111b0*/  FSEL R54, R54, -INF , !P4 ;  /* 0xff80000036367808 */ /* 0x000fe20006000000 */
[----:B------:R-:W-:Y:S01]  /*111c0*/  MUFU.EX2 R49, R49 ;  /* 0x0000003100317308 */ /* 0x000fe20000000800 */
[----:B------:R-:W-:Y:S02]  /*111d0*/  FSEL R67, R67, -INF , !P5 ;  /* 0xff80000043437808 */ /* 0x000fe40006800000 */
[C---:B------:R-:W-:Y:S02]  /*111e0*/  ISETP.GT.AND P5, PT, R144.reuse, 0x59, P3 ;  /* 0x000000599000780c */ /* 0x040fe40001fa4270 */
[----:B------:R-:W-:Y:S02]  /*111f0*/  ISETP.GT.AND P4, PT, R144, 0x40, P3 ;  /* 0x000000409000780c */ /* 0x000fe40001f84270 */
[C---:B------:R-:W-:Y:S01]  /*11200*/  ISETP.LT.OR P5, PT, R143.reuse, 0x5a, P5 ;  /* 0x0000005a8f00780c */ /* 0x040fe20002fa1670 */
[----:B------:R-:W-:Y:S01]  /*11210*/  MUFU.EX2 R52, R52 ;  /* 0x0000003400347308 */ /* 0x000fe20000000800 */
[----:B------:R-:W-:-:S02]  /*11220*/  ISETP.LT.OR P4, PT, R143, 0x41, P4 ;  /* 0x000000418f00780c */ /* 0x000fc40002781670 */
[----:B------:R-:W-:Y:S02]  /*11230*/  FSEL R71, R71, -INF , !P5 ;  /* 0xff80000047477808 */ /* 0x000fe40006800000 */
[----:B------:R-:W-:Y:S02]  /*11240*/  ISETP.GT.AND P5, PT, R144, 0x61, P3 ;  /* 0x000000619000780c */ /* 0x000fe40001fa4270 */
[----:B------:R-:W-:Y:S01]  /*11250*/  FSEL R58, R58, -INF , !P4 ;  /* 0xff8000003a3a7808 */ /* 0x000fe20006000000 */
[----:B------:R-:W-:Y:S01]  /*11260*/  MUFU.EX2 R53, R53 ;  /* 0x0000003500357308 */ /* 0x000fe20000000800 */
[----:B------:R-:W-:Y:S02]  /*11270*/  ISETP.LT.OR P5, PT, R143, 0x62, P5 ;  /* 0x000000628f00780c */ /* 0x000fe40002fa1670 */
[----:B------:R-:W-:Y:S02]  /*11280*/  ISETP.GT.AND P4, PT, R144, 0x48, P3 ;  /* 0x000000489000780c */ /* 0x000fe40001f84270 */
[----:B------:R-:W-:-:S02]  /*11290*/  FSEL R75, R75, -INF , !P5 ;  /* 0xff8000004b4b7808 */ /* 0x000fc40006800000 */
[----:B------:R-:W-:Y:S01]  /*112a0*/  ISETP.GT.AND P5, PT, R144, 0x69, P3 ;  /* 0x000000699000780c */ /* 0x000fe20001fa4270 */
[----:B------:R-:W-:Y:S01]  /*112b0*/  MUFU.EX2 R56, R56 ;  /* 0x0000003800387308 */ /* 0x000fe20000000800 */
[C---:B------:R-:W-:Y:S02]  /*112c0*/  ISETP.LT.OR P4, PT, R143.reuse, 0x49, P4 ;  /* 0x000000498f00780c */ /* 0x040fe40002781670 */
[----:B------:R-:W-:Y:S02]  /*112d0*/  ISETP.LT.OR P5, PT, R143, 0x6a, P5 ;  /* 0x0000006a8f00780c */ /* 0x000fe40002fa1670 */
[----:B------:R-:W-:Y:S02]  /*112e0*/  FSEL R62, R62, -INF , !P4 ;  /* 0xff8000003e3e7808 */ /* 0x000fe40006000000 */
[----:B------:R-:W-:Y:S01]  /*112f0*/  FSEL R79, R79, -INF , !P5 ;  /* 0xff8000004f4f7808 */ /* 0x000fe20006800000 */
[----:B------:R-:W-:Y:S01]  /*11300*/  MUFU.EX2 R57, R57 ;  /* 0x0000003900397308 */ /* 0x000fe20000000800 */
[----:B------:R-:W-:-:S02]  /*11310*/  ISETP.GT.AND P5, PT, R144, RZ, P3 ;  /* 0x000000ff9000720c */ /* 0x000fc40001fa4270 */
[----:B------:R-:W-:Y:S02]  /*11320*/  ISETP.GT.AND P4, PT, R144, 0x50, P3 ;  /* 0x000000509000780c */ /* 0x000fe40001f84270 */
[C---:B------:R-:W-:Y:S02]  /*11330*/  ISETP.LT.OR P5, PT, R143.reuse, 0x1, P5 ;  /* 0x000000018f00780c */ /* 0x040fe40002fa1670 */
[----:B------:R-:W-:Y:S01]  /*11340*/  ISETP.LT.OR P4, PT, R143, 0x51, P4 ;  /* 0x000000518f00780c */ /* 0x000fe20002781670 */
[----:B------:R-:W-:Y:S01]  /*11350*/  MUFU.EX2 R60, R60 ;  /* 0x0000003c003c7308 */ /* 0x000fe20000000800 */
[----:B------:R-:W-:Y:S02]  /*11360*/  FSEL R18, R26, -INF , !P5 ;  /* 0xff8000001a127808 */ /* 0x000fe40006800000 */
[----:B------:R-:W-:Y:S02]  /*11370*/  FSEL R66, R66, -INF , !P4 ;  /* 0xff80000042427808 */ /* 0x000fe40006000000 */
[----:B------:R-:W-:-:S02]  /*11380*/  FMNMX.FTZ R11, R18, R6, !PT ;  /* 0x00000006120b7209 */ /* 0x000fc40007810000 */
[----:B------:R-:W-:Y:S01]  /*11390*/  ISETP.GT.AND P4, PT, R144, 0x58, P3 ;  /* 0x000000589000780c */ /* 0x000fe20001f84270 */
[----:B------:R-:W0:Y:S01]  /*113a0*/  MUFU.EX2 R26, R28 ;  /* 0x0000001c001a7308 */ /* 0x000e220000000800 */
[----:B------:R-:W-:Y:S02]  /*113b0*/  FMNMX.FTZ R11, R27, R11, !PT ;  /* 0x0000000b1b0b7209 */ /* 0x000fe40007810000 */
[----:B------:R-:W-:Y:S02]  /*113c0*/  ISETP.LT.OR P4, PT, R143, 0x59, P4 ;  /* 0x000000598f00780c */ /* 0x000fe40002781670 */
[----:B------:R-:W-:Y:S02]  /*113d0*/  FMNMX.FTZ R11, R30, R11, !PT ;  /* 0x0000000b1e0b7209 */ /* 0x000fe40007810000 */
[----:B------:R-:W-:Y:S01]  /*113e0*/  FSEL R70, R70, -INF , !P4 ;  /* 0xff80000046467808 */ /* 0x000fe20006000000 */
[----:B------:R-:W-:Y:S01]  /*113f0*/  MUFU.EX2 R61, R61 ;  /* 0x0000003d003d7308 */ /* 0x000fe20000000800 */
[----:B------:R-:W-:-:S02]  /*11400*/  FMNMX.FTZ R11, R31, R11, !PT ;  /* 0x0000000b1f0b7209 */ /* 0x000fc40007810000 */
[----:B------:R-:W-:Y:S02]  /*11410*/  ISETP.GT.AND P4, PT, R144, 0x60, P3 ;  /* 0x000000609000780c */ /* 0x000fe40001f84270 */
[----:B------:R-:W-:Y:S02]  /*11420*/  FMNMX.FTZ R11, R34, R11, !PT ;  /* 0x0000000b220b7209 */ /* 0x000fe40007810000 */
[----:B------:R-:W-:Y:S01]  /*11430*/  ISETP.LT.OR P4, PT, R143, 0x61, P4 ;  /* 0x000000618f00780c */ /* 0x000fe20002781670 */
[----:B------:R-:W-:Y:S01]  /*11440*/  MUFU.EX2 R64, R64 ;  /* 0x0000004000407308 */ /* 0x000fe20000000800 */
[----:B------:R-:W-:Y:S01]  /*11450*/  FMNMX.FTZ R11, R35, R11, !PT ;  /* 0x0000000b230b7209 */ /* 0x000fe20007810000 */
[----:B0-----:R-:W-:Y:S01]  /*11460*/  FADD.FTZ R5, R26, R5 ;  /* 0x000000051a057221 */ /* 0x001fe20000010000 */
[----:B------:R-:W-:Y:S02]  /*11470*/  FSEL R74, R74, -INF , !P4 ;  /* 0xff8000004a4a7808 */ /* 0x000fe40006000000 */
[----:B------:R-:W-:Y:S01]  /*11480*/  FMNMX.FTZ R11, R38, R11, !PT ;  /* 0x0000000b260b7209 */ /* 0x000fe20007810000 */
[----:B------:R-:W-:Y:S01]  /*11490*/  FADD.FTZ R5, R29, R5 ;  /* 0x000000051d057221 */ /* 0x000fe20000010000 */
[----:B------:R-:W-:Y:S01]  /*114a0*/  ISETP.GT.AND P4, PT, R144, 0x68, P3 ;  /* 0x000000689000780c */ /* 0x000fe20001f84270 */
[----:B------:R-:W-:Y:S01]  /*114b0*/  MUFU.EX2 R65, R65 ;  /* 0x0000004100417308 */ /* 0x000fe20000000800 */
[----:B------:R-:W-:Y:S01]  /*114c0*/  FMNMX.FTZ R11, R39, R11, !PT ;  /* 0x0000000b270b7209 */ /* 0x000fe20007810000 */
[----:B------:R-:W-:Y:S01]  /*114d0*/  FADD.FTZ R5, R32, R5 ;  /* 0x0000000520057221 */ /* 0x000fe20000010000 */
[----:B------:R-:W-:-:S02]  /*114e0*/  ISETP.LT.OR P4, PT, R143, 0x69, P4 ;  /* 0x000000698f00780c */ /* 0x000fc40002781670 */
[----:B------:R-:W-:Y:S01]  /*114f0*/  FMNMX.FTZ R11, R42, R11, !PT ;  /* 0x0000000b2a0b7209 */ /* 0x000fe20007810000 */
[----:B------:R-:W-:Y:S01]  /*11500*/  FADD.FTZ R5, R33, R5 ;  /* 0x0000000521057221 */ /* 0x000fe20000010000 */
[----:B------:R-:W-:Y:S01]  /*11510*/  FSEL R78, R78, -INF , !P4 ;  /* 0xff8000004e4e7808 */ /* 0x000fe20006000000 */
[----:B------:R-:W-:Y:S01]  /*11520*/  MUFU.EX2 R68, R68 ;  /* 0x0000004400447308 */ /* 0x000fe20000000800 */
[----:B------:R-:W-:Y:S01]  /*11530*/  FMNMX.FTZ R11, R43, R11, !PT ;  /* 0x0000000b2b0b7209 */ /* 0x000fe20007810000 */
[----:B------:R-:W-:Y:S01]  /*11540*/  FADD.FTZ R5, R36, R5 ;  /* 0x0000000524057221 */ /* 0x000fe20000010000 */
[----:B------:R-:W-:Y:S02]  /*11550*/  ISETP.GT.AND P4, PT, R144, 0x70, P3 ;  /* 0x000000709000780c */ /* 0x000fe40001f84270 */
[----:B------:R-:W-:Y:S01]  /*11560*/  FMNMX.FTZ R11, R46, R11, !PT ;  /* 0x0000000b2e0b7209 */ /* 0x000fe20007810000 */
[----:B------:R-:W-:Y:S01]  /*11570*/  FADD.FTZ R5, R37, R5 ;  /* 0x0000000525057221 */ /* 0x000fe20000010000 */
[----:B------:R-:W-:Y:S01]  /*11580*/  ISETP.LT.OR P4, PT, R143, 0x71, P4 ;  /* 0x000000718f00780c */ /* 0x000fe20002781670 */
[----:B------:R-:W-:Y:S01]  /*11590*/  MUFU.EX2 R69, R69 ;  /* 0x0000004500457308 */ /* 0x000fe20000000800 */
[----:B------:R-:W-:-:S02]  /*115a0*/  FMNMX.FTZ R11, R47, R11, !PT ;  /* 0x0000000b2f0b7209 */ /* 0x000fc40007810000 */
[----:B------:R-:W-:Y:S02]  /*115b0*/  FSEL R82, R82, -INF , !P4 ;  /* 0xff80000052527808 */ /* 0x000fe40006000000 */
[----:B------:R-:W-:Y:S02]  /*115c0*/  FMNMX.FTZ R11, R50, R11, !PT ;  /* 0x0000000b320b7209 */ /* 0x000fe40007810000 */
[C---:B------:R-:W-:Y:S01]  /*115d0*/  ISETP.GT.AND P4, PT, R144.reuse, 0x71, P3 ;  /* 0x000000719000780c */ /* 0x040fe20001f84270 */
[----:B------:R-:W-:Y:S01]  /*115e0*/  MUFU.EX2 R72, R72 ;  /* 0x0000004800487308 */ /* 0x000fe20000000800 */
[----:B------:R-:W-:Y:S02]  /*115f0*/  FMNMX.FTZ R11, R51, R11, !PT ;  /* 0x0000000b330b7209 */ /* 0x000fe40007810000 */
[----:B------:R-:W-:Y:S02]  /*11600*/  ISETP.GT.AND P5, PT, R144, 0x78, P3 ;  /* 0x000000789000780c */ /* 0x000fe40001fa4270 */
[----:B------:R-:W-:-:S02]  /*11610*/  FMNMX.FTZ R11, R54, R11, !PT ;  /* 0x0000000b360b7209 */ /* 0x000fc40007810000 */
[----:B------:R-:W-:Y:S01]  /*11620*/  ISETP.LT.OR P4, PT, R143, 0x72, P4 ;  /* 0x000000728f00780c */ /* 0x000fe20002781670 */
[----:B------:R-:W-:Y:S01]  /*11630*/  MUFU.EX2 R73, R73 ;  /* 0x0000004900497308 */ /* 0x000fe20000000800 */
[----:B------:R-:W-:Y:S02]  /*11640*/  FMNMX.FTZ R11, R55, R11, !PT ;  /* 0x0000000b370b7209 */ /* 0x000fe40007810000 */
[----:B------:R-:W-:Y:S02]  /*11650*/  ISETP.GT.AND P3, PT, R144, 0x79, P3 ;  /* 0x000000799000780c */ /* 0x000fe40001f64270 */
[----:B------:R-:W-:Y:S02]  /*11660*/  FMNMX.FTZ R11, R58, R11, !PT ;  /* 0x0000000b3a0b7209 */ /* 0x000fe40007810000 */
[----:B------:R-:W-:Y:S01]  /*11670*/  ISETP.LT.OR P5, PT, R143, 0x79, P5 ;  /* 0x000000798f00780c */ /* 0x000fe20002fa1670 */
[----:B------:R-:W-:Y:S01]  /*11680*/  MUFU.EX2 R76, R76 ;  /* 0x0000004c004c7308 */ /* 0x000fe20000000800 */
[----:B------:R-:W-:-:S02]  /*11690*/  FMNMX.FTZ R11, R59, R11, !PT ;  /* 0x0000000b3b0b7209 */ /* 0x000fc40007810000 */
[----:B------:R-:W-:Y:S02]  /*116a0*/  FSEL R83, R83, -INF , !P4 ;  /* 0xff80000053537808 */ /* 0x000fe40006000000 */
[----:B------:R-:W-:Y:S02]  /*116b0*/  FMNMX.FTZ R11, R62, R11, !PT ;  /* 0x0000000b3e0b7209 */ /* 0x000fe40007810000 */
[----:B------:R-:W-:Y:S01]  /*116c0*/  ISETP.LT.OR P3, PT, R143, 0x7a, P3 ;  /* 0x0000007a8f00780c */ /* 0x000fe20001f61670 */
[----:B------:R-:W-:Y:S01]  /*116d0*/  MUFU.EX2 R77, R77 ;  /* 0x0000004d004d7308 */ /* 0x000fe20000000800 */
[----:B------:R-:W-:Y:S02]  /*116e0*/  FMNMX.FTZ R11, R63, R11, !PT ;  /* 0x0000000b3f0b7209 */ /* 0x000fe40007810000 */
[----:B------:R-:W-:Y:S02]  /*116f0*/  FSEL R86, R86, -INF , !P5 ;  /* 0xff80000056567808 */ /* 0x000fe40006800000 */
[----:B------:R-:W-:-:S02]  /*11700*/  FMNMX.FTZ R11, R66, R11, !PT ;  /* 0x0000000b420b7209 */ /* 0x000fc40007810000 */
[----:B------:R-:W-:Y:S01]  /*11710*/  FSEL R87, R87, -INF , !P3 ;  /* 0xff80000057577808 */ /* 0x000fe20005800000 */
[----:B------:R-:W-:Y:S01]  /*11720*/  MUFU.EX2 R80, R80 ;  /* 0x0000005000507308 */ /* 0x000fe20000000800 */
[----:B------:R-:W-:Y:S02]  /*11730*/  FMNMX.FTZ R11, R67, R11, !PT ;  /* 0x0000000b430b7209 */ /* 0x000fe40007810000 */
[----:B------:R-:W-:Y:S02]  /*11740*/  F2FP.F16.F32.PACK_AB R26, R29, R26 ;  /* 0x0000001a1d1a723e */ /* 0x000fe400000000ff */
[----:B------:R-:W-:Y:S02]  /*11750*/  FMNMX.FTZ R11, R70, R11, !PT ;  /* 0x0000000b460b7209 */ /* 0x000fe40007810000 */
[----:B------:R-:W-:Y:S01]  /*11760*/  F2FP.F16.F32.PACK_AB R24, R25, R24 ;  /* 0x000000181918723e */ /* 0x000fe200000000ff */
[----:B------:R-:W-:Y:S01]  /*11770*/  MUFU.EX2 R81, R81 ;  /* 0x0000005100517308 */ /* 0x000fe20000000800 */
[----:B------:R-:W-:-:S02]  /*11780*/  FMNMX.FTZ R11, R71, R11, !PT ;  /* 0x0000000b470b7209 */ /* 0x000fc40007810000 */
[----:B------:R-:W-:Y:S02]  /*11790*/  F2FP.F16.F32.PACK_AB R32, R33, R32 ;  /* 0x000000202120723e */ /* 0x000fe400000000ff */
[----:B------:R-:W-:-:S03]  /*117a0*/  FMNMX.FTZ R11, R74, R11, !PT ;  /* 0x0000000b4a0b7209 */ /* 0x000fc60007810000 */
[----:B------:R-:W-:Y:S01]  /*117b0*/  MUFU.EX2 R84, R84 ;  /* 0x0000005400547308 */ /* 0x000fe20000000800 */
[----:B------:R-:W-:-:S04]  /*117c0*/  FMNMX.FTZ R11, R75, R11, !PT ;  /* 0x0000000b4b0b7209 */ /* 0x000fc80007810000 */
[----:B------:R-:W-:-:S03]  /*117d0*/  FMNMX.FTZ R11, R78, R11, !PT ;  /* 0x0000000b4e0b7209 */ /* 0x000fc60007810000 */
[----:B------:R-:W-:Y:S01]  /*117e0*/  MUFU.EX2 R0, R0 ;  /* 0x0000000000007308 */ /* 0x000fe20000000800 */
        /* <DEDUP_REMOVED lines=9> */
[C---:B------:R-:W-:Y:S01]  /*11880*/  FSETP.NEU.FTZ.AND P3, PT, R11.reuse, -INF , PT ;  /* 0xff8000000b00780b */ /* 0x040fe20003f7d000 */
[----:B------:R-:W-:-:S05]  /*11890*/  FMUL.FTZ R16, R11, UR41 ;  /* 0x000000290b107c20 */ /* 0x000fca0008410000 */
[----:B------:R-:W-:-:S05]  /*118a0*/  FSEL R16, R16, RZ, P3 ;  /* 0x000000ff10107208 */ /* 0x000fca0001800000 */
        /* <DEDUP_REMOVED lines=24> */
[----:B------:R-:W-:-:S06]  /*11a30*/  F2FP.F16.F32.PACK_AB R42, R45, R44 ;  /* 0x0000002c2d2a723e */ /* 0x000fcc00000000ff */
        /* <DEDUP_REMOVED lines=8> */
[----:B0-----:R-:W-:Y:S01]  /*11ac0*/  FSEL R26, R11, RZ, P3 ;  /* 0x000000ff0b1a7208 */ /* 0x001fe20001800000 */
        /* <DEDUP_REMOVED lines=10> */
[----:B------:R-:W-:Y:S01]  /*11b70*/  FFMA.FTZ R26, R50, UR41, -R16 ;  /* 0x00000029321a7c23 */ /* 0x000fe20008010810 */
[----:B------:R-:W-:-:S03]  /*11b80*/  F2FP.F16.F32.PACK_AB R34, R37, R36 ;  /* 0x000000242522723e */ /* 0x000fc600000000ff */
[----:B------:R-:W0:Y:S08]  /*11b90*/  MUFU.EX2 R6, R6 ;  /* 0x0000000600067308 */ /* 0x000e300000000800 */
[----:B------:R-:W1:Y:S08]  /*11ba0*/  MUFU.EX2 R25, R25 ;  /* 0x0000001900197308 */ /* 0x000e700000000800 */
[----:B------:R-:W3:Y:S01]  /*11bb0*/  MUFU.EX2 R35, R35 ;  /* 0x0000002300237308 */ /* 0x000ee20000000800 */
[----:B0-----:R-:W-:Y:S01]  /*11bc0*/  FFMA.FTZ R4, R6, R4, R18 ;  /* 0x0000000406047223 */ /* 0x001fe20000010012 */
[----:B------:R-:W-:-:S03]  /*11bd0*/  FFMA.FTZ R18, R58, UR41, -R16 ;  /* 0x000000293a127c23 */ /* 0x000fc60008010810 */
[----:B------:R-:W-:Y:S01]  /*11be0*/  FADD.FTZ R4, R21, R4 ;  /* 0x0000000415047221 */ /* 0x000fe20000010000 */
[--C-:B------:R-:W-:Y:S01]  /*11bf0*/  FFMA.FTZ R21, R59, UR41, -R16.reuse ;  /* 0x000000293b157c23 */ /* 0x100fe20008010810 */
[----:B------:R-:W-:Y:S01]  /*11c00*/  FFMA.FTZ R16, R87, UR41, -R16 ;  /* 0x0000002957107c23 */ /* 0x000fe20008010810 */
[----:B------:R-:W0:Y:S01]  /*11c10*/  MUFU.EX2 R27, R27 ;  /* 0x0000001b001b7308 */ /* 0x000e220000000800 */
[----:B------:R-:W-:-:S04]  /*11c20*/  FADD.FTZ R28, R28, R4 ;  /* 0x000000041c1c7221 */ /* 0x000fc80000010000 */
[----:B------:R-:W-:Y:S01]  /*11c30*/  FADD.FTZ R28, R29, R28 ;  /* 0x0000001c1d1c7221 */ /* 0x000fe20000010000 */
[----:B------:R-:W-:Y:S01]  /*11c40*/  FADD.FTZ R29, R40, R5 ;  /* 0x00000005281d7221 */ /* 0x000fe20000010000 */
[C---:B------:R-:W-:Y:S01]  /*11c50*/  F2FP.F16.F32.PACK_AB R40, R41.reuse, R40 ;  /* 0x000000282928723e */ /* 0x040fe200000000ff */
[----:B------:R-:W4:Y:S01]  /*11c60*/  MUFU.EX2 R38, R38 ;  /* 0x0000002600267308 */ /* 0x000f220000000800 */
[----:B------:R-:W-:Y:S01]  /*11c70*/  FADD.FTZ R28, R24, R28 ;  /* 0x0000001c181c7221 */ /* 0x000fe20000010000 */
[----:B------:R-:W-:-:S03]  /*11c80*/  FADD.FTZ R29, R41, R29 ;  /* 0x0000001d291d7221 */ /* 0x000fc60000010000 */
[----:B-1----:R-:W-:Y:S01]  /*11c90*/  FADD.FTZ R28, R25, R28 ;  /* 0x0000001c191c7221 */ /* 0x002fe20000010000 */
[----:B------:R-:W-:Y:S02]  /*11ca0*/  FADD.FTZ R29, R44, R29 ;  /* 0x0000001d2c1d7221 */ /* 0x000fe40000010000 */
[----:B------:R-:W1:Y:S01]  /*11cb0*/  MUFU.EX2 R43, R43 ;  /* 0x0000002b002b7308 */ /* 0x000e620000000800 */
[----:B---3--:R-:W-:Y:S01]  /*11cc0*/  FADD.FTZ R33, R35, R28 ;  /* 0x0000001c23217221 */ /* 0x008fe20000010000 */
[----:B------:R-:W-:Y:S01]  /*11cd0*/  FADD.FTZ R28, R45, R29 ;  /* 0x0000001d2d1c7221 */ /* 0x000fe20000010000 */
[C---:B0-----:R-:W-:Y:S02]  /*11ce0*/  F2FP.F16.F32.PACK_AB R35, R27.reuse, R35 ;  /* 0x000000231b23723e */ /* 0x041fe400000000ff */
[----:B------:R-:W-:Y:S01]  /*11cf0*/  FADD.FTZ R33, R27, R33 ;  /* 0x000000211b217221 */ /* 0x000fe20000010000 */
[----:B------:R-:W-:Y:S01]  /*11d00*/  FADD.FTZ R28, R48, R28 ;  /* 0x0000001c301c7221 */ /* 0x000fe20000010000 */
[----:B------:R-:W3:Y:S01]  /*11d10*/  LDL R27, [R1+0x24] ;  /* 0x00002400011b7983 */ /* 0x000ee20000100800 */
[----:B------:R-:W0:Y:S01]  /*11d20*/  MUFU.EX2 R39, R39 ;  /* 0x0000002700277308 */ /* 0x000e220000000800 */
[----:B------:R-:W-:Y:S01]  /*11d30*/  FADD.FTZ R29, R30, R33 ;  /* 0x000000211e1d7221 */ /* 0x000fe20000010000 */
[----:B------:R-:W-:Y:S01]  /*11d40*/  F2FP.F16.F32.PACK_AB R33, R25, R24 ;  /* 0x000000181921723e */ /* 0x000fe200000000ff */
[----:B------:R-:W-:Y:S01]  /*11d50*/  FADD.FTZ R28, R49, R28 ;  /* 0x0000001c311c7221 */ /* 0x000fe20000010000 */
[C---:B----4-:R-:W-:Y:S01]  /*11d60*/  F2FP.F16.F32.PACK_AB R41, R38.reuse, R30 ;  /* 0x0000001e2629723e */ /* 0x050fe200000000ff */
[----:B------:R-:W-:-:S02]  /*11d70*/  FADD.FTZ R29, R38, R29 ;  /* 0x0000001d261d7221 */ /* 0x000fc40000010000 */
[----:B------:R-:W-:Y:S01]  /*11d80*/  FADD.FTZ R28, R52, R28 ;  /* 0x0000001c341c7221 */ /* 0x000fe20000010000 */
[----:B------:R-:W4:Y:S01]  /*11d90*/  MUFU.EX2 R26, R26 ;  /* 0x0000001a001a7308 */ /* 0x000f220000000800 */
[----:B-1----:R-:W-:-:S07]  /*11da0*/  FADD.FTZ R25, R43, R29 ;  /* 0x0000001d2b197221 */ /* 0x002fce0000010000 */
[----:B------:R-:W1:Y:S01]  /*11db0*/  MUFU.EX2 R4, R55 ;  /* 0x0000003700047308 */ /* 0x000e620000000800 */
[----:B0-----:R-:W-:Y:S01]  /*11dc0*/  FADD.FTZ R25, R39, R25 ;  /* 0x0000001927197221 */ /* 0x001fe20000010000 */
[----:B------:R-:W-:Y:S01]  /*11dd0*/  FADD.FTZ R28, R53, R28 ;  /* 0x0000001c351c7221 */ /* 0x000fe20000010000 */
[----:B------:R-:W-:Y:S01]  /*11de0*/  F2FP.F16.F32.PACK_AB R43, R39, R43 ;  /* 0x0000002b272b723e */ /* 0x000fe200000000ff */
[----:B--2---:R0:W-:Y:S02]  /*11df0*/  STSM.16.M88.4 [R145], R32 ;  /* 0x0000002091007844 */ /* 0x0041e40000000200 */
[----:B------:R-:W-:Y:S02]  /*11e00*/  FADD.FTZ R28, R56, R28 ;  /* 0x0000001c381c7221 */ /* 0x000fe40000010000 */
[----:B------:R-:W2:Y:S01]  /*11e10*/  MUFU.EX2 R18, R18 ;  /* 0x0000001200127308 */ /* 0x000ea20000000800 */
[----:B----4-:R-:W-:Y:S01]  /*11e20*/  FADD.FTZ R25, R26, R25 ;  /* 0x000000191a197221 */ /* 0x010fe20000010000 */
[----:B------:R-:W-:-:S03]  /*11e30*/  FADD.FTZ R28, R57, R28 ;  /* 0x0000001c391c7221 */ /* 0x000fc60000010000 */
[----:B------:R-:W-:Y:S01]  /*11e40*/  FADD.FTZ R25, R31, R25 ;  /* 0x000000191f197221 */ /* 0x000fe20000010000 */
[----:B------:R-:W-:Y:S02]  /*11e50*/  FADD.FTZ R28, R60, R28 ;  /* 0x0000001c3c1c7221 */ /* 0x000fe40000010000 */
[----:B------:R-:W4:Y:S01]  /*11e60*/  MUFU.EX2 R21, R21 ;  /* 0x0000001500157308 */ /* 0x000f220000000800 */
[----:B------:R-:W-:-:S04]  /*11e70*/  FADD.FTZ R25, R51, R25 ;  /* 0x0000001933197221 */ /* 0x000fc80000010000 */
[----:B-1----:R-:W-:-:S03]  /*11e80*/  FADD.FTZ R25, R4, R25 ;  /* 0x0000001904197221 */ /* 0x002fc60000010000 */
[----:B------:R-:W1:Y:S01]  /*11e90*/  MUFU.EX2 R59, R62 ;  /* 0x0000003e003b7308 */ /* 0x000e620000000800 */
[----:B--2---:R-:W-:-:S07]  /*11ea0*/  FADD.FTZ R25, R18, R25 ;  /* 0x0000001912197221 */ /* 0x004fce0000010000 */
[----:B------:R-:W2:Y:S01]  /*11eb0*/  MUFU.EX2 R5, R66 ;  /* 0x0000004200057308 */ /* 0x000ea20000000800 */
[----:B----4-:R-:W-:Y:S01]  /*11ec0*/  FADD.FTZ R25, R21, R25 ;  /* 0x0000001915197221 */ /* 0x010fe20000010000 */
[----:B------:R-:W-:-:S06]  /*11ed0*/  FADD.FTZ R28, R61, R28 ;  /* 0x0000001c3d1c7221 */ /* 0x000fcc0000010000 */
[----:B------:R-:W4:Y:S01]  /*11ee0*/  MUFU.EX2 R67, R67 ;  /* 0x0000004300437308 */ /* 0x000f220000000800 */
[----:B-1----:R-:W-:Y:S01]  /*11ef0*/  FADD.FTZ R25, R59, R25 ;  /* 0x000000193b197221 */ /* 0x002fe20000010000 */
[----:B------:R-:W-:-:S06]  /*11f00*/  FADD.FTZ R28, R64, R28 ;  /* 0x0000001c401c7221 */ /* 0x000fcc0000010000 */
[----:B------:R-:W1:Y:S01]  /*11f10*/  MUFU.EX2 R70, R70 ;  /* 0x0000004600467308 */ /* 0x000e620000000800 */
[----:B------:R-:W-:Y:S01]  /*11f20*/  FADD.FTZ R25, R63, R25 ;  /* 0x000000193f197221 */ /* 0x000fe20000010000 */
[----:B------:R-:W-:-:S06]  /*11f30*/  FADD.FTZ R28, R65, R28 ;  /* 0x0000001c411c7221 */ /* 0x000fcc0000010000 */
[----:B------:R-:W5:Y:S01]  /*11f40*/  MUFU.EX2 R71, R71 ;  /* 0x0000004700477308 */ /* 0x000f620000000800 */
[----:B--2---:R-:W-:Y:S01]  /*11f50*/  FADD.FTZ R25, R5, R25 ;  /* 0x0000001905197221 */ /* 0x004fe20000010000 */
[----:B------:R-:W-:-:S06]  /*11f60*/  FADD.FTZ R28, R68, R28 ;  /* 0x0000001c441c7221 */ /* 0x000fcc0000010000 */
[----:B------:R-:W2:Y:S01]  /*11f70*/  MUFU.EX2 R24, R74 ;  /* 0x0000004a00187308 */ /* 0x000ea20000000800 */
[----:B----4-:R-:W-:Y:S01]  /*11f80*/  FADD.FTZ R25, R67, R25 ;  /* 0x0000001943197221 */ /* 0x010fe20000010000 */
[----:B------:R-:W-:-:S06]  /*11f90*/  FADD.FTZ R28, R69, R28 ;  /* 0x0000001c451c7221 */ /* 0x000fcc0000010000 */
[----:B------:R-:W4:Y:S01]  /*11fa0*/  MUFU.EX2 R75, R75 ;  /* 0x0000004b004b7308 */ /* 0x000f220000000800 */
[----:B-1----:R-:W-:Y:S01]  /*11fb0*/  FADD.FTZ R25, R70, R25 ;  /* 0x0000001946197221 */ /* 0x002fe20000010000 */
[----:B------:R-:W-:-:S06]  /*11fc0*/  FADD.FTZ R28, R72, R28 ;  /* 0x0000001c481c7221 */ /* 0x000fcc0000010000 */
[----:B------:R-:W1:Y:S01]  /*11fd0*/  MUFU.EX2 R78, R78 ;  /* 0x0000004e004e7308 */ /* 0x000e620000000800 */
[----:B-----5:R-:W-:Y:S01]  /*11fe0*/  FADD.FTZ R25, R71, R25 ;  /* 0x0000001947197221 */ /* 0x020fe20000010000 */
[----:B------:R-:W-:-:S06]  /*11ff0*/  FADD.FTZ R28, R73, R28 ;  /* 0x0000001c491c7221 */ /* 0x000fcc0000010000 */
[----:B------:R-:W5:Y:S01]  /*12000*/  MUFU.EX2 R79, R79 ;  /* 0x0000004f004f7308 */ /* 0x000f620000000800 */
[----:B--2---:R-:W-:Y:S01]  /*12010*/  FADD.FTZ R25, R24, R25 ;  /* 0x0000001918197221 */ /* 0x004fe20000010000 */
[----:B------:R-:W-:-:S06]  /*12020*/  FADD.FTZ R28, R76, R28 ;  /* 0x0000001c4c1c7221 */ /* 0x000fcc0000010000 */
[----:B------:R-:W2:Y:S01]  /*12030*/  MUFU.EX2 R82, R82 ;  /* 0x0000005200527308 */ /* 0x000ea20000000800 */
[----:B----4-:R-:W-:Y:S01]  /*12040*/  FADD.FTZ R25, R75, R25 ;  /* 0x000000194b197221 */ /* 0x010fe20000010000 */
[----:B------:R-:W-:Y:S02]  /*12050*/  F2FP.F16.F32.PACK_AB R56, R57, R56 ;  /* 0x000000383938723e */ /* 0x000fe400000000ff */
[----:B------:R-:W-:Y:S01]  /*12060*/  F2FP.F16.F32.PACK_AB R57, R21, R18 ;  /* 0x000000121539723e */ /* 0x000fe200000000ff */
[----:B------:R-:W-:-:S03]  /*12070*/  FADD.FTZ R21, R77, R28 ;  /* 0x0000001c4d157221 */ /* 0x000fc60000010000 */
[----:B------:R-:W4:Y:S01]  /*12080*/  MUFU.EX2 R83, R83 ;  /* 0x0000005300537308 */ /* 0x000f220000000800 */
[----:B------:R-:W-:Y:S01]  /*12090*/  F2FP.F16.F32.PACK_AB R51, R4, R51 ;  /* 0x000000330433723e */ /* 0x000fe200000000ff */
[----:B-1----:R-:W-:Y:S01]  /*120a0*/  FADD.FTZ R4, R78, R25 ;  /* 0x000000194e047221 */ /* 0x002fe20000010000 */
[----:B------:R-:W-:-:S03]  /*120b0*/  FADD.FTZ R18, R80, R21 ;  /* 0x0000001550127221 */ /* 0x000fc60000010000 */
[----:B-----5:R-:W-:Y:S01]  /*120c0*/  FADD.FTZ R21, R79, R4 ;  /* 0x000000044f157221 */ /* 0x020fe20000010000 */
[----:B------:R-:W-:-:S03]  /*120d0*/  FADD.FTZ R4, R81, R18 ;  /* 0x0000001251047221 */ /* 0x000fc60000010000 */
[----:B--2---:R-:W-:Y:S01]  /*120e0*/  FADD.FTZ R18, R82, R21 ;  /* 0x0000001552127221 */ /* 0x004fe20000010000 */
[----:B------:R-:W-:Y:S02]  /*120f0*/  F2FP.F16.F32.PACK_AB R64, R65, R64 ;  /* 0x000000404140723e */ /* 0x000fe400000000ff */
[----:B------:R-:W-:Y:S01]  /*12100*/  F2FP.F16.F32.PACK_AB R65, R67, R5 ;  /* 0x000000054341723e */ /* 0x000fe200000000ff */
[----:B----4-:R-:W-:Y:S02]  /*12110*/  FADD.FTZ R5, R83, R18 ;  /* 0x0000001253057221 */ /* 0x010fe40000010000 */
[----:B------:R-:W2:Y:S01]  /*12120*/  LDL R18, [R1+0x18] ;  /* 0x0000180001127983 */ /* 0x000ea20000100800 */
[----:B------:R-:W-:Y:S08]  /*12130*/  MUFU.EX2 R86, R86 ;  /* 0x0000005600567308 */ /* 0x000ff00000000800 */
[----:B------:R-:W1:Y:S01]  /*12140*/  MUFU.EX2 R16, R16 ;  /* 0x0000001000107308 */ /* 0x000e620000000800 */
[----:B------:R-:W-:-:S02]  /*12150*/  F2FP.F16.F32.PACK_AB R48, R49, R48 ;  /* 0x000000303130723e */ /* 0x000fc400000000ff */
[----:B------:R-:W-:Y:S02]  /*12160*/  F2FP.F16.F32.PACK_AB R50, R53, R52 ;  /* 0x000000343532723e */ /* 0x000fe400000000ff */
[----:B------:R-:W-:Y:S02]  /*12170*/  F2FP.F16.F32.PACK_AB R49, R31, R26 ;  /* 0x0000001a1f31723e */ /* 0x000fe400000000ff */
[----:B------:R-:W-:Y:S02]  /*12180*/  F2FP.F16.F32.PACK_AB R58, R61, R60 ;  /* 0x0000003c3d3a723e */ /* 0x000fe400000000ff */
[----:B------:R-:W-:Y:S02]  /*12190*/  F2FP.F16.F32.PACK_AB R59, R63, R59 ;  /* 0x0000003b3f3b723e */ /* 0x000fe400000000ff */
[----:B------:R-:W-:Y:S02]  /*121a0*/  F2FP.F16.F32.PACK_AB R72, R73, R72 ;  /* 0x000000484948723e */ /* 0x000fe400000000ff */
[----:B------:R-:W-:-:S02]  /*121b0*/  F2FP.F16.F32.PACK_AB R66, R69, R68 ;  /* 0x000000444542723e */ /* 0x000fc400000000ff */
[----:B------:R-:W-:Y:S02]  /*121c0*/  F2FP.F16.F32.PACK_AB R80, R81, R80 ;  /* 0x000000505150723e */ /* 0x000fe400000000ff */
[----:B------:R-:W-:Y:S02]  /*121d0*/  F2FP.F16.F32.PACK_AB R67, R71, R70 ;  /* 0x000000464743723e */ /* 0x000fe400000000ff */
[----:B------:R-:W-:Y:S01]  /*121e0*/  F2FP.F16.F32.PACK_AB R73, R75, R24 ;  /* 0x000000184b49723e */ /* 0x000fe200000000ff */
[----:B------:R0:W-:Y:S01]  /*121f0*/  STSM.16.M88.4 [R142], R40 ;  /* 0x000000288e007844 */ /* 0x0001e20000000200 */
[----:B------:R-:W-:Y:S02]  /*12200*/  F2FP.F16.F32.PACK_AB R74, R77, R76 ;  /* 0x0000004c4d4a723e */ /* 0x000fe400000000ff */
[----:B------:R-:W-:Y:S02]  /*12210*/  F2FP.F16.F32.PACK_AB R75, R79, R78 ;  /* 0x0000004e4f4b723e */ /* 0x000fe400000000ff */
[----:B------:R-:W-:Y:S01]  /*12220*/  F2FP.F16.F32.PACK_AB R81, R83, R82 ;  /* 0x000000525351723e */ /* 0x000fe200000000ff */
[----:B------:R0:W-:Y:S01]  /*12230*/  STSM.16.M88.4 [R141], R48 ;  /* 0x000000308d007844 */ /* 0x0001e20000000200 */
[----:B------:R-:W-:-:S02]  /*12240*/  F2FP.F16.F32.PACK_AB R82, R0, R84 ;  /* 0x000000540052723e */ /* 0x000fc400000000ff */
[----:B-1----:R-:W-:Y:S01]  /*12250*/  F2FP.F16.F32.PACK_AB R83, R16, R86 ;  /* 0x000000561053723e */ /* 0x002fe200000000ff */
[----:B------:R0:W-:Y:S01]  /*12260*/  STSM.16.M88.4 [R140+0x27800], R56 ;  /* 0x027800388c007844 */ /* 0x0001e20000000200 */
[----:B------:R-:W-:Y:S01]  /*12270*/  FADD.FTZ R21, R84, R4 ;  /* 0x0000000454157221 */ /* 0x000fe20000010000 */
[----:B------:R-:W-:Y:S01]  /*12280*/  FADD.FTZ R25, R86, R5 ;  /* 0x0000000556197221 */ /* 0x000fe20000010000 */
[-C--:B------:R-:W-:Y:S01]  /*12290*/  FMUL.FTZ R90, R90, R6.reuse ;  /* 0x000000065a5a7220 */ /* 0x080fe20000410000 */
[-C--:B------:R-:W-:Y:S01]  /*122a0*/  FMUL.FTZ R91, R91, R6.reuse ;  /* 0x000000065b5b7220 */ /* 0x080fe20000410000 */
[----:B------:R-:W-:Y:S01]  /*122b0*/  FADD.FTZ R5, R0, R21 ;  /* 0x0000001500057221 */ /* 0x000fe20000010000 */
[----:B------:R-:W-:Y:S01]  /*122c0*/  FADD.FTZ R4, R16, R25 ;  /* 0x0000001910047221 */ /* 0x000fe20000010000 */
        /* <DEDUP_REMOVED lines=49> */
[----:B---3--:R0:W-:Y:S04]  /*125e0*/  STSM.16.M88.4 [R27], R64 ;  /* 0x000000401b007844 */ /* 0x0081e80000000200 */
[----:B------:R0:W-:Y:S04]  /*125f0*/  STSM.16.M88.4 [R142+0x6000], R72 ;  /* 0x006000488e007844 */ /* 0x0001e80000000200 */
[----:B------:R0:W-:Y:S01]  /*12600*/  STSM.16.M88.4 [R141+0x6000], R80 ;  /* 0x006000508d007844 */ /* 0x0001e20000000200 */
[----:B------:R1:W-:Y:S06]  /*12610*/  MEMBAR.ALL.CTA ;  /* 0x0000000000007992 */ /* 0x0003ec0000008000 */
[----:B-1----:R-:W1:Y:S01]  /*12620*/  FENCE.VIEW.ASYNC.S ;  /* 0x00000000000073c6 */ /* 0x002e620000000000 */
[C---:B--2---:R-:W-:Y:S01]  /*12630*/  ISETP.GT.AND P3, PT, R3.reuse, R18, PT ;  /* 0x000000120300720c */ /* 0x044fe20003f64270 */
[----:B------:R-:W-:-:S02]  /*12640*/  VIADD R3, R3, 0xffffffff ;  /* 0xffffffff03037836 */ /* 0x000fc40000000000 */
[----:B------:R-:W-:Y:S01]  /*12650*/  IMAD.MOV.U32 R18, RZ, RZ, R7 ;  /* 0x000000ffff127224 */ /* 0x000fe200078e0007 */
[----:B-1----:R-:W-:-:S09]  /*12660*/  NOP ;  /* 0x0000000000007918 */ /* 0x002fd20000000000 */
[----:B0-----:R-:W-:Y:S05]  /*12670*/  @P3 BRA `(.L_x_1537) ;  /* 0xffffffcc00103947 */ /* 0x001fea000383ffff */
[----:B------:R-:W-:Y:S02]  /*12680*/  IMAD.MOV.U32 R6, RZ, RZ, R11 ;  /* 0x000000ffff067224 */ /* 0x000fe400078e000b */
[----:B------:R-:W-:Y:S02]  /*12690*/  IMAD.MOV.U32 R0, RZ, RZ, R8 ;  /* 0x000000ffff007224 */ /* 0x000fe400078e0008 */
[----:B------:R-:W-:Y:S02]  /*126a0*/  IMAD.MOV.U32 R16, RZ, RZ, R20 ;  /* 0x000000ffff107224 */ /* 0x000fe400078e0014 */
[----:B------:R-:W-:-:S07]  /*126b0*/  IMAD.MOV.U32 R18, RZ, RZ, R7 ;  /* 0x000000ffff127224 */ /* 0x000fce00078e0007 */
.L_x_1519:
[----:B------:R-:W2:Y:S01]  /*126c0*/  LDL R11, [R1+0x1c] ;  /* 0x00001c00010b7983 */ /* 0x000ea20000100800 */
[----:B------:R-:W0:Y:S01]  /*126d0*/  LDC R7, c[0x0][0x448] ;  /* 0x00011200ff077b82 */ /* 0x000e220000000800 */
[----:B------:R-:W-:-:S07]  /*126e0*/  IADD3 R20, R139, 0x1, -R138 ;  /* 0x000000018b147810 */ /* 0x000fce0007ffe88a */
[----:B------:R-:W1:Y:S01]  /*126f0*/  LDC R24, c[0x0][0x9e4] ;  /* 0x00027900ff187b82 */ /* 0x000e620000000800 */
[----:B0-----:R-:W-:Y:S02]  /*12700*/  ISETP.NE.AND P5, PT, R7, 0x1, PT ;  /* 0x000000010700780c */ /* 0x001fe40003fa5270 */
[----:B-1----:R-:W-:-:S11]  /*12710*/  ISETP.GE.AND P4, PT, R24, 0x1, PT ;  /* 0x000000011800780c */ /* 0x002fd60003f86270 */
[----:B------:R-:W0:Y:S08]  /*12720*/  @P5 LDC R8, c[0x0][0x44c] ;  /* 0x00011300ff085b82 */ /* 0x000e300000000800 */
[----:B------:R-:W1:Y:S01]  /*12730*/  @P5 LDC R9, c[0x0][0x450] ;  /* 0x00011400ff095b82 */ /* 0x000e620000000800 */
[----:B--2---:R-:W-:-:S04]  /*12740*/  VIADD R7, R11, 0xbf ;  /* 0x000000bf0b077836 */ /* 0x004fc80000000000 */
[----:B0-----:R-:W-:-:S05]  /*12750*/  @P5 IMAD.HI.U32 R8, R7, R8, RZ ;  /* 0x0000000807085227 */ /* 0x001fca00078e00ff */
[----:B-1----:R-:W-:-:S05]  /*12760*/  @P5 SHF.R.U32.HI R7, RZ, R9, R8 ;  /* 0x00000009ff075219 */ /* 0x002fca0000011608 */
[----:B------:R-:W-:-:S04]  /*12770*/  IMAD.IADD R7, R7, 0x1, R20 ;  /* 0x0000000107077824 */ /* 0x000fc800078e0214 */
[----:B------:R-:W-:Y:S01]  /*12780*/  IMAD.IADD R10, R7, 0x1, -R10 ;  /* 0x00000001070a7824 */ /* 0x000fe200078e0a0a */
        /* <DEDUP_REMOVED lines=11> */
.L_x_1540:
[----:B------:R-:W-:-:S13]  /*12840*/  ISETP.NE.AND P2, PT, R24, 0x1, PT ;  /* 0x000000011800780c */ /* 0x000fda0003f45270 */
[----:B------:R-:W0:Y:S02]  /*12850*/  @P2 LDC.64 R8, c[0x0][0x9e8] ;  /* 0x00027a00ff082b82 */ /* 0x000e240000000a00 */
[----:B0-----:R-:W-:-:S05]  /*12860*/  @P2 IMAD.HI.U32 R8, R7, R8, RZ ;  /* 0x0000000807082227 */ /* 0x001fca00078e00ff */
[----:B------:R-:W-:-:S07]  /*12870*/  @P2 SHF.R.U32.HI R7, RZ, R9, R8 ;  /* 0x00000009ff072219 */ /* 0x000fce0000011608 */
.L_x_1541:
[----:B------:R-:W-:Y:S05]  /*12880*/  BSYNC B0 ;  /* 0x0000000000007941 */ /* 0x000fea0003800000 */
.L_x_1539:
[----:B------:R-:W-:-:S05]  /*12890*/  IMAD R7, R7, R24, RZ ;  /* 0x0000001807077224 */ /* 0x000fca00078e02ff */
[----:B------:R-:W-:-:S07]  /*128a0*/  VIMNMX R10, R10, R7, !PT ;  /* 0x000000070a0a7248 */ /* 0x000fce0007fe0100 */
.L_x_1538:
[----:B------:R-:W2:Y:S01]  /*128b0*/  LDL R8, [R1+0x48] ;  /* 0x0000480001087983 */ /* 0x000ea20000100800 */
[----:B------:R-:W-:-:S05]  /*128c0*/  VIADD R10, R10, 0x7f ;  /* 0x0000007f0a0a7836 */ /* 0x000fca0000000000 */
[----:B------:R-:W-:-:S04]  /*128d0*/  SHF.R.S32.HI R7, RZ, 0x1f, R10 ;  /* 0x0000001fff077819 */ /* 0x000fc8000001140a */
[----:B------:R-:W-:-:S04]  /*128e0*/  LEA.HI R7, R7, R10, RZ, 0x7 ;  /* 0x0000000a07077211 */ /* 0x000fc800078f38ff */
[----:B------:R-:W-:-:S04]  /*128f0*/  SHF.R.S32.HI R7, RZ, 0x7, R7 ;  /* 0x00000007ff077819 */ /* 0x000fc80000011407 */
[----:B--2---:R-:W-:-:S04]  /*12900*/  VIMNMX R143, R8, R7, !PT ;  /* 0x00000007088f7248 */ /* 0x004fc80007fe0100 */
[----:B------:R-:W-:-:S13]  /*12910*/  ISETP.GE.AND P2, PT, R3, R143, PT ;  /* 0x0000008f0300720c */ /* 0x000fda0003f46270 */
[----:B------:R-:W-:Y:S05]  /*12920*/  @!P2 BRA `(.L_x_1542) ;  /* 0x0000002000f0a947 */ /* 0x000fea0003800000 */
[----:B------:R-:W-:Y:S02]  /*12930*/  IMAD.MOV.U32 R7, RZ, RZ, R6 ;  /* 0x000000ffff077224 */ /* 0x000fe400078e0006 */
[----:B------:R-:W-:Y:S02]  /*12940*/  IMAD.MOV.U32 R8, RZ, RZ, R0 ;  /* 0x000000ffff087224 */ /* 0x000fe400078e0000 */
[----:B------:R-:W-:Y:S02]  /*12950*/  IMAD.MOV.U32 R10, RZ, RZ, R18 ;  /* 0x000000ffff0a7224 */ /* 0x000fe400078e0012 */
[----:B------:R-:W-:-:S07]  /*12960*/  IMAD.MOV.U32 R9, RZ, RZ, R16 ;  /* 0x000000ffff097224 */ /* 0x000fce00078e0010 */
.L_x_1552:
[----:B------:R-:W-:Y:S01]  /*12970*/  VIADD R16, R9, 0x1 ;  /* 0x0000000109107836 */ /* 0x000fe20000000000 */
[----:B------:R-:W-:Y:S05]  /*12980*/  YIELD ;  /* 0x0000000000007946 */ /* 0x000fea0003800000 */
[----:B------:R-:W-:-:S04]  /*12990*/  ISETP.NE.AND P2, PT, R16, 0x2, PT ;  /* 0x000000021000780c */ /* 0x000fc80003f45270 */
[----:B------:R-:W-:Y:S02]  /*129a0*/  SEL R11, RZ, 0x1, P2 ;  /* 0x00000001ff0b7807 */ /* 0x000fe40001000000 */
[----:B------:R-:W-:Y:S02]  /*129b0*/  SEL R16, R16, RZ, P2 ;  /* 0x000000ff10107207 */ /* 0x000fe40001000000 */
[----:B------:R-:W-:Y:S02]  /*129c0*/  ISETP.NE.AND P2, PT, R157, RZ, PT ;  /* 0x000000ff9d00720c */ /* 0x000fe40003f45270 */
[----:B------:R-:W-:-:S11]  /*129d0*/  LOP3.LUT R18, R10, R11, RZ, 0x3c, !PT ;  /* 0x0000000b0a127212 */ /* 0x000fd600078e3cff */
[----:B------:R-:W-:Y:S05]  /*129e0*/  @P2 BRA `(.L_x_1543) ;  /* 0x0000000000302947 */ /* 0x000fea0003800000 */
[----:B------:R-:W-:Y:S05]  /*129f0*/  @!P0 BRA `(.L_x_1544) ;  /* 0x0000000000048947 */ /* 0x000fea0003800000 */
[----:B------:R-:W-:Y:S01]  /*12a00*/  BPT.TRAP 0x1 ;  /* 0x000000040000795c */ /* 0x000fe20000300000 */
.L_x_1544:
[----:B------:R-:W-:Y:S01]  /*12a10*/  IMAD R0, R16, 0x8, R2 ;  /* 0x0000000810007824 */ /* 0x000fe200078e0202 */
[----:B------:R-:W-:-:S04]  /*12a20*/  SHF.L.U32 R11, R18, 0x1f, RZ ;  /* 0x0000001f120b7819 */ /* 0x000fc800000006ff */
[----:B------:R0:W1:Y:S01]  /*12a30*/  SYNCS.PHASECHK.TRANS64.TRYWAIT P3, [R0+URZ+0x2d830], R11 ;  /* 0x02d8300b000075a7 */ /* 0x000062000806017f */
[----:B------:R-:W-:Y:S05]  /*12a40*/  @!P0 BRA `(.L_x_1545) ;  /* 0x0000000000048947 */ /* 0x000fea0003800000 */
[----:B------:R-:W-:Y:S01]  /*12a50*/  BPT.TRAP 0x1 ;  /* 0x000000040000795c */ /* 0x000fe20000300000 */
.L_x_1545:
[----:B------:R-:W-:Y:S04]  /*12a60*/  BSSY B0, `(.L_x_1543) ;  /* 0x0000004000007945 */ /* 0x000fe80003800000 */
[----:B-1----:R-:W-:Y:S05]  /*12a70*/  @P3 BRA `(.L_x_1546) ;  /* 0x0000000000083947 */ /* 0x002fea0003800000 */
[----:B------:R-:W1:Y:S02]  /*12a80*/  SYNCS.PHASECHK.TRANS64.TRYWAIT P3, [R0+URZ+0x2d830], R11 ;  /* 0x02d8300b000075a7 */ /* 0x000e64000806017f */
[----:B-1----:R-:W-:Y:S05]  /*12a90*/  @!P3 BRA `(.L_x_1547) ;  /* 0x000001240068b947 */ /* 0x002fea0003800000 */
.L_x_1546:
[----:B------:R-:W-:Y:S05]  /*12aa0*/  BSYNC B0 ;  /* 0x0000000000007941 */ /* 0x000fea0003800000 */
.L_x_1543:
[----:B------:R-:W2:Y:S01]  /*12ab0*/  LDL R6, [R1+0x8] ;  /* 0x0000080001067983 */ /* 0x000ea20000100800 */
[----:B01----:R-:W0:Y:S01]  /*12ac0*/  S2R R0, SR_TID.X ;  /* 0x0000000000007919 */ /* 0x003e220000002100 */
        /* <DEDUP_REMOVED lines=8> */
[----:B------:R-:W-:Y:S01]  /*12b50*/  R2UR UR9, R13 ;  /* 0x000000000d0972ca */ /* 0x000fe200000e0000 */
[----:B------:R-:W-:Y:S01]  /*12b60*/  IMAD.MOV.U32 R29, RZ, RZ, -0x7fffffe0 ;  /* 0x80000020ff1d7424 */ /* 0x000fe200078e00ff */
[----:B------:R-:W-:Y:S02]  /*12b70*/  R2UR UR15, R27 ;  /* 0x000000001b0f72ca */ /* 0x000fe400000e0000 */
[----:B------:R-:W-:Y:S02]  /*12b80*/  R2UR UR19, R25 ;  /* 0x00000000191372ca */ /* 0x000fe400000e0000 */
[----:B------:R-:W-:-:S02]  /*12b90*/  R2UR UR23, R27 ;  /* 0x000000001b1772ca */ /* 0x000fc400000e0000 */
[----:B------:R-:W-:Y:S02]  /*12ba0*/  R2UR UR27, R29 ;  /* 0x000000001d1b72ca */ /* 0x000fe400000e0000 */
[----:B------:R-:W-:Y:S02]  /*12bb0*/  R2UR UR12, R152 ;  /* 0x00000000980c72ca */ /* 0x000fe400000e0000 */
[----:B------:R-:W-:Y:S01]  /*12bc0*/  R2UR UR13, R153 ;  /* 0x00000000990d72ca */ /* 0x000fe200000e0000 */
[----:B------:R0:W-:Y:S01]  /*12bd0*/  BAR.SYNC.DEFER_BLOCKING R0, 0x100 ;  /* 0x000400000000751d */ /* 0x0001e20000010000 */
[----:B------:R-:W-:Y:S01]  /*12be0*/  R2UR UR16, R150 ;  /* 0x00000000961072ca */ /* 0x000fe200000e0000 */
[----:B--2---:R-:W-:-:S04]  /*12bf0*/  IMAD R20, R16, 0x600, R6 ;  /* 0x0000060010147824 */ /* 0x004fc800078e0206 */
[C---:B------:R-:W-:Y:S01]  /*12c00*/  VIADD R26, R20.reuse, 0x2 ;  /* 0x00000002141a7836 */ /* 0x040fe20000000000 */
[C---:B------:R-:W-:Y:S01]  /*12c10*/  R2UR UR10, R20.reuse ;  /* 0x00000000140a72ca */ /* 0x040fe200000e0000 */
[C---:B------:R-:W-:Y:S02]  /*12c20*/  VIADD R24, R20.reuse, 0x200 ;  /* 0x0000020014187836 */ /* 0x040fe40000000000 */
[----:B------:R-:W-:Y:S01]  /*12c30*/  VIADD R28, R20, 0x400 ;  /* 0x00000400141c7836 */ /* 0x000fe20000000000 */
[----:B------:R-:W-:Y:S01]  /*12c40*/  R2UR UR14, R26 ;  /* 0x000000001a0e72ca */ /* 0x000fe200000e0000 */
[----:B------:R-:W-:Y:S01]  /*12c50*/  VIADD R26, R20, 0x202 ;  /* 0x00000202141a7836 */ /* 0x000fe20000000000 */
[----:B------:R-:W-:Y:S02]  /*12c60*/  R2UR UR18, R24 ;  /* 0x00000000181272ca */ /* 0x000fe400000e0000 */
[----:B------:R-:W-:Y:S02]  /*12c70*/  R2UR UR26, R28 ;  /* 0x000000001c1a72ca */ /* 0x000fe400000e0000 */
[----:B------:R-:W-:-:S02]  /*12c80*/  R2UR UR22, R26 ;  /* 0x000000001a1672ca */ /* 0x000fc400000e0000 */
[----:B------:R-:W-:-:S06]  /*12c90*/  WARPGROUP.ARRIVE ;  /* 0x00000000000079c5 */ /* 0x000fcc0000000000 */
[----:B------:R-:W-:Y:S01]  /*12ca0*/  HGMMA.64x128x16.F32 R24, gdesc[UR8], RZ, !UPT, gsb0 ;  /* 0x01e00000081879f0 */ /* 0x000fe2000c0008ff */
[----:B------:R-:W-:Y:S02]  /*12cb0*/  R2UR UR17, R151 ;  /* 0x00000000971172ca */ /* 0x000fe400000e0000 */
[----:B------:R-:W-:Y:S02]  /*12cc0*/  WARPGROUP.DEPBAR.LE gsb0, 0x0 ;  /* 0x00008000000079c5 */ /* 0x000fe40000010000 */
[----:B------:R-:W-:-:S07]  /*12cd0*/  WARPGROUP.ARRIVE ;  /* 0x00000000000079c5 */ /* 0x000fce0000000000 */
        /* <DEDUP_REMOVED lines=26> */
.L_x_1549:
[----:B------:R-:W-:Y:S01]  /*12e80*/  SHF.L.U32 R0, R10, 0x1f, RZ ;  /* 0x0000001f0a007819 */ /* 0x000fe200000006ff */
[----:B------:R-:W-:-:S04]  /*12e90*/  IMAD R6, R9, 0x8, R2 ;  /* 0x0000000809067824 */ /* 0x000fc800078e0202 */
[----:B------:R0:W1:Y:S01]  /*12ea0*/  SYNCS.PHASECHK.TRANS64.TRYWAIT P2, [R6+URZ+0x2d850], R0 ;  /* 0x02d85000060075a7 */ /* 0x000062000804017f */
[----:B------:R-:W-:Y:S05]  /*12eb0*/  @!P0 BRA `(.L_x_1550) ;  /* 0x0000000000048947 */ /* 0x000fea0003800000 */
[----:B------:R-:W-:Y:S01]  /*12ec0*/  BPT.TRAP 0x1 ;  /* 0x000000040000795c */ /* 0x000fe20000300000 */
.L_x_1550:
[----:B-1----:R-:W-:Y:S05]  /*12ed0*/  @P2 BRA `(.L_x_1548) ;  /* 0x0000000000082947 */ /* 0x002fea0003800000 */
[----:B------:R-:W1:Y:S02]  /*12ee0*/  SYNCS.PHASECHK.TRANS64.TRYWAIT P2, [R6+URZ+0x2d850], R0 ;  /* 0x02d85000060075a7 */ /* 0x000e64000804017f */
[----:B-1----:R-:W-:Y:S05]  /*12ef0*/  @!P2 BRA `(.L_x_1551) ;  /* 0x000001200064a947 */ /* 0x002fea0003800000 */
.L_x_1548:
[----:B01----:R-:W-:Y:S01]  /*12f00*/  VIADD R0, R2, 0x400 ;  /* 0x0000040002007836 */ /* 0x003fe20000000000 */
[----:B------:R-:W-:Y:S05]  /*12f10*/  WARPSYNC.ALL ;  /* 0x0000000000007948 */ /* 0x000fea0003800000 */
[----:B------:R-:W-:-:S04]  /*12f20*/  SHF.R.U32.HI R0, RZ, 0x4, R0 ;  /* 0x00000004ff007819 */ /* 0x000fc80000011600 */
[----:B------:R-:W-:-:S04]  /*12f30*/  LOP3.LUT R0, R0, 0x3fff, RZ, 0xc0, !PT ;  /* 0x00003fff00007812 */ /* 0x000fc800078ec0ff */
[----:B------:R-:W-:Y:S01]  /*12f40*/  LOP3.LUT R10, R0, 0x2000000, RZ, 0xfc, !PT ;  /* 0x02000000000a7812 */ /* 0x000fe200078efcff */
[----:B------:R-:W2:Y:S01]  /*12f50*/  LDL R144, [R1+0x3c] ;  /* 0x00003c0001907983 */ /* 0x000ea20000100800 */
[----:B------:R-:W-:-:S03]  /*12f60*/  FMNMX.FTZ R0, R24, R8, !PT ;  /* 0x0000000818007209 */ /* 0x000fc60007810000 */
[----:B------:R-:W-:Y:S01]  /*12f70*/  IMAD R10, R9, 0x600, R10 ;  /* 0x00000600090a7824 */ /* 0x000fe200078e020a */
[----:B------:R-:W-:Y:S01]  /*12f80*/  UMOV UR41, UR6 ;  /* 0x0000000600297c82 */ /* 0x000fe20008000000 */
[----:B------:R-:W-:Y:S01]  /*12f90*/  IMAD.MOV.U32 R11, RZ, RZ, -0x7fffffe0 ;  /* 0x80000020ff0b7424 */ /* 0x000fe200078e00ff */
[----:B------:R-:W-:Y:S01]  /*12fa0*/  FMNMX.FTZ R0, R25, R0, !PT ;  /* 0x0000000019007209 */ /* 0x000fe20007810000 */
[C---:B------:R-:W-:Y:S01]  /*12fb0*/  VIADD R20, R10.reuse, 0x40 ;  /* 0x000000400a147836 */ /* 0x040fe20000000000 */
[----:B------:R-:W-:Y:S01]  /*12fc0*/  R2UR UR10, R10 ;  /* 0x000000000a0a72ca */ /* 0x000fe200000e0000 */
[----:B------:R-:W-:Y:S01]  /*12fd0*/  WARPGROUP.ARRIVE ;  /* 0x00000000000079c5 */ /* 0x000fe20000000000 */
[----:B------:R-:W-:Y:S01]  /*12fe0*/  FMNMX.FTZ R0, R28, R0, !PT ;  /* 0x000000001c007209 */ /* 0x000fe20007810000 */
[----:B------:R-:W-:Y:S01]  /*12ff0*/  IMAD.MOV.U32 R21, RZ, RZ, -0x7fffffe0 ;  /* 0x80000020ff157424 */ /* 0x000fe200078e00ff */
[----:B------:R-:W-:Y:S01]  /*13000*/  R2UR UR14, R20 ;  /* 0x00000000140e72ca */ /* 0x000fe200000e0000 */
[----:B------:R-:W-:Y:S01]  /*13010*/  VIADD R20, R10, 0x80 ;  /* 0x000000800a147836 */ /* 0x000fe20000000000 */
[----:B------:R-:W-:-:S02]  /*13020*/  FMNMX.FTZ R0, R29, R0, !PT ;  /* 0x000000001d007209 */ /* 0x000fc40007810000 */
[----:B------:R-:W-:Y:S02]  /*13030*/  R2UR UR11, R11 ;  /* 0x000000000b0b72ca */ /* 0x000fe400000e0000 */
[----:B------:R-:W-:Y:S02]  /*13040*/  FMNMX.FTZ R0, R32, R0, !PT ;  /* 0x0000000020007209 */ /* 0x000fe40007810000 */
[----:B------:R-:W-:Y:S01]  /*13050*/  R2UR UR18, R20 ;  /* 0x00000000141272ca */ /* 0x000fe200000e0000 */
[----:B------:R-:W-:Y:S01]  /*13060*/  VIADD R20, R10, 0xc0 ;  /* 0x000000c00a147836 */ /* 0x000fe20000000000 */
[----:B------:R-:W-:Y:S02]  /*13070*/  FMNMX.FTZ R0, R33, R0, !PT ;  /* 0x0000000021007209 */ /* 0x000fe40007810000 */
[----:B------:R-:W-:Y:S02]  /*13080*/  R2UR UR15, R21 ;  /* 0x00000000150f72ca */ /* 0x000fe400000e0000 */
[----:B------:R-:W-:-:S02]  /*13090*/  FMNMX.FTZ R0, R36, R0, !PT ;  /* 0x0000000024007209 */ /* 0x000fc40007810000 */
[----:B------:R-:W-:Y:S01]  /*130a0*/  R2UR UR22, R20 ;  /* 0x00000000141672ca */ /* 0x000fe200000e0000 */
[----:B------:R-:W-:Y:S01]  /*130b0*/  VIADD R20, R10, 0x100 ;  /* 0x000001000a147836 */ /* 0x000fe20000000000 */
[----:B------:R-:W-:Y:S02]  /*130c0*/  FMNMX.FTZ R0, R37, R0, !PT ;  /* 0x0000000025007209 */ /* 0x000fe40007810000 */
[----:B------:R-:W-:Y:S02]  /*130d0*/  R2UR UR19, R21 ;  /* 0x00000000151372ca */ /* 0x000fe400000e0000 */
[----:B------:R-:W-:Y:S02]  /*130e0*/  FMNMX.FTZ R0, R40, R0, !PT ;  /* 0x0000000028007209 */ /* 0x000fe40007810000 */
[----:B------:R-:W-:Y:S01]  /*130f0*/  R2UR UR26, R20 ;  /* 0x00000000141a72ca */ /* 0x000fe200000e0000 */
[----:B------:R-:W-:Y:S01]  /*13100*/  VIADD R20, R10, 0x140 ;  /* 0x000001400a147836 */ /* 0x000fe20000000000 */
[----:B------:R-:W-:-:S02]  /*13110*/  FMNMX.FTZ R0, R41, R0, !PT ;  /* 0x0000000029007209 */ /* 0x000fc40007810000 */
[----:B------:R-:W-:Y:S02]  /*13120*/  R2UR UR23, R21 ;  /* 0x00000000151772ca */ /* 0x000fe400000e0000 */
[----:B------:R-:W-:Y:S02]  /*13130*/  FMNMX.FTZ R0, R44, R0, !PT ;  /* 0x000000002c007209 */ /* 0x000fe40007810000 */
[----:B------:R-:W-:Y:S01]  /*13140*/  R2UR UR30, R20 ;  /* 0x00000000141e72ca */ /* 0x000fe200000e0000 */
[C---:B------:R-:W-:Y:S01]  /*13150*/  VIADD R20, R10.reuse, 0x180 ;  /* 0x000001800a147836 */ /* 0x040fe20000000000 */
[----:B------:R-:W-:Y:S01]  /*13160*/  FMNMX.FTZ R0, R45, R0, !PT ;  /* 0x000000002d007209 */ /* 0x000fe20007810000 */
[----:B------:R-:W-:Y:S01]  /*13170*/  VIADD R10, R10, 0x1c0 ;  /* 0x000001c00a0a7836 */ /* 0x000fe20000000000 */
[----:B------:R-:W-:Y:S02]  /*13180*/  R2UR UR27, R21 ;  /* 0x00000000151b72ca */ /* 0x000fe400000e0000 */
[----:B------:R-:W-:-:S02]  /*13190*/  FMNMX.FTZ R0, R48, R0, !PT ;  /* 0x0000000030007209 */ /* 0x000fc40007810000 */
[----:B------:R-:W-:Y:S02]  /*131a0*/  R2UR UR34, R20 ;  /* 0x00000000142272ca */ /* 0x000fe400000e0000 */
[----:B------:R-:W-:Y:S02]  /*131b0*/  FMNMX.FTZ R0, R49, R0, !PT ;  /* 0x0000000031007209 */ /* 0x000fe40007810000 */
[----:B------:R-:W-:Y:S02]  /*131c0*/  R2UR UR46, R10 ;  /* 0x000000000a2e72ca */ /* 0x000fe400000e0000 */
[----:B------:R-:W-:Y:S02]  /*131d0*/  FMNMX.FTZ R0, R52, R0, !PT ;  /* 0x0000000034007209 */ /* 0x000fe40007810000 */
[----:B------:R-:W-:Y:S02]  /*131e0*/  R2UR UR31, R21 ;  /* 0x00000000151f72ca */ /* 0x000fe400000e0000 */
[----:B------:R-:W-:-:S02]  /*131f0*/  FMNMX.FTZ R0, R53, R0, !PT ;  /* 0x0000000035007209 */ /* 0x000fc40007810000 */
[----:B------:R-:W-:Y:S02]  /*13200*/  R2UR UR35, R21 ;  /* 0x00000000152372ca */ /* 0x000fe400000e0000 */
[----:B------:R-:W-:Y:S01]  /*13210*/  FMNMX.FTZ R0, R56, R0, !PT ;  /* 0x0000000038007209 */ /* 0x000fe20007810000 */
[----:B------:R-:W3:Y:S01]  /*13220*/  LDL R21, [R1+0x20] ;  /* 0x0000200001157983 */ /* 0x000ee20000100800 */
[----:B------:R-:W-:Y:S02]  /*13230*/  R2UR UR47, R11 ;  /* 0x000000000b2f72ca */ /* 0x000fe400000e0000 */
        /* <DEDUP_REMOVED lines=50> */
[----:B0-----:R-:W-:Y:S01]  /*13560*/  FFMA.FTZ R5, R20, R5, R8 ;  /* 0x0000000514057223 */ /* 0x001fe20000010008 */
[--C-:B------:R-:W-:Y:S01]  /*13570*/  FFMA.FTZ R72, R72, UR41, -R6.reuse ;  /* 0x0000002948487c23 */ /* 0x100fe20008010806 */
[--C-:B------:R-:W-:Y:S01]  /*13580*/  FFMA.FTZ R73, R73, UR41, -R6.reuse ;  /* 0x0000002949497c23 */ /* 0x100fe20008010806 */
[--C-:B------:R-:W-:Y:S01]  /*13590*/  FFMA.FTZ R76, R76, UR41, -R6.reuse ;  /* 0x000000294c4c7c23 */ /* 0x100fe20008010806 */
[--C-:B------:R-:W-:Y:S01]  /*135a0*/  FFMA.FTZ R77, R77, UR41, -R6.reuse ;  /* 0x000000294d4d7c23 */ /* 0x100fe20008010806 */
[--C-:B------:R-:W-:Y:S01]  /*135b0*/  FFMA.FTZ R80, R80, UR41, -R6.reuse ;  /* 0x0000002950507c23 */ /* 0x100fe20008010806 */
[----:B------:R-:W-:Y:S01]  /*135c0*/  FFMA.FTZ R81, R81, UR41, -R6 ;  /* 0x0000002951517c23 */ /* 0x000fe20008010806 */
[----:B------:R-:W0:Y:S01]  /*135d0*/  MUFU.EX2 R29, R29 ;  /* 0x0000001d001d7308 */ /* 0x000e220000000800 */
[C---:B-1----:R-:W-:Y:S01]  /*135e0*/  FADD.FTZ R5, R25.reuse, R5 ;  /* 0x0000000519057221 */ /* 0x042fe20000010000 */
[----:B------:R-:W-:Y:S01]  /*135f0*/  F2FP.F16.F32.PACK_AB R8, R25, R8 ;  /* 0x000000081908723e */ /* 0x000fe200000000ff */
[----:B------:R-:W-:-:S02]  /*13600*/  IMAD.MOV.U32 R25, RZ, RZ, 0x40000040 ;  /* 0x40000040ff197424 */ /* 0x000fc400078e00ff */
[--C-:B------:R-:W-:Y:S01]  /*13610*/  FFMA.FTZ R84, R84, UR41, -R6.reuse ;  /* 0x0000002954547c23 */ /* 0x100fe20008010806 */
[----:B------:R-:W-:Y:S01]  /*13620*/  FFMA.FTZ R85, R85, UR41, -R6 ;  /* 0x0000002955557c23 */ /* 0x000fe20008010806 */
[----:B------:R-:W-:Y:S02]  /*13630*/  FMNMX.FTZ R6, R26, R7, !PT ;  /* 0x000000071a067209 */ /* 0x000fe40007810000 */
[----:B------:R-:W-:Y:S01]  /*13640*/  R2UR UR9, R25 ;  /* 0x00000000190972ca */ /* 0x000fe200000e0000 */
[----:B----4-:R-:W-:Y:S01]  /*13650*/  FADD.FTZ R5, R10, R5 ;  /* 0x000000050a057221 */ /* 0x010fe20000010000 */
[----:B------:R-:W-:Y:S01]  /*13660*/  FMNMX.FTZ R6, R27, R6, !PT ;  /* 0x000000061b067209 */ /* 0x000fe20007810000 */
[----:B------:R-:W-:-:S03]  /*13670*/  IMAD.MOV.U32 R25, RZ, RZ, 0x40000040 ;  /* 0x40000040ff197424 */ /* 0x000fc600078e00ff */
[----:B------:R-:W-:Y:S02]  /*13680*/  FMNMX.FTZ R6, R30, R6, !PT ;  /* 0x000000061e067209 */ /* 0x000fe40007810000 */
[----:B------:R-:W-:Y:S01]  /*13690*/  R2UR UR45, R25 ;  /* 0x00000000192d72ca */ /* 0x000fe200000e0000 */
[C---:B0-----:R-:W-:Y:S01]  /*136a0*/  FADD.FTZ R5, R29.reuse, R5 ;  /* 0x000000051d057221 */ /* 0x041fe20000010000 */
[----:B------:R-:W-:Y:S01]  /*136b0*/  F2FP.F16.F32.PACK_AB R10, R29, R10 ;  /* 0x0000000a1d0a723e */ /* 0x000fe200000000ff */
[----:B------:R-:W-:Y:S01]  /*136c0*/  IMAD.MOV.U32 R29, RZ, RZ, 0x40000040 ;  /* 0x40000040ff1d7424 */ /* 0x000fe200078e00ff */
[----:B------:R-:W-:-:S04]  /*136d0*/  FMNMX.FTZ R6, R31, R6, !PT ;  /* 0x000000061f067209 */ /* 0x000fc80007810000 */
[----:B------:R-:W-:Y:S01]  /*136e0*/  R2UR UR13, R29 ;  /* 0x000000001d0d72ca */ /* 0x000fe200000e0000 */
        /* <DEDUP_REMOVED lines=14> */
[----:B------:R-:W-:Y:S02]  /*137d0*/  R2UR UR33, R29 ;  /* 0x000000001d2172ca */ /* 0x000fe400000e0000 */
[----:B------:R-:W-:-:S04]  /*137e0*/  FMNMX.FTZ R6, R43, R6, !PT ;  /* 0x000000062b067209 */ /* 0x000fc80007810000 */
[----:B------:R-:W-:-:S04]  /*137f0*/  FMNMX.FTZ R6, R46, R6, !PT ;  /* 0x000000062e067209 */ /* 0x000fc80007810000 */
[----:B------:R-:W-:-:S04]  /*13800*/  FMNMX.FTZ R6, R47, R6, !PT ;  /* 0x000000062f067209 */ /* 0x000fc80007810000 */
[----:B------:R-:W-:Y:S02]  /*13810*/  FMNMX.FTZ R6, R50, R6, !PT ;  /* 0x0000000632067209 */ /* 0x000fe40007810000 */
[----:B--2---:R-:W-:Y:S02]  /*13820*/  LOP3.LUT R24, R144, 0x10000, RZ, 0xfc, !PT ;  /* 0x0001000090187812 */ /* 0x004fe400078efcff */
[----:B------:R-:W-:Y:S01]  /*13830*/  FMNMX.FTZ R6, R51, R6, !PT ;  /* 0x0000000633067209 */ /* 0x000fe20007810000 */
[----:B------:R-:W0:Y:S01]  /*13840*/  S2R R144, SR_TID.X ;  /* 0x0000000000907919 */ /* 0x000e220000002100 */
[C---:B------:R-:W-:Y:S01]  /*13850*/  R2UR UR8, R24.reuse ;  /* 0x00000000180872ca */ /* 0x040fe200000e0000 */
[----:B------:R-:W-:Y:S01]  /*13860*/  VIADD R28, R24, 0x2 ;  /* 0x00000002181c7836 */ /* 0x000fe20000000000 */
[----:B------:R-:W-:-:S04]  /*13870*/  FMNMX.FTZ R6, R54, R6, !PT ;  /* 0x0000000636067209 */ /* 0x000fc80007810000 */
[----:B------:R-:W-:Y:S01]  /*13880*/  R2UR UR12, R28 ;  /* 0x000000001c0c72ca */ /* 0x000fe200000e0000 */
[----:B------:R-:W-:Y:S01]  /*13890*/  VIADD R28, R24, 0x4 ;  /* 0x00000004181c7836 */ /* 0x000fe20000000000 */
[----:B------:R-:W-:-:S04]  /*138a0*/  FMNMX.FTZ R6, R55, R6, !PT ;  /* 0x0000000637067209 */ /* 0x000fc80007810000 */
[----:B------:R-:W-:Y:S01]  /*138b0*/  R2UR UR16, R28 ;  /* 0x000000001c1072ca */ /* 0x000fe200000e0000 */
[----:B------:R-:W-:Y:S01]  /*138c0*/  HGMMA.64x96x16.F32 R88, gdesc[UR8].tnspB, R88, gsb0 ;  /* 0x41600000085879f0 */ /* 0x000fe20008000858 */
[----:B------:R-:W-:Y:S01]  /*138d0*/  VIADD R28, R24, 0x6 ;  /* 0x00000006181c7836 */ /* 0x000fe20000000000 */
[----:B------:R-:W-:-:S04]  /*138e0*/  FMNMX.FTZ R6, R58, R6, !PT ;  /* 0x000000063a067209 */ /* 0x000fc80007810000 */
[----:B------:R-:W-:Y:S01]  /*138f0*/  R2UR UR20, R28 ;  /* 0x000000001c1472ca */ /* 0x000fe200000e0000 */
[----:B------:R-:W-:Y:S01]  /*13900*/  VIADD R28, R24, 0x600 ;  /* 0x00000600181c7836 */ /* 0x000fe20000000000 */
[----:B------:R-:W-:-:S04]  /*13910*/  FMNMX.FTZ R6, R59, R6, !PT ;  /* 0x000000063b067209 */ /* 0x000fc80007810000 */
[----:B------:R-:W-:Y:S01]  /*13920*/  R2UR UR24, R28 ;  /* 0x000000001c1872ca */ /* 0x000fe200000e0000 */
[----:B------:R-:W-:Y:S01]  /*13930*/  VIADD R28, R24, 0x602 ;  /* 0x00000602181c7836 */ /* 0x000fe20000000000 */
[----:B------:R-:W-:-:S04]  /*13940*/  FMNMX.FTZ R6, R62, R6, !PT ;  /* 0x000000063e067209 */ /* 0x000fc80007810000 */
[----:B------:R-:W-:Y:S01]  /*13950*/  R2UR UR28, R28 ;  /* 0x000000001c1c72ca */ /* 0x000fe200000e0000 */
[C---:B------:R-:W-:Y:S01]  /*13960*/  VIADD R28, R24.reuse, 0x604 ;  /* 0x00000604181c7836 */ /* 0x040fe20000000000 */
[----:B------:R-:W-:Y:S01]  /*13970*/  FMNMX.FTZ R6, R63, R6, !PT ;  /* 0x000000063f067209 */ /* 0x000fe20007810000 */
[----:B------:R-:W-:Y:S01]  /*13980*/  VIADD R24, R24, 0x606 ;  /* 0x0000060618187836 */ /* 0x000fe20000000000 */
[----:B0-----:R-:W-:Y:S02]  /*13990*/  ISETP.GE.U32.AND P2, PT, R144, 0x180, PT ;  /* 0x000001809000780c */ /* 0x001fe40003f46070 */
[----:B------:R-:W-:Y:S02]  /*139a0*/  R2UR UR32, R28 ;  /* 0x000000001c2072ca */ /* 0x000fe400000e0000 */
[----:B------:R-:W-:Y:S02]  /*139b0*/  FMNMX.FTZ R6, R66, R6, !PT ;  /* 0x0000000642067209 */ /* 0x000fe40007810000 */
[----:B------:R-:W-:-:S02]  /*139c0*/  R2UR UR44, R24 ;  /* 0x00000000182c72ca */ /* 0x000fc400000e0000 */
        /* <DEDUP_REMOVED lines=12> */
[----:B0-----:R-:W-:Y:S01]  /*13a90*/  FMNMX.FTZ R6, R6, R11, !PT ;  /* 0x0000000b06067209 */ /* 0x001fe20007810000 */
[----:B------:R-:W-:Y:S02]  /*13aa0*/  WARPGROUP.DEPBAR.LE gsb0, 0x0 ;  /* 0x00008000000079c5 */ /* 0x000fe40000010000 */
[----:B------:R-:W-:Y:S02]  /*13ab0*/  WARPGROUP.ARRIVE ;  /* 0x00000000000079c5 */ /* 0x000fe40000000000 */
[----:B------:R-:W0:Y:S04]  /*13ac0*/  SHFL.BFLY PT, R11, R6, 0x1, 0x1f ;  /* 0x0c201f00060b7f89 */ /* 0x000e2800000e0000 */
[----:B------:R-:W-:Y:S01]  /*13ad0*/  HGMMA.64x96x16.F32 R88, gdesc[UR12].tnspB, R88, gsb0 ;  /* 0x416000000c5879f0 */ /* 0x000fe20008000858 */
[----:B0-----:R-:W-:-:S05]  /*13ae0*/  FMNMX.FTZ R6, R6, R11, !PT ;  /* 0x0000000b06067209 */ /* 0x001fca0007810000 */
[C---:B------:R-:W-:Y:S01]  /*13af0*/  FMUL.FTZ R11, R6.reuse, UR41 ;  /* 0x00000029060b7c20 */ /* 0x040fe20008410000 */
[----:B------:R-:W-:Y:S02]  /*13b00*/  @!P1 IMAD R9, R9, 0x8, R2 ;  /* 0x0000000809099824 */ /* 0x000fe400078e0202 */
[----:B------:R-:W-:Y:S01]  /*13b10*/  FADD.FTZ R7, -R6, R7 ;  /* 0x0000000706077221 */ /* 0x000fe20000010100 */
        /* <DEDUP_REMOVED lines=32> */
[----:B------:R-:W-:Y:S01]  /*13d20*/  SHF.R.U32.HI R11, RZ, 0x7, R144 ;  /* 0x00000007ff0b7819 */ /* 0x000fe20000011690 */
[----:B------:R-:W-:Y:S01]  /*13d30*/  MUFU.EX2 R26, R26 ;  /* 0x0000001a001a7308 */ /* 0x000fe20000000800 */
[----:B------:R-:W-:-:S02]  /*13d40*/  WARPGROUP.DEPBAR.LE gsb0, 0x0 ;  /* 0x00008000000079c5 */ /* 0x000fc40000010000 */
[----:B------:R-:W-:Y:S01]  /*13d50*/  WARPGROUP.ARRIVE ;  /* 0x00000000000079c5 */ /* 0x000fe20000000000 */
[----:B------:R-:W-:-:S04]  /*13d60*/  VIADD R11, R11, 0x9 ;  /* 0x000000090b0b7836 */ /* 0x000fc80000000000 */
[----:B------:R-:W-:Y:S01]  /*13d70*/  MUFU.EX2 R27, R27 ;  /* 0x0000001b001b7308 */ /* 0x000fe20000000800 */
[----:B------:R-:W-:Y:S02]  /*13d80*/  @!P1 VIADD R9, R9, 0x2d860 ;  /* 0x0002d86009099836 */ /* 0x000fe40000000000 */
[----:B------:R-:W-:Y:S01]  /*13d90*/  FMUL.FTZ R7, R7, UR41 ;  /* 0x0000002907077c20 */ /* 0x000fe20008410000 */
[----:B------:R-:W-:Y:S01]  /*13da0*/  HGMMA.64x96x16.F32 R88, gdesc[UR16].tnspB, R88, gsb0 ;  /* 0x41600000105879f0 */ /* 0x000fe20008000858 */
[----:B------:R-:W-:-:S03]  /*13db0*/  SEL R11, R11, 0x9, !P2 ;  /* 0x000000090b0b7807 */ /* 0x000fc60005000000 */
[----:B------:R-:W-:Y:S08]  /*13dc0*/  MUFU.EX2 R30, R30 ;  /* 0x0000001e001e7308 */ /* 0x000ff00000000800 */
[----:B------:R-:W0:Y:S01]  /*13dd0*/  MUFU.EX2 R31, R31 ;  /* 0x0000001f001f7308 */ /* 0x000e220000000800 */
[----:B------:R-:W-:-:S07]  /*13de0*/  @!P1 PRMT R9, RZ, 0x654, R9 ;  /* 0x00000654ff099816 */ /* 0x000fce0000000009 */
[----:B------:R-:W-:Y:S08]  /*13df0*/  MUFU.EX2 R33, R33 ;  /* 0x0000002100217308 */ /* 0x000ff00000000800 */
[----:B------:R-:W-:Y:S01]  /*13e00*/  MUFU.EX2 R7, R7 ;  /* 0x0000000700077308 */ /* 0x000fe20000000800 */
        /* <DEDUP_REMOVED lines=17> */
[----:B-1----:R-:W-:-:S04]  /*13f20*/  @!P1 IMAD R11, R16, 0x8, R2 ;  /* 0x00000008100b9824 */ /* 0x002fc800078e0202 */
[----:B------:R-:W-:-:S05]  /*13f30*/  @!P1 VIADD R11, R11, 0x2d840 ;  /* 0x0002d8400b0b9836 */ /* 0x000fca0000000000 */
[----:B------:R-:W-:-:S04]  /*13f40*/  @!P1 PRMT R11, RZ, 0x654, R11 ;  /* 0x00000654ff0b9816 */ /* 0x000fc8000000000b */
[----:B------:R0:W-:Y:S01]  /*13f50*/  @!P1 SYNCS.ARRIVE.TRANS64.RED.A1T0 RZ, [R11+URZ], RZ ;  /* 0x000000ff0bff99a7 */ /* 0x0001e2000810043f */
[----:B------:R1:W-:Y:S01]  /*13f60*/  @!P1 SYNCS.ARRIVE.TRANS64.RED.A1T0 RZ, [R9+URZ], RZ ;  /* 0x000000ff09ff99a7 */ /* 0x0003e2000810043f */
[----:B0-----:R-:W-:Y:S02]  /*13f70*/  F2FP.F16.F32.PACK_AB R11, R31, R30 ;  /* 0x0000001e1f0b723e */ /* 0x001fe400000000ff */
[----:B-1----:R-:W-:-:S05]  /*13f80*/  F2FP.F16.F32.PACK_AB R9, R27, R26 ;  /* 0x0000001a1b09723e */ /* 0x002fca00000000ff */
[----:B------:R0:W-:Y:S02]  /*13f90*/  STSM.16.M88.4 [R140+0x21800], R8 ;  /* 0x021800088c007844 */ /* 0x0001e40000000200 */
[----:B0-----:R0:W-:Y:S02]  /*13fa0*/  MUFU.EX2 R10, R36 ;  /* 0x00000024000a7308 */ /* 0x0011e40000000800 */
[----:B0-----:R-:W2:Y:S06]  /*13fb0*/  LDL R36, [R1+0x24] ;  /* 0x0000240001247983 */ /* 0x001eac0000100800 */
[----:B------:R-:W0:Y:S08]  /*13fc0*/  MUFU.EX2 R8, R32 ;  /* 0x0000002000087308 */ /* 0x000e300000000800 */
[----:B------:R-:W-:Y:S08]  /*13fd0*/  MUFU.EX2 R37, R37 ;  /* 0x0000002500257308 */ /* 0x000ff00000000800 */
[----:B------:R-:W-:Y:S08]  /*13fe0*/  MUFU.EX2 R34, R34 ;  /* 0x0000002200227308 */ /* 0x000ff00000000800 */
[----:B------:R-:W1:Y:S08]  /*13ff0*/  MUFU.EX2 R35, R35 ;  /* 0x0000002300237308 */ /* 0x000e700000000800 */
[----:B------:R-:W-:Y:S08]  /*14000*/  MUFU.EX2 R38, R38 ;  /* 0x0000002600267308 */ /* 0x000ff00000000800 */
[----:B------:R-:W4:Y:S01]  /*14010*/  MUFU.EX2 R39, R39 ;  /* 0x0000002700277308 */ /* 0x000f220000000800 */
[----:B0-----:R-:W-:Y:S01]  /*14020*/  FADD.FTZ R5, R8, R5 ;  /* 0x0000000508057221 */ /* 0x001fe20000010000 */
[----:B------:R-:W-:-:S03]  /*14030*/  FFMA.FTZ R4, R7, R4, R26 ;  /* 0x0000000407047223 */ /* 0x000fc6000001001a */
[C---:B------:R-:W-:Y:S01]  /*14040*/  FADD.FTZ R5, R33.reuse, R5 ;  /* 0x0000000521057221 */ /* 0x040fe20000010000 */
[----:B------:R-:W-:Y:S02]  /*14050*/  F2FP.F16.F32.PACK_AB R8, R33, R8 ;  /* 0x000000082108723e */ /* 0x000fe400000000ff */
[----:B-1----:R-:W-:Y:S01]  /*14060*/  F2FP.F16.F32.PACK_AB R9, R35, R34 ;  /* 0x000000222309723e */ /* 0x002fe200000000ff */
[----:B------:R-:W-:Y:S01]  /*14070*/  FADD.FTZ R5, R10, R5 ;  /* 0x000000050a057221 */ /* 0x000fe20000010000 */
[----:B------:R-:W-:Y:S01]  /*14080*/  F2FP.F16.F32.PACK_AB R10, R37, R10 ;  /* 0x0000000a250a723e */ /* 0x000fe200000000ff */
[----:B------:R-:W-:Y:S01]  /*14090*/  FADD.FTZ R4, R27, R4 ;  /* 0x000000041b047221 */ /* 0x000fe20000010000 */
[----:B----4-:R-:W-:-:S03]  /*140a0*/  F2FP.F16.F32.PACK_AB R11, R39, R38 ;  /* 0x00000026270b723e */ /* 0x010fc600000000ff */
[----:B------:R-:W-:Y:S02]  /*140b0*/  FADD.FTZ R4, R30, R4 ;  /* 0x000000041e047221 */ /* 0x000fe40000010000 */
[----:B---3--:R0:W-:Y:S01]  /*140c0*/  STSM.16.M88.4 [R21], R8 ;  /* 0x0000000815007844 */ /* 0x0081e20000000200 */
[----:B------:R-:W-:Y:S01]  /*140d0*/  MUFU.EX2 R41, R41 ;  /* 0x0000002900297308 */ /* 0x000fe20000000800 */
[----:B------:R-:W-:-:S04]  /*140e0*/  FADD.FTZ R4, R31, R4 ;  /* 0x000000041f047221 */ /* 0x000fc80000010000 */
[----:B------:R-:W-:-:S03]  /*140f0*/  FADD.FTZ R4, R34, R4 ;  /* 0x0000000422047221 */ /* 0x000fc60000010000 */
[----:B0-----:R-:W0:Y:S01]  /*14100*/  MUFU.EX2 R8, R40 ;  /* 0x0000002800087308 */ /* 0x001e220000000800 */
[----:B------:R-:W-:Y:S01]  /*14110*/  FADD.FTZ R4, R35, R4 ;  /* 0x0000000423047221 */ /* 0x000fe20000010000 */
[----:B------:R-:W-:-:S06]  /*14120*/  FADD.FTZ R5, R37, R5 ;  /* 0x0000000525057221 */ /* 0x000fcc0000010000 */
[----:B------:R-:W1:Y:S08]  /*14130*/  MUFU.EX2 R9, R42 ;  /* 0x0000002a00097308 */ /* 0x000e700000000800 */
[----:B------:R-:W3:Y:S01]  /*14140*/  MUFU.EX2 R10, R44 ;  /* 0x0000002c000a7308 */ /* 0x000ee20000000800 */
[----:B------:R-:W-:Y:S01]  /*14150*/  FADD.FTZ R4, R38, R4 ;  /* 0x0000000426047221 */ /* 0x000fe20000010000 */
[----:B0-----:R-:W-:-:S06]  /*14160*/  FADD.FTZ R5, R8, R5 ;  /* 0x0000000508057221 */ /* 0x001fcc0000010000 */
[----:B------:R-:W0:Y:S08]  /*14170*/  MUFU.EX2 R43, R43 ;  /* 0x0000002b002b7308 */ /* 0x000e300000000800 */
[----:B------:R-:W4:Y:S01]  /*14180*/  MUFU.EX2 R45, R45 ;  /* 0x0000002d002d7308 */ /* 0x000f220000000800 */
[----:B------:R-:W-:Y:S01]  /*14190*/  FADD.FTZ R4, R39, R4 ;  /* 0x0000000427047221 */ /* 0x000fe20000010000 */
[----:B------:R-:W-:-:S06]  /*141a0*/  FADD.FTZ R5, R41, R5 ;  /* 0x0000000529057221 */ /* 0x000fcc0000010000 */
[----:B------:R-:W5:Y:S08]  /*141b0*/  MUFU.EX2 R11, R46 ;  /* 0x0000002e000b7308 */ /* 0x000f700000000800 */
[----:B------:R-:W5:Y:S01]  /*141c0*/  MUFU.EX2 R24, R48 ;  /* 0x0000003000187308 */ /* 0x000f620000000800 */
[----:B-1----:R-:W-:Y:S01]  /*141d0*/  FADD.FTZ R4, R9, R4 ;  /* 0x0000000409047221 */ /* 0x002fe20000010000 */
[----:B---3--:R-:W-:-:S06]  /*141e0*/  FADD.FTZ R5, R10, R5 ;  /* 0x000000050a057221 */ /* 0x008fcc0000010000 */
[----:B------:R-:W1:Y:S08]  /*141f0*/  MUFU.EX2 R47, R47 ;  /* 0x0000002f002f7308 */ /* 0x000e700000000800 */
[----:B------:R-:W3:Y:S01]  /*14200*/  MUFU.EX2 R49, R49 ;  /* 0x0000003100317308 */ /* 0x000ee20000000800 */
[----:B0-----:R-:W-:Y:S01]  /*14210*/  FADD.FTZ R4, R43, R4 ;  /* 0x000000042b047221 */ /* 0x001fe20000010000 */
[----:B----4-:R-:W-:-:S06]  /*14220*/  FADD.FTZ R5, R45, R5 ;  /* 0x000000052d057221 */ /* 0x010fcc0000010000 */
[----:B------:R-:W0:Y:S08]  /*14230*/  MUFU.EX2 R25, R50 ;  /* 0x0000003200197308 */ /* 0x000e300000000800 */
[----:B------:R-:W4:Y:S01]  /*14240*/  MUFU.EX2 R26, R52 ;  /* 0x00000034001a7308 */ /* 0x000f220000000800 */
[----:B-----5:R-:W-:Y:S01]  /*14250*/  FADD.FTZ R4, R11, R4 ;  /* 0x000000040b047221 */ /* 0x020fe20000010000 */
[----:B------:R-:W-:-:S06]  /*14260*/  FADD.FTZ R5, R24, R5 ;  /* 0x0000000518057221 */ /* 0x000fcc0000010000 */
[----:B------:R-:W5:Y:S08]  /*14270*/  MUFU.EX2 R51, R51 ;  /* 0x0000003300337308 */ /* 0x000f700000000800 */
[----:B------:R-:W5:Y:S01]  /*14280*/  MUFU.EX2 R53, R53 ;  /* 0x0000003500357308 */ /* 0x000f620000000800 */
[----:B-1----:R-:W-:Y:S01]  /*14290*/  FADD.FTZ R4, R47, R4 ;  /* 0x000000042f047221 */ /* 0x002fe20000010000 */
[----:B---3--:R-:W-:-:S06]  /*142a0*/  FADD.FTZ R5, R49, R5 ;  /* 0x0000000531057221 */ /* 0x008fcc0000010000 */
[----:B------:R-:W1:Y:S01]  /*142b0*/  MUFU.EX2 R28, R56 ;  /* 0x00000038001c7308 */ /* 0x000e620000000800 */
[----:B0-----:R-:W-:Y:S01]  /*142c0*/  FADD.FTZ R4, R25, R4 ;  /* 0x0000000419047221 */ /* 0x001fe20000010000 */
[----:B----4-:R-:W-:-:S06]  /*142d0*/  FADD.FTZ R21, R26, R5 ;  /* 0x000000051a157221 */ /* 0x010fcc0000010000 */
[----:B------:R-:W0:Y:S08]  /*142e0*/  MUFU.EX2 R27, R54 ;  /* 0x00000036001b7308 */ /* 0x000e300000000800 */
[----:B------:R-:W3:Y:S01]  /*142f0*/  MUFU.EX2 R57, R57 ;  /* 0x0000003900397308 */ /* 0x000ee20000000800 */
[----:B-----5:R-:W-:Y:S01]  /*14300*/  FADD.FTZ R5, R51, R4 ;  /* 0x0000000433057221 */ /* 0x020fe20000010000 */
[----:B------:R-:W-:-:S06]  /*14310*/  FADD.FTZ R4, R53, R21 ;  /* 0x0000001535047221 */ /* 0x000fcc0000010000 */
[----:B------:R-:W4:Y:S08]  /*14320*/  MUFU.EX2 R55, R55 ;  /* 0x0000003700377308 */ /* 0x000f300000000800 */
[----:B------:R-:W5:Y:S01]  /*14330*/  MUFU.EX2 R60, R60 ;  /* 0x0000003c003c7308 */ /* 0x000f620000000800 */
[----:B-1----:R-:W-:-:S07]  /*14340*/  FADD.FTZ R4, R28, R4 ;  /* 0x000000041c047221 */ /* 0x002fce0000010000 */
[----:B------:R-:W1:Y:S08]  /*14350*/  MUFU.EX2 R29, R58 ;  /* 0x0000003a001d7308 */ /* 0x000e700000000800 */
[----:B------:R-:W1:Y:S01]  /*14360*/  MUFU.EX2 R61, R61 ;  /* 0x0000003d003d7308 */ /* 0x000e620000000800 */
[----:B0-----:R-:W-:Y:S01]  /*14370*/  FADD.FTZ R5, R27, R5 ;  /* 0x000000051b057221 */ /* 0x001fe20000010000 */
[----:B---3--:R-:W-:-:S06]  /*14380*/  FADD.FTZ R4, R57, R4 ;  /* 0x0000000439047221 */ /* 0x008fcc0000010000 */
[----:B------:R-:W0:Y:S08]  /*14390*/  MUFU.EX2 R59, R59 ;  /* 0x0000003b003b7308 */ /* 0x000e300000000800 */
[----:B------:R-:W3:Y:S01]  /*143a0*/  MUFU.EX2 R64, R64 ;  /* 0x0000004000407308 */ /* 0x000ee20000000800 */
[----:B----4-:R-:W-:Y:S01]  /*143b0*/  FADD.FTZ R5, R55, R5 ;  /* 0x0000000537057221 */ /* 0x010fe20000010000 */
[----:B-----5:R-:W-:-:S06]  /*143c0*/  FADD.FTZ R4, R60, R4 ;  /* 0x000000043c047221 */ /* 0x020fcc0000010000 */
[----:B------:R-:W4:Y:S08]  /*143d0*/  MUFU.EX2 R62, R62 ;  /* 0x0000003e003e7308 */ /* 0x000f300000000800 */
[----:B------:R-:W5:Y:S01]  /*143e0*/  MUFU.EX2 R65, R65 ;  /* 0x0000004100417308 */ /* 0x000f620000000800 */
[----:B-1----:R-:W-:Y:S01]  /*143f0*/  FADD.FTZ R5, R29, R5 ;  /* 0x000000051d057221 */ /* 0x002fe20000010000 */
[----:B------:R-:W-:-:S06]  /*14400*/  FADD.FTZ R4, R61, R4 ;  /* 0x000000043d047221 */ /* 0x000fcc0000010000 */
[----:B------:R-:W1:Y:S08]  /*14410*/  MUFU.EX2 R31, R63 ;  /* 0x0000003f001f7308 */ /* 0x000e700000000800 */
[----:B------:R-:W2:Y:S01]  /*14420*/  MUFU.EX2 R68, R68 ;  /* 0x0000004400447308 */ /* 0x000ea20000000800 */
        /* <DEDUP_REMOVED lines=9> */
[----:B--2---:R-:W-:-:S06]  /*144c0*/  FADD.FTZ R4, R68, R4 ;  /* 0x0000000444047221 */ /* 0x004fcc0000010000 */
        /* <DEDUP_REMOVED lines=13> */
[----:B------:R-:W-:Y:S01]  /*145a0*/  MUFU.EX2 R32, R80 ;  /* 0x0000005000207308 */ /* 0x000fe20000000800 */
[----:B0-----:R-:W-:Y:S01]  /*145b0*/  FADD.FTZ R5, R71, R5 ;  /* 0x0000000547057221 */ /* 0x001fe20000010000 */
[----:B---3--:R-:W-:-:S06]  /*145c0*/  FADD.FTZ R4, R76, R4 ;  /* 0x000000044c047221 */ /* 0x008fcc0000010000 */
[----:B------:R-:W0:Y:S01]  /*145d0*/  MUFU.EX2 R78, R78 ;  /* 0x0000004e004e7308 */ /* 0x000e220000000800 */
[----:B------:R-:W-:-:S07]  /*145e0*/  F2FP.F16.F32.PACK_AB R8, R41, R8 ;  /* 0x000000082908723e */ /* 0x000fce00000000ff */
[----:B------:R-:W2:Y:S01]  /*145f0*/  MUFU.EX2 R81, R81 ;  /* 0x0000005100517308 */ /* 0x000ea20000000800 */
[----:B------:R-:W-:Y:S02]  /*14600*/  F2FP.F16.F32.PACK_AB R9, R43, R9 ;  /* 0x000000092b09723e */ /* 0x000fe400000000ff */
[----:B------:R-:W-:Y:S02]  /*14610*/  F2FP.F16.F32.PACK_AB R10, R45, R10 ;  /* 0x0000000a2d0a723e */ /* 0x000fe400000000ff */
[----:B------:R-:W-:-:S03]  /*14620*/  F2FP.F16.F32.PACK_AB R11, R47, R11 ;  /* 0x0000000b2f0b723e */ /* 0x000fc600000000ff */
[----:B------:R-:W-:Y:S01]  /*14630*/  MUFU.EX2 R84, R84 ;  /* 0x0000005400547308 */ /* 0x000fe20000000800 */
[----:B------:R-:W-:Y:S01]  /*14640*/  F2FP.F16.F32.PACK_AB R24, R49, R24 ;  /* 0x000000183118723e */ /* 0x000fe200000000ff */
[----:B----4-:R-:W-:Y:S01]  /*14650*/  FADD.FTZ R5, R74, R5 ;  /* 0x000000054a057221 */ /* 0x010fe20000010000 */
[----:B------:R-:W-:Y:S02]  /*14660*/  F2FP.F16.F32.PACK_AB R25, R51, R25 ;  /* 0x000000193319723e */ /* 0x000fe400000000ff */
[----:B------:R-:W-:-:S03]  /*14670*/  F2FP.F16.F32.PACK_AB R26, R53, R26 ;  /* 0x0000001a351a723e */ /* 0x000fc600000000ff */
[----:B------:R-:W3:Y:S01]  /*14680*/  MUFU.EX2 R79, R79 ;  /* 0x0000004f004f7308 */ /* 0x000ee20000000800 */
[----:B------:R-:W-:Y:S01]  /*14690*/  F2FP.F16.F32.PACK_AB R27, R55, R27 ;  /* 0x0000001b371b723e */ /* 0x000fe200000000ff */
[----:B-----5:R-:W-:Y:S01]  /*146a0*/  FADD.FTZ R21, R77, R4 ;  /* 0x000000044d157221 */ /* 0x020fe20000010000 */
[----:B------:R-:W-:Y:S01]  /*146b0*/  STSM.16.M88.4 [R142], R8 ;  /* 0x000000088e007844 */ /* 0x000fe20000000200 */
[----:B-1----:R-:W-:-:S04]  /*146c0*/  FADD.FTZ R5, R75, R5 ;  /* 0x000000054b057221 */ /* 0x002fc80000010000 */
[----:B------:R-:W-:Y:S01]  /*146d0*/  MUFU.EX2 R85, R85 ;  /* 0x0000005500557308 */ /* 0x000fe20000000800 */
[----:B------:R1:W-:Y:S07]  /*146e0*/  STSM.16.M88.4 [R141], R24 ;  /* 0x000000188d007844 */ /* 0x0003ee0000000200 */
[----:B------:R-:W4:Y:S01]  /*146f0*/  MUFU.EX2 R33, R82 ;  /* 0x0000005200217308 */ /* 0x000f220000000800 */
[----:B0-----:R-:W-:-:S07]  /*14700*/  FADD.FTZ R4, R78, R5 ;  /* 0x000000054e047221 */ /* 0x001fce0000010000 */
[----:B------:R-:W0:Y:S01]  /*14710*/  MUFU.EX2 R83, R83 ;  /* 0x0000005300537308 */ /* 0x000e220000000800 */
[----:B-1----:R-:W-:-:S07]  /*14720*/  FADD.FTZ R26, R32, R21 ;  /* 0x00000015201a7221 */ /* 0x002fce0000010000 */
[----:B------:R-:W-:Y:S08]  /*14730*/  MUFU.EX2 R86, R86 ;  /* 0x0000005600567308 */ /* 0x000ff00000000800 */
[----:B------:R-:W1:Y:S01]  /*14740*/  MUFU.EX2 R87, R87 ;  /* 0x0000005700577308 */ /* 0x000e620000000800 */
[----:B--2---:R-:W-:Y:S01]  /*14750*/  FADD.FTZ R5, R81, R26 ;  /* 0x0000001a51057221 */ /* 0x004fe20000010000 */
[----:B---3--:R-:W-:Y:S01]  /*14760*/  FADD.FTZ R4, R79, R4 ;  /* 0x000000044f047221 */ /* 0x008fe20000010000 */
[----:B------:R-:W-:-:S02]  /*14770*/  F2FP.F16.F32.PACK_AB R28, R57, R28 ;  /* 0x0000001c391c723e */ /* 0x000fc400000000ff */
[----:B------:R-:W-:Y:S01]  /*14780*/  FADD.FTZ R34, R84, R5 ;  /* 0x0000000554227221 */ /* 0x000fe20000010000 */
[----:B------:R-:W-:Y:S02]  /*14790*/  F2FP.F16.F32.PACK_AB R29, R59, R29 ;  /* 0x0000001d3b1d723e */ /* 0x000fe400000000ff */
[----:B------:R-:W-:Y:S02]  /*147a0*/  F2FP.F16.F32.PACK_AB R30, R61, R60 ;  /* 0x0000003c3d1e723e */ /* 0x000fe400000000ff */
[----:B------:R-:W-:Y:S01]  /*147b0*/  F2FP.F16.F32.PACK_AB R31, R31, R62 ;  /* 0x0000003e1f1f723e */ /* 0x000fe200000000ff */
[----:B----4-:R-:W-:Y:S01]  /*147c0*/  FADD.FTZ R4, R33, R4 ;  /* 0x0000000421047221 */ /* 0x010fe20000010000 */
[----:B------:R-:W-:Y:S01]  /*147d0*/  F2FP.F16.F32.PACK_AB R8, R65, R64 ;  /* 0x000000404108723e */ /* 0x000fe200000000ff */
[----:B------:R-:W-:Y:S01]  /*147e0*/  FADD.FTZ R5, R85, R34 ;  /* 0x0000002255057221 */ /* 0x000fe20000010000 */
[----:B------:R-:W-:Y:S02]  /*147f0*/  F2FP.F16.F32.PACK_AB R9, R67, R66 ;  /* 0x000000424309723e */ /* 0x000fe400000000ff */
[----:B------:R-:W-:-:S02]  /*14800*/  F2FP.F16.F32.PACK_AB R10, R69, R68 ;  /* 0x00000044450a723e */ /* 0x000fc400000000ff */
[----:B------:R-:W-:Y:S02]  /*14810*/  F2FP.F16.F32.PACK_AB R11, R71, R70 ;  /* 0x00000046470b723e */ /* 0x000fe400000000ff */
[----:B------:R-:W-:Y:S02]  /*14820*/  F2FP.F16.F32.PACK_AB R24, R73, R72 ;  /* 0x000000484918723e */ /* 0x000fe400000000ff */
[----:B------:R-:W-:Y:S02]  /*14830*/  F2FP.F16.F32.PACK_AB R25, R75, R74 ;  /* 0x0000004a4b19723e */ /* 0x000fe400000000ff */
[----:B------:R-:W-:Y:S02]  /*14840*/  F2FP.F16.F32.PACK_AB R26, R77, R76 ;  /* 0x0000004c4d1a723e */ /* 0x000fe400000000ff */
[----:B------:R-:W-:Y:S02]  /*14850*/  F2FP.F16.F32.PACK_AB R27, R79, R78 ;  /* 0x0000004e4f1b723e */ /* 0x000fe400000000ff */
[----:B------:R-:W-:-:S02]  /*14860*/  F2FP.F16.F32.PACK_AB R32, R81, R32 ;  /* 0x000000205120723e */ /* 0x000fc400000000ff */
[----:B0-----:R-:W-:Y:S02]  /*14870*/  F2FP.F16.F32.PACK_AB R33, R83, R33 ;  /* 0x000000215321723e */ /* 0x001fe400000000ff */
[----:B------:R-:W-:Y:S02]  /*14880*/  F2FP.F16.F32.PACK_AB R34, R85, R84 ;  /* 0x000000545522723e */ /* 0x000fe400000000ff */
[----:B-1----:R-:W-:Y:S01]  /*14890*/  F2FP.F16.F32.PACK_AB R35, R87, R86 ;  /* 0x000000565723723e */ /* 0x002fe200000000ff */
[----:B------:R-:W-:Y:S04]  /*148a0*/  STSM.16.M88.4 [R140+0x27800], R28 ;  /* 0x0278001c8c007844 */ /* 0x000fe80000000200 */
[----:B------:R0:W-:Y:S04]  /*148b0*/  STSM.16.M88.4 [R36], R8 ;  /* 0x0000000824007844 */ /* 0x0001e80000000200 */
[----:B------:R1:W-:Y:S04]  /*148c0*/  STSM.16.M88.4 [R142+0x6000], R24 ;  /* 0x006000188e007844 */ /* 0x0003e80000000200 */
[----:B------:R1:W-:Y:S01]  /*148d0*/  STSM.16.M88.4 [R141+0x6000], R32 ;  /* 0x006000208d007844 */ /* 0x0003e20000000200 */
[----:B------:R-:W-:Y:S01]  /*148e0*/  @!PT LDS RZ, [RZ] ;  /* 0x00000000fffff984 */ /* 0x000fe20000000800 */
[----:B------:R-:W-:Y:S01]  /*148f0*/  @!PT LDS RZ, [RZ] ;  /* 0x00000000fffff984 */ /* 0x000fe20000000800 */
[----:B------:R-:W-:Y:S01]  /*14900*/  @!PT LDS RZ, [RZ] ;  /* 0x00000000fffff984 */ /* 0x000fe20000000800 */
[----:B------:R-:W-:Y:S01]  /*14910*/  @!PT LDS RZ, [RZ] ;  /* 0x00000000fffff984 */ /* 0x000fe20000000800 */
[----:B------:R2:W-:Y:S06]  /*14920*/  MEMBAR.ALL.CTA ;  /* 0x0000000000007992 */ /* 0x0005ec0000008000 */
[----:B--2---:R-:W2:Y:S01]  /*14930*/  FENCE.VIEW.ASYNC.S ;  /* 0x00000000000073c6 */ /* 0x004ea20000000000 */
[----:B------:R-:W-:Y:S01]  /*14940*/  ISETP.GT.AND P2, PT, R3, R143, PT ;  /* 0x0000008f0300720c */ /* 0x000fe20003f44270 */
[----:B------:R-:W-:Y:S01]  /*14950*/  FADD.FTZ R21, R83, R4 ;  /* 0x0000000453157221 */ /* 0x000fe20000010000 */
[----:B------:R-:W-:-:S03]  /*14960*/  FMUL.FTZ R90, R90, R7 ;  /* 0x000000075a5a7220 */ /* 0x000fc60000410000 */
        /* <DEDUP_REMOVED lines=49> */
[----:B------:R-:W-:-:S02]  /*14c80*/  VIADD R3, R3, 0xffffffff ;  /* 0xffffffff03037836 */ /* 0x000fc40000000000 */
[----:B0-----:R-:W-:Y:S02]  /*14c90*/  IMAD.MOV.U32 R10, RZ, RZ, R18 ;  /* 0x000000ffff0a7224 */ /* 0x001fe400078e0012 */
[----:B------:R-:W-:Y:S02]  /*14ca0*/  IMAD.MOV.U32 R9, RZ, RZ, R16 ;  /* 0x000000ffff097224 */ /* 0x000fe400078e0010 */
[----:B------:R-:W-:Y:S02]  /*14cb0*/  IMAD.MOV.U32 R7, RZ, RZ, R6 ;  /* 0x000000ffff077224 */ /* 0x000fe400078e0006 */
[----:B------:R-:W-:Y:S01]  /*14cc0*/  IMAD.MOV.U32 R8, RZ, RZ, R0 ;  /* 0x000000ffff087224 */ /* 0x000fe200078e0000 */
[----:B--2---:R-:W-:Y:S01]  /*14cd0*/  NOP ;  /* 0x0000000000007918 */ /* 0x004fe20000000000 */
[----:B-1----:R-:W-:Y:S05]  /*14ce0*/  @P2 BRA `(.L_x_1552) ;  /* 0xffffffdc00202947 */ /* 0x002fea000383ffff */
.L_x_1542:
[----:B------:R-:W2:Y:S02]  /*14cf0*/  LDL R7, [R1+0x48] ;  /* 0x0000480001077983 */ /* 0x000ea40000100800 */
[----:B--2---:R-:W-:-:S13]  /*14d00*/  ISETP.GE.AND P2, PT, R3, R7, PT ;  /* 0x000000070300720c */ /* 0x004fda0003f46270 */
[----:B------:R-:W-:Y:S05]  /*14d10*/  @!P2 BRA `(.L_x_1553) ;  /* 0x000000340004a947 */ /* 0x000fea0003800000 */
[----:B------:R-:W-:Y:S02]  /*14d20*/  IMAD.MOV.U32 R7, RZ, RZ, R6 ;  /* 0x000000ffff077224 */ /* 0x000fe400078e0006 */
[----:B------:R-:W-:Y:S02]  /*14d30*/  IMAD.MOV.U32 R8, RZ, RZ, R0 ;  /* 0x000000ffff087224 */ /* 0x000fe400078e0000 */
[----:B------:R-:W-:Y:S02]  /*14d40*/  IMAD.MOV.U32 R10, RZ, RZ, R18 ;  /* 0x000000ffff0a7224 */ /* 0x000fe400078e0012 */
[----:B------:R-:W-:-:S07]  /*14d50*/  IMAD.MOV.U32 R9, RZ, RZ, R16 ;  /* 0x000000ffff097224 */ /* 0x000fce00078e0010 */
.L_x_1571:
        /* <DEDUP_REMOVED lines=10> */
.L_x_1555:
[----:B------:R-:W-:Y:S01]  /*14e00*/  IMAD R0, R16, 0x8, R2 ;  /* 0x0000000810007824 */ /* 0x000fe200078e0202 */
[----:B------:R-:W-:-:S04]  /*14e10*/  SHF.L.U32 R11, R18, 0x1f, RZ ;  /* 0x0000001f120b7819 */ /* 0x000fc800000006ff */
[----:B------:R0:W1:Y:S01]  /*14e20*/  SYNCS.PHASECHK.TRANS64.TRYWAIT P3, [R0+URZ+0x2d830], R11 ;  /* 0x02d8300b000075a7 */ /* 0x000062000806017f */
[----:B------:R-:W-:Y:S05]  /*14e30*/  @!P0 BRA `(.L_x_1556) ;  /* 0x0000000000048947 */ /* 0x000fea0003800000 */
[----:B------:R-:W-:Y:S01]  /*14e40*/  BPT.TRAP 0x1 ;  /* 0x000000040000795c */ /* 0x000fe20000300000 */
.L_x_1556:
[----:B------:R-:W-:Y:S04]  /*14e50*/  BSSY B0, `(.L_x_1554) ;  /* 0x0000004000007945 */ /* 0x000fe80003800000 */
[----:B-1----:R-:W-:Y:S05]  /*14e60*/  @P3 BRA `(.L_x_1557) ;  /* 0x0000000000083947 */ /* 0x002fea0003800000 */
[----:B------:R-:W1:Y:S02]  /*14e70*/  SYNCS.PHASECHK.TRANS64.TRYWAIT P3, [R0+URZ+0x2d830], R11 ;  /* 0x02d8300b000075a7 */ /* 0x000e64000806017f */
[----:B-1----:R-:W-:Y:S05]  /*14e80*/  @!P3 BRA `(.L_x_1558) ;  /* 0x000001000094b947 */ /* 0x002fea0003800000 */
.L_x_1557:
[----:B------:R-:W-:Y:S05]  /*14e90*/  BSYNC B0 ;  /* 0x0000000000007941 */ /* 0x000fea0003800000 */
.L_x_1554:
        /* <DEDUP_REMOVED lines=61> */
.L_x_1560:
[----:B------:R-:W-:Y:S01]  /*15270*/  SHF.L.U32 R0, R10, 0x1f, RZ ;  /* 0x0000001f0a007819 */ /* 0x000fe200000006ff */
[----:B------:R-:W-:-:S04]  /*15280*/  IMAD R6, R9, 0x8, R2 ;  /* 0x0000000809067824 */ /* 0x000fc800078e0202 */
[----:B------:R0:W1:Y:S01]  /*15290*/  SYNCS.PHASECHK.TRANS64.TRYWAIT P2, [R6+URZ+0x2d850], R0 ;  /* 0x02d85000060075a7 */ /* 0x000062000804017f */
[----:B------:R-:W-:Y:S05]  /*152a0*/  @!P0 BRA `(.L_x_1561) ;  /* 0x0000000000048947 */ /* 0x000fea0003800000 */
[----:B------:R-:W-:Y:S01]  /*152b0*/  BPT.TRAP 0x1 ;  /* 0x000000040000795c */ /* 0x000fe20000300000 */
.L_x_1561:
[----:B-1----:R-:W-:Y:S05]  /*152c0*/  @P2 BRA `(.L_x_1559) ;  /* 0x0000000000082947 */ /* 0x002fea0003800000 */
[----:B------:R-:W1:Y:S02]  /*152d0*/  SYNCS.PHASECHK.TRANS64.TRYWAIT P2, [R6+URZ+0x2d850], R0 ;  /* 0x02d85000060075a7 */ /* 0x000e64000804017f */
[----:B-1----:R-:W-:Y:S05]  /*152e0*/  @!P2 BRA `(.L_x_1562) ;  /* 0x000000fc0090a947 */ /* 0x002fea0003800000 */
.L_x_1559:
[----:B------:R-:W2:Y:S01]  /*152f0*/  LDL R143, [R1+0x1c] ;  /* 0x00001c00018f7983 */ /* 0x000ea20000100800 */
[----:B------:R-:W3:Y:S03]  /*15300*/  @P5 LDC R10, c[0x0][0x44c] ;  /* 0x00011300ff0a5b82 */ /* 0x000ee60000000800 */
[----:B------:R-:W2:Y:S05]  /*15310*/  LDL R20, [R1+0x44] ;  /* 0x0000440001147983 */ /* 0x000eaa0000100800 */
[----:B01----:R-:W0:Y:S01]  /*15320*/  @P5 LDC R6, c[0x0][0x450] ;  /* 0x00011400ff065b82 */ /* 0x003e220000000800 */
[----:B------:R-:W-:Y:S05]  /*15330*/  WARPSYNC.ALL ;  /* 0x0000000000007948 */ /* 0x000fea0003800000 */
[----:B--2---:R-:W-:-:S02]  /*15340*/  IMAD.IADD R0, R20, 0x1, R143 ;  /* 0x0000000114007824 */ /* 0x004fc400078e028f */
[----:B------:R-:W2:Y:S01]  /*15350*/  LDL R143, [R1+0x3c] ;  /* 0x00003c00018f7983 */ /* 0x000ea20000100800 */
[----:B------:R-:W-:Y:S01]  /*15360*/  IMAD.MOV.U32 R11, RZ, RZ, -0x7fffffe0 ;  /* 0x80000020ff0b7424 */ /* 0x000fe200078e00ff */
[----:B------:R-:W-:Y:S01]  /*15370*/  WARPGROUP.ARRIVE ;  /* 0x00000000000079c5 */ /* 0x000fe20000000000 */
[----:B---3--:R-:W-:-:S03]  /*15380*/  @P5 IMAD.HI.U32 R10, R0, R10, RZ ;  /* 0x0000000a000a5227 */ /* 0x008fc600078e00ff */
[C---:B------:R-:W-:Y:S01]  /*15390*/  R2UR UR11, R11.reuse ;  /* 0x000000000b0b72ca */ /* 0x040fe200000e0000 */
[----:B------:R-:W-:Y:S01]  /*153a0*/  IMAD.MOV.U32 R21, RZ, RZ, -0x7fffffe0 ;  /* 0x80000020ff157424 */ /* 0x000fe200078e00ff */
[----:B0-----:R-:W-:Y:S01]  /*153b0*/  @P5 SHF.R.U32.HI R0, RZ, R6, R10 ;  /* 0x00000006ff005219 */ /* 0x001fe2000001160a */
[----:B------:R-:W-:Y:S01]  /*153c0*/  VIADD R6, R2, 0x400 ;  /* 0x0000040002067836 */ /* 0x000fe20000000000 */
[----:B------:R-:W-:Y:S01]  /*153d0*/  R2UR UR47, R11 ;  /* 0x000000000b2f72ca */ /* 0x000fe200000e0000 */
[----:B------:R-:W-:Y:S01]  /*153e0*/  IMAD.MOV.U32 R11, RZ, RZ, 0x40000040 ;  /* 0x40000040ff0b7424 */ /* 0x000fe200078e00ff */
[----:B------:R-:W-:Y:S01]  /*153f0*/  R2UR UR15, R21 ;  /* 0x00000000150f72ca */ /* 0x000fe200000e0000 */
[----:B------:R-:W0:Y:S01]  /*15400*/  SHFL.IDX PT, R145, R0, RZ, 0x1c1f ;  /* 0x001c1fff00917589 */ /* 0x000e2200000e0000 */
[----:B------:R-:W-:Y:S01]  /*15410*/  SHF.R.U32.HI R6, RZ, 0x4, R6 ;  /* 0x00000004ff067819 */ /* 0x000fe20000011606 */
[----:B------:R-:W-:Y:S01]  /*15420*/  IMAD.SHL.U32 R144, R3, 0x80, RZ ;  /* 0x0000008003907824 */ /* 0x000fe200078e00ff */
[----:B------:R-:W-:Y:S01]  /*15430*/  R2UR UR9, R11 ;  /* 0x000000000b0972ca */ /* 0x000fe200000e0000 */
[----:B------:R-:W-:Y:S01]  /*15440*/  IMAD.MOV.U32 R11, RZ, RZ, 0x40000040 ;  /* 0x40000040ff0b7424 */ /* 0x000fe200078e00ff */
[----:B------:R-:W-:-:S02]  /*15450*/  LOP3.LUT R6, R6, 0x3fff, RZ, 0xc0, !PT ;  /* 0x00003fff06067812 */ /* 0x000fc400078ec0ff */
[C---:B------:R-:W-:Y:S02]  /*15460*/  R2UR UR19, R21.reuse ;  /* 0x00000000151372ca */ /* 0x040fe400000e0000 */
[----:B------:R-:W-:Y:S02]  /*15470*/  LOP3.LUT R6, R6, 0x2000000, RZ, 0xfc, !PT ;  /* 0x0200000006067812 */ /* 0x000fe400078efcff */
[C---:B------:R-:W-:Y:S02]  /*15480*/  R2UR UR23, R21.reuse ;  /* 0x00000000151772ca */ /* 0x040fe400000e0000 */
[----:B------:R-:W-:Y:S01]  /*15490*/  R2UR UR27, R21 ;  /* 0x00000000151b72ca */ /* 0x000fe200000e0000 */
[----:B------:R-:W-:Y:S01]  /*154a0*/  IMAD R10, R9, 0x600, R6 ;  /* 0x00000600090a7824 */ /* 0x000fe200078e0206 */
[C---:B------:R-:W-:Y:S02]  /*154b0*/  R2UR UR31, R21.reuse ;  /* 0x00000000151f72ca */ /* 0x040fe400000e0000 */
[----:B------:R-:W-:Y:S01]  /*154c0*/  R2UR UR35, R21 ;  /* 0x00000000152372ca */ /* 0x000fe200000e0000 */
[C---:B------:R-:W-:Y:S01]  /*154d0*/  VIADD R20, R10.reuse, 0x40 ;  /* 0x000000400a147836 */ /* 0x040fe20000000000 */
[----:B------:R-:W-:Y:S01]  /*154e0*/  R2UR UR10, R10 ;  /* 0x000000000a0a72ca */ /* 0x000fe200000e0000 */
[----:B------:R-:W-:Y:S01]  /*154f0*/  IMAD.MOV.U32 R21, RZ, RZ, 0x40000040 ;  /* 0x40000040ff157424 */ /* 0x000fe200078e00ff */
[----:B------:R-:W-:-:S02]  /*15500*/  R2UR UR45, R11 ;  /* 0x000000000b2d72ca */ /* 0x000fc400000e0000 */
[----:B------:R-:W-:Y:S01]  /*15510*/  R2UR UR14, R20 ;  /* 0x00000000140e72ca */ /* 0x000fe200000e0000 */
[----:B------:R-:W-:Y:S01]  /*15520*/  VIADD R20, R10, 0x80 ;  /* 0x000000800a147836 */ /* 0x000fe20000000000 */
[----:B------:R-:W-:Y:S01]  /*15530*/  R2UR UR13, R21 ;  /* 0x00000000150d72ca */ /* 0x000fe200000e0000 */
[----:B------:R-:W-:-:S03]  /*15540*/  IMAD.MOV.U32 R21, RZ, RZ, 0x40000040 ;  /* 0x40000040ff157424 */ /* 0x000fc600078e00ff */
        /* <DEDUP_REMOVED lines=13> */
[C---:B------:R-:W-:Y:S01]  /*15620*/  VIADD R20, R10.reuse, 0x180 ;  /* 0x000001800a147836 */ /* 0x040fe20000000000 */
[----:B------:R-:W-:Y:S01]  /*15630*/  R2UR UR29, R21 ;  /* 0x00000000151d72ca */ /* 0x000fe200000e0000 */
[----:B------:R-:W-:Y:S02]  /*15640*/  VIADD R10, R10, 0x1c0 ;  /* 0x000001c00a0a7836 */ /* 0x000fe40000000000 */
[----:B------:R-:W-:Y:S01]  /*15650*/  IMAD.MOV.U32 R21, RZ, RZ, 0x40000040 ;  /* 0x40000040ff157424 */ /* 0x000fe200078e00ff */
[----:B------:R-:W-:Y:S02]  /*15660*/  R2UR UR34, R20 ;  /* 0x00000000142272ca */ /* 0x000fe400000e0000 */
[----:B------:R-:W-:Y:S02]  /*15670*/  R2UR UR46, R10 ;  /* 0x000000000a2e72ca */ /* 0x000fe400000e0000 */
[----:B------:R-:W-:-:S02]  /*15680*/  R2UR UR33, R21 ;  /* 0x00000000152172ca */ /* 0x000fc400000e0000 */
[----:B------:R-:W-:-:S04]  /*15690*/  IADD3 R21, -R22, 0x1, -R144 ;  /* 0x0000000116157810 */ /* 0x000fc80007ffe990 */
[----:B------:R-:W-:Y:S02]  /*156a0*/  IADD3 R21, -R138, R21, R139 ;  /* 0x000000158a157210 */ /* 0x000fe40007ffe18b */
[----:B--2---:R-:W-:Y:S02]  /*156b0*/  LOP3.LUT R10, R143, 0x10000, RZ, 0xfc, !PT ;  /* 0x000100008f0a7812 */ /* 0x004fe400078efcff */
[----:B------:R-:W1:Y:S02]  /*156c0*/  S2R R143, SR_TID.X ;  /* 0x00000000008f7919 */ /* 0x000e640000002100 */
[C---:B------:R-:W-:Y:S01]  /*156d0*/  R2UR UR8, R10.reuse ;  /* 0x000000000a0872ca */ /* 0x040fe200000e0000 */
[----:B------:R-:W-:-:S05]  /*156e0*/  VIADD R20, R10, 0x2 ;  /* 0x000000020a147836 */ /* 0x000fca0000000000 */
[----:B------:R-:W-:Y:S01]  /*156f0*/  R2UR UR12, R20 ;  /* 0x00000000140c72ca */ /* 0x000fe200000e0000 */
[----:B------:R-:W-:-:S05]  /*15700*/  VIADD R20, R10, 0x4 ;  /* 0x000000040a147836 */ /* 0x000fca0000000000 */
[----:B------:R-:W-:Y:S01]  /*15710*/  R2UR UR16, R20 ;  /* 0x00000000141072ca */ /* 0x000fe200000e0000 */
[----:B------:R-:W-:Y:S01]  /*15720*/  HGMMA.64x96x16.F32 R88, gdesc[UR8].tnspB, R88, gsb0 ;  /* 0x41600000085879f0 */ /* 0x000fe20008000858 */
[----:B------:R-:W-:Y:S01]  /*15730*/  VIADD R20, R10, 0x6 ;  /* 0x000000060a147836 */ /* 0x000fe20000000000 */
[----:B------:R-:W-:-:S04]  /*15740*/  ULOP3.LUT UR8, URZ, UR49, URZ, 0x33, !UPT ;  /* 0x000000313f087292 */ /* 0x000fc8000f8e333f */
[----:B------:R-:W-:Y:S01]  /*15750*/  R2UR UR20, R20 ;  /* 0x00000000141472ca */ /* 0x000fe200000e0000 */
[----:B------:R-:W-:-:S05]  /*15760*/  VIADD R20, R10, 0x600 ;  /* 0x000006000a147836 */ /* 0x000fca0000000000 */
[----:B------:R-:W-:Y:S01]  /*15770*/  R2UR UR24, R20 ;  /* 0x00000000141872ca */ /* 0x000fe200000e0000 */
[----:B------:R-:W-:Y:S01]  /*15780*/  VIADD R20, R10, 0x602 ;  /* 0x000006020a147836 */ /* 0x000fe20000000000 */
[----:B-1----:R-:W-:-:S04]  /*15790*/  SHF.R.U32.HI R6, RZ, 0x7, R143 ;  /* 0x00000007ff067819 */ /* 0x002fc8000001168f */
[----:B------:R-:W-:Y:S01]  /*157a0*/  R2UR UR28, R20 ;  /* 0x00000000141c72ca */ /* 0x000fe200000e0000 */
[C---:B------:R-:W-:Y:S01]  /*157b0*/  VIADD R20, R10.reuse, 0x604 ;  /* 0x000006040a147836 */ /* 0x040fe20000000000 */
[----:B------:R-:W-:Y:S01]  /*157c0*/  ISETP.GE.U32.AND P2, PT, R143, 0x180, PT ;  /* 0x000001808f00780c */ /* 0x000fe20003f46070 */
[----:B------:R-:W-:Y:S02]  /*157d0*/  VIADD R10, R10, 0x606 ;  /* 0x000006060a0a7836 */ /* 0x000fe40000000000 */
[----:B------:R-:W-:Y:S01]  /*157e0*/  VIADD R6, R6, 0x9 ;  /* 0x0000000906067836 */ /* 0x000fe20000000000 */
[----:B------:R-:W-:Y:S01]  /*157f0*/  R2UR UR32, R20 ;  /* 0x00000000142072ca */ /* 0x000fe200000e0000 */
[C---:B------:R-:W-:Y:S01]  /*15800*/  VIADD R143, R21.reuse, UR48 ;  /* 0x00000030158f7c36 */ /* 0x040fe20008000000 */
[----:B------:R-:W-:Y:S01]  /*15810*/  R2UR UR44, R10 ;  /* 0x000000000a2c72ca */ /* 0x000fe200000e0000 */
[----:B------:R-:W-:Y:S01]  /*15820*/  @!P1 IMAD R10, R16, 0x8, R2 ;  /* 0x00000008100a9824 */ /* 0x000fe200078e0202 */
[----:B------:R-:W-:Y:S01]  /*15830*/  SEL R6, R6, 0x9, !P2 ;  /* 0x0000000906067807 */ /* 0x000fe20005000000 */
[----:B------:R-:W-:-:S02]  /*15840*/  VIADD R21, R21, UR8 ;  /* 0x0000000815157c36 */ /* 0x000fc40008000000 */
[----:B------:R-:W-:Y:S02]  /*15850*/  @!P1 VIADD R10, R10, 0x2d840 ;  /* 0x0002d8400a0a9836 */ /* 0x000fe40000000000 */
[----:B0-----:R-:W-:-:S03]  /*15860*/  IMAD.IADD R20, R145, 0x1, R143 ;  /* 0x0000000191147824 */ /* 0x001fc600078e028f */
[----:B------:R-:W-:Y:S01]  /*15870*/  @!P1 PRMT R10, RZ, 0x654, R10 ;  /* 0x00000654ff0a9816 */ /* 0x000fe2000000000a */
        /* <DEDUP_REMOVED lines=23> */
[----:B------:R1:W-:Y:S01]  /*159f0*/  @!P1 SYNCS.ARRIVE.TRANS64.RED.A1T0 RZ, [R10+URZ], RZ ;  /* 0x000000ff0aff99a7 */ /* 0x0003e2000810043f */
[----:B0-----:R-:W-:Y:S01]  /*15a00*/  IMAD.IADD R6, R145, 0x1, R21 ;  /* 0x0000000191067824 */ /* 0x001fe200078e0215 */
[----:B-1----:R-:W-:Y:S06]  /*15a10*/  @!P4 BRA `(.L_x_1563) ;  /* 0x000000000058c947 */ /* 0x002fec0003800000 */
[----:B------:R-:W-:Y:S01]  /*15a20*/  IADD3 R145, -R138, R139, R145 ;  /* 0x0000008b8a917210 */ /* 0x000fe20007ffe191 */
[----:B------:R-:W-:Y:S03]  /*15a30*/  BSSY B0, `(.L_x_1564) ;  /* 0x0000010000007945 */ /* 0x000fe60003800000 */
        /* <DEDUP_REMOVED lines=10> */
.L_x_1565:
[----:B------:R-:W-:-:S05]  /*15ae0*/  IMAD.U32 R154, RZ, RZ, UR5 ;  /* 0x00000005ff9a7e24 */ /* 0x000fca000f8e00ff */
[----:B------:R-:W-:-:S13]  /*15af0*/  ISETP.NE.AND P2, PT, R154, 0x1, PT ;  /* 0x000000019a00780c */ /* 0x000fda0003f45270 */
[----:B------:R-:W0:Y:S02]  /*15b00*/  @P2 LDC.64 R10, c[0x0][0x9e8] ;  /* 0x00027a00ff0a2b82 */ /* 0x000e240000000a00 */
[----:B0-----:R-:W-:-:S05]  /*15b10*/  @P2 IMAD.HI.U32 R10, R145, R10, RZ ;  /* 0x0000000a910a2227 */ /* 0x001fca00078e00ff */
[----:B------:R-:W-:-:S07]  /*15b20*/  @P2 SHF.R.U32.HI R145, RZ, R11, R10 ;  /* 0x0000000bff912219 */ /* 0x000fce000001160a */
.L_x_1566:
[----:B------:R-:W-:Y:S05]  /*15b30*/  BSYNC B0 ;  /* 0x0000000000007941 */ /* 0x000fea0003800000 */
.L_x_1564:
[----:B------:R-:W-:-:S04]  /*15b40*/  IMAD R145, R145, R154, -R144 ;  /* 0x0000009a91917224 */ /* 0x000fc800078e0a90 */
[----:B------:R-:W-:-:S05]  /*15b50*/  IMAD.IADD R145, R145, 0x1, -R22 ;  /* 0x0000000191917824 */ /* 0x000fca00078e0a16 */
[----:B------:R-:W-:Y:S02]  /*15b60*/  VIMNMX R6, R6, R145, !PT ;  /* 0x0000009106067248 */ /* 0x000fe40007fe0100 */
[----:B------:R-:W-:-:S07]  /*15b70*/  VIADDMNMX R20, R145, R154, R20, PT ;  /* 0x0000009a91147246 */ /* 0x000fce0003800114 */
.L_x_1563:
[----:B------:R-:W-:Y:S01]  /*15b80*/  ISETP.GT.AND P3, PT, R3, -0x1, PT ;  /* 0xffffffff0300780c */ /* 0x000fe20003f64270 */
[----:B------:R-:W0:Y:S03]  /*15b90*/  SHFL.IDX PT, R0, R0, 0x1, 0x1c1f ;  /* 0x003c1f0000007f89 */ /* 0x000e2600000e0000 */
[----:B------:R-:W-:-:S04]  /*15ba0*/  ISETP.GT.AND P2, PT, R6, RZ, P3 ;  /* 0x000000ff0600720c */ /* 0x000fc80001f44270 */
[----:B------:R-:W-:-:S04]  /*15bb0*/  ISETP.LT.OR P2, PT, R20, 0x1, P2 ;  /* 0x000000011400780c */ /* 0x000fc80001741670 */
[----:B------:R-:W-:Y:S02]  /*15bc0*/  FSEL R24, R24, -INF , !P2 ;  /* 0xff80000018187808 */ /* 0x000fe40005000000 */
[----:B------:R-:W-:-:S04]  /*15bd0*/  ISETP.GT.AND P2, PT, R6, 0x1, P3 ;  /* 0x000000010600780c */ /* 0x000fc80001f44270 */
[----:B------:R-:W-:-:S04]  /*15be0*/  ISETP.LT.OR P2, PT, R20, 0x2, P2 ;  /* 0x000000021400780c */ /* 0x000fc80001741670 */
[----:B------:R-:W-:Y:S02]  /*15bf0*/  FSEL R25, R25, -INF , !P2 ;  /* 0xff80000019197808 */ /* 0x000fe40005000000 */
[----:B------:R-:W-:Y:S01]  /*15c00*/  ISETP.GT.AND P2, PT, R6, 0x8, P3 ;  /* 0x000000080600780c */ /* 0x000fe20001f44270 */
[--C-:B0-----:R-:W-:Y:S02]  /*15c10*/  IMAD.IADD R143, R143, 0x1, R0.reuse ;  /* 0x000000018f8f7824 */ /* 0x101fe400078e0200 */
[----:B------:R-:W-:Y:S01]  /*15c20*/  IMAD.IADD R21, R21, 0x1, R0 ;  /* 0x0000000115157824 */ /* 0x000fe200078e0200 */
[----:B------:R-:W-:-:S04]  /*15c30*/  ISETP.LT.OR P2, PT, R20, 0x9, P2 ;  /* 0x000000091400780c */ /* 0x000fc80001741670 */
[----:B------:R-:W-:Y:S02]  /*15c40*/  FSEL R28, R28, -INF , !P2 ;  /* 0xff8000001c1c7808 */ /* 0x000fe40005000000 */
[----:B------:R-:W-:-:S04]  /*15c50*/  ISETP.GT.AND P2, PT, R6, 0x9, P3 ;  /* 0x000000090600780c */ /* 0x000fc80001f44270 */
        /* <DEDUP_REMOVED lines=85> */
[----:B------:R-:W-:Y:S01]  /*161b0*/  FSEL R85, R85, -INF , !P2 ;  /* 0xff80000055557808 */ /* 0x000fe20005000000 */
[----:B------:R-:W-:Y:S08]  /*161c0*/  @!P4 BRA `(.L_x_1567) ;  /* 0x000000000058c947 */ /* 0x000ff00003800000 */
        /* <DEDUP_REMOVED lines=12> */
.L_x_1569:
[----:B------:R-:W-:-:S05]  /*16290*/  IMAD.U32 R6, RZ, RZ, UR5 ;  /* 0x00000005ff067e24 */ /* 0x000fca000f8e00ff */
[----:B------:R-:W-:-:S13]  /*162a0*/  ISETP.NE.AND P2, PT, R6, 0x1, PT ;  /* 0x000000010600780c */ /* 0x000fda0003f45270 */
[----:B------:R-:W0:Y:S02]  /*162b0*/  @P2 LDC.64 R10, c[0x0][0x9e8] ;  /* 0x00027a00ff0a2b82 */ /* 0x000e240000000a00 */
[----:B0-----:R-:W-:-:S05]  /*162c0*/  @P2 IMAD.HI.U32 R10, R0, R10, RZ ;  /* 0x0000000a000a2227 */ /* 0x001fca00078e00ff */
[----:B------:R-:W-:-:S07]  /*162d0*/  @P2 SHF.R.U32.HI R0, RZ, R11, R10 ;  /* 0x0000000bff002219 */ /* 0x000fce000001160a */
.L_x_1570:
[----:B------:R-:W-:Y:S05]  /*162e0*/  BSYNC B0 ;  /* 0x0000000000007941 */ /* 0x000fea0003800000 */
.L_x_1568:
[----:B------:R-:W-:-:S04]  /*162f0*/  IMAD R0, R0, R6, -R144 ;  /* 0x0000000600007224 */ /* 0x000fc800078e0a90 */
[----:B------:R-:W-:-:S05]  /*16300*/  IMAD.IADD R0, R0, 0x1, -R22 ;  /* 0x0000000100007824 */ /* 0x000fca00078e0a16 */
[----:B------:R-:W-:Y:S02]  /*16310*/  VIMNMX R21, R21, R0, !PT ;  /* 0x0000000015157248 */ /* 0x000fe40007fe0100 */
[----:B------:R-:W-:-:S07]  /*16320*/  VIADDMNMX R143, R0, R6, R143, PT ;  /* 0x00000006008f7246 */ /* 0x000fce000380018f */
.L_x_1567:
[----:B------:R-:W-:Y:S01]  /*16330*/  @!P1 IMAD R0, R9, 0x8, R2 ;  /* 0x0000000809009824 */ /* 0x000fe200078e0202 */
        /* <DEDUP_REMOVED lines=47> */
[----:B------:R-:W-:Y:S01]  /*16630*/  ISETP.GT.AND P2, PT, R21, 0x1, P3 ;  /* 0x000000011500780c */ /* 0x000fe20001f44270 */
[----:B------:R-:W-:Y:S02]  /*16640*/  MUFU.EX2 R20, R8 ;  /* 0x0000000800147308 */ /* 0x000fe40000000800 */
        /* <DEDUP_REMOVED lines=46> */
[----:B------:R-:W0:Y:S01]  /*16930*/  MUFU.EX2 R24, R24 ;  /* 0x0000001800187308 */ /* 0x000e220000000800 */
[----:B------:R-:W-:-:S04]  /*16940*/  ISETP.GT.AND P2, PT, R21, 0x18, P3 ;  /* 0x000000181500780c */ /* 0x000fc80001f44270 */
[----:B------:R-:W-:-:S03]  /*16950*/  ISETP.LT.OR P2, PT, R143, 0x19, P2 ;  /* 0x000000198f00780c */ /* 0x000fc60001741670 */
[----:B------:R-:W1:Y:S01]  /*16960*/  MUFU.EX2 R8, R25 ;  /* 0x0000001900087308 */ /* 0x000e620000000800 */
[----:B------:R-:W-:Y:S02]  /*16970*/  FSEL R38, R38, -INF , !P2 ;  /* 0xff80000026267808 */ /* 0x000fe40005000000 */
[----:B------:R-:W-:-:S04]  /*16980*/  ISETP.GT.AND P2, PT, R21, 0x19, P3 ;  /* 0x000000191500780c */ /* 0x000fc80001f44270 */
[----:B------:R-:W-:Y:S01]  /*16990*/  ISETP.LT.OR P2, PT, R143, 0x1a, P2 ;  /* 0x0000001a8f00780c */ /* 0x000fe20001741670 */
[----:B------:R-:W3:Y:S01]  /*169a0*/  MUFU.EX2 R10, R28 ;  /* 0x0000001c000a7308 */ /* 0x000ee20000000800 */
[----:B0-----:R-:W-:Y:S02]  /*169b0*/  FFMA.FTZ R5, R20, R5, R24 ;  /* 0x0000000514057223 */ /* 0x001fe40000010018 */
[----:B------:R-:W-:Y:S02]  /*169c0*/  FSEL R39, R39, -INF , !P2 ;  /* 0xff80000027277808 */ /* 0x000fe40005000000 */
[----:B------:R-:W-:-:S03]  /*169d0*/  ISETP.GT.AND P2, PT, R21, 0x20, P3 ;  /* 0x000000201500780c */ /* 0x000fc60001f44270 */
[----:B------:R-:W0:Y:S01]  /*169e0*/  MUFU.EX2 R29, R29 ;  /* 0x0000001d001d7308 */ /* 0x000e220000000800 */
[----:B------:R-:W-:Y:S01]  /*169f0*/  ISETP.LT.OR P2, PT, R143, 0x21, P2 ;  /* 0x000000218f00780c */ /* 0x000fe20001741670 */
[C---:B-1----:R-:W-:Y:S01]  /*16a00*/  FADD.FTZ R5, R8.reuse, R5 ;  /* 0x0000000508057221 */ /* 0x042fe20000010000 */
[----:B------:R-:W-:Y:S02]  /*16a10*/  F2FP.F16.F32.PACK_AB R8, R8, R24 ;  /* 0x000000180808723e */ /* 0x000fe400000000ff */
[----:B------:R-:W-:Y:S02]  /*16a20*/  FSEL R42, R42, -INF , !P2 ;  /* 0xff8000002a2a7808 */ /* 0x000fe40005000000 */
[----:B------:R-:W-:Y:S01]  /*16a30*/  ISETP.GT.AND P2, PT, R21, 0x21, P3 ;  /* 0x000000211500780c */ /* 0x000fe20001f44270 */
[----:B------:R-:W1:Y:S01]  /*16a40*/  MUFU.EX2 R32, R32 ;  /* 0x0000002000207308 */ /* 0x000e620000000800 */
[----:B---3--:R-:W-:Y:S02]  /*16a50*/  FADD.FTZ R5, R10, R5 ;  /* 0x000000050a057221 */ /* 0x008fe40000010000 */
[----:B------:R-:W-:-:S04]  /*16a60*/  ISETP.LT.OR P2, PT, R143, 0x22, P2 ;  /* 0x000000228f00780c */ /* 0x000fc80001741670 */
[----:B------:R-:W-:Y:S01]  /*16a70*/  FSEL R43, R43, -INF , !P2 ;  /* 0xff8000002b2b7808 */ /* 0x000fe20005000000 */
[----:B------:R-:W3:Y:S01]  /*16a80*/  MUFU.EX2 R33, R33 ;  /* 0x0000002100217308 */ /* 0x000ee20000000800 */
[----:B------:R-:W-:Y:S01]  /*16a90*/  ISETP.GT.AND P2, PT, R21, 0x28, P3 ;  /* 0x000000281500780c */ /* 0x000fe20001f44270 */
[C---:B0-----:R-:W-:Y:S01]  /*16aa0*/  FADD.FTZ R5, R29.reuse, R5 ;  /* 0x000000051d057221 */ /* 0x041fe20000010000 */
[----:B------:R-:W-:Y:S02]  /*16ab0*/  F2FP.F16.F32.PACK_AB R10, R29, R10 ;  /* 0x0000000a1d0a723e */ /* 0x000fe400000000ff */
[----:B------:R-:W-:-:S03]  /*16ac0*/  ISETP.LT.OR P2, PT, R143, 0x29, P2 ;  /* 0x000000298f00780c */ /* 0x000fc60001741670 */
[----:B------:R-:W0:Y:S01]  /*16ad0*/  MUFU.EX2 R36, R36 ;  /* 0x0000002400247308 */ /* 0x000e220000000800 */
[----:B------:R-:W-:Y:S01]  /*16ae0*/  FSEL R46, R46, -INF , !P2 ;  /* 0xff8000002e2e7808 */ /* 0x000fe20005000000 */
[----:B-1----:R-:W-:Y:S01]  /*16af0*/  FADD.FTZ R5, R32, R5 ;  /* 0x0000000520057221 */ /* 0x002fe20000010000 */
[----:B------:R-:W-:-:S04]  /*16b00*/  ISETP.GT.AND P2, PT, R21, 0x29, P3 ;  /* 0x000000291500780c */ /* 0x000fc80001f44270 */
[----:B------:R-:W-:Y:S01]  /*16b10*/  ISETP.LT.OR P2, PT, R143, 0x2a, P2 ;  /* 0x0000002a8f00780c */ /* 0x000fe20001741670 */
[----:B------:R-:W1:Y:S01]  /*16b20*/  MUFU.EX2 R37, R37 ;  /* 0x0000002500257308 */ /* 0x000e620000000800 */
[C---:B---3--:R-:W-:Y:S01]  /*16b30*/  FADD.FTZ R5, R33.reuse, R5 ;  /* 0x0000000521057221 */ /* 0x048fe20000010000 */
[----:B------:R-:W-:Y:S02]  /*16b40*/  F2FP.F16.F32.PACK_AB R32, R33, R32 ;  /* 0x000000202120723e */ /* 0x000fe400000000ff */
[----:B------:R-:W-:Y:S02]  /*16b50*/  FSEL R47, R47, -INF , !P2 ;  /* 0xff8000002f2f7808 */ /* 0x000fe40005000000 */
[----:B------:R-:W-:Y:S02]  /*16b60*/  ISETP.GT.AND P2, PT, R21, 0x30, P3 ;  /* 0x000000301500780c */ /* 0x000fe40001f44270 */
[----:B------:R-:W-:Y:S01]  /*16b70*/  MUFU.EX2 R40, R40 ;  /* 0x0000002800287308 */ /* 0x000fe20000000800 */
[----:B0-----:R-:W-:Y:S01]  /*16b80*/  FADD.FTZ R5, R36, R5 ;  /* 0x0000000524057221 */ /* 0x001fe20000010000 */
[----:B------:R-:W-:-:S04]  /*16b90*/  ISETP.LT.OR P2, PT, R143, 0x31, P2 ;  /* 0x000000318f00780c */ /* 0x000fc80001741670 */
[----:B------:R-:W-:Y:S02]  /*16ba0*/  FSEL R50, R50, -INF , !P2 ;  /* 0xff80000032327808 */ /* 0x000fe40005000000 */
[----:B------:R-:W-:Y:S01]  /*16bb0*/  ISETP.GT.AND P2, PT, R21, 0x31, P3 ;  /* 0x000000311500780c */ /* 0x000fe20001f44270 */
[----:B------:R-:W-:Y:S01]  /*16bc0*/  MUFU.EX2 R41, R41 ;  /* 0x0000002900297308 */ /* 0x000fe20000000800 */
[----:B-1----:R-:W-:Y:S02]  /*16bd0*/  FADD.FTZ R5, R37, R5 ;  /* 0x0000000525057221 */ /* 0x002fe40000010000 */
[----:B------:R-:W-:-:S04]  /*16be0*/  ISETP.LT.OR P2, PT, R143, 0x32, P2 ;  /* 0x000000328f00780c */ /* 0x000fc80001741670 */
[----:B------:R-:W-:Y:S01]  /*16bf0*/  FSEL R51, R51, -INF , !P2 ;  /* 0xff80000033337808 */ /* 0x000fe20005000000 */
[----:B------:R-:W-:Y:S01]  /*16c00*/  MUFU.EX2 R44, R44 ;  /* 0x0000002c002c7308 */ /* 0x000fe20000000800 */
[----:B------:R-:W-:-:S04]  /*16c10*/  ISETP.GT.AND P2, PT, R21, 0x38, P3 ;  /* 0x000000381500780c */ /* 0x000fc80001f44270 */
[----:B------:R-:W-:-:S03]  /*16c20*/  ISETP.LT.OR P2, PT, R143, 0x39, P2 ;  /* 0x000000398f00780c */ /* 0x000fc60001741670 */
[----:B------:R-:W0:Y:S01]  /*16c30*/  MUFU.EX2 R45, R45 ;  /* 0x0000002d002d7308 */ /* 0x000e220000000800 */
[----:B------:R-:W-:Y:S02]  /*16c40*/  FSEL R54, R54, -INF , !P2 ;  /* 0xff80000036367808 */ /* 0x000fe40005000000 */
[----:B------:R-:W-:-:S04]  /*16c50*/  ISETP.GT.AND P2, PT, R21, 0x39, P3 ;  /* 0x000000391500780c */ /* 0x000fc80001f44270 */
[----:B------:R-:W-:Y:S01]  /*16c60*/  ISETP.LT.OR P2, PT, R143, 0x3a, P2 ;  /* 0x0000003a8f00780c */ /* 0x000fe20001741670 */
[----:B------:R-:W-:Y:S03]  /*16c70*/  MUFU.EX2 R48, R48 ;  /* 0x0000003000307308 */ /* 0x000fe60000000800 */
[----:B------:R-:W-:Y:S02]  /*16c80*/  FSEL R55, R55, -INF , !P2 ;  /* 0xff80000037377808 */ /* 0x000fe40005000000 */
[----:B------:R-:W-:-:S03]  /*16c90*/  ISETP.GT.AND P2, PT, R21, 0x40, P3 ;  /* 0x000000401500780c */ /* 0x000fc60001f44270 */
[----:B------:R-:W-:Y:S01]  /*16ca0*/  MUFU.EX2 R49, R49 ;  /* 0x0000003100317308 */ /* 0x000fe20000000800 */
[----:B------:R-:W-:-:S04]  /*16cb0*/  ISETP.LT.OR P2, PT, R143, 0x41, P2 ;  /* 0x000000418f00780c */ /* 0x000fc80001741670 */
[----:B------:R-:W-:Y:S02]  /*16cc0*/  FSEL R58, R58, -INF , !P2 ;  /* 0xff8000003a3a7808 */ /* 0x000fe40005000000 */
[----:B------:R-:W-:Y:S01]  /*16cd0*/  ISETP.GT.AND P2, PT, R21, 0x41, P3 ;  /* 0x000000411500780c */ /* 0x000fe20001f44270 */
[----:B------:R-:W-:Y:S03]  /*16ce0*/  MUFU.EX2 R52, R52 ;  /* 0x0000003400347308 */ /* 0x000fe60000000800 */
[----:B------:R-:W-:-:S04]  /*16cf0*/  ISETP.LT.OR P2, PT, R143, 0x42, P2 ;  /* 0x000000428f00780c */ /* 0x000fc80001741670 */
[----:B------:R-:W-:Y:S01]  /*16d00*/  FSEL R59, R59, -INF , !P2 ;  /* 0xff8000003b3b7808 */ /* 0x000fe20005000000 */
[----:B------:R-:W-:Y:S01]  /*16d10*/  MUFU.EX2 R53, R53 ;  /* 0x0000003500357308 */ /* 0x000fe20000000800 */
[----:B------:R-:W-:-:S04]  /*16d20*/  ISETP.GT.AND P2, PT, R21, 0x48, P3 ;  /* 0x000000481500780c */ /* 0x000fc80001f44270 */
[----:B------:R-:W-:-:S03]  /*16d30*/  ISETP.LT.OR P2, PT, R143, 0x49, P2 ;  /* 0x000000498f00780c */ /* 0x000fc60001741670 */
[----:B------:R-:W-:Y:S01]  /*16d40*/  MUFU.EX2 R56, R56 ;  /* 0x0000003800387308 */ /* 0x000fe20000000800 */
        /* <DEDUP_REMOVED lines=48> */
[----:B------:R-:W-:-:S04]  /*17050*/  ISETP.GT.AND P2, PT, R21, RZ, P3 ;  /* 0x000000ff1500720c */ /* 0x000fc80001f44270 */
[----:B------:R-:W-:-:S03]  /*17060*/  ISETP.LT.OR P2, PT, R143, 0x1, P2 ;  /* 0x000000018f00780c */ /* 0x000fc60001741670 */
[----:B------:R-:W-:Y:S01]  /*17070*/  MUFU.EX2 R85, R85 ;  /* 0x0000005500557308 */ /* 0x000fe20000000800 */
[----:B------:R-:W-:Y:S02]  /*17080*/  FSEL R26, R26, -INF , !P2 ;  /* 0xff8000001a1a7808 */ /* 0x000fe40005000000 */
        /* <DEDUP_REMOVED lines=38> */
[----:B------:R-:W1:Y:S02]  /*172f0*/  SHFL.BFLY PT, R9, R6, 0x2, 0x1f ;  /* 0x0c401f0006097f89 */ /* 0x000e6400000e0000 */
[----:B-1----:R-:W-:-:S05]  /*17300*/  FMNMX.FTZ R6, R6, R9, !PT ;  /* 0x0000000906067209 */ /* 0x002fca0007810000 */
[----:B------:R-:W1:Y:S02]  /*17310*/  SHFL.BFLY PT, R9, R6, 0x1, 0x1f ;  /* 0x0c201f0006097f89 */ /* 0x000e6400000e0000 */
[----:B-1----:R-:W-:-:S04]  /*17320*/  FMNMX.FTZ R6, R6, R9, !PT ;  /* 0x0000000906067209 */ /* 0x002fc80007810000 */
        /* <DEDUP_REMOVED lines=29> */
[----:B------:R-:W-:Y:S01]  /*17500*/  FFMA.FTZ R86, R86, UR41, -R24 ;  /* 0x0000002956567c23 */ /* 0x000fe20008010818 */
[----:B0-----:R-:W-:-:S03]  /*17510*/  F2FP.F16.F32.PACK_AB R42, R45, R44 ;  /* 0x0000002c2d2a723e */ /* 0x001fc600000000ff */
[----:B------:R-:W0:Y:S01]  /*17520*/  MUFU.EX2 R27, R27 ;  /* 0x0000001b001b7308 */ /* 0x000e220000000800 */
[----:B-1----:R-:W-:-:S07]  /*17530*/  F2FP.F16.F32.PACK_AB R9, R25, R21 ;  /* 0x000000151909723e */ /* 0x002fce00000000ff */
[----:B------:R-:W-:Y:S08]  /*17540*/  MUFU.EX2 R28, R28 ;  /* 0x0000001c001c7308 */ /* 0x000ff00000000800 */
[----:B------:R-:W-:Y:S01]  /*17550*/  MUFU.EX2 R30, R30 ;  /* 0x0000001e001e7308 */ /* 0x000fe20000000800 */
[----:B0-----:R-:W-:-:S05]  /*17560*/  F2FP.F16.F32.PACK_AB R11, R27, R26 ;  /* 0x0000001a1b0b723e */ /* 0x001fca00000000ff */
        /* <DEDUP_REMOVED lines=8> */
[----:B------:R-:W-:-:S02]  /*175f0*/  FADD.FTZ R10, -R10, R7 ;  /* 0x000000070a0a7221 */ /* 0x000fc40000010100 */
[----:B------:R-:W-:Y:S01]  /*17600*/  MUFU.EX2 R29, R29 ;  /* 0x0000001d001d7308 */ /* 0x000fe20000000800 */
[----:B------:R-:W-:Y:S01]  /*17610*/  F2FP.F16.F32.PACK_AB R34, R37, R36 ;  /* 0x000000242522723e */ /* 0x000fe200000000ff */
[----:B------:R-:W-:Y:S01]  /*17620*/  FMUL.FTZ R7, R10, UR41 ;  /* 0x000000290a077c20 */ /* 0x000fe20008410000 */
[----:B------:R-:W-:-:S05]  /*17630*/  FFMA.FTZ R10, R50, UR41, -R24 ;  /* 0x00000029320a7c23 */ /* 0x000fca0008010818 */
[----:B------:R-:W-:Y:S08]  /*17640*/  MUFU.EX2 R8, R8 ;  /* 0x0000000800087308 */ /* 0x000ff00000000800 */
        /* <DEDUP_REMOVED lines=15> */
[----:B------:R-:W-:Y:S01]  /*17740*/  FADD.FTZ R27, R41, R27 ;  /* 0x0000001b291b7221 */ /* 0x000fe20000010000 */
[----:B------:R-:W-:Y:S02]  /*17750*/  F2FP.F16.F32.PACK_AB R41, R30, R28 ;  /* 0x0000001c1e29723e */ /* 0x000fe400000000ff */
[----:B-1----:R-:W-:Y:S01]  /*17760*/  FADD.FTZ R26, R9, R26 ;  /* 0x0000001a091a7221 */ /* 0x002fe20000010000 */
[----:B------:R-:W-:Y:S02]  /*17770*/  FADD.FTZ R27, R44, R27 ;  /* 0x0000001b2c1b7221 */ /* 0x000fe40000010000 */
[----:B------:R-:W1:Y:S01]  /*17780*/  MUFU.EX2 R51, R51 ;  /* 0x0000003300337308 */ /* 0x000e620000000800 */
[----:B---3--:R-:W-:Y:S01]  /*17790*/  FADD.FTZ R33, R35, R26 ;  /* 0x0000001a23217221 */ /* 0x008fe20000010000 */
[----:B------:R-:W-:Y:S01]  /*177a0*/  FADD.FTZ R26, R45, R27 ;  /* 0x0000001b2d1a7221 */ /* 0x000fe20000010000 */
[----:B0-----:R-:W-:-:S02]  /*177b0*/  F2FP.F16.F32.PACK_AB R35, R11, R35 ;  /* 0x000000230b23723e */ /* 0x001fc400000000ff */
[----:B------:R-:W-:Y:S01]  /*177c0*/  FADD.FTZ R33, R11, R33 ;  /* 0x000000210b217221 */ /* 0x000fe20000010000 */
[----:B------:R-:W-:Y:S02]  /*177d0*/  FADD.FTZ R26, R48, R26 ;  /* 0x0000001a301a7221 */ /* 0x000fe40000010000 */
[----:B------:R-:W0:Y:S01]  /*177e0*/  MUFU.EX2 R4, R55 ;  /* 0x0000003700047308 */ /* 0x000e220000000800 */
[----:B------:R-:W-:Y:S01]  /*177f0*/  FADD.FTZ R27, R28, R33 ;  /* 0x000000211c1b7221 */ /* 0x000fe20000010000 */
[----:B------:R-:W-:Y:S01]  /*17800*/  F2FP.F16.F32.PACK_AB R33, R9, R8 ;  /* 0x000000080921723e */ /* 0x000fe200000000ff */
[----:B------:R-:W-:Y:S02]  /*17810*/  FADD.FTZ R26, R49, R26 ;  /* 0x0000001a311a7221 */ /* 0x000fe40000010000 */
[----:B------:R-:W-:Y:S02]  /*17820*/  FADD.FTZ R27, R30, R27 ;  /* 0x0000001b1e1b7221 */ /* 0x000fe40000010000 */
[----:B------:R-:W-:Y:S01]  /*17830*/  FADD.FTZ R26, R52, R26 ;  /* 0x0000001a341a7221 */ /* 0x000fe20000010000 */
[----:B------:R-:W3:Y:S01]  /*17840*/  MUFU.EX2 R21, R21 ;  /* 0x0000001500157308 */ /* 0x000ee20000000800 */
[----:B------:R-:W-:-:S07]  /*17850*/  FADD.FTZ R9, R43, R27 ;  /* 0x0000001b2b097221 */ /* 0x000fce0000010000 */
[----:B------:R-:W5:Y:S01]  /*17860*/  MUFU.EX2 R25, R25 ;  /* 0x0000001900197308 */ /* 0x000f620000000800 */
[----:B------:R-:W-:Y:S01]  /*17870*/  FADD.FTZ R9, R31, R9 ;  /* 0x000000091f097221 */ /* 0x000fe20000010000 */
[----:B------:R-:W-:Y:S01]  /*17880*/  FADD.FTZ R26, R53, R26 ;  /* 0x0000001a351a7221 */ /* 0x000fe20000010000 */
[----:B------:R-:W2:Y:S05]  /*17890*/  LDL R27, [R1+0x24] ;  /* 0x00002400011b7983 */ /* 0x000eaa0000100800 */
[----:B------:R-:W5:Y:S01]  /*178a0*/  MUFU.EX2 R59, R62 ;  /* 0x0000003e003b7308 */ /* 0x000f620000000800 */
[----:B----4-:R-:W-:Y:S01]  /*178b0*/  FADD.FTZ R9, R10, R9 ;  /* 0x000000090a097221 */ /* 0x010fe20000010000 */
[----:B------:R-:W-:-:S06]  /*178c0*/  FADD.FTZ R26, R56, R26 ;  /* 0x0000001a381a7221 */ /* 0x000fcc0000010000 */
[----:B------:R-:W4:Y:S01]  /*178d0*/  MUFU.EX2 R63, R63 ;  /* 0x0000003f003f7308 */ /* 0x000f220000000800 */
[----:B------:R-:W-:Y:S01]  /*178e0*/  FADD.FTZ R9, R29, R9 ;  /* 0x000000091d097221 */ /* 0x000fe20000010000 */
[----:B------:R-:W-:-:S06]  /*178f0*/  FADD.FTZ R26, R57, R26 ;  /* 0x0000001a391a7221 */ /* 0x000fcc0000010000 */
[----:B------:R-:W4:Y:S01]  /*17900*/  MUFU.EX2 R5, R66 ;  /* 0x0000004200057308 */ /* 0x000f220000000800 */
[----:B-1----:R-:W-:Y:S01]  /*17910*/  FADD.FTZ R9, R51, R9 ;  /* 0x0000000933097221 */ /* 0x002fe20000010000 */
[----:B------:R-:W-:-:S06]  /*17920*/  FADD.FTZ R26, R60, R26 ;  /* 0x0000001a3c1a7221 */ /* 0x000fcc0000010000 */
[----:B------:R-:W1:Y:S01]  /*17930*/  MUFU.EX2 R67, R67 ;  /* 0x0000004300437308 */ /* 0x000e620000000800 */
[----:B0-----:R-:W-:-:S07]  /*17940*/  FADD.FTZ R9, R4, R9 ;  /* 0x0000000904097221 */ /* 0x001fce0000010000 */
[----:B------:R-:W0:Y:S01]  /*17950*/  MUFU.EX2 R70, R70 ;  /* 0x0000004600467308 */ /* 0x000e220000000800 */
[----:B---3--:R-:W-:Y:S01]  /*17960*/  FADD.FTZ R9, R21, R9 ;  /* 0x0000000915097221 */ /* 0x008fe20000010000 */
[----:B------:R-:W-:-:S06]  /*17970*/  FADD.FTZ R26, R61, R26 ;  /* 0x0000001a3d1a7221 */ /* 0x000fcc0000010000 */
[----:B------:R-:W3:Y:S01]  /*17980*/  MUFU.EX2 R71, R71 ;  /* 0x0000004700477308 */ /* 0x000ee20000000800 */
[----:B-----5:R-:W-:Y:S01]  /*17990*/  FADD.FTZ R9, R25, R9 ;  /* 0x0000000919097221 */ /* 0x020fe20000010000 */
[----:B------:R-:W-:-:S06]  /*179a0*/  FADD.FTZ R26, R64, R26 ;  /* 0x0000001a401a7221 */ /* 0x000fcc0000010000 */
[----:B------:R-:W-:Y:S01]  /*179b0*/  MUFU.EX2 R75, R75 ;  /* 0x0000004b004b7308 */ /* 0x000fe20000000800 */
[----:B------:R-:W-:Y:S01]  /*179c0*/  FADD.FTZ R9, R59, R9 ;  /* 0x000000093b097221 */ /* 0x000fe20000010000 */
[----:B------:R-:W-:-:S06]  /*179d0*/  FADD.FTZ R26, R65, R26 ;  /* 0x0000001a411a7221 */ /* 0x000fcc0000010000 */
[----:B------:R-:W-:Y:S01]  /*179e0*/  MUFU.EX2 R78, R78 ;  /* 0x0000004e004e7308 */ /* 0x000fe20000000800 */
[----:B----4-:R-:W-:Y:S01]  /*179f0*/  FADD.FTZ R9, R63, R9 ;  /* 0x000000093f097221 */ /* 0x010fe20000010000 */
[----:B------:R-:W-:-:S06]  /*17a00*/  FADD.FTZ R26, R68, R26 ;  /* 0x0000001a441a7221 */ /* 0x000fcc0000010000 */
[----:B------:R-:W-:Y:S01]  /*17a10*/  MUFU.EX2 R79, R79 ;  /* 0x0000004f004f7308 */ /* 0x000fe20000000800 */
[----:B------:R-:W-:-:S07]  /*17a20*/  FADD.FTZ R9, R5, R9 ;  /* 0x0000000905097221 */ /* 0x000fce0000010000 */
[----:B------:R-:W4:Y:S01]  /*17a30*/  MUFU.EX2 R8, R74 ;  /* 0x0000004a00087308 */ /* 0x000f220000000800 */
[----:B-1----:R-:W-:Y:S01]  /*17a40*/  FADD.FTZ R9, R67, R9 ;  /* 0x0000000943097221 */ /* 0x002fe20000010000 */
[----:B------:R-:W-:-:S06]  /*17a50*/  FADD.FTZ R26, R69, R26 ;  /* 0x0000001a451a7221 */ /* 0x000fcc0000010000 */
[----:B------:R-:W1:Y:S01]  /*17a60*/  MUFU.EX2 R82, R82 ;  /* 0x0000005200527308 */ /* 0x000e620000000800 */
[----:B0-----:R-:W-:Y:S01]  /*17a70*/  FADD.FTZ R9, R70, R9 ;  /* 0x0000000946097221 */ /* 0x001fe20000010000 */
[----:B------:R-:W-:-:S06]  /*17a80*/  FADD.FTZ R26, R72, R26 ;  /* 0x0000001a481a7221 */ /* 0x000fcc0000010000 */
[----:B------:R-:W0:Y:S01]  /*17a90*/  MUFU.EX2 R83, R83 ;  /* 0x0000005300537308 */ /* 0x000e220000000800 */
[----:B---3--:R-:W-:Y:S01]  /*17aa0*/  FADD.FTZ R9, R71, R9 ;  /* 0x0000000947097221 */ /* 0x008fe20000010000 */
[C---:B------:R-:W-:Y:S01]  /*17ab0*/  FADD.FTZ R26, R73.reuse, R26 ;  /* 0x0000001a491a7221 */ /* 0x040fe20000010000 */
[----:B------:R-:W-:Y:S01]  /*17ac0*/  F2FP.F16.F32.PACK_AB R72, R73, R72 ;  /* 0x000000484948723e */ /* 0x000fe200000000ff */
[----:B--2---:R2:W-:Y:S01]  /*17ad0*/  STSM.16.M88.4 [R144], R32 ;  /* 0x0000002090007844 */ /* 0x0045e20000000200 */
[----:B----4-:R-:W-:Y:S01]  /*17ae0*/  FADD.FTZ R9, R8, R9 ;  /* 0x0000000908097221 */ /* 0x010fe20000010000 */
[C---:B------:R-:W-:Y:S02]  /*17af0*/  F2FP.F16.F32.PACK_AB R73, R75.reuse, R8 ;  /* 0x000000084b49723e */ /* 0x040fe400000000ff */
[----:B------:R-:W3:Y:S01]  /*17b00*/  LDL R8, [R1+0x48] ;  /* 0x0000480001087983 */ /* 0x000ee20000100800 */
[----:B------:R-:W-:Y:S01]  /*17b10*/  FADD.FTZ R26, R76, R26 ;  /* 0x0000001a4c1a7221 */ /* 0x000fe20000010000 */
[----:B------:R-:W-:Y:S01]  /*17b20*/  MUFU.EX2 R86, R86 ;  /* 0x0000005600567308 */ /* 0x000fe20000000800 */
[----:B------:R-:W-:Y:S01]  /*17b30*/  FADD.FTZ R9, R75, R9 ;  /* 0x000000094b097221 */ /* 0x000fe20000010000 */
[----:B------:R-:W-:Y:S01]  /*17b40*/  F2FP.F16.F32.PACK_AB R51, R4, R51 ;  /* 0x000000330433723e */ /* 0x000fe200000000ff */
[----:B------:R-:W-:-:S05]  /*17b50*/  FADD.FTZ R11, R77, R26 ;  /* 0x0000001a4d0b7221 */ /* 0x000fca0000010000 */
[----:B------:R-:W4:Y:S01]  /*17b60*/  MUFU.EX2 R24, R24 ;  /* 0x0000001800187308 */ /* 0x000f220000000800 */
[----:B------:R-:W-:Y:S01]  /*17b70*/  FADD.FTZ R4, R78, R9 ;  /* 0x000000094e047221 */ /* 0x000fe20000010000 */
[----:B------:R-:W-:Y:S02]  /*17b80*/  F2FP.F16.F32.PACK_AB R48, R49, R48 ;  /* 0x000000303130723e */ /* 0x000fe400000000ff */
[----:B------:R-:W-:Y:S01]  /*17b90*/  F2FP.F16.F32.PACK_AB R49, R29, R10 ;  /* 0x0000000a1d31723e */ /* 0x000fe200000000ff */
[----:B------:R-:W-:Y:S01]  /*17ba0*/  FADD.FTZ R10, R80, R11 ;  /* 0x0000000b500a7221 */ /* 0x000fe20000010000 */
[----:B------:R-:W-:Y:S01]  /*17bb0*/  FADD.FTZ R11, R79, R4 ;  /* 0x000000044f0b7221 */ /* 0x000fe20000010000 */
[----:B------:R-:W-:Y:S02]  /*17bc0*/  F2FP.F16.F32.PACK_AB R43, R31, R43 ;  /* 0x0000002b1f2b723e */ /* 0x000fe400000000ff */
[----:B------:R-:W-:Y:S01]  /*17bd0*/  F2FP.F16.F32.PACK_AB R50, R53, R52 ;  /* 0x000000343532723e */ /* 0x000fe200000000ff */
[----:B-1----:R-:W-:Y:S01]  /*17be0*/  FADD.FTZ R4, R82, R11 ;  /* 0x0000000b52047221 */ /* 0x002fe20000010000 */
[----:B------:R-:W-:-:S02]  /*17bf0*/  F2FP.F16.F32.PACK_AB R56, R57, R56 ;  /* 0x000000383938723e */ /* 0x000fc400000000ff */
[----:B------:R-:W-:Y:S01]  /*17c00*/  F2FP.F16.F32.PACK_AB R64, R65, R64 ;  /* 0x000000404140723e */ /* 0x000fe200000000ff */
[----:B------:R-:W-:Y:S01]  /*17c10*/  FADD.FTZ R9, R81, R10 ;  /* 0x0000000a51097221 */ /* 0x000fe20000010000 */
[----:B------:R-:W-:Y:S02]  /*17c20*/  F2FP.F16.F32.PACK_AB R58, R61, R60 ;  /* 0x0000003c3d3a723e */ /* 0x000fe400000000ff */
[----:B------:R-:W-:Y:S02]  /*17c30*/  F2FP.F16.F32.PACK_AB R57, R25, R21 ;  /* 0x000000151939723e */ /* 0x000fe400000000ff */
[----:B------:R-:W-:Y:S02]  /*17c40*/  F2FP.F16.F32.PACK_AB R59, R63, R59 ;  /* 0x0000003b3f3b723e */ /* 0x000fe400000000ff */
[----:B------:R-:W-:Y:S01]  /*17c50*/  F2FP.F16.F32.PACK_AB R65, R67, R5 ;  /* 0x000000054341723e */ /* 0x000fe200000000ff */
[----:B0-----:R-:W-:Y:S01]  /*17c60*/  FADD.FTZ R5, R83, R4 ;  /* 0x0000000453057221 */ /* 0x001fe20000010000 */
[----:B------:R-:W-:-:S02]  /*17c70*/  F2FP.F16.F32.PACK_AB R66, R69, R68 ;  /* 0x000000444542723e */ /* 0x000fc400000000ff */
        /* <DEDUP_REMOVED lines=8> */
[----:B----4-:R-:W-:Y:S01]  /*17d00*/  F2FP.F16.F32.PACK_AB R83, R24, R86 ;  /* 0x000000561853723e */ /* 0x010fe200000000ff */
[----:B------:R2:W-:Y:S01]  /*17d10*/  STSM.16.M88.4 [R140+0x27800], R56 ;  /* 0x027800388c007844 */ /* 0x0005e20000000200 */
[----:B------:R-:W-:Y:S01]  /*17d20*/  FADD.FTZ R84, R84, R9 ;  /* 0x0000000954547221 */ /* 0x000fe20000010000 */
[----:B------:R-:W-:Y:S01]  /*17d30*/  FADD.FTZ R9, R86, R5 ;  /* 0x0000000556097221 */ /* 0x000fe20000010000 */
[-C--:B------:R-:W-:Y:S01]  /*17d40*/  FMUL.FTZ R90, R90, R7.reuse ;  /* 0x000000075a5a7220 */ /* 0x080fe20000410000 */
[-C--:B------:R-:W-:Y:S01]  /*17d50*/  FMUL.FTZ R91, R91, R7.reuse ;  /* 0x000000075b5b7220 */ /* 0x080fe20000410000 */
[-C--:B------:R-:W-:Y:S01]  /*17d60*/  FMUL.FTZ R94, R94, R7.reuse ;  /* 0x000000075e5e7220 */ /* 0x080fe20000410000 */
        /* <DEDUP_REMOVED lines=50> */
[----:B------:R2:W-:Y:S04]  /*18090*/  STSM.16.M88.4 [R27], R64 ;  /* 0x000000401b007844 */ /* 0x0005e80000000200 */
[----:B------:R2:W-:Y:S04]  /*180a0*/  STSM.16.M88.4 [R142+0x6000], R72 ;  /* 0x006000488e007844 */ /* 0x0005e80000000200 */
[----:B------:R2:W-:Y:S01]  /*180b0*/  STSM.16.M88.4 [R141+0x6000], R80 ;  /* 0x006000508d007844 */ /* 0x0005e20000000200 */
[----:B------:R0:W-:Y:S06]  /*180c0*/  MEMBAR.ALL.CTA ;  /* 0x0000000000007992 */ /* 0x0001ec0000008000 */
[----:B0-----:R-:W0:Y:S01]  /*180d0*/  FENCE.VIEW.ASYNC.S ;  /* 0x00000000000073c6 */ /* 0x001e220000000000 */
[C---:B---3--:R-:W-:Y:S01]  /*180e0*/  ISETP.GT.AND P2, PT, R3.reuse, R8, PT ;  /* 0x000000080300720c */ /* 0x048fe20003f44270 */
[----:B------:R-:W-:-:S02]  /*180f0*/  VIADD R3, R3, 0xffffffff ;  /* 0xffffffff03037836 */ /* 0x000fc40000000000 */
[----:B------:R-:W-:Y:S01]  /*18100*/  IMAD.MOV.U32 R8, RZ, RZ, R0 ;  /* 0x000000ffff087224 */ /* 0x000fe200078e0000 */
[----:B0-----:R-:W-:-:S09]  /*18110*/  NOP ;  /* 0x0000000000007918 */ /* 0x001fd20000000000 */
[----:B--2---:R-:W-:Y:S05]  /*18120*/  @P2 BRA `(.L_x_1571) ;  /* 0xffffffcc000c2947 */ /* 0x004fea000383ffff */
.L_x_1553:
[----:B------:R-:W-:Y:S05]  /*18130*/  WARPSYNC.ALL ;  /* 0x0000000000007948 */ /* 0x000fea0003800000 */
[----:B------:R-:W-:Y:S06]  /*18140*/  BAR.ARV 0x8, 0x200 ;  /* 0x0208000000007b1d */ /* 0x000fec0000002000 */
[----:B------:R-:W-:Y:S05]  /*18150*/  @!P0 BRA `(.L_x_1572) ;  /* 0x0000000000048947 */ /* 0x000fea0003800000 */
[----:B------:R-:W-:Y:S01]  /*18160*/  BPT.TRAP 0x1 ;  /* 0x000000040000795c */ /* 0x000fe20000300000 */
.L_x_1572:
[----:B------:R-:W-:Y:S01]  /*18170*/  IMAD R7, R16, 0x8, R2 ;  /* 0x0000000810077824 */ /* 0x000fe200078e0202 */
[----:B------:R-:W-:-:S04]  /*18180*/  SHF.L.U32 R10, R18, 0x1f, RZ ;  /* 0x0000001f120a7819 */ /* 0x000fc800000006ff */
[----:B------:R0:W1:Y:S01]  /*18190*/  SYNCS.PHASECHK.TRANS64.TRYWAIT P2, [R7+URZ+0x2d850], R10 ;  /* 0x02d8500a070075a7 */ /* 0x000062000804017f */
[----:B------:R-:W-:Y:S05]  /*181a0*/  @!P0 BRA `(.L_x_1573) ;  /* 0x0000000000048947 */ /* 0x000fea0003800000 */
[----:B------:R-:W-:Y:S01]  /*181b0*/  BPT.TRAP 0x1 ;  /* 0x000000040000795c */ /* 0x000fe20000300000 */
.L_x_1573:
[----:B------:R-:W2:Y:S01]  /*181c0*/  LDL.LU R3, [R1+0x3c] ;  /* 0x00003c0001037983 */ /* 0x000ea20000300800 */
[----:B------:R-:W-:Y:S02]  /*181d0*/  VIADD R2, R2, 0x400 ;  /* 0x0000040002027836 */ /* 0x000fe40000000000 */
[----:B------:R-:W-:-:S03]  /*181e0*/  IMAD.MOV.U32 R9, RZ, RZ, 0x40000040 ;  /* 0x40000040ff097424 */ /* 0x000fc600078e00ff */
[----:B------:R-:W-:-:S04]  /*181f0*/  SHF.R.U32.HI R2, RZ, 0x4, R2 ;  /* 0x00000004ff027819 */ /* 0x000fc80000011602 */
[----:B------:R-:W-:Y:S02]  /*18200*/  LOP3.LUT R2, R2, 0x3fff, RZ, 0xc0, !PT ;  /* 0x00003fff02027812 */ /* 0x000fe400078ec0ff */
[----:B--2---:R-:W-:Y:S02]  /*18210*/  LOP3.LUT R8, R3, 0x10000, RZ, 0xfc, !PT ;  /* 0x0001000003087812 */ /* 0x004fe400078efcff */
[----:B------:R-:W-:Y:S01]  /*18220*/  LOP3.LUT R3, R2, 0x2000000, RZ, 0xfc, !PT ;  /* 0x0200000002037812 */ /* 0x000fe200078efcff */
[----:B-1----:R-:W-:Y:S06]  /*18230*/  @P2 BRA `(.L_x_1574) ;  /* 0x0000000000082947 */ /* 0x002fec0003800000 */
[----:B------:R-:W1:Y:S02]  /*18240*/  SYNCS.PHASECHK.TRANS64.TRYWAIT P0, [R7+URZ+0x2d850], R10 ;  /* 0x02d8500a070075a7 */ /* 0x000e64000800017f */
[----:B-1----:R-:W-:Y:S05]  /*18250*/  @!P0 BRA `(.L_x_1575) ;  /* 0x000000cc00c88947 */ /* 0x002fea0003800000 */
.L_x_1574:
[----:B------:R-:W-:Y:S01]  /*18260*/  IMAD R2, R16, 0x600, R3 ;  /* 0x0000060010027824 */ /* 0x000fe200078e0203 */
[----:B------:R-:W2:Y:S01]  /*18270*/  LDL.LU R15, [R1+0x5c] ;  /* 0x00005c00010f7983 */ /* 0x000ea20000300800 */
[----:B------:R-:W-:Y:S01]  /*18280*/  IMAD.MOV.U32 R3, RZ, RZ, -0x7fffffe0 ;  /* 0x80000020ff037424 */ /* 0x000fe200078e00ff */
[----:B------:R-:W-:Y:S05]  /*18290*/  WARPSYNC.ALL ;  /* 0x0000000000007948 */ /* 0x000fea0003800000 */
[C---:B------:R-:W-:Y:S01]  /*182a0*/  R2UR UR4, R8.reuse ;  /* 0x00000000080472ca */ /* 0x040fe200000e0000 */
[----:B------:R-:W-:Y:S01]  /*182b0*/  WARPGROUP.ARRIVE ;  /* 0x00000000000079c5 */ /* 0x000fe20000000000 */
[----:B------:R-:W-:Y:S01]  /*182c0*/  R2UR UR5, R9 ;  /* 0x00000000090572ca */ /* 0x000fe200000e0000 */
[----:B01----:R-:W-:Y:S01]  /*182d0*/  VIADD R10, R8, 0x2 ;  /* 0x00000002080a7836 */ /* 0x003fe20000000000 */
[C---:B------:R-:W-:Y:S01]  /*182e0*/  R2UR UR6, R2.reuse ;  /* 0x00000000020672ca */ /* 0x040fe200000e0000 */
[----:B------:R-:W-:Y:S01]  /*182f0*/  VIADD R12, R2, 0x40 ;  /* 0x00000040020c7836 */ /* 0x000fe20000000000 */
[----:B------:R-:W-:Y:S01]  /*18300*/  R2UR UR7, R3 ;  /* 0x00000000030772ca */ /* 0x000fe200000e0000 */
[----:B------:R-:W-:-:S02]  /*18310*/  IMAD.MOV.U32 R11, RZ, RZ, 0x40000040 ;  /* 0x40000040ff0b7424 */ /* 0x000fc400078e00ff */
[----:B------:R-:W-:Y:S02]  /*18320*/  IMAD.MOV.U32 R13, RZ, RZ, -0x7fffffe0 ;  /* 0x80000020ff0d7424 */ /* 0x000fe400078e00ff */
[----:B------:R-:W-:Y:S02]  /*18330*/  IMAD.MOV.U32 R9, RZ, RZ, 0x40000040 ;  /* 0x40000040ff097424 */ /* 0x000fe400078e00ff */
[----:B------:R-:W-:Y:S02]  /*18340*/  IMAD.MOV.U32 R3, RZ, RZ, -0x7fffffe0 ;  /* 0x80000020ff037424 */ /* 0x000fe400078e00ff */
[----:B------:R-:W-:Y:S02]  /*18350*/  VIADD R16, R16, 0x1 ;  /* 0x0000000110107836 */ /* 0x000fe40000000000 */
[----:B------:R-:W-:Y:S02]  /*18360*/  IMAD.U32 R14, RZ, RZ, UR41 ;  /* 0x00000029ff0e7e24 */ /* 0x000fe4000f8e00ff */
[----:B------:R-:W-:Y:S01]  /*18370*/  HGMMA.64x96x16.F32 R88, gdesc[UR4].tnspB, R88, gsb0 ;  /* 0x41600000045879f0 */ /* 0x000fe20008000858 */
[----:B------:R-:W-:Y:S01]  /*18380*/  R2UR UR4, R10 ;  /* 0x000000000a0472ca */ /* 0x000fe200000e0000 */
[----:B------:R-:W-:Y:S01]  /*18390*/  VIADD R10, R8, 0x4 ;  /* 0x00000004080a7836 */ /* 0x000fe20000000000 */
[----:B------:R-:W-:Y:S01]  /*183a0*/  R2UR UR5, R11 ;  /* 0x000000000b0572ca */ /* 0x000fe200000e0000 */
[----:B------:R-:W-:Y:S01]  /*183b0*/  IMAD.MOV.U32 R11, RZ, RZ, 0x40000040 ;  /* 0x40000040ff0b7424 */ /* 0x000fe200078e00ff */
[----:B------:R-:W-:Y:S01]  /*183c0*/  R2UR UR6, R12 ;  /* 0x000000000c0672ca */ /* 0x000fe200000e0000 */
[----:B------:R-:W-:Y:S01]  /*183d0*/  VIADD R12, R2, 0x80 ;  /* 0x00000080020c7836 */ /* 0x000fe20000000000 */
[----:B------:R-:W-:Y:S01]  /*183e0*/  R2UR UR7, R13 ;  /* 0x000000000d0772ca */ /* 0x000fe200000e0000 */
[----:B------:R-:W-:Y:S01]  /*183f0*/  IMAD.MOV.U32 R13, RZ, RZ, -0x7fffffe0 ;  /* 0x80000020ff0d7424 */ /* 0x000fe200078e00ff */
[----:B------:R-:W-:-:S04]  /*18400*/  ISETP.NE.AND P2, PT, R16, 0x2, PT ;  /* 0x000000021000780c */ /* 0x000fc80003f45270 */
[----:B------:R-:W-:Y:S01]  /*18410*/  SEL R16, R16, RZ, P2 ;  /* 0x000000ff10107207 */ /* 0x000fe20001000000 */
[----:B------:R-:W-:Y:S02]  /*18420*/  WARPGROUP.DEPBAR.LE gsb0, 0x0 ;  /* 0x00008000000079c5 */ /* 0x000fe40000010000 */
[----:B------:R-:W-:-:S06]  /*18430*/  WARPGROUP.ARRIVE ;  /* 0x00000000000079c5 */ /* 0x000fcc0000000000 */
        /* <DEDUP_REMOVED lines=19> */
[----:B------:R-:W-:Y:S02]  /*18570*/  IMAD.MOV.U32 R13, RZ, RZ, -0x7fffffe0 ;  /* 0x80000020ff0d7424 */ /* 0x000fe400078e00ff */
[----:B--2---:R-:W-:-:S05]  /*18580*/  VIADD R15, R15, 0x1 ;  /* 0x000000010f0f7836 */ /* 0x004fca0000000000 */
[----:B------:R-:W-:Y:S01]  /*18590*/  STL [R1+0x5c], R15 ;  /* 0x00005c0f01007387 */ /* 0x000fe20000100800 */
        /* <DEDUP_REMOVED lines=28> */
[----:B------:R-:W-:Y:S01]  /*18760*/  R2UR UR5, R11 ;  /* 0x000000000b0572ca */ /* 0x000fe200000e0000 */
[----:B------:R-:W-:Y:S01]  /*18770*/  @!P1 VIADD R11, R7, 0x2d860 ;  /* 0x0002d860070b9836 */ /* 0x000fe20000000000 */
[----:B------:R-:W-:Y:S01]  /*18780*/  R2UR UR6, R12 ;  /* 0x000000000c0672ca */ /* 0x000fe200000e0000 */
[----:B------:R-:W-:Y:S01]  /*18790*/  IMAD.U32 R7, RZ, RZ, UR41 ;  /* 0x00000029ff077e24 */ /* 0x000fe2000f8e00ff */
[----:B------:R-:W-:Y:S02]  /*187a0*/  R2UR UR7, R13 ;  /* 0x000000000d0772ca */ /* 0x000fe400000e0000 */
[----:B------:R-:W-:Y:S01]  /*187b0*/  @!P1 PRMT R11, RZ, 0x654, R11 ;  /* 0x00000654ff0b9816 */ /* 0x000fe2000000000b */
[----:B------:R-:W-:-:S02]  /*187c0*/  WARPGROUP.DEPBAR.LE gsb0, 0x0 ;  /* 0x00008000000079c5 */ /* 0x000fc40000010000 */
[----:B------:R-:W-:-:S08]  /*187d0*/  WARPGROUP.ARRIVE ;  /* 0x00000000000079c5 */ /* 0x000fd00000000000 */
[----:B------:R-:W-:Y:S01]  /*187e0*/  HGMMA.64x96x16.F32 R88, gdesc[UR4].tnspB, R88, gsb0 ;  /* 0x41600000045879f0 */ /* 0x000fe20008000858 */
[----:B------:R-:W-:Y:S02]  /*187f0*/  R2UR UR4, R8 ;  /* 0x00000000080472ca */ /* 0x000fe400000e0000 */
[----:B------:R-:W-:Y:S02]  /*18800*/  R2UR UR5, R9 ;  /* 0x00000000090572ca */ /* 0x000fe400000e0000 */
[----:B------:R-:W-:Y:S02]  /*18810*/  R2UR UR6, R2 ;  /* 0x00000000020672ca */ /* 0x000fe400000e0000 */
[----:B------:R-:W-:Y:S01]  /*18820*/  R2UR UR7, R3 ;  /* 0x00000000030772ca */ /* 0x000fe200000e0000 */
[----:B------:R-:W0:Y:S04]  /*18830*/  SHFL.BFLY PT, R2, R5, 0x2, 0x1f ;  /* 0x0c401f0005027f89 */ /* 0x000e2800000e0000 */
[----:B------:R-:W1:Y:S01]  /*18840*/  SHFL.BFLY PT, R3, R4, 0x2, 0x1f ;  /* 0x0c401f0004037f89 */ /* 0x000e6200000e0000 */
[----:B0-----:R-:W-:Y:S01]  /*18850*/  FADD.FTZ R2, R2, R5 ;  /* 0x0000000502027221 */ /* 0x001fe20000010000 */
[----:B------:R-:W-:-:S02]  /*18860*/  IMAD.MOV.U32 R5, RZ, RZ, RZ ;  /* 0x000000ffff057224 */ /* 0x000fc400078e00ff */
[----:B-1----:R-:W-:Y:S01]  /*18870*/  FADD.FTZ R8, R3, R4 ;  /* 0x0000000403087221 */ /* 0x002fe20000010000 */
[----:B------:R-:W-:Y:S01]  /*18880*/  IMAD.MOV.U32 R4, RZ, RZ, -0x800000 ;  /* 0xff800000ff047424 */ /* 0x000fe200078e00ff */
[----:B------:R-:W0:Y:S04]  /*18890*/  SHFL.BFLY PT, R3, R2, 0x1, 0x1f ;  /* 0x0c201f0002037f89 */ /* 0x000e2800000e0000 */
[----:B------:R-:W1:Y:S01]  /*188a0*/  SHFL.BFLY PT, R9, R8, 0x1, 0x1f ;  /* 0x0c201f0008097f89 */ /* 0x000e6200000e0000 */
[----:B0-----:R-:W-:Y:S01]  /*188b0*/  FADD.FTZ R12, R2, R3 ;  /* 0x00000003020c7221 */ /* 0x001fe20000010000 */
[----:B------:R-:W-:Y:S01]  /*188c0*/  IMAD.MOV.U32 R2, RZ, RZ, RZ ;  /* 0x000000ffff027224 */ /* 0x000fe200078e00ff */
[----:B------:R-:W-:Y:S01]  /*188d0*/  SEL R3, RZ, 0x1, P2 ;  /* 0x00000001ff037807 */ /* 0x000fe20001000000 */
[----:B-1----:R-:W-:-:S02]  /*188e0*/  FADD.FTZ R13, R8, R9 ;  /* 0x00000009080d7221 */ /* 0x002fc40000010000 */
[----:B------:R-:W-:Y:S02]  /*188f0*/  FSETP.NE.FTZ.AND P0, PT, R12, RZ, PT ;  /* 0x000000ff0c00720b */ /* 0x000fe40003f15000 */
[----:B------:R-:W-:Y:S01]  /*18900*/  LOP3.LUT R18, R18, R3, RZ, 0x3c, !PT ;  /* 0x0000000312127212 */ /* 0x000fe200078e3cff */
[----:B------:R-:W-:Y:S01]  /*18910*/  IMAD.MOV.U32 R3, RZ, RZ, -0x800000 ;  /* 0xff800000ff037424 */ /* 0x000fe200078e00ff */
[----:B------:R-:W-:-:S09]  /*18920*/  FSETP.NE.FTZ.AND P3, PT, R13, RZ, PT ;  /* 0x000000ff0d00720b */ /* 0x000fd20003f75000 */
[----:B------:R-:W0:Y:S01]  /*18930*/  @P0 MUFU.LG2 R9, R12 ;  /* 0x0000000c00090308 */ /* 0x000e220000000c00 */
[----:B------:R-:W-:-:S03]  /*18940*/  @P0 FMUL.FTZ R7, R7, 0.69314718246459960938 ;  /* 0x3f31721807070820 */ /* 0x000fc60000410000 */
[----:B------:R-:W-:-:S04]  /*18950*/  @P3 FMUL.FTZ R14, R14, 0.69314718246459960938 ;  /* 0x3f3172180e0e3820 */ /* 0x000fc80000410000 */
[----:B------:R-:W1:Y:S08]  /*18960*/  @P3 MUFU.LG2 R10, R13 ;  /* 0x0000000d000a3308 */ /* 0x000e700000000c00 */
[----:B------:R-:W2:Y:S01]  /*18970*/  @P0 MUFU.RCP R5, R12 ;  /* 0x0000000c00050308 */ /* 0x000ea20000001000 */
[----:B0-----:R-:W-:-:S04]  /*18980*/  @P0 FMUL.FTZ R8, R9, 0.69314718246459960938 ;  /* 0x3f31721809080820 */ /* 0x001fc80000410000 */
[----:B------:R-:W-:Y:S01]  /*18990*/  @P0 FFMA.FTZ R3, R7, R0, R8 ;  /* 0x0000000007030223 */ /* 0x000fe20000010008 */
[----:B------:R-:W-:Y:S02]  /*189a0*/  WARPGROUP.DEPBAR.LE gsb0, 0x0 ;  /* 0x00008000000079c5 */ /* 0x000fe40000010000 */
[----:B------:R-:W-:Y:S01]  /*189b0*/  WARPGROUP.ARRIVE ;  /* 0x00000000000079c5 */ /* 0x000fe20000000000 */
[----:B------:R-:W0:Y:S01]  /*189c0*/  @P3 MUFU.RCP R2, R13 ;  /* 0x0000000d00023308 */ /* 0x000e220000001000 */
[----:B-1----:R-:W-:Y:S01]  /*189d0*/  @P3 FMUL.FTZ R9, R10, 0.69314718246459960938 ;  /* 0x3f3172180a093820 */ /* 0x002fe20000410000 */
[----:B------:R-:W-:-:S03]  /*189e0*/  PLOP3.LUT P0, PT, PT, PT, PT, 0x8, 0x0 ;  /* 0x000000000000781c */ /* 0x000fc60003f0e170 */
[----:B------:R-:W-:Y:S01]  /*189f0*/  HGMMA.64x96x16.F32 R88, gdesc[UR4].tnspB, R88, gsb0 ;  /* 0x41600000045879f0 */ /* 0x000fe20008000858 */
[----:B------:R-:W-:Y:S02]  /*18a00*/  @P3 FFMA.FTZ R4, R14, R6, R9 ;  /* 0x000000060e043223 */ /* 0x000fe40000010009 */
        /* <DEDUP_REMOVED lines=50> */
.L_x_1466:
[----:B------:R-:W-:Y:S05]  /*18d30*/  WARPSYNC.ALL ;  /* 0x0000000000007948 */ /* 0x000fea0003800000 */
[----:B------:R-:W0:Y:S08]  /*18d40*/  S2UR UR5, SR_CgaCtaId ;  /* 0x00000000000579c3 */ /* 0x000e300000008800 */
[----:B------:R-:W-:Y:S06]  /*18d50*/  BAR.SYNC.DEFER_BLOCKING 0x5, 0x200 ;  /* 0x0148000000007b1d */ /* 0x000fec0000010000 */
[----:B------:R-:W-:Y:S01]  /*18d60*/  UMOV UR4, 0x400 ;  /* 0x0000040000047882 */ /* 0x000fe20000000000 */
[----:B------:R-:W-:Y:S01]  /*18d70*/  BSSY B0, `(.L_x_1576) ;  /* 0x00002c5000007945 */ /* 0x000fe20003800000 */
[----:B0-----:R-:W-:-:S06]  /*18d80*/  ULEA UR4, UR5, UR4, 0x18 ;  /* 0x0000000405047291 */ /* 0x001fcc000f8ec03f */
[----:B------:R-:W-:-:S05]  /*18d90*/  IMAD.U32 R2, RZ, RZ, UR4 ;  /* 0x00000004ff027e24 */ /* 0x000fca000f8e00ff */
[----:B------:R0:W1:Y:S01]  /*18da0*/  LDS.128 R72, [R2+0x2d8d0] ;  /* 0x02d8d00002487984 */ /* 0x0000620000000c00 */
[----:B------:R-:W-:Y:S06]  /*18db0*/  BAR.ARV 0x4, 0x200 ;  /* 0x0108000000007b1d */ /* 0x000fec0000002000 */
[----:B------:R-:W-:Y:S05]  /*18dc0*/  @P0 BRA `(.L_x_1577) ;  /* 0x0000002000240947 */ /* 0x000fea0003800000 */
[----:B------:R-:W2:Y:S01]  /*18dd0*/  LDL R0, [R1+0x6c] ;  /* 0x00006c0001007983 */ /* 0x000ea20000100800 */
[----:B------:R-:W-:Y:S01]  /*18de0*/  ULDC UR4, c[0x0][0xad4] ;  /* 0x0002b50000047ab9 */ /* 0x000fe20000000800 */
[----:B------:R-:W3:Y:S02]  /*18df0*/  LDC R44, c[0x0][0xbe8] ;  /* 0x0002fa00ff2c7b82 */ /* 0x000ee40000000800 */
[----:B------:R-:W4:Y:S04]  /*18e00*/  LDL.LU R36, [R1+0x54] ;  /* 0x0000540001247983 */ /* 0x000f280000300800 */
[----:B------:R-:W3:Y:S01]  /*18e10*/  LDL R42, [R1+0x58] ;  /* 0x00005800012a7983 */ /* 0x000ee20000100800 */
[----:B------:R-:W0:Y:S01]  /*18e20*/  S2R R5, SR_SWINHI ;  /* 0x0000000000057919 */ /* 0x000e220000002f00 */
[----:B------:R-:W-:-:S02]  /*18e30*/  MOV R34, R2 ;  /* 0x0000000200227202 */ /* 0x000fc40000000f00 */
[----:B0-----:R-:W-:-:S03]  /*18e40*/  MOV R35, R5 ;  /* 0x0000000500237202 */ /* 0x001fc60000000f00 */
[----:B--2---:R-:W-:-:S03]  /*18e50*/  IMAD.WIDE R8, R0, 0x2, R34 ;  /* 0x0000000200087825 */ /* 0x004fc600078e0222 */
[C---:B------:R-:W-:Y:S02]  /*18e60*/  LOP3.LUT R5, R8.reuse, 0x180, RZ, 0xc0, !PT ;  /* 0x0000018008057812 */ /* 0x040fe400078ec0ff */
[C---:B------:R-:W-:Y:S02]  /*18e70*/  IADD3 R10, P2, R8.reuse, 0x3020, RZ ;  /* 0x00003020080a7810 */ /* 0x040fe40007f5e0ff */
[----:B------:R-:W-:Y:S02]  /*18e80*/  SHF.R.U64 R5, R5, 0x3, RZ ;  /* 0x0000000305057819 */ /* 0x000fe400000012ff */
[C---:B------:R-:W-:Y:S02]  /*18e90*/  IADD3 R11, P4, R8.reuse, 0x20, RZ ;  /* 0x00000020080b7810 */ /* 0x040fe40007f9e0ff */
[C---:B------:R-:W-:Y:S02]  /*18ea0*/  IADD3 R31, P3, R8.reuse, 0x3000, RZ ;  /* 0x00003000081f7810 */ /* 0x040fe40007f7e0ff */
[----:B------:R-:W-:-:S02]  /*18eb0*/  IADD3 R12, P1, R8, 0x6000, RZ ;  /* 0x00006000080c7810 */ /* 0x000fc40007f3e0ff */
[----:B------:R-:W-:Y:S02]  /*18ec0*/  IADD3 R37, P0, R8, 0x6020, RZ ;  /* 0x0000602008257810 */ /* 0x000fe40007f1e0ff */
[----:B------:R-:W-:Y:S02]  /*18ed0*/  LOP3.LUT R8, R5, R8, RZ, 0x3c, !PT ;  /* 0x0000000805087212 */ /* 0x000fe400078e3cff */
[----:B------:R-:W-:Y:S01]  /*18ee0*/  LOP3.LUT R5, R10, 0x180, RZ, 0xc0, !PT ;  /* 0x000001800a057812 */ /* 0x000fe200078ec0ff */
[----:B------:R-:W-:Y:S01]  /*18ef0*/  IMAD.X R15, RZ, RZ, R9, P0 ;  /* 0x000000ffff0f7224 */ /* 0x000fe200000e0609 */
[----:B----4-:R-:W-:Y:S02]  /*18f00*/  ISETP.NE.AND P0, PT, R36, RZ, PT ;  /* 0x000000ff2400720c */ /* 0x010fe40003f05270 */
[----:B------:R-:W-:-:S04]  /*18f10*/  SHF.R.U64 R5, R5, 0x3, RZ ;  /* 0x0000000305057819 */ /* 0x000fc800000012ff */
[----:B------:R-:W-:Y:S02]  /*18f20*/  LOP3.LUT R28, R5, R10, RZ, 0x3c, !PT ;  /* 0x0000000a051c7212 */ /* 0x000fe400078e3cff */
[----:B------:R-:W-:Y:S01]  /*18f30*/  SEL R5, R36, UR4, P0 ;  /* 0x0000000424057c07 */ /* 0x000fe20008000000 */
[----:B------:R-:W-:Y:S05]  /*18f40*/  WARPSYNC.ALL ;  /* 0x0000000000007948 */ /* 0x000fea0003800000 */
[----:B------:R-:W-:Y:S01]  /*18f50*/  LOP3.LUT R0, R11, 0x180, RZ, 0xc0, !PT ;  /* 0x000001800b007812 */ /* 0x000fe200078ec0ff */
[--C-:B------:R-:W-:Y:S01]  /*18f60*/  IMAD.X R25, RZ, RZ, R9.reuse, P4 ;  /* 0x000000ffff197224 */ /* 0x100fe200020e0609 */
[----:B------:R-:W-:Y:S01]  /*18f70*/  LOP3.LUT R14, R37, 0x180, RZ, 0xc0, !PT ;  /* 0x00000180250e7812 */ /* 0x000fe200078ec0ff */
[--C-:B------:R-:W-:Y:S01]  /*18f80*/  IMAD.X R27, RZ, RZ, R9.reuse, P3 ;  /* 0x000000ffff1b7224 */ /* 0x100fe200018e0609 */
[----:B------:R-:W-:Y:S01]  /*18f90*/  SHF.R.U64 R0, R0, 0x3, RZ ;  /* 0x0000000300007819 */ /* 0x000fe200000012ff */
[--C-:B------:R-:W-:Y:S01]  /*18fa0*/  IMAD.X R29, RZ, RZ, R9.reuse, P2 ;  /* 0x000000ffff1d7224 */ /* 0x100fe200010e0609 */
[----:B------:R-:W-:Y:S01]  /*18fb0*/  MOV R30, R8 ;  /* 0x00000008001e7202 */ /* 0x000fe20000000f00 */
[----:B------:R-:W-:Y:S01]  /*18fc0*/  IMAD.X R13, RZ, RZ, R9, P1 ;  /* 0x000000ffff0d7224 */ /* 0x000fe200008e0609 */
[----:B------:R-:W-:Y:S01]  /*18fd0*/  LOP3.LUT R24, R0, R11, RZ, 0x3c, !PT ;  /* 0x0000000b00187212 */ /* 0x000fe200078e3cff */
[----:B------:R-:W-:Y:S01]  /*18fe0*/  ULDC.64 UR4, c[0x0][0xc00] ;  /* 0x0003000000047ab9 */ /* 0x000fe20000000a00 */
[----:B------:R-:W-:Y:S01]  /*18ff0*/  LOP3.LUT R0, R31, 0x180, RZ, 0xc0, !PT ;  /* 0x000001801f007812 */ /* 0x000fe200078ec0ff */
[----:B------:R-:W-:Y:S01]  /*19000*/  ULDC.64 UR6, c[0x0][0xc08] ;  /* 0x0003020000067ab9 */ /* 0x000fe20000000a00 */
[----:B------:R-:W-:-:S02]  /*19010*/  LOP3.LUT R11, R12, 0x180, RZ, 0xc0, !PT ;  /* 0x000001800c0b7812 */ /* 0x000fc400078ec0ff */
[----:B------:R-:W-:Y:S02]  /*19020*/  SHF.R.U64 R0, R0, 0x3, RZ ;  /* 0x0000000300007819 */ /* 0x000fe400000012ff */
[----:B------:R-:W-:Y:S02]  /*19030*/  SHF.R.U64 R11, R11, 0x3, RZ ;  /* 0x000000030b0b7819 */ /* 0x000fe400000012ff */
[----:B------:R-:W-:Y:S02]  /*19040*/  LOP3.LUT R26, R0, R31, RZ, 0x3c, !PT ;  /* 0x0000001f001a7212 */ /* 0x000fe400078e3cff */
[----:B------:R-:W-:Y:S02]  /*19050*/  SHF.R.U64 R14, R14, 0x3, RZ ;  /* 0x000000030e0e7819 */ /* 0x000fe400000012ff */
[----:B------:R-:W-:Y:S02]  /*19060*/  LOP3.LUT R12, R11, R12, RZ, 0x3c, !PT ;  /* 0x0000000c0b0c7212 */ /* 0x000fe400078e3cff */
[----:B------:R-:W-:-:S02]  /*19070*/  F2FP.F16.F32.PACK_AB R8, R7, R6 ;  /* 0x000000060708723e */ /* 0x000fc400000000ff */
[----:B------:R-:W-:Y:S02]  /*19080*/  F2FP.F16.F32.PACK_AB R9, R91, R90 ;  /* 0x0000005a5b09723e */ /* 0x000fe400000000ff */
[----:B------:R-:W-:Y:S02]  /*19090*/  F2FP.F16.F32.PACK_AB R10, R93, R92 ;  /* 0x0000005c5d0a723e */ /* 0x000fe400000000ff */
[----:B------:R-:W-:Y:S01]  /*190a0*/  F2FP.F16.F32.PACK_AB R11, R95, R94 ;  /* 0x0000005e5f0b723e */ /* 0x000fe200000000ff */
[----:B------:R-:W-:Y:S01]  /*190b0*/  BAR.SYNC.DEFER_BLOCKING 0x1, 0x180 ;  /* 0x0046000000007b1d */ /* 0x000fe20000010000 */
[----:B------:R-:W-:Y:S02]  /*190c0*/  MOV R41, R24 ;  /* 0x0000001800297202 */ /* 0x000fe40000000f00 */
[----:B------:R-:W-:Y:S02]  /*190d0*/  MOV R0, R26 ;  /* 0x0000001a00007202 */ /* 0x000fe40000000f00 */
[----:B------:R-:W-:-:S02]  /*190e0*/  LOP3.LUT R14, R14, R37, RZ, 0x3c, !PT ;  /* 0x000000250e0e7212 */ /* 0x000fc400078e3cff */
[----:B------:R-:W-:Y:S01]  /*190f0*/  F2FP.F16.F32.PACK_AB R24, R97, R96 ;  /* 0x000000606118723e */ /* 0x000fe200000000ff */
[----:B------:R-:W3:Y:S01]  /*19100*/  LDC.64 R36, c[0x0][0xc00] ;  /* 0x00030000ff247b82 */ /* 0x000ee20000000a00 */
[----:B------:R-:W-:Y:S02]  /*19110*/  F2FP.F16.F32.PACK_AB R25, R99, R98 ;  /* 0x000000626319723e */ /* 0x000fe400000000ff */
[----:B------:R-:W-:Y:S02]  /*19120*/  F2FP.F16.F32.PACK_AB R26, R101, R100 ;  /* 0x00000064651a723e */ /* 0x000fe400000000ff */
[----:B------:R-:W-:Y:S02]  /*19130*/  F2FP.F16.F32.PACK_AB R27, R103, R102 ;  /* 0x00000066671b723e */ /* 0x000fe400000000ff */
[----:B------:R-:W-:Y:S02]  /*19140*/  MOV R40, R28 ;  /* 0x0000001c00287202 */ /* 0x000fe40000000f00 */
[----:B------:R-:W-:-:S02]  /*19150*/  F2FP.F16.F32.PACK_AB R28, R105, R104 ;  /* 0x00000068691c723e */ /* 0x000fc400000000ff */
[----:B------:R-:W-:Y:S02]  /*19160*/  F2FP.F16.F32.PACK_AB R29, R33, R32 ;  /* 0x00000020211d723e */ /* 0x000fe400000000ff */
[----:B------:R-:W-:Y:S01]  /*19170*/  F2FP.F16.F32.PACK_AB R31, R111, R110 ;  /* 0x0000006e6f1f723e */ /* 0x000fe200000000ff */
[----:B------:R0:W-:Y:S01]  /*19180*/  STSM.16.M88.4 [R30], R8 ;  /* 0x000000081e007844 */ /* 0x0001e20000000200 */
[----:B------:R-:W-:Y:S02]  /*19190*/  MOV R39, R12 ;  /* 0x0000000c00277202 */ /* 0x000fe40000000f00 */
[----:B------:R-:W-:Y:S01]  /*191a0*/  MOV R38, R14 ;  /* 0x0000000e00267202 */ /* 0x000fe20000000f00 */
[----:B------:R2:W-:Y:S01]  /*191b0*/  STSM.16.M88.4 [R41], R24 ;  /* 0x0000001829007844 */ /* 0x0005e20000000200 */
        /* <DEDUP_REMOVED lines=8> */
[----:B------:R-:W-:Y:S02]  /*19240*/  F2FP.F16.F32.PACK_AB R11, R119, R118 ;  /* 0x00000076770b723e */ /* 0x000fe400000000ff */
[----:B--2---:R-:W-:Y:S02]  /*19250*/  F2FP.F16.F32.PACK_AB R24, R129, R128 ;  /* 0x000000808118723e */ /* 0x004fe400000000ff */
[----:B------:R-:W-:Y:S02]  /*19260*/  F2FP.F16.F32.PACK_AB R25, R131, R130 ;  /* 0x000000828319723e */ /* 0x000fe400000000ff */
[----:B------:R-:W-:Y:S02]  /*19270*/  F2FP.F16.F32.PACK_AB R26, R133, R132 ;  /* 0x00000084851a723e */ /* 0x000fe400000000ff */
[----:B------:R-:W-:Y:S01]  /*19280*/  F2FP.F16.F32.PACK_AB R27, R135, R134 ;  /* 0x00000086871b723e */ /* 0x000fe200000000ff */
[----:B------:R0:W-:Y:S04]  /*19290*/  STSM.16.M88.4 [R0], R28 ;  /* 0x0000001c00007844 */ /* 0x0001e80000000200 */
[----:B------:R2:W-:Y:S04]  /*192a0*/  STSM.16.M88.4 [R40], R8 ;  /* 0x0000000828007844 */ /* 0x0005e80000000200 */
[----:B------:R4:W-:Y:S04]  /*192b0*/  STSM.16.M88.4 [R39], R12 ;  /* 0x0000000c27007844 */ /* 0x0009e80000000200 */
[----:B------:R1:W-:Y:S01]  /*192c0*/  STSM.16.M88.4 [R38], R24 ;  /* 0x0000001826007844 */ /* 0x0003e20000000200 */
[----:B------:R-:W-:Y:S01]  /*192d0*/  BAR.SYNC.DEFER_BLOCKING 0x1, 0x180 ;  /* 0x0046000000007b1d */ /* 0x000fe20000010000 */
[----:B------:R-:W-:-:S04]  /*192e0*/  ISETP.NE.U32.AND P3, PT, RZ, UR4, PT ;  /* 0x00000004ff007c0c */ /* 0x000fc8000bf65070 */
[----:B------:R-:W-:Y:S01]  /*192f0*/  ISETP.NE.AND.EX P3, PT, RZ, UR5, PT, P3 ;  /* 0x00000005ff007c0c */ /* 0x000fe2000bf65330 */
[----:B0-----:R-:W-:Y:S02]  /*19300*/  IMAD.MOV.U32 R0, RZ, RZ, RZ ;  /* 0x000000ffff007224 */ /* 0x001fe400078e00ff */
[----:B---3--:R-:W-:-:S10]  /*19310*/  IMAD.WIDE R28, R42, 0x4, R36 ;  /* 0x000000042a1c7825 */ /* 0x008fd400078e0224 */
[----:B------:R-:W5:Y:S01]  /*19320*/  @P3 LDG.E R0, desc[UR38][R28.64] ;  /* 0x000000261c003981 */ /* 0x000f62000c1e1900 */
[----:B------:R-:W-:-:S04]  /*19330*/  ISETP.NE.U32.AND P0, PT, RZ, UR6, PT ;  /* 0x00000006ff007c0c */ /* 0x000fc8000bf05070 */
[----:B------:R-:W-:-:S13]  /*19340*/  ISETP.NE.AND.EX P0, PT, RZ, UR7, PT, P0 ;  /* 0x00000007ff007c0c */ /* 0x000fda000bf05300 */
[----:B--2---:R-:W0:Y:S01]  /*19350*/  @P0 LDC.64 R8, c[0x0][0xc08] ;  /* 0x00030200ff080b82 */ /* 0x004e220000000a00 */
[----:B------:R-:W-:Y:S01]  /*19360*/  ULDC UR6, c[0x0][0xa88] ;  /* 0x0002a20000067ab9 */ /* 0x000fe20000000800 */
[----:B----4-:R-:W-:Y:S01]  /*19370*/  IMAD.MOV.U32 R14, RZ, RZ, 0x9b8 ;  /* 0x000009b8ff0e7424 */ /* 0x010fe200078e00ff */
[----:B------:R-:W-:Y:S01]  /*19380*/  ISETP.GT.AND P1, PT, R5, 0x1, PT ;  /* 0x000000010500780c */ /* 0x000fe20003f24270 */
[----:B------:R-:W-:-:S03]  /*19390*/  IMAD.U32 R31, RZ, RZ, UR6 ;  /* 0x00000006ff1f7e24 */ /* 0x000fc6000f8e00ff */
[----:B------:R-:W-:-:S04]  /*193a0*/  SEL R14, R14, 0x978, P1 ;  /* 0x000009780e0e7807 */ /* 0x000fc80000800000 */
[----:B------:R2:W3:Y:S01]  /*193b0*/  LDC.64 R10, c[0x0][R14+0x218] ;  /* 0x000086000e0a7b82 */ /* 0x0004e20000000a00 */
[----:B0-----:R-:W-:-:S07]  /*193c0*/  @P0 IMAD.WIDE R8, R42, 0x4, R8 ;  /* 0x000000042a080825 */ /* 0x001fce00078e0208 */
[----:B------:R2:W0:Y:S01]  /*193d0*/  LDC.64 R12, c[0x0][R14+0x228] ;  /* 0x00008a000e0c7b82 */ /* 0x0004220000000a00 */
[----:B------:R4:W5:Y:S07]  /*193e0*/  @P0 LDG.E R31, desc[UR38][R8.64] ;  /* 0x00000026081f0981 */ /* 0x00096e000c1e1900 */
[----:B----4-:R2:W4:Y:S01]  /*193f0*/  LDC.64 R8, c[0x0][R14+0x220] ;  /* 0x000088000e087b82 */ /* 0x0105220000000a00 */
[----:B------:R-:W-:Y:S01]  /*19400*/  ISETP.NE.AND P2, PT, R44, 0x1, PT ;  /* 0x000000012c00780c */ /* 0x000fe20003f45270 */
[----:B-1-3--:R-:W-:-:S12]  /*19410*/  @P0 BRA `(.L_x_1578) ;  /* 0x0000000000100947 */ /* 0x00afd80003800000 */
[----:B------:R-:W-:Y:S05]  /*19420*/  @!P3 BRA `(.L_x_1578) ;  /* 0x00000000000cb947 */ /* 0x000fea0003800000 */
[----:B------:R-:W3:Y:S04]  /*19430*/  LDG.E R24, desc[UR38][R28.64] ;  /* 0x000000261c187981 */ /* 0x000ee8000c1e1900 */
[----:B-----5:R-:W3:Y:S02]  /*19440*/  LDG.E R31, desc[UR38][R28.64+0x4] ;  /* 0x000004261c1f7981 */ /* 0x020ee4000c1e1900 */
[----:B---3--:R-:W-:-:S07]  /*19450*/  IMAD.IADD R31, R31, 0x1, -R24 ;  /* 0x000000011f1f7824 */ /* 0x008fce00078e0a18 */
.L_x_1578:
[----:B------:R-:W3:Y:S04]  /*19460*/  LDL R51, [R1+0x50] ;  /* 0x0000500001337983 */ /* 0x000ee80000100800 */
[----:B------:R-:W3:Y:S04]  /*19470*/  LDL R28, [R1+0x44] ;  /* 0x00004400011c7983 */ /* 0x000ee80000100800 */
[----:B------:R-:W3:Y:S04]  /*19480*/  LDL R52, [R1+0x1c] ;  /* 0x00001c0001347983 */ /* 0x000ee80000100800 */
[----:B------:R-:W3:Y:S01]  /*19490*/  LDL R49, [R1+0x60] ;  /* 0x0000600001317983 */ /* 0x000ee20000100800 */
[----:B--2---:R-:W1:Y:S03]  /*194a0*/  LDC.64 R14, c[0x0][R14+0x210] ;  /* 0x000084000e0e7b82 */ /* 0x004e660000000a00 */
[----:B------:R-:W2:Y:S04]  /*194b0*/  LDL R36, [R1+0x68] ;  /* 0x0000680001247983 */ /* 0x000ea80000100800 */
[----:B------:R-:W2:Y:S01]  /*194c0*/  LDL R30, [R1+0x64] ;  /* 0x00006400011e7983 */ /* 0x000ea20000100800 */
[----:B------:R-:W-:Y:S01]  /*194d0*/  ISETP.NE.U32.AND P0, PT, RZ, UR4, PT ;  /* 0x00000004ff007c0c */ /* 0x000fe2000bf05070 */
[----:B------:R-:W0:Y:S03]  /*194e0*/  @P2 LDC R26, c[0x0][0xbec] ;  /* 0x0002fb00ff1a2b82 */ /* 0x000e260000000800 */
[----:B------:R-:W-:-:S02]  /*194f0*/  ISETP.NE.AND.EX P0, PT, RZ, UR5, PT, P0 ;  /* 0x00000005ff007c0c */ /* 0x000fc4000bf05300 */
[----:B------:R-:W-:-:S03]  /*19500*/  SHF.R.S32.HI R5, RZ, 0x1f, R42 ;  /* 0x0000001fff057819 */ /* 0x000fc6000001142a */
[----:B------:R-:W1:Y:S01]  /*19510*/  @P2 LDC R39, c[0x0][0xbf0] ;  /* 0x0002fc00ff272b82 */ /* 0x000e620000000800 */
[----:B------:R-:W-:-:S07]  /*19520*/  SEL R45, R42, RZ, !P0 ;  /* 0x000000ff2a2d7207 */ /* 0x000fce0004000000 */
[----:B------:R-:W0:Y:S01]  /*19530*/  LDC.64 R24, c[0x0][0xba8] ;  /* 0x0002ea00ff187b82 */ /* 0x000e220000000a00 */
[----:B------:R-:W-:Y:S01]  /*19540*/  SEL R5, R5, RZ, !P0 ;  /* 0x000000ff05057207 */ /* 0x000fe20004000000 */
[----:B----4-:R-:W-:-:S04]  /*19550*/  IMAD R9, R9, R45, RZ ;  /* 0x0000002d09097224 */ /* 0x010fc800078e02ff */
[C---:B------:R-:W-:Y:S02]  /*19560*/  IMAD R37, R8.reuse, R5, R9 ;  /* 0x0000000508257224 */ /* 0x040fe400078e0209 */
[----:B------:R-:W-:Y:S01]  /*19570*/  IMAD.WIDE.U32 R8, R8, R45, RZ ;  /* 0x0000002d08087225 */ /* 0x000fe200078e00ff */
[----:B-----5:R-:W-:Y:S01]  /*19580*/  SHF.R.S32.HI R47, RZ, 0x1f, R0 ;  /* 0x0000001fff2f7819 */ /* 0x020fe20000011400 */
[----:B0-----:R-:W0:Y:S08]  /*19590*/  @!P1 LDC R24, c[0x0][0xb50] ;  /* 0x0002d400ff189b82 */ /* 0x001e300000000800 */
[----:B------:R-:W4:Y:S01]  /*195a0*/  @!P1 LDC R25, c[0x0][0xb54] ;  /* 0x0002d500ff199b82 */ /* 0x000f220000000800 */
[----:B------:R-:W-:-:S02]  /*195b0*/  IMAD R46, R31, R44, RZ ;  /* 0x0000002c1f2e7224 */ /* 0x000fc400078e02ff */
[-C--:B---3--:R-:W-:Y:S02]  /*195c0*/  IMAD R27, R11, R51.reuse, RZ ;  /* 0x000000330b1b7224 */ /* 0x088fe400078e02ff */
[----:B------:R-:W-:-:S04]  /*195d0*/  IMAD.WIDE.U32 R10, R10, R51, RZ ;  /* 0x000000330a0a7225 */ /* 0x000fc800078e00ff */
[----:B------:R-:W-:Y:S01]  /*195e0*/  IMAD.IADD R29, R28, 0x1, R52 ;  /* 0x000000011c1d7824 */ /* 0x000fe200078e0234 */
[----:B------:R-:W-:Y:S01]  /*195f0*/  IADD3 R10, P0, P3, R8, R10, R0 ;  /* 0x0000000a080a7210 */ /* 0x000fe20007b1e000 */
[----:B------:R-:W-:Y:S02]  /*19600*/  IMAD.IADD R28, R11, 0x1, R27 ;  /* 0x000000010b1c7824 */ /* 0x000fe400078e021b */
[----:B------:R-:W-:Y:S01]  /*19610*/  @P2 IMAD.HI.U32 R8, R29, R26, RZ ;  /* 0x0000001a1d082227 */ /* 0x000fe200078e00ff */
[----:B------:R-:W-:-:S03]  /*19620*/  SEL R5, R49, RZ, P1 ;  /* 0x000000ff31057207 */ /* 0x000fc60000800000 */
[----:B------:R-:W-:Y:S02]  /*19630*/  IMAD.IADD R11, R9, 0x1, R37 ;  /* 0x00000001090b7824 */ /* 0x000fe400078e0225 */
[----:B------:R-:W-:Y:S01]  /*19640*/  IMAD.MOV.U32 R9, RZ, RZ, R29 ;  /* 0x000000ffff097224 */ /* 0x000fe200078e001d */
[----:B-1----:R-:W-:Y:S01]  /*19650*/  @P2 SHF.R.U32.HI R9, RZ, R39, R8 ;  /* 0x00000027ff092219 */ /* 0x002fe20000011608 */
[-C--:B------:R-:W-:Y:S02]  /*19660*/  IMAD R27, R13, R5.reuse, RZ ;  /* 0x000000050d1b7224 */ /* 0x080fe400078e02ff */
[----:B------:R-:W-:-:S04]  /*19670*/  IMAD.WIDE.U32 R12, R12, R5, RZ ;  /* 0x000000050c0c7225 */ /* 0x000fc800078e00ff */
[----:B------:R-:W-:Y:S01]  /*19680*/  IMAD.MOV R5, RZ, RZ, -R9 ;  /* 0x000000ffff057224 */ /* 0x000fe200078e0a09 */
[----:B------:R-:W-:Y:S01]  /*19690*/  IADD3.X R11, R11, R28, R47, P0, P3 ;  /* 0x0000001c0b0b7210 */ /* 0x000fe200007e642f */
[----:B------:R-:W-:Y:S01]  /*196a0*/  IMAD.IADD R27, R13, 0x1, R27 ;  /* 0x000000010d1b7824 */ /* 0x000fe200078e021b */
[----:B------:R-:W-:Y:S01]  /*196b0*/  IADD3 R12, P0, P3, R9, R10, R12 ;  /* 0x0000000a090c7210 */ /* 0x000fe20007b1e00c */
[----:B------:R-:W-:Y:S01]  /*196c0*/  IMAD R5, R44, R5, R29 ;  /* 0x000000052c057224 */ /* 0x000fe200078e021d */
[----:B------:R-:W-:-:S04]  /*196d0*/  SHF.R.S32.HI R8, RZ, 0x1f, R9 ;  /* 0x0000001fff087819 */ /* 0x000fc80000011409 */
[----:B------:R-:W-:Y:S01]  /*196e0*/  IADD3.X R13, R8, R11, R27, P0, P3 ;  /* 0x0000000b080d7210 */ /* 0x000fe200007e641b */
[-C--:B------:R-:W-:Y:S01]  /*196f0*/  IMAD R8, R15, R5.reuse, RZ ;  /* 0x000000050f087224 */ /* 0x080fe200078e02ff */
[----:B------:R-:W-:Y:S01]  /*19700*/  SHF.R.S32.HI R9, RZ, 0x1f, R5 ;  /* 0x0000001fff097819 */ /* 0x000fe20000011405 */
[----:B------:R-:W-:-:S04]  /*19710*/  IMAD.WIDE.U32 R12, R14, R5, R12 ;  /* 0x000000050e0c7225 */ /* 0x000fc800078e000c */
[----:B------:R-:W-:Y:S01]  /*19720*/  IMAD R9, R14, R9, R8 ;  /* 0x000000090e097224 */ /* 0x000fe200078e0208 */
[----:B0-----:R-:W-:-:S03]  /*19730*/  LEA R24, P0, R12, R24, 0x2 ;  /* 0x000000180c187211 */ /* 0x001fc600078010ff */
[----:B------:R-:W-:-:S05]  /*19740*/  IMAD.IADD R5, R13, 0x1, R9 ;  /* 0x000000010d057824 */ /* 0x000fca00078e0209 */
[----:B----4-:R-:W-:Y:S01]  /*19750*/  LEA.HI.X R5, R12, R25, R5, 0x2, P0 ;  /* 0x000000190c057211 */ /* 0x010fe200000f1405 */
[----:B------:R-:W-:Y:S01]  /*19760*/  SHFL.IDX PT, R8, R24, RZ, 0x1c1f ;  /* 0x001c1fff18087589 */ /* 0x000fe200000e0000 */
[----:B--2---:R-:W-:-:S03]  /*19770*/  IMAD.IADD R25, R36, 0x1, R52 ;  /* 0x0000000124197824 */ /* 0x004fc600078e0234 */
[----:B------:R-:W0:Y:S04]  /*19780*/  SHFL.IDX PT, R9, R5, RZ, 0x1c1f ;  /* 0x001c1fff05097589 */ /* 0x000e2800000e0000 */
[----:B------:R-:W-:Y:S04]  /*19790*/  SHFL.IDX PT, R10, R24, 0x1, 0x1c1f ;  /* 0x003c1f00180a7f89 */ /* 0x000fe800000e0000 */
[----:B------:R-:W1:Y:S01]  /*197a0*/  SHFL.IDX PT, R11, R5, 0x1, 0x1c1f ;  /* 0x003c1f00050b7f89 */ /* 0x000e6200000e0000 */
        /* <DEDUP_REMOVED lines=9> */
[----:B------:R-:W-:Y:S01]  /*19840*/  ULDC.64 UR4, c[0x0][0xaa0] ;  /* 0x0002a80000047ab9 */ /* 0x000fe20000000a00 */
        /* <DEDUP_REMOVED lines=9> */
[C---:B------:R-:W-:Y:S01]  /*198e0*/  IADD3 R6, P5, R34.reuse, 0x7800, RZ ;  /* 0x0000780022067810 */ /* 0x040fe20007fbe0ff */
[----:B------:R-:W-:Y:S01]  /*198f0*/  IMAD R47, R47, UR4, RZ ;  /* 0x000000042f2f7c24 */ /* 0x000fe2000f8e02ff */
[----:B------:R-:W-:Y:S02]  /*19900*/  IADD3 R25, P0, R34, 0x1800, RZ ;  /* 0x0000180022197810 */ /* 0x000fe40007f1e0ff */
[----:B------:R-:W-:Y:S02]  /*19910*/  LOP3.LUT R3, R6, 0x180, RZ, 0xc0, !PT ;  /* 0x0000018006037812 */ /* 0x000fe400078ec0ff */
[----:B------:R-:W-:Y:S01]  /*19920*/  IADD3 R29, P1, R34, 0x3000, RZ ;  /* 0x00003000221d7810 */ /* 0x000fe20007f3e0ff */
[----:B------:R-:W-:Y:S01]  /*19930*/  IMAD.WIDE.U32 R12, R0, UR4, RZ ;  /* 0x00000004000c7c25 */ /* 0x000fe2000f8e00ff */
[----:B------:R-:W-:Y:S02]  /*19940*/  SHF.R.U64 R3, R3, 0x3, RZ ;  /* 0x0000000303037819 */ /* 0x000fe400000012ff */
[----:B------:R-:W-:Y:S01]  /*19950*/  IADD3 R33, P3, R34, 0x4800, RZ ;  /* 0x0000480022217810 */ /* 0x000fe20007f7e0ff */
[----:B------:R-:W-:Y:S01]  /*19960*/  IMAD.X R41, RZ, RZ, R35, P5 ;  /* 0x000000ffff297224 */ /* 0x000fe200028e0623 */
[----:B------:R-:W-:-:S02]  /*19970*/  LOP3.LUT R40, R3, R6, RZ, 0x3c, !PT ;  /* 0x0000000603287212 */ /* 0x000fc400078e3cff */
[----:B------:R-:W1:Y:S01]  /*19980*/  @P2 LDC R3, c[0x0][0xbec] ;  /* 0x0002fb00ff032b82 */ /* 0x000e620000000800 */
[----:B------:R-:W-:Y:S01]  /*19990*/  IADD3 R37, P4, R34, 0x6000, RZ ;  /* 0x0000600022257810 */ /* 0x000fe20007f9e0ff */
[----:B------:R-:W-:Y:S01]  /*199a0*/  IMAD R47, R0, UR5, R47 ;  /* 0x00000005002f7c24 */ /* 0x000fe2000f8e022f */
[----:B------:R-:W-:Y:S01]  /*199b0*/  LOP3.LUT R24, R25, 0x180, RZ, 0xc0, !PT ;  /* 0x0000018019187812 */ /* 0x000fe200078ec0ff */
[----:B------:R-:W-:Y:S01]  /*199c0*/  IMAD R0, R15, 0x60, R10 ;  /* 0x000000600f007824 */ /* 0x000fe200078e020a */
[----:B------:R-:W-:Y:S01]  /*199d0*/  LOP3.LUT R28, R29, 0x180, RZ, 0xc0, !PT ;  /* 0x000001801d1c7812 */ /* 0x000fe200078ec0ff */
[----:B------:R-:W5:Y:S01]  /*199e0*/  LD.E.128 R40, desc[UR38][R40.64] ;  /* 0x0000002628287980 */ /* 0x000f62000c101d00 */
[----:B------:R-:W-:Y:S02]  /*199f0*/  LOP3.LUT R32, R33, 0x180, RZ, 0xc0, !PT ;  /* 0x0000018021207812 */ /* 0x000fe400078ec0ff */
[----:B------:R-:W-:Y:S02]  /*19a00*/  LOP3.LUT R36, R37, 0x180, RZ, 0xc0, !PT ;  /* 0x0000018025247812 */ /* 0x000fe400078ec0ff */
[----:B------:R-:W-:Y:S01]  /*19a10*/  LOP3.LUT R5, R34, 0x180, RZ, 0xc0, !PT ;  /* 0x0000018022057812 */ /* 0x000fe200078ec0ff */
[----:B------:R-:W-:Y:S01]  /*19a20*/  IMAD.IADD R13, R13, 0x1, R47 ;  /* 0x000000010d0d7824 */ /* 0x000fe200078e022f */
[----:B------:R-:W-:Y:S01]  /*19a30*/  SHF.R.U64 R24, R24, 0x3, RZ ;  /* 0x0000000318187819 */ /* 0x000fe200000012ff */
[----:B------:R-:W-:Y:S01]  /*19a40*/  ULDC.64 UR4, c[0x0][0xae8] ;  /* 0x0002ba0000047ab9 */ /* 0x000fe20000000a00 */
[----:B------:R-:W-:Y:S01]  /*19a50*/  SHF.R.U64 R28, R28, 0x3, RZ ;  /* 0x000000031c1c7819 */ /* 0x000fe200000012ff */
[----:B------:R-:W-:Y:S01]  /*19a60*/  IMAD.IADD R14, R52, 0x1, R0 ;  /* 0x00000001340e7824 */ /* 0x000fe200078e0200 */
[----:B------:R-:W-:-:S02]  /*19a70*/  SHF.R.U64 R32, R32, 0x3, RZ ;  /* 0x0000000320207819 */ /* 0x000fc400000012ff */
[----:B------:R-:W-:Y:S02]  /*19a80*/  SHF.R.U64 R36, R36, 0x3, RZ ;  /* 0x0000000324247819 */ /* 0x000fe400000012ff */
[----:B------:R-:W-:Y:S01]  /*19a90*/  SHF.R.U64 R5, R5, 0x3, RZ ;  /* 0x0000000305057819 */ /* 0x000fe200000012ff */
[----:B------:R-:W-:Y:S01]  /*19aa0*/  IMAD.WIDE.U32 R12, R51, UR4, R12 ;  /* 0x00000004330c7c25 */ /* 0x000fe2000f8e000c */
[----:B------:R-:W-:Y:S02]  /*19ab0*/  LOP3.LUT R24, R24, R25, RZ, 0x3c, !PT ;  /* 0x0000001918187212 */ /* 0x000fe400078e3cff */
[----:B------:R-:W-:Y:S01]  /*19ac0*/  LOP3.LUT R28, R28, R29, RZ, 0x3c, !PT ;  /* 0x0000001d1c1c7212 */ /* 0x000fe200078e3cff */
[----:B-1----:R-:W-:Y:S01]  /*19ad0*/  @P2 IMAD.HI.U32 R0, R14, R3, RZ ;  /* 0x000000030e002227 */ /* 0x002fe200078e00ff */
[----:B------:R-:W-:Y:S02]  /*19ae0*/  LOP3.LUT R32, R32, R33, RZ, 0x3c, !PT ;  /* 0x0000002120207212 */ /* 0x000fe400078e3cff */
[----:B------:R-:W-:Y:S01]  /*19af0*/  LOP3.LUT R36, R36, R37, RZ, 0x3c, !PT ;  /* 0x0000002524247212 */ /* 0x000fe200078e3cff */
[--C-:B------:R-:W-:Y:S01]  /*19b00*/  IMAD.X R25, RZ, RZ, R35.reuse, P0 ;  /* 0x000000ffff197224 */ /* 0x100fe200000e0623 */
[----:B------:R-:W-:Y:S01]  /*19b10*/  LOP3.LUT R4, R5, R34, RZ, 0x3c, !PT ;  /* 0x0000002205047212 */ /* 0x000fe200078e3cff */
[----:B------:R-:W-:Y:S01]  /*19b20*/  IMAD.X R29, RZ, RZ, R35, P1 ;  /* 0x000000ffff1d7224 */ /* 0x000fe200008e0623 */
[----:B------:R-:W-:Y:S01]  /*19b30*/  SHF.R.S32.HI R8, RZ, 0x1f, R45 ;  /* 0x0000001fff087819 */ /* 0x000fe2000001142d */
[----:B------:R-:W-:-:S02]  /*19b40*/  IMAD.X R33, RZ, RZ, R35, P3 ;  /* 0x000000ffff217224 */ /* 0x000fc400018e0623 */
[--C-:B------:R-:W-:Y:S01]  /*19b50*/  IMAD.X R37, RZ, RZ, R35.reuse, P4 ;  /* 0x000000ffff257224 */ /* 0x100fe200020e0623 */
[----:B------:R-:W5:Y:S01]  /*19b60*/  LD.E.128 R24, desc[UR38][R24.64] ;  /* 0x0000002618187980 */ /* 0x000f62000c101d00 */
[----:B------:R-:W-:Y:S02]  /*19b70*/  IMAD.MOV.U32 R5, RZ, RZ, R35 ;  /* 0x000000ffff057224 */ /* 0x000fe400078e0023 */
[----:B------:R-:W-:Y:S01]  /*19b80*/  IMAD R13, R51, UR5, R13 ;  /* 0x00000005330d7c24 */ /* 0x000fe2000f8e020d */
[----:B------:R-:W-:Y:S01]  /*19b90*/  ULDC.64 UR4, c[0x0][0xaf0] ;  /* 0x0002bc0000047ab9 */ /* 0x000fe20000000a00 */
[----:B------:R-:W-:Y:S01]  /*19ba0*/  IMAD.MOV.U32 R3, RZ, RZ, R14 ;  /* 0x000000ffff037224 */ /* 0x000fe200078e000e */
[----:B0-----:R-:W-:Y:S01]  /*19bb0*/  @P2 SHF.R.U32.HI R3, RZ, R11, R0 ;  /* 0x0000000bff032219 */ /* 0x001fe20000011600 */
[----:B------:R-:W-:Y:S01]  /*19bc0*/  IMAD R8, R8, UR4, RZ ;  /* 0x0000000408087c24 */ /* 0x000fe2000f8e02ff */
[----:B------:R-:W5:Y:S01]  /*19bd0*/  LD.E.128 R4, desc[UR38][R4.64] ;  /* 0x0000002604047980 */ /* 0x000f62000c101d00 */
[----:B------:R-:W-:Y:S01]  /*19be0*/  IMAD.WIDE.U32 R12, R45, UR4, R12 ;  /* 0x000000042d0c7c25 */ /* 0x000fe2000f8e000c */
[----:B------:R-:W-:-:S02]  /*19bf0*/  SHF.R.S32.HI R0, RZ, 0x1f, R3 ;  /* 0x0000001fff007819 */ /* 0x000fc40000011403 */
[----:B------:R-:W5:Y:S01]  /*19c00*/  LD.E.128 R28, desc[UR38][R28.64] ;  /* 0x000000261c1c7980 */ /* 0x000f62000c101d00 */
[----:B------:R-:W-:Y:S01]  /*19c10*/  IMAD R11, R45, UR5, R8 ;  /* 0x000000052d0b7c24 */ /* 0x000fe2000f8e0208 */
[----:B------:R-:W-:Y:S02]  /*19c20*/  ULDC.64 UR4, c[0x0][0xae0] ;  /* 0x0002b80000047ab9 */ /* 0x000fe40000000a00 */
[----:B------:R-:W5:Y:S01]  /*19c30*/  LD.E.128 R32, desc[UR38][R32.64] ;  /* 0x0000002620207980 */ /* 0x000f62000c101d00 */
[----:B------:R-:W-:-:S03]  /*19c40*/  IMAD.MOV R15, RZ, RZ, -R3 ;  /* 0x000000ffff0f7224 */ /* 0x000fc600078e0a03 */
[----:B------:R-:W5:Y:S01]  /*19c50*/  LD.E.128 R36, desc[UR38][R36.64] ;  /* 0x0000002624247980 */ /* 0x000f62000c101d00 */
        /* <DEDUP_REMOVED lines=8> */
[----:B------:R-:W-:Y:S02]  /*19ce0*/  IMAD R11, R44, R15, R14 ;  /* 0x0000000f2c0b7224 */ /* 0x000fe400078e020e */
[----:B------:R-:W-:-:S04]  /*19cf0*/  IMAD.WIDE.U32 R12, R3, UR4, R12 ;  /* 0x00000004030c7c25 */ /* 0x000fc8000f8e000c */
[----:B------:R-:W-:Y:S01]  /*19d00*/  IMAD R15, R3, UR5, R0 ;  /* 0x00000005030f7c24 */ /* 0x000fe2000f8e0200 */
[----:B------:R-:W-:Y:S01]  /*19d10*/  SHF.R.S32.HI R3, RZ, 0x1f, R11 ;  /* 0x0000001fff037819 */ /* 0x000fe2000001140b */
        /* <DEDUP_REMOVED lines=20> */
.L_x_1804:
[----:B------:R-:W-:Y:S01]  /*19e60*/  IMAD.IADD R45, R10, 0x1, R52 ;  /* 0x000000010a2d7824 */ /* 0x000fe200078e0234 */
        /* <DEDUP_REMOVED lines=9> */
[C---:B------:R-:W-:Y:S01]  /*19f00*/  @!P2 LEA R20, P4, R44.reuse, R14, 0x1 ;  /* 0x0000000e2c14a211 */ /* 0x040fe200078808ff */
[----:B------:R-:W-:Y:S01]  /*19f10*/  @!P0 IMAD.WIDE R10, R9, 0x2, R14 ;  /* 0x00000002090a8825 */ /* 0x000fe200078e020e */
[-C--:B------:R-:W-:Y:S02]  /*19f20*/  @!P1 LEA.HI.X R13, R47, R3.reuse, R50, 0x1, P3 ;  /* 0x000000032f0d9211 */ /* 0x080fe400018f0c32 */
[----:B------:R-:W-:Y:S02]  /*19f30*/  @!P2 LEA.HI.X R21, R44, R3, R48, 0x1, P4 ;  /* 0x000000032c15a211 */ /* 0x000fe400020f0c30 */
[----:B-----5:R3:W-:Y:S04]  /*19f40*/  @!P0 ST.E.128 desc[UR38][R10.64], R4 ;  /* 0x000000040a008985 */ /* 0x0207e8000c101d26 */
[----:B------:R3:W-:Y:S04]  /*19f50*/  @!P1 ST.E.128 desc[UR38][R12.64], R28 ;  /* 0x0000001c0c009985 */ /* 0x0007e8000c101d26 */
[----:B------:R3:W-:Y:S02]  /*19f60*/  @!P2 ST.E.128 desc[UR38][R20.64], R36 ;  /* 0x000000241400a985 */ /* 0x0007e4000c101d26 */
.L_x_1582:
[----:B------:R-:W-:Y:S05]  /*19f70*/  BSYNC B1 ;  /* 0x0000000000017941 */ /* 0x000fea0003800000 */
.L_x_1581:
[----:B------:R-:W-:-:S03]  /*19f80*/  UMOV UR4, 0xffffffff ;  /* 0xffffffff00047882 */ /* 0x000fc60000000000 */
[----:B------:R-:W-:Y:S05]  /*19f90*/  BRA.DIV UR4, `(.L_x_1583) ;  /* 0x000000b204c07947 */ /* 0x000fea000b800000 */
[----:B-1----:R1:W4:Y:S04]  /*19fa0*/  SHFL.IDX PT, R3, R8, 0x1, 0x1c1f ;  /* 0x003c1f0008037f89 */ /* 0x00232800000e0000 */
[----:B--2---:R1:W2:Y:S02]  /*19fb0*/  SHFL.IDX PT, R14, R0, 0x1, 0x1c1f ;  /* 0x003c1f00000e7f89 */ /* 0x0042a400000e0000 */
.L_x_1808:
[----:B---3-5:R-:W-:-:S05]  /*19fc0*/  VIADD R5, R45, 0x60 ;  /* 0x000000602d057836 */ /* 0x028fca0000000000 */
[----:B------:R-:W-:-:S13]  /*19fd0*/  ISETP.GE.AND P0, PT, R5, R46, PT ;  /* 0x0000002e0500720c */ /* 0x000fda0003f06270 */
[----:B------:R-:W-:Y:S05]  /*19fe0*/  @P0 BRA `(.L_x_1584) ;  /* 0x0000001800740947 */ /* 0x000fea0003800000 */
[----:B------:R-:W-:Y:S02]  /*19ff0*/  ULDC UR4, c[0x0][0xac8] ;  /* 0x0002b20000047ab9 */ /* 0x000fe40000000800 */
[----:B------:R-:W-:Y:S02]  /*1a000*/  ISETP.GE.AND P1, PT, R9, UR4, PT ;  /* 0x0000000409007c0c */ /* 0x000fe4000bf26270 */
[----:B------:R-:W-:-:S11]  /*1a010*/  ISETP.GE.AND P2, PT, R47, UR4, PT ;  /* 0x000000042f007c0c */ /* 0x000fd6000bf46270 */
[----:B----4-:R-:W-:Y:S02]  /*1a020*/  @!P1 IMAD.MOV.U32 R15, RZ, RZ, R3 ;  /* 0x000000ffff0f9224 */ /* 0x010fe400078e0003 */
[----:B--2---:R-:W-:Y:S01]  /*1a030*/  @!P2 LEA R6, P0, R47, R14, 0x1 ;  /* 0x0000000e2f06a211 */ /* 0x004fe200078008ff */
[----:B------:R-:W-:-:S03]  /*1a040*/  @!P1 IMAD.WIDE R4, R9, 0x2, R14 ;  /* 0x0000000209049825 */ /* 0x000fc600078e020e */
        /* <DEDUP_REMOVED lines=9> */
.L_x_1579:
        /* <DEDUP_REMOVED lines=9> */
[----:B------:R-:W-:Y:S02]  /*1a170*/  IMAD.MOV.U32 R3, RZ, RZ, R29 ;  /* 0x000000ffff037224 */ /* 0x000fe400078e001d */
[----:B------:R-:W-:-:S04]  /*1a180*/  IMAD.WIDE.U32 R4, R51, UR4, R4 ;  /* 0x0000000433047c25 */ /* 0x000fc8000f8e0004 */
[----:B------:R-:W-:Y:S01]  /*1a190*/  IMAD R5, R51, UR5, R5 ;  /* 0x0000000533057c24 */ /* 0x000fe2000f8e0205 */
[----:B------:R-:W-:Y:S02]  /*1a1a0*/  ULDC.64 UR4, c[0x0][0xb40] ;  /* 0x0002d00000047ab9 */ /* 0x000fe40000000a00 */
        /* <DEDUP_REMOVED lines=33> */
.L_x_1811:
[----:B------:R-:W-:Y:S01]  /*1a3c0*/  ISETP.GE.AND P0, PT, R25, R46, PT ;  /* 0x0000002e1900720c */ /* 0x000fe20003f06270 */
[----:B------:R-:W-:-:S12]  /*1a3d0*/  BSSY B1, `(.L_x_1586) ;  /* 0x0000051000017945 */ /* 0x000fd80003800000 */
[----:B------:R-:W-:Y:S05]  /*1a3e0*/  @P0 BRA `(.L_x_1587) ;  /* 0x00000004003c0947 */ /* 0x000fea0003800000 */
[----:B------:R-:W-:Y:S01]  /*1a3f0*/  ULDC UR4, c[0x0][0xac8] ;  /* 0x0002b20000047ab9 */ /* 0x000fe20000000800 */
[C---:B------:R-:W-:Y:S01]  /*1a400*/  VIADD R15, R22.reuse, 0x8 ;  /* 0x00000008160f7836 */ /* 0x040fe20000000000 */
[C---:B------:R-:W-:Y:S01]  /*1a410*/  ISETP.GE.AND P0, PT, R22.reuse, UR4, PT ;  /* 0x0000000416007c0c */ /* 0x040fe2000bf06270 */
[C---:B------:R-:W-:Y:S01]  /*1a420*/  VIADD R12, R22.reuse, 0x10 ;  /* 0x00000010160c7836 */ /* 0x040fe20000000000 */
[----:B------:R-:W-:Y:S01]  /*1a430*/  SHF.R.S32.HI R8, RZ, 0x1f, R22 ;  /* 0x0000001fff087819 */ /* 0x000fe20000011416 */
[C---:B------:R-:W-:Y:S01]  /*1a440*/  VIADD R29, R22.reuse, 0x20 ;  /* 0x00000020161d7836 */ /* 0x040fe20000000000 */
[----:B------:R-:W-:Y:S01]  /*1a450*/  ISETP.GE.AND P1, PT, R15, UR4, PT ;  /* 0x000000040f007c0c */ /* 0x000fe2000bf26270 */
[----:B------:R-:W-:Y:S01]  /*1a460*/  VIADD R24, R22, 0x8 ;  /* 0x0000000816187836 */ /* 0x000fe20000000000 */
[----:B------:R-:W-:Y:S01]  /*1a470*/  ISETP.GE.AND P4, PT, R12, UR4, PT ;  /* 0x000000040c007c0c */ /* 0x000fe2000bf86270 */
[C---:B------:R-:W-:Y:S02]  /*1a480*/  VIADD R13, R22.reuse, 0x10 ;  /* 0x00000010160d7836 */ /* 0x040fe40000000000 */
[C---:B------:R-:W-:Y:S01]  /*1a490*/  VIADD R30, R22.reuse, 0x18 ;  /* 0x00000018161e7836 */ /* 0x040fe20000000000 */
[----:B------:R-:W-:Y:S01]  /*1a4a0*/  SHF.R.S32.HI R24, RZ, 0x1f, R24 ;  /* 0x0000001fff187819 */ /* 0x000fe20000011418 */
[C---:B------:R-:W-:Y:S01]  /*1a4b0*/  VIADD R28, R22.reuse, 0x28 ;  /* 0x00000028161c7836 */ /* 0x040fe20000000000 */
[----:B------:R-:W-:Y:S01]  /*1a4c0*/  SHF.R.S32.HI R13, RZ, 0x1f, R13 ;  /* 0x0000001fff0d7819 */ /* 0x000fe2000001140d */
[C---:B------:R-:W-:Y:S01]  /*1a4d0*/  VIADD R31, R22.reuse, 0x20 ;  /* 0x00000020161f7836 */ /* 0x040fe20000000000 */
[C---:B--2---:R-:W-:Y:S01]  /*1a4e0*/  @!P0 LEA R4, P2, R22.reuse, R14, 0x2 ;  /* 0x0000000e16048211 */ /* 0x044fe200078410ff */
[----:B------:R-:W-:Y:S01]  /*1a4f0*/  VIADD R34, R22, 0x18 ;  /* 0x0000001816227836 */ /* 0x000fe20000000000 */
[----:B------:R-:W-:-:S02]  /*1a500*/  ISETP.GE.AND P3, PT, R30, UR4, PT ;  /* 0x000000041e007c0c */ /* 0x000fc4000bf66270 */
[-C--:B-1----:R-:W-:Y:S02]  /*1a510*/  @!P0 LEA.HI.X R5, R22, R3.reuse, R8, 0x2, P2 ;  /* 0x0000000316058211 */ /* 0x082fe400010f1408 */
[-C--:B------:R-:W-:Y:S02]  /*1a520*/  @!P1 LEA R8, P2, R15, R14.reuse, 0x2 ;  /* 0x0000000e0f089211 */ /* 0x080fe400078410ff */
[----:B------:R-:W-:Y:S01]  /*1a530*/  @!P4 LEA R10, P5, R12, R14, 0x2 ;  /* 0x0000000e0c0ac211 */ /* 0x000fe200078a10ff */
[----:B------:R1:W-:Y:S01]  /*1a540*/  @!P0 ST.E.64 desc[UR38][R4.64], R6 ;  /* 0x0000000604008985 */ /* 0x0003e2000c101b26 */
[----:B------:R-:W-:Y:S02]  /*1a550*/  ISETP.GE.AND P0, PT, R29, UR4, PT ;  /* 0x000000041d007c0c */ /* 0x000fe4000bf06270 */
[-C--:B------:R-:W-:Y:S01]  /*1a560*/  @!P1 LEA.HI.X R9, R15, R3.reuse, R24, 0x2, P2 ;  /* 0x000000030f099211 */ /* 0x080fe200010f1418 */
[----:B------:R-:W-:Y:S01]  /*1a570*/  VIADD R15, R22, 0x30 ;  /* 0x00000030160f7836 */ /* 0x000fe20000000000 */
[----:B------:R-:W-:-:S02]  /*1a580*/  @!P4 LEA.HI.X R11, R12, R3, R13, 0x2, P5 ;  /* 0x000000030c0bc211 */ /* 0x000fc400028f140d */
[----:B------:R-:W-:Y:S01]  /*1a590*/  ISETP.GE.AND P2, PT, R28, UR4, PT ;  /* 0x000000041c007c0c */ /* 0x000fe2000bf46270 */
[----:B------:R2:W-:Y:S01]  /*1a5a0*/  @!P1 ST.E.64 desc[UR38][R8.64], R92 ;  /* 0x0000005c08009985 */ /* 0x0005e2000c101b26 */
[----:B------:R-:W-:Y:S02]  /*1a5b0*/  SHF.R.S32.HI R31, RZ, 0x1f, R31 ;  /* 0x0000001fff1f7819 */ /* 0x000fe4000001141f */
[-C--:B------:R-:W-:Y:S01]  /*1a5c0*/  @!P3 LEA R12, P5, R30, R14.reuse, 0x2 ;  /* 0x0000000e1e0cb211 */ /* 0x080fe200078a10ff */
[----:B------:R-:W-:Y:S01]  /*1a5d0*/  @!P4 ST.E.64 desc[UR38][R10.64], R96 ;  /* 0x000000600a00c985 */ /* 0x000fe2000c101b26 */
[----:B------:R-:W-:Y:S02]  /*1a5e0*/  SHF.R.S32.HI R34, RZ, 0x1f, R34 ;  /* 0x0000001fff227819 */ /* 0x000fe40000011422 */
[----:B------:R-:W-:Y:S02]  /*1a5f0*/  @!P0 LEA R24, P4, R29, R14, 0x2 ;  /* 0x0000000e1d188211 */ /* 0x000fe400078810ff */
[----:B------:R-:W-:-:S02]  /*1a600*/  ISETP.GE.AND P1, PT, R15, UR4, PT ;  /* 0x000000040f007c0c */ /* 0x000fc4000bf26270 */
[-C--:B------:R-:W-:Y:S01]  /*1a610*/  @!P0 LEA.HI.X R25, R29, R3.reuse, R31, 0x2, P4 ;  /* 0x000000031d198211 */ /* 0x080fe200020f141f */
[----:B------:R-:W-:Y:S01]  /*1a620*/  VIADD R31, R22, 0x28 ;  /* 0x00000028161f7836 */ /* 0x000fe20000000000 */
[-C--:B------:R-:W-:Y:S01]  /*1a630*/  @!P3 LEA.HI.X R13, R30, R3.reuse, R34, 0x2, P5 ;  /* 0x000000031e0db211 */ /* 0x080fe200028f1422 */
[----:B------:R-:W-:Y:S01]  /*1a640*/  VIADD R30, R22, 0x38 ;  /* 0x00000038161e7836 */ /* 0x000fe20000000000 */
[-C--:B-1----:R-:W-:Y:S01]  /*1a650*/  @!P2 LEA R4, P5, R28, R14.reuse, 0x2 ;  /* 0x0000000e1c04a211 */ /* 0x082fe200078a10ff */
[----:B------:R-:W-:Y:S01]  /*1a660*/  VIADD R29, R22, 0x40 ;  /* 0x00000040161d7836 */ /* 0x000fe20000000000 */
[----:B------:R-:W-:Y:S01]  /*1a670*/  SHF.R.S32.HI R31, RZ, 0x1f, R31 ;  /* 0x0000001fff1f7819 */ /* 0x000fe2000001141f */
[----:B------:R1:W-:Y:S01]  /*1a680*/  @!P3 ST.E.64 desc[UR38][R12.64], R100 ;  /* 0x000000640c00b985 */ /* 0x0003e2000c101b26 */
[----:B------:R-:W-:Y:S01]  /*1a690*/  ISETP.GE.AND P3, PT, R30, UR4, PT ;  /* 0x000000041e007c0c */ /* 0x000fe2000bf66270 */
[----:B--2---:R-:W-:Y:S01]  /*1a6a0*/  VIADD R9, R22, 0x48 ;  /* 0x0000004816097836 */ /* 0x004fe20000000000 */
[----:B------:R-:W-:Y:S01]  /*1a6b0*/  @!P2 LEA.HI.X R5, R28, R3, R31, 0x2, P5 ;  /* 0x000000031c05a211 */ /* 0x000fe200028f141f */
[C---:B------:R-:W-:Y:S01]  /*1a6c0*/  VIADD R28, R22.reuse, 0x30 ;  /* 0x00000030161c7836 */ /* 0x040fe20000000000 */
[----:B------:R-:W-:Y:S01]  /*1a6d0*/  @!P0 ST.E.64 desc[UR38][R24.64], R104 ;  /* 0x0000006818008985 */ /* 0x000fe2000c101b26 */
[----:B------:R-:W-:Y:S01]  /*1a6e0*/  @!P1 LEA R6, P4, R15, R14, 0x2 ;  /* 0x0000000e0f069211 */ /* 0x000fe200078810ff */
[----:B------:R-:W-:Y:S01]  /*1a6f0*/  VIADD R31, R22, 0x38 ;  /* 0x00000038161f7836 */ /* 0x000fe20000000000 */
[----:B------:R-:W-:Y:S01]  /*1a700*/  ISETP.GE.AND P0, PT, R29, UR4, PT ;  /* 0x000000041d007c0c */ /* 0x000fe2000bf06270 */
[----:B------:R2:W-:Y:S01]  /*1a710*/  @!P2 ST.E.64 desc[UR38][R4.64], R108 ;  /* 0x0000006c0400a985 */ /* 0x0005e2000c101b26 */
[----:B------:R-:W-:-:S02]  /*1a720*/  SHF.R.S32.HI R28, RZ, 0x1f, R28 ;  /* 0x0000001fff1c7819 */ /* 0x000fc4000001141c */
[----:B------:R-:W-:Y:S02]  /*1a730*/  ISETP.GE.AND P2, PT, R9, UR4, PT ;  /* 0x0000000409007c0c */ /* 0x000fe4000bf46270 */
[----:B------:R-:W-:Y:S01]  /*1a740*/  @!P1 LEA.HI.X R7, R15, R3, R28, 0x2, P4 ;  /* 0x000000030f079211 */ /* 0x000fe200020f141c */
[----:B------:R-:W-:Y:S01]  /*1a750*/  VIADD R15, R22, 0x50 ;  /* 0x00000050160f7836 */ /* 0x000fe20000000000 */
[----:B-1----:R-:W-:Y:S01]  /*1a760*/  @!P3 LEA R12, P5, R30, R14, 0x2 ;  /* 0x0000000e1e0cb211 */ /* 0x002fe200078a10ff */
[----:B------:R-:W-:Y:S01]  /*1a770*/  VIADD R28, R22, 0x58 ;  /* 0x00000058161c7836 */ /* 0x000fe20000000000 */
[----:B------:R-:W-:Y:S01]  /*1a780*/  SHF.R.S32.HI R31, RZ, 0x1f, R31 ;  /* 0x0000001fff1f7819 */ /* 0x000fe2000001141f */
[----:B------:R1:W-:Y:S01]  /*1a790*/  @!P1 ST.E.64 desc[UR38][R6.64], R20 ;  /* 0x0000001406009985 */ /* 0x0003e2000c101b26 */
[----:B------:R-:W-:Y:S02]  /*1a7a0*/  ISETP.GE.AND P1, PT, R15, UR4, PT ;  /* 0x000000040f007c0c */ /* 0x000fe4000bf26270 */
[----:B------:R-:W-:-:S02]  /*1a7b0*/  SHF.R.S32.HI R8, RZ, 0x1f, R29 ;  /* 0x0000001fff087819 */ /* 0x000fc4000001141d */
[CC--:B------:R-:W-:Y:S02]  /*1a7c0*/  @!P0 LEA R10, P4, R29.reuse, R14.reuse, 0x2 ;  /* 0x0000000e1d0a8211 */ /* 0x0c0fe400078810ff */
[-C--:B------:R-:W-:Y:S02]  /*1a7d0*/  @!P3 LEA.HI.X R13, R30, R3.reuse, R31, 0x2, P5 ;  /* 0x000000031e0db211 */ /* 0x080fe400028f141f */
[----:B------:R-:W-:Y:S02]  /*1a7e0*/  ISETP.GE.AND P5, PT, R28, UR4, PT ;  /* 0x000000041c007c0c */ /* 0x000fe4000bfa6270 */
[----:B------:R-:W-:Y:S01]  /*1a7f0*/  @!P0 LEA.HI.X R11, R29, R3, R8, 0x2, P4 ;  /* 0x000000031d0b8211 */ /* 0x000fe200020f1408 */
[----:B------:R3:W-:Y:S01]  /*1a800*/  @!P3 ST.E.64 desc[UR38][R12.64], R116 ;  /* 0x000000740c00b985 */ /* 0x0007e2000c101b26 */
[----:B--2---:R-:W-:Y:S02]  /*1a810*/  SHF.R.S32.HI R4, RZ, 0x1f, R9 ;  /* 0x0000001fff047819 */ /* 0x004fe40000011409 */
[----:B------:R-:W-:Y:S01]  /*1a820*/  @!P2 LEA R8, P4, R9, R14, 0x2 ;  /* 0x0000000e0908a211 */ /* 0x000fe200078810ff */
[----:B------:R3:W-:Y:S01]  /*1a830*/  @!P0 ST.E.64 desc[UR38][R10.64], R120 ;  /* 0x000000780a008985 */ /* 0x0007e2000c101b26 */
[----:B-1----:R-:W-:-:S02]  /*1a840*/  SHF.R.S32.HI R6, RZ, 0x1f, R15 ;  /* 0x0000001fff067819 */ /* 0x002fc4000001140f */
[----:B------:R-:W-:Y:S02]  /*1a850*/  @!P2 LEA.HI.X R9, R9, R3, R4, 0x2, P4 ;  /* 0x000000030909a211 */ /* 0x000fe400020f1404 */
[----:B------:R-:W-:-:S03]  /*1a860*/  @!P1 LEA R4, P4, R15, R14, 0x2 ;  /* 0x0000000e0f049211 */ /* 0x000fc600078810ff */
[----:B------:R3:W-:Y:S01]  /*1a870*/  @!P2 ST.E.64 desc[UR38][R8.64], R124 ;  /* 0x0000007c0800a985 */ /* 0x0007e2000c101b26 */
[-C--:B------:R-:W-:Y:S02]  /*1a880*/  @!P1 LEA.HI.X R5, R15, R3.reuse, R6, 0x2, P4 ;  /* 0x000000030f059211 */ /* 0x080fe400020f1406 */
[----:B------:R-:W-:Y:S02]  /*1a890*/  SHF.R.S32.HI R6, RZ, 0x1f, R28 ;  /* 0x0000001fff067819 */ /* 0x000fe4000001141c */
[C---:B------:R-:W-:Y:S01]  /*1a8a0*/  @!P5 LEA R14, P4, R28.reuse, R14, 0x2 ;  /* 0x0000000e1c0ed211 */ /* 0x040fe200078810ff */
[----:B------:R3:W-:Y:S03]  /*1a8b0*/  @!P1 ST.E.64 desc[UR38][R4.64], R128 ;  /* 0x0000008004009985 */ /* 0x0007e6000c101b26 */
[----:B------:R-:W-:-:S05]  /*1a8c0*/  @!P5 LEA.HI.X R15, R28, R3, R6, 0x2, P4 ;  /* 0x000000031c0fd211 */ /* 0x000fca00020f1406 */
[----:B------:R3:W-:Y:S04]  /*1a8d0*/  @!P5 ST.E.64 desc[UR38][R14.64], R132 ;  /* 0x000000840e00d985 */ /* 0x0007e8000c101b26 */
.L_x_1587:
[----:B------:R-:W-:Y:S05]  /*1a8e0*/  BSYNC B1 ;  /* 0x0000000000017941 */ /* 0x000fea0003800000 */
.L_x_1586:
[----:B------:R-:W-:-:S03]  /*1a8f0*/  UMOV UR4, 0xffffffff ;  /* 0xffffffff00047882 */ /* 0x000fc60000000000 */
[----:B------:R-:W-:Y:S05]  /*1a900*/  BRA.DIV UR4, `(.L_x_1588) ;  /* 0x000000aa04e07947 */ /* 0x000fea000b800000 */
[----:B-1----:R1:W4:Y:S04]  /*1a910*/  SHFL.IDX PT, R3, R26, 0x1, 0x1c1f ;  /* 0x003c1f001a037f89 */ /* 0x00232800000e0000 */
[----:B--23--:R1:W2:Y:S02]  /*1a920*/  SHFL.IDX PT, R14, R0, 0x1, 0x1c1f ;  /* 0x003c1f00000e7f89 */ /* 0x00c2a400000e0000 */
.L_x_1815:
[----:B------:R-:W-:-:S13]  /*1a930*/  ISETP.GE.AND P0, PT, R27, R46, PT ;  /* 0x0000002e1b00720c */ /* 0x000fda0003f06270 */
[----:B------:R-:W-:Y:S05]  /*1a940*/  @P0 BRA `(.L_x_1584) ;  /* 0x00000010001c0947 */ /* 0x000fea0003800000 */
[C---:B------:R-:W-:Y:S01]  /*1a950*/  VIADD R11, R22.reuse, 0x8 ;  /* 0x00000008160b7836 */ /* 0x040fe20000000000 */
[----:B------:R-:W-:Y:S01]  /*1a960*/  ULDC UR4, c[0x0][0xac8] ;  /* 0x0002b20000047ab9 */ /* 0x000fe20000000800 */
[C---:B------:R-:W-:Y:S01]  /*1a970*/  VIADD R10, R22.reuse, 0x10 ;  /* 0x00000010160a7836 */ /* 0x040fe20000000000 */
[C---:B------:R-:W-:Y:S01]  /*1a980*/  ISETP.GE.AND P5, PT, R22.reuse, UR4, PT ;  /* 0x0000000416007c0c */ /* 0x040fe2000bfa6270 */
[C---:B------:R-:W-:Y:S01]  /*1a990*/  VIADD R13, R22.reuse, 0x8 ;  /* 0x00000008160d7836 */ /* 0x040fe20000000000 */
[----:B------:R-:W-:Y:S01]  /*1a9a0*/  ISETP.GE.AND P3, PT, R11, UR4, PT ;  /* 0x000000040b007c0c */ /* 0x000fe2000bf66270 */
[----:B------:R-:W-:Y:S01]  /*1a9b0*/  VIADD R12, R22, 0x18 ;  /* 0x00000018160c7836 */ /* 0x000fe20000000000 */
[----:B------:R-:W-:Y:S01]  /*1a9c0*/  ISETP.GE.AND P4, PT, R10, UR4, PT ;  /* 0x000000040a007c0c */ /* 0x000fe2000bf86270 */
[C---:B------:R-:W-:Y:S01]  /*1a9d0*/  VIADD R20, R22.reuse, 0x20 ;  /* 0x0000002016147836 */ /* 0x040fe20000000000 */
[----:B01----:R-:W-:Y:S01]  /*1a9e0*/  SHF.R.S32.HI R0, RZ, 0x1f, R22 ;  /* 0x0000001fff007819 */ /* 0x003fe20000011416 */
[C---:B------:R-:W-:Y:S01]  /*1a9f0*/  VIADD R26, R22.reuse, 0x30 ;  /* 0x00000030161a7836 */ /* 0x040fe20000000000 */
[----:B------:R-:W-:Y:S01]  /*1aa00*/  SHF.R.S32.HI R13, RZ, 0x1f, R13 ;  /* 0x0000001fff0d7819 */ /* 0x000fe2000001140d */
[----:B------:R-:W-:Y:S01]  /*1aa10*/  VIADD R24, R22, 0x38 ;  /* 0x0000003816187836 */ /* 0x000fe20000000000 */
[----:B------:R-:W-:Y:S01]  /*1aa20*/  ISETP.GE.AND P2, PT, R12, UR4, PT ;  /* 0x000000040c007c0c */ /* 0x000fe2000bf46270 */
[----:B------:R-:W-:-:S02]  /*1aa30*/  VIADD R15, R22, 0x28 ;  /* 0x00000028160f7836 */ /* 0x000fc40000000000 */
[CC--:B--2---:R-:W-:Y:S01]  /*1aa40*/  @!P5 LEA R4, P0, R22.reuse, R14.reuse, 0x2 ;  /* 0x0000000e1604d211 */ /* 0x0c4fe200078010ff */
[C---:B------:R-:W-:Y:S01]  /*1aa50*/  VIADD R25, R22.reuse, 0x20 ;  /* 0x0000002016197836 */ /* 0x040fe20000000000 */
[CC--:B------:R-:W-:Y:S01]  /*1aa60*/  @!P3 LEA R6, P1, R11.reuse, R14.reuse, 0x2 ;  /* 0x0000000e0b06b211 */ /* 0x0c0fe200078210ff */
[C---:B------:R-:W-:Y:S01]  /*1aa70*/  VIADD R21, R22.reuse, 0x40 ;  /* 0x0000004016157836 */ /* 0x040fe20000000000 */
[CC--:B----4-:R-:W-:Y:S01]  /*1aa80*/  @!P5 LEA.HI.X R5, R22.reuse, R3.reuse, R0, 0x2, P0 ;  /* 0x000000031605d211 */ /* 0x0d0fe200000f1400 */
[C---:B------:R-:W-:Y:S01]  /*1aa90*/  VIADD R0, R22.reuse, 0x28 ;  /* 0x0000002816007836 */ /* 0x040fe20000000000 */
[-C--:B------:R-:W-:Y:S01]  /*1aaa0*/  @!P3 LEA.HI.X R7, R11, R3.reuse, R13, 0x2, P1 ;  /* 0x000000030b07b211 */ /* 0x080fe200008f140d */
[----:B------:R-:W-:Y:S01]  /*1aab0*/  VIADD R11, R22, 0x10 ;  /* 0x00000010160b7836 */ /* 0x000fe20000000000 */
[----:B------:R-:W-:Y:S01]  /*1aac0*/  ISETP.GE.AND P0, PT, R20, UR4, PT ;  /* 0x0000000414007c0c */ /* 0x000fe2000bf06270 */
[----:B------:R0:W-:Y:S01]  /*1aad0*/  @!P5 ST.E.64 desc[UR38][R4.64], R90 ;  /* 0x0000005a0400d985 */ /* 0x0001e2000c101b26 */
[----:B------:R-:W-:Y:S01]  /*1aae0*/  @!P4 LEA R8, P5, R10, R14, 0x2 ;  /* 0x0000000e0a08c211 */ /* 0x000fe200078a10ff */
[----:B------:R-:W-:Y:S01]  /*1aaf0*/  VIADD R13, R22, 0x18 ;  /* 0x00000018160d7836 */ /* 0x000fe20000000000 */
[----:B------:R-:W-:Y:S01]  /*1ab00*/  SHF.R.S32.HI R11, RZ, 0x1f, R11 ;  /* 0x0000001fff0b7819 */ /* 0x000fe2000001140b */
[----:B------:R1:W-:Y:S01]  /*1ab10*/  @!P3 ST.E.64 desc[UR38][R6.64], R94 ;  /* 0x0000005e0600b985 */ /* 0x0003e2000c101b26 */
[----:B------:R-:W-:Y:S01]  /*1ab20*/  ISETP.GE.AND P1, PT, R0, UR4, PT ;  /* 0x0000000400007c0c */ /* 0x000fe2000bf26270 */
[----:B------:R-:W-:Y:S01]  /*1ab30*/  VIADD R28, R22, 0x30 ;  /* 0x00000030161c7836 */ /* 0x000fe20000000000 */
[----:B------:R-:W-:-:S02]  /*1ab40*/  @!P4 LEA.HI.X R9, R10, R3, R11, 0x2, P5 ;  /* 0x000000030a09c211 */ /* 0x000fc400028f140b */
[----:B------:R-:W-:Y:S02]  /*1ab50*/  SHF.R.S32.HI R13, RZ, 0x1f, R13 ;  /* 0x0000001fff0d7819 */ /* 0x000fe4000001140d */
[CC--:B------:R-:W-:Y:S01]  /*1ab60*/  @!P2 LEA R10, P5, R12.reuse, R14.reuse, 0x2 ;  /* 0x0000000e0c0aa211 */ /* 0x0c0fe200078a10ff */
[----:B------:R2:W-:Y:S01]  /*1ab70*/  @!P4 ST.E.64 desc[UR38][R8.64], R98 ;  /* 0x000000620800c985 */ /* 0x0005e2000c101b26 */
[----:B------:R-:W-:Y:S02]  /*1ab80*/  SHF.R.S32.HI R25, RZ, 0x1f, R25 ;  /* 0x0000001fff197819 */ /* 0x000fe40000011419 */
[----:B------:R-:W-:Y:S02]  /*1ab90*/  @!P2 LEA.HI.X R11, R12, R3, R13, 0x2, P5 ;  /* 0x000000030c0ba211 */ /* 0x000fe400028f140d */
[-C--:B------:R-:W-:Y:S02]  /*1aba0*/  @!P0 LEA R12, P4, R20, R14.reuse, 0x2 ;  /* 0x0000000e140c8211 */ /* 0x080fe400078810ff */
[----:B0-----:R-:W-:Y:S01]  /*1abb0*/  @!P1 LEA R4, P5, R0, R14, 0x2 ;  /* 0x0000000e00049211 */ /* 0x001fe200078a10ff */
[----:B------:R0:W-:Y:S01]  /*1abc0*/  @!P2 ST.E.64 desc[UR38][R10.64], R102 ;  /* 0x000000660a00a985 */ /* 0x0001e2000c101b26 */
[----:B------:R-:W-:-:S02]  /*1abd0*/  ISETP.GE.AND P2, PT, R26, UR4, PT ;  /* 0x000000041a007c0c */ /* 0x000fc4000bf46270 */
[----:B------:R-:W-:Y:S02]  /*1abe0*/  SHF.R.S32.HI R15, RZ, 0x1f, R15 ;  /* 0x0000001fff0f7819 */ /* 0x000fe4000001140f */
[----:B------:R-:W-:Y:S02]  /*1abf0*/  ISETP.GE.AND P3, PT, R24, UR4, PT ;  /* 0x0000000418007c0c */ /* 0x000fe4000bf66270 */
[-C--:B------:R-:W-:Y:S01]  /*1ac00*/  @!P0 LEA.HI.X R13, R20, R3.reuse, R25, 0x2, P4 ;  /* 0x00000003140d8211 */ /* 0x080fe200020f1419 */
[----:B------:R-:W-:Y:S01]  /*1ac10*/  VIADD R25, R22, 0x38 ;  /* 0x0000003816197836 */ /* 0x000fe20000000000 */
[----:B------:R-:W-:Y:S01]  /*1ac20*/  @!P1 LEA.HI.X R5, R0, R3, R15, 0x2, P5 ;  /* 0x0000000300059211 */ /* 0x000fe200028f140f */
[C---:B------:R-:W-:Y:S01]  /*1ac30*/  VIADD R15, R22.reuse, 0x48 ;  /* 0x00000048160f7836 */ /* 0x040fe20000000000 */
[----:B------:R-:W-:Y:S01]  /*1ac40*/  ISETP.GE.AND P4, PT, R21, UR4, PT ;  /* 0x0000000415007c0c */ /* 0x000fe2000bf86270 */
[----:B------:R3:W-:Y:S01]  /*1ac50*/  @!P0 ST.E.64 desc[UR38][R12.64], R32 ;  /* 0x000000200c008985 */ /* 0x0007e2000c101b26 */
[----:B------:R-:W-:Y:S01]  /*1ac60*/  VIADD R20, R22, 0x50 ;  /* 0x0000005016147836 */ /* 0x000fe20000000000 */
[----:B-1----:R-:W-:-:S02]  /*1ac70*/  @!P2 LEA R6, P5, R26, R14, 0x2 ;  /* 0x0000000e1a06a211 */ /* 0x002fc400078a10ff */
[----:B------:R-:W-:Y:S01]  /*1ac80*/  ISETP.GE.AND P0, PT, R15, UR4, PT ;  /* 0x000000040f007c0c */ /* 0x000fe2000bf06270 */
[----:B------:R1:W-:Y:S01]  /*1ac90*/  @!P1 ST.E.64 desc[UR38][R4.64], R110 ;  /* 0x0000006e04009985 */ /* 0x0003e2000c101b26 */
[----:B------:R-:W-:Y:S02]  /*1aca0*/  SHF.R.S32.HI R28, RZ, 0x1f, R28 ;  /* 0x0000001fff1c7819 */ /* 0x000fe4000001141c */
[----:B--2---:R-:W-:Y:S02]  /*1acb0*/  @!P3 LEA R8, P1, R24, R14, 0x2 ;  /* 0x0000000e1808b211 */ /* 0x004fe400078210ff */
[----:B------:R-:W-:Y:S02]  /*1acc0*/  SHF.R.S32.HI R25, RZ, 0x1f, R25 ;  /* 0x0000001fff197819 */ /* 0x000fe40000011419 */
[----:B------:R-:W-:Y:S02]  /*1acd0*/  @!P2 LEA.HI.X R7, R26, R3, R28, 0x2, P5 ;  /* 0x000000031a07a211 */ /* 0x000fe400028f141c */
[----:B------:R-:W-:-:S02]  /*1ace0*/  ISETP.GE.AND P5, PT, R20, UR4, PT ;  /* 0x0000000414007c0c */ /* 0x000fc4000bfa6270 */
[-C--:B------:R-:W-:Y:S01]  /*1acf0*/  @!P3 LEA.HI.X R9, R24, R3.reuse, R25, 0x2, P1 ;  /* 0x000000031809b211 */ /* 0x080fe200008f1419 */
[----:B------:R2:W-:Y:S01]  /*1ad00*/  @!P2 ST.E.64 desc[UR38][R6.64], R114 ;  /* 0x000000720600a985 */ /* 0x0005e2000c101b26 */
[----:B------:R-:W-:Y:S02]  /*1ad10*/  SHF.R.S32.HI R0, RZ, 0x1f, R21 ;  /* 0x0000001fff007819 */ /* 0x000fe40000011415 */
[CC--:B0-----:R-:W-:Y:S01]  /*1ad20*/  @!P4 LEA R10, P1, R21.reuse, R14.reuse, 0x2 ;  /* 0x0000000e150ac211 */ /* 0x0c1fe200078210ff */
[----:B------:R2:W-:Y:S01]  /*1ad30*/  @!P3 ST.E.64 desc[UR38][R8.64], R118 ;  /* 0x000000760800b985 */ /* 0x0005e2000c101b26 */
[----:B---3--:R-:W-:Y:S02]  /*1ad40*/  SHF.R.S32.HI R12, RZ, 0x1f, R15 ;  /* 0x0000001fff0c7819 */ /* 0x008fe4000001140f */
[----:B------:R-:W-:Y:S02]  /*1ad50*/  @!P4 LEA.HI.X R11, R21, R3, R0, 0x2, P1 ;  /* 0x00000003150bc211 */ /* 0x000fe400008f1400 */
[----:B-1----:R-:W-:-:S02]  /*1ad60*/  @!P0 LEA R4, P1, R15, R14, 0x2 ;  /* 0x0000000e0f048211 */ /* 0x002fc400078210ff */
[----:B------:R-:W-:Y:S01]  /*1ad70*/  SHF.R.S32.HI R0, RZ, 0x1f, R20 ;  /* 0x0000001fff007819 */ /* 0x000fe20000011414 */
[----:B------:R2:W-:Y:S01]  /*1ad80*/  @!P4 ST.E.64 desc[UR38][R10.64], R122 ;  /* 0x0000007a0a00c985 */ /* 0x0005e2000c101b26 */
[----:B------:R-:W-:Y:S02]  /*1ad90*/  @!P0 LEA.HI.X R5, R15, R3, R12, 0x2, P1 ;  /* 0x000000030f058211 */ /* 0x000fe400008f140c */
[----:B------:R-:W-:-:S03]  /*1ada0*/  @!P5 LEA R12, P1, R20, R14, 0x2 ;  /* 0x0000000e140cd211 */ /* 0x000fc600078210ff */
[----:B------:R2:W-:Y:S01]  /*1adb0*/  @!P0 ST.E.64 desc[UR38][R4.64], R126 ;  /* 0x0000007e04008985 */ /* 0x0005e2000c101b26 */
[----:B------:R-:W-:Y:S01]  /*1adc0*/  @!P5 LEA.HI.X R13, R20, R3, R0, 0x2, P1 ;  /* 0x00000003140dd211 */ /* 0x000fe200008f1400 */
[----:B------:R-:W-:-:S04]  /*1add0*/  VIADD R0, R22, 0x58 ;  /* 0x0000005816007836 */ /* 0x000fc80000000000 */
[----:B------:R2:W-:Y:S01]  /*1ade0*/  @!P5 ST.E.64 desc[UR38][R12.64], R130 ;  /* 0x000000820c00d985 */ /* 0x0005e2000c101b26 */
[----:B------:R-:W-:-:S13]  /*1adf0*/  ISETP.GE.AND P0, PT, R0, UR4, PT ;  /* 0x0000000400007c0c */ /* 0x000fda000bf06270 */
[----:B--2---:R-:W-:Y:S05]  /*1ae00*/  @P0 BRA `(.L_x_1584) ;  /* 0x0000000800ec0947 */ /* 0x004fea0003800000 */
[----:B------:R-:W-:Y:S02]  /*1ae10*/  LEA R14, P0, R0, R14, 0x2 ;  /* 0x0000000e000e7211 */ /* 0x000fe400078010ff */
[----:B------:R-:W-:-:S04]  /*1ae20*/  SHF.R.S32.HI R4, RZ, 0x1f, R0 ;  /* 0x0000001fff047819 */ /* 0x000fc80000011400 */
[----:B------:R-:W-:-:S05]  /*1ae30*/  LEA.HI.X R15, R0, R3, R4, 0x2, P0 ;  /* 0x00000003000f7211 */ /* 0x000fca00000f1404 */
[----:B------:R0:W-:Y:S01]  /*1ae40*/  ST.E.64 desc[UR38][R14.64], R134 ;  /* 0x000000860e007985 */ /* 0x0001e2000c101b26 */
[----:B------:R-:W-:Y:S05]  /*1ae50*/  BRA `(.L_x_1584) ;  /* 0x0000000800d87947 */ /* 0x000fea0003800000 */
.L_x_1577:
[----:B------:R-:W2:Y:S01]  /*1ae60*/  LDL R0, [R1+0x58] ;  /* 0x0000580001007983 */ /* 0x000ea20000100800 */
[----:B------:R-:W-:Y:S01]  /*1ae70*/  ULDC.64 UR4, c[0x0][0xc08] ;  /* 0x0003020000047ab9 */ /* 0x000fe20000000a00 */
[----:B------:R-:W2:Y:S01]  /*1ae80*/  LDC.64 R4, c[0x0][0xc00] ;  /* 0x00030000ff047b82 */ /* 0x000ea20000000a00 */
[----:B------:R-:W-:Y:S01]  /*1ae90*/  ISETP.NE.U32.AND P0, PT, RZ, UR4, PT ;  /* 0x00000004ff007c0c */ /* 0x000fe2000bf05070 */
[----:B------:R-:W3:Y:S01]  /*1aea0*/  LDL R8, [R1+0x54] ;  /* 0x0000540001087983 */ /* 0x000ee20000100800 */
[----:B------:R-:W-:Y:S02]  /*1aeb0*/  IMAD.MOV.U32 R3, RZ, RZ, RZ ;  /* 0x000000ffff037224 */ /* 0x000fe400078e00ff */
[----:B------:R-:W-:Y:S01]  /*1aec0*/  ISETP.NE.AND.EX P1, PT, RZ, UR5, PT, P0 ;  /* 0x00000005ff007c0c */ /* 0x000fe2000bf25300 */
[----:B------:R-:W-:Y:S02]  /*1aed0*/  ULDC.64 UR4, c[0x0][0xc00] ;  /* 0x0003000000047ab9 */ /* 0x000fe40000000a00 */
[----:B------:R-:W-:-:S04]  /*1aee0*/  ISETP.NE.U32.AND P0, PT, RZ, UR4, PT ;  /* 0x00000004ff007c0c */ /* 0x000fc8000bf05070 */
[----:B------:R-:W-:-:S06]  /*1aef0*/  ISETP.NE.AND.EX P0, PT, RZ, UR5, PT, P0 ;  /* 0x00000005ff007c0c */ /* 0x000fcc000bf05300 */
[----:B------:R-:W4:Y:S01]  /*1af00*/  @P1 LDC.64 R6, c[0x0][0xc08] ;  /* 0x00030200ff061b82 */ /* 0x000f220000000a00 */
[----:B------:R-:W-:Y:S02]  /*1af10*/  ULDC UR4, c[0x0][0xa88] ;  /* 0x0002a20000047ab9 */ /* 0x000fe40000000800 */
[----:B------:R-:W-:Y:S01]  /*1af20*/  IMAD.U32 R10, RZ, RZ, UR4 ;  /* 0x00000004ff0a7e24 */ /* 0x000fe2000f8e00ff */
[----:B------:R-:W0:Y:S01]  /*1af30*/  S2R R9, SR_TID.X ;  /* 0x0000000000097919 */ /* 0x000e220000002100 */
[----:B--2---:R-:W-:-:S04]  /*1af40*/  IMAD.WIDE R4, R0, 0x4, R4 ;  /* 0x0000000400047825 */ /* 0x004fc800078e0204 */
[----:B----4-:R-:W-:Y:S01]  /*1af50*/  @P1 IMAD.WIDE R6, R0, 0x4, R6 ;  /* 0x0000000400061825 */ /* 0x010fe200078e0206 */
[----:B------:R2:W5:Y:S04]  /*1af60*/  @P0 LDG.E R3, desc[UR38][R4.64] ;  /* 0x0000002604030981 */ /* 0x000568000c1e1900 */
[----:B------:R2:W5:Y:S01]  /*1af70*/  @P1 LDG.E R10, desc[UR38][R6.64] ;  /* 0x00000026060a1981 */ /* 0x000562000c1e1900 */
[----:B---3--:R-:W-:Y:S01]  /*1af80*/  ISETP.NE.AND P2, PT, R8, RZ, PT ;  /* 0x000000ff0800720c */ /* 0x008fe20003f45270 */
[----:B0-----:R-:W-:Y:S01]  /*1af90*/  VIADD R30, R9, 0xffffff80 ;  /* 0xffffff80091e7836 */ /* 0x001fe20000000000 */
[----:B------:R-:W-:-:S04]  /*1afa0*/  SHF.R.S32.HI R28, RZ, 0x1f, R0 ;  /* 0x0000001fff1c7819 */ /* 0x000fc80000011400 */
[----:B------:R-:W-:-:S07]  /*1afb0*/  ISETP.GT.AND P3, PT, R30, 0xbf, PT ;  /* 0x000000bf1e00780c */ /* 0x000fce0003f64270 */
[----:B------:R-:W0:Y:S02]  /*1afc0*/  @!P2 LDC R8, c[0x0][0xad4] ;  /* 0x0002b500ff08ab82 */ /* 0x000e240000000800 */
[----:B0-----:R2:W-:Y:S01]  /*1afd0*/  @!P2 STL [R1+0x54], R8 ;  /* 0x000054080100a387 */ /* 0x0015e20000100800 */
[----:B------:R-:W-:Y:S01]  /*1afe0*/  ISETP.GT.AND P2, PT, R8, 0x1, PT ;  /* 0x000000010800780c */ /* 0x000fe20003f44270 */
[----:B------:R-:W-:-:S12]  /*1aff0*/  @P1 BRA `(.L_x_1589) ;  /* 0x0000000000101947 */ /* 0x000fd80003800000 */
[----:B------:R-:W-:Y:S05]  /*1b000*/  @!P0 BRA `(.L_x_1589) ;  /* 0x00000000000c8947 */ /* 0x000fea0003800000 */
[----:B--2---:R-:W2:Y:S04]  /*1b010*/  LDG.E R7, desc[UR38][R4.64] ;  /* 0x0000002604077981 */ /* 0x004ea8000c1e1900 */
[----:B-----5:R-:W2:Y:S02]  /*1b020*/  LDG.E R10, desc[UR38][R4.64+0x4] ;  /* 0x00000426040a7981 */ /* 0x020ea4000c1e1900 */
[----:B--2---:R-:W-:-:S07]  /*1b030*/  IMAD.IADD R10, R10, 0x1, -R7 ;  /* 0x000000010a0a7824 */ /* 0x004fce00078e0a07 */
.L_x_1589:
[----:B------:R-:W-:Y:S01]  /*1b040*/  BSSY B1, `(.L_x_1590) ;  /* 0x0000038000017945 */ /* 0x000fe20003800000 */
[----:B------:R-:W-:Y:S02]  /*1b050*/  SEL R29, R0, RZ, !P0 ;  /* 0x000000ff001d7207 */ /* 0x000fe40004000000 */
[----:B------:R-:W-:Y:S02]  /*1b060*/  SEL R28, R28, RZ, !P0 ;  /* 0x000000ff1c1c7207 */ /* 0x000fe40004000000 */
[----:B-----5:R-:W-:Y:S01]  /*1b070*/  SHF.R.S32.HI R26, RZ, 0x1f, R3 ;  /* 0x0000001fff1a7819 */ /* 0x020fe20000011403 */
[----:B------:R-:W-:Y:S06]  /*1b080*/  @P3 BRA `(.L_x_1591) ;  /* 0x0000000000cc3947 */ /* 0x000fec0003800000 */
[----:B--2---:R-:W2:Y:S01]  /*1b090*/  LDL R4, [R1+0x1c] ;  /* 0x00001c0001047983 */ /* 0x004ea20000100800 */
[----:B------:R-:W0:Y:S02]  /*1b0a0*/  LDC R33, c[0x0][0xbe8] ;  /* 0x0002fa00ff217b82 */ /* 0x000e240000000800 */
[----:B0-----:R-:W-:Y:S01]  /*1b0b0*/  IMAD R0, R10, R33, RZ ;  /* 0x000000210a007224 */ /* 0x001fe200078e02ff */
[----:B--2---:R-:W-:-:S04]  /*1b0c0*/  IADD3 R31, R4, -0x80, R9 ;  /* 0xffffff80041f7810 */ /* 0x004fc80007ffe009 */
[----:B------:R-:W-:-:S13]  /*1b0d0*/  ISETP.GE.AND P0, PT, R31, R0, PT ;  /* 0x000000001f00720c */ /* 0x000fda0003f06270 */
[----:B------:R-:W-:Y:S05]  /*1b0e0*/  @P0 BRA `(.L_x_1591) ;  /* 0x0000000000b40947 */ /* 0x000fea0003800000 */
[----:B------:R-:W2:Y:S01]  /*1b0f0*/  LDL R20, [R1+0x50] ;  /* 0x0000500001147983 */ /* 0x000ea20000100800 */
[----:B------:R-:W-:Y:S01]  /*1b100*/  IMAD.MOV.U32 R24, RZ, RZ, 0x9b8 ;  /* 0x000009b8ff187424 */ /* 0x000fe200078e00ff */
[----:B------:R-:W-:Y:S01]  /*1b110*/  ISETP.GT.AND P0, PT, R8, 0x1, PT ;  /* 0x000000010800780c */ /* 0x000fe20003f04270 */
[----:B------:R-:W0:Y:S01]  /*1b120*/  LDC.64 R4, c[0x0][0xba8] ;  /* 0x0002ea00ff047b82 */ /* 0x000e220000000a00 */
[----:B------:R-:W3:Y:S01]  /*1b130*/  LDL.LU R32, [R1+0x60] ;  /* 0x0000600001207983 */ /* 0x000ee20000300800 */
[----:B------:R-:W-:Y:S01]  /*1b140*/  ISETP.NE.AND P1, PT, R33, 0x1, PT ;  /* 0x000000012100780c */ /* 0x000fe20003f25270 */
[----:B------:R-:W-:Y:S01]  /*1b150*/  IMAD.MOV.U32 R25, RZ, RZ, R31 ;  /* 0x000000ffff197224 */ /* 0x000fe200078e001f */
[----:B------:R-:W-:-:S04]  /*1b160*/  SEL R24, R24, 0x978, P0 ;  /* 0x0000097818187807 */ /* 0x000fc80000000000 */
[----:B------:R-:W4:Y:S08]  /*1b170*/  LDC.64 R14, c[0x0][R24+0x220] ;  /* 0x00008800180e7b82 */ /* 0x000f300000000a00 */
[----:B------:R-:W2:Y:S08]  /*1b180*/  LDC.64 R12, c[0x0][R24+0x218] ;  /* 0x00008600180c7b82 */ /* 0x000eb00000000a00 */
[----:B------:R-:W5:Y:S08]  /*1b190*/  LDC.64 R8, c[0x0][R24+0x228] ;  /* 0x00008a0018087b82 */ /* 0x000f700000000a00 */
[----:B------:R-:W1:Y:S08]  /*1b1a0*/  LDC.64 R6, c[0x0][R24+0x210] ;  /* 0x0000840018067b82 */ /* 0x000e700000000a00 */
[----:B------:R-:W5:Y:S08]  /*1b1b0*/  @P1 LDC R0, c[0x0][0xbec] ;  /* 0x0002fb00ff001b82 */ /* 0x000f700000000800 */
[----:B------:R-:W1:Y:S01]  /*1b1c0*/  @P1 LDC R35, c[0x0][0xbf0] ;  /* 0x0002fc00ff231b82 */ /* 0x000e620000000800 */
[----:B----4-:R-:W-:-:S07]  /*1b1d0*/  IMAD R11, R15, R29, RZ ;  /* 0x0000001d0f0b7224 */ /* 0x010fce00078e02ff */
[----:B0-----:R-:W0:Y:S01]  /*1b1e0*/  @!P0 LDC R4, c[0x0][0xb50] ;  /* 0x0002d400ff048b82 */ /* 0x001e220000000800 */
[----:B------:R-:W-:Y:S02]  /*1b1f0*/  IMAD R15, R14, R28, R11 ;  /* 0x0000001c0e0f7224 */ /* 0x000fe400078e020b */
[----:B-----5:R-:W-:-:S05]  /*1b200*/  @P1 IMAD.HI.U32 R0, R31, R0, RZ ;  /* 0x000000001f001227 */ /* 0x020fca00078e00ff */
[----:B------:R-:W4:Y:S01]  /*1b210*/  @!P0 LDC R5, c[0x0][0xb54] ;  /* 0x0002d500ff058b82 */ /* 0x000f220000000800 */
[----:B-1----:R-:W-:-:S05]  /*1b220*/  @P1 SHF.R.U32.HI R25, RZ, R35, R0 ;  /* 0x00000023ff191219 */ /* 0x002fca0000011600 */
[----:B------:R-:W-:Y:S02]  /*1b230*/  IMAD.MOV R0, RZ, RZ, -R25 ;  /* 0x000000ffff007224 */ /* 0x000fe400078e0a19 */
[-C--:B--2---:R-:W-:Y:S02]  /*1b240*/  IMAD R27, R13, R20.reuse, RZ ;  /* 0x000000140d1b7224 */ /* 0x084fe400078e02ff */
[----:B------:R-:W-:Y:S01]  /*1b250*/  IMAD.WIDE.U32 R12, R12, R20, RZ ;  /* 0x000000140c0c7225 */ /* 0x000fe200078e00ff */
[----:B---3--:R-:W-:-:S03]  /*1b260*/  SEL R11, R32, RZ, P0 ;  /* 0x000000ff200b7207 */ /* 0x008fc60000000000 */
[----:B------:R-:W-:-:S04]  /*1b270*/  IMAD.WIDE.U32 R20, R14, R29, RZ ;  /* 0x0000001d0e147225 */ /* 0x000fc800078e00ff */
[----:B------:R-:W-:Y:S01]  /*1b280*/  IMAD.IADD R27, R13, 0x1, R27 ;  /* 0x000000010d1b7824 */ /* 0x000fe200078e021b */
[----:B------:R-:W-:Y:S01]  /*1b290*/  IADD3 R12, P1, P3, R20, R12, R3 ;  /* 0x0000000c140c7210 */ /* 0x000fe20007b3e003 */
[----:B------:R-:W-:Y:S02]  /*1b2a0*/  IMAD.IADD R15, R21, 0x1, R15 ;  /* 0x00000001150f7824 */ /* 0x000fe400078e020f */
[-C--:B------:R-:W-:Y:S02]  /*1b2b0*/  IMAD R13, R9, R11.reuse, RZ ;  /* 0x0000000b090d7224 */ /* 0x080fe400078e02ff */
[----:B------:R-:W-:-:S04]  /*1b2c0*/  IMAD.WIDE.U32 R8, R8, R11, RZ ;  /* 0x0000000b08087225 */ /* 0x000fc800078e00ff */
[----:B------:R-:W-:Y:S01]  /*1b2d0*/  IMAD R11, R33, R0, R31 ;  /* 0x00000000210b7224 */ /* 0x000fe200078e021f */
[----:B------:R-:W-:Y:S01]  /*1b2e0*/  IADD3.X R0, R15, R27, R26, P1, P3 ;  /* 0x0000001b0f007210 */ /* 0x000fe20000fe641a */
[----:B------:R-:W-:Y:S01]  /*1b2f0*/  IMAD.IADD R13, R9, 0x1, R13 ;  /* 0x00000001090d7824 */ /* 0x000fe200078e020d */
[----:B------:R-:W-:Y:S02]  /*1b300*/  IADD3 R8, P0, P1, R25, R12, R8 ;  /* 0x0000000c19087210 */ /* 0x000fe4000791e008 */
[----:B------:R-:W-:-:S04]  /*1b310*/  SHF.R.S32.HI R25, RZ, 0x1f, R25 ;  /* 0x0000001fff197819 */ /* 0x000fc80000011419 */
[----:B------:R-:W-:Y:S01]  /*1b320*/  IADD3.X R9, R25, R0, R13, P0, P1 ;  /* 0x0000000019097210 */ /* 0x000fe200007e240d */
[----:B------:R-:W-:Y:S01]  /*1b330*/  IMAD R0, R7, R11, RZ ;  /* 0x0000000b07007224 */ /* 0x000fe200078e02ff */
[----:B------:R-:W-:-:S05]  /*1b340*/  SHF.R.S32.HI R13, RZ, 0x1f, R11 ;  /* 0x0000001fff0d7819 */ /* 0x000fca000001140b */
[C---:B------:R-:W-:Y:S02]  /*1b350*/  IMAD R13, R6.reuse, R13, R0 ;  /* 0x0000000d060d7224 */ /* 0x040fe400078e0200 */
[----:B------:R-:W-:-:S04]  /*1b360*/  IMAD.WIDE.U32 R6, R6, R11, R8 ;  /* 0x0000000b06067225 */ /* 0x000fc800078e0008 */
[----:B------:R-:W-:Y:S01]  /*1b370*/  IMAD.IADD R0, R7, 0x1, R13 ;  /* 0x0000000107007824 */ /* 0x000fe200078e020d */
[----:B0-----:R-:W-:Y:S01]  /*1b380*/  LEA R4, P0, R6, R4, 0x2 ;  /* 0x0000000406047211 */ /* 0x001fe200078010ff */
[----:B------:R-:W-:-:S03]  /*1b390*/  IMAD.MOV.U32 R7, RZ, RZ, -0x800000 ;  /* 0xff800000ff077424 */ /* 0x000fc600078e00ff */
[----:B----4-:R-:W-:-:S05]  /*1b3a0*/  LEA.HI.X R5, R6, R5, R0, 0x2, P0 ;  /* 0x0000000506057211 */ /* 0x010fca00000f1400 */
[----:B------:R0:W-:Y:S04]  /*1b3b0*/  STG.E desc[UR38][R4.64], R7 ;  /* 0x0000000704007986 */ /* 0x0001e8000c101926 */
.L_x_1591:
[----:B------:R-:W-:Y:S05]  /*1b3c0*/  BSYNC B1 ;  /* 0x0000000000017941 */ /* 0x000fea0003800000 */
.L_x_1590:
[----:B------:R-:W-:Y:S05]  /*1b3d0*/  @P2 BRA `(.L_x_1584) ;  /* 0x0000000400782947 */ /* 0x000fea0003800000 */
[----:B------:R-:W3:Y:S01]  /*1b3e0*/  LDL.LU R12, [R1+0x50] ;  /* 0x00005000010c7983 */ /* 0x000ee20000300800 */
[----:B------:R-:W4:Y:S01]  /*1b3f0*/  LDC R21, c[0x0][0xbe8] ;  /* 0x0002fa00ff157b82 */ /* 0x000f220000000800 */
[----:B0-2---:R-:W-:Y:S01]  /*1b400*/  SHF.R.S32.HI R5, RZ, 0x1f, R30 ;  /* 0x0000001fff057819 */ /* 0x005fe2000001141e */
[----:B------:R-:W-:Y:S01]  /*1b410*/  ULDC.64 UR4, c[0x0][0xaa0] ;  /* 0x0002a80000047ab9 */ /* 0x000fe20000000a00 */
[----:B------:R-:W2:Y:S01]  /*1b420*/  LDL R27, [R1+0x1c] ;  /* 0x00001c00011b7983 */ /* 0x000ea20000100800 */
        /* <DEDUP_REMOVED lines=13> */
[----:B----4-:R-:W-:-:S13]  /*1b500*/  ISETP.NE.AND P0, PT, R21, 0x1, PT ;  /* 0x000000011500780c */ /* 0x010fda0003f05270 */
[----:B------:R-:W0:Y:S08]  /*1b510*/  @P0 LDC R8, c[0x0][0xbec] ;  /* 0x0002fb00ff080b82 */ /* 0x000e300000000800 */
[----:B------:R-:W4:Y:S01]  /*1b520*/  @P0 LDC R11, c[0x0][0xbf0] ;  /* 0x0002fc00ff0b0b82 */ /* 0x000f220000000800 */
[----:B---3--:R-:W-:-:S04]  /*1b530*/  IMAD.WIDE.U32 R4, R12, UR4, R4 ;  /* 0x000000040c047c25 */ /* 0x008fc8000f8e0004 */
[----:B--2---:R-:W-:Y:S02]  /*1b540*/  IMAD.IADD R9, R27, 0x1, R0 ;  /* 0x000000011b097824 */ /* 0x004fe400078e0200 */
[----:B------:R-:W-:Y:S01]  /*1b550*/  IMAD R5, R12, UR5, R5 ;  /* 0x000000050c057c24 */ /* 0x000fe2000f8e0205 */
[----:B------:R-:W-:Y:S01]  /*1b560*/  ULDC.64 UR4, c[0x0][0xae0] ;  /* 0x0002b80000047ab9 */ /* 0x000fe20000000a00 */
[----:B0-----:R-:W-:-:S04]  /*1b570*/  @P0 IMAD.HI.U32 R0, R9, R8, RZ ;  /* 0x0000000809000227 */ /* 0x001fc800078e00ff */
[----:B------:R-:W-:Y:S01]  /*1b580*/  IMAD.MOV.U32 R3, RZ, RZ, R9 ;  /* 0x000000ffff037224 */ /* 0x000fe200078e0009 */
[----:B----4-:R-:W-:Y:S01]  /*1b590*/  @P0 SHF.R.U32.HI R3, RZ, R11, R0 ;  /* 0x0000000bff030219 */ /* 0x010fe20000011600 */
        /* <DEDUP_REMOVED lines=27> */
.L_x_1818:
[----:B------:R-:W-:Y:S01]  /*1b750*/  IMAD R21, R10, R21, RZ ;  /* 0x000000150a157224 */ /* 0x000fe200078e02ff */
[----:B------:R-:W-:Y:S01]  /*1b760*/  BSSY B1, `(.L_x_1593) ;  /* 0x0000011000017945 */ /* 0x000fe20003800000 */
[----:B------:R-:W-:-:S05]  /*1b770*/  IMAD.IADD R6, R25, 0x1, R27 ;  /* 0x0000000119067824 */ /* 0x000fca00078e021b */
[----:B------:R-:W-:-:S13]  /*1b780*/  ISETP.GE.AND P0, PT, R6, R21, PT ;  /* 0x000000150600720c */ /* 0x000fda0003f06270 */
[----:B------:R-:W-:Y:S05]  /*1b790*/  @P0 BRA `(.L_x_1594) ;  /* 0x0000000000340947 */ /* 0x000fea0003800000 */
[----:B------:R-:W-:Y:S02]  /*1b7a0*/  ULDC UR4, c[0x0][0xac8] ;  /* 0x0002b20000047ab9 */ /* 0x000fe40000000800 */
[----:B------:R-:W-:Y:S02]  /*1b7b0*/  ISETP.GE.AND P2, PT, R9, UR4, PT ;  /* 0x0000000409007c0c */ /* 0x000fe4000bf46270 */
[----:B------:R-:W-:Y:S02]  /*1b7c0*/  ISETP.GE.AND P3, PT, R7, UR4, PT ;  /* 0x0000000407007c0c */ /* 0x000fe4000bf66270 */
[----:B------:R-:W-:-:S09]  /*1b7d0*/  ISETP.GE.AND P4, PT, R20, UR4, PT ;  /* 0x0000000414007c0c */ /* 0x000fd2000bf86270 */
[----:B--2---:R-:W-:Y:S02]  /*1b7e0*/  @!P2 IMAD.MOV.U32 R15, RZ, RZ, R3 ;  /* 0x000000ffff0fa224 */ /* 0x004fe400078e0003 */
[-C--:B---3--:R-:W-:Y:S02]  /*1b7f0*/  @!P3 LEA R12, P0, R7, R14.reuse, 0x1 ;  /* 0x0000000e070cb211 */ /* 0x088fe400078008ff */
[C---:B------:R-:W-:Y:S01]  /*1b800*/  @!P4 LEA R26, P1, R20.reuse, R14, 0x1 ;  /* 0x0000000e141ac211 */ /* 0x040fe200078208ff */
[----:B------:R-:W-:Y:S01]  /*1b810*/  @!P2 IMAD.WIDE R10, R9, 0x2, R14 ;  /* 0x00000002090aa825 */ /* 0x000fe200078e020e */
[-C--:B------:R-:W-:Y:S02]  /*1b820*/  @!P3 LEA.HI.X R13, R7, R3.reuse, R8, 0x1, P0 ;  /* 0x00000003070db211 */ /* 0x080fe400000f0c08 */
[----:B------:R-:W-:Y:S02]  /*1b830*/  @!P4 LEA.HI.X R27, R20, R3, R24, 0x1, P1 ;  /* 0x00000003141bc211 */ /* 0x000fe400008f0c18 */
[----:B------:R4:W-:Y:S04]  /*1b840*/  @!P2 ST.E.128 desc[UR38][R10.64], RZ ;  /* 0x000000ff0a00a985 */ /* 0x0009e8000c101d26 */
[----:B------:R4:W-:Y:S04]  /*1b850*/  @!P3 ST.E.128 desc[UR38][R12.64], RZ ;  /* 0x000000ff0c00b985 */ /* 0x0009e8000c101d26 */
[----:B------:R4:W-:Y:S02]  /*1b860*/  @!P4 ST.E.128 desc[UR38][R26.64], RZ ;  /* 0x000000ff1a00c985 */ /* 0x0009e4000c101d26 */
.L_x_1594:
[----:B------:R-:W-:Y:S05]  /*1b870*/  BSYNC B1 ;  /* 0x0000000000017941 */ /* 0x000fea0003800000 */
.L_x_1593:
[----:B------:R-:W-:-:S03]  /*1b880*/  UMOV UR4, 0xffffffff ;  /* 0xffffffff00047882 */ /* 0x000fc60000000000 */
[----:B------:R-:W-:Y:S05]  /*1b890*/  BRA.DIV UR4, `(.L_x_1595) ;  /* 0x0000009e04787947 */ /* 0x000fea000b800000 */
[----:B--2---:R2:W0:Y:S04]  /*1b8a0*/  SHFL.IDX PT, R3, R4, 0x1, 0x1c1f ;  /* 0x003c1f0004037f89 */ /* 0x00442800000e0000 */
[----:B---3--:R2:W3:Y:S02]  /*1b8b0*/  SHFL.IDX PT, R14, R0, 0x1, 0x1c1f ;  /* 0x003c1f00000e7f89 */ /* 0x0084e400000e0000 */
.L_x_1822:
[----:B0-2---:R-:W-:-:S05]  /*1b8c0*/  VIADD R0, R6, 0x60 ;  /* 0x0000006006007836 */ /* 0x005fca0000000000 */
[----:B------:R-:W-:-:S13]  /*1b8d0*/  ISETP.GE.AND P0, PT, R0, R21, PT ;  /* 0x000000150000720c */ /* 0x000fda0003f06270 */
[----:B------:R-:W-:Y:S05]  /*1b8e0*/  @P0 BRA `(.L_x_1584) ;  /* 0x0000000000340947 */ /* 0x000fea0003800000 */
[----:B------:R-:W-:Y:S02]  /*1b8f0*/  ULDC UR4, c[0x0][0xac8] ;  /* 0x0002b20000047ab9 */ /* 0x000fe40000000800 */
[----:B------:R-:W-:Y:S02]  /*1b900*/  ISETP.GE.AND P2, PT, R9, UR4, PT ;  /* 0x0000000409007c0c */ /* 0x000fe4000bf46270 */
[----:B------:R-:W-:Y:S02]  /*1b910*/  ISETP.GE.AND P3, PT, R7, UR4, PT ;  /* 0x0000000407007c0c */ /* 0x000fe4000bf66270 */
[----:B------:R-:W-:-:S09]  /*1b920*/  ISETP.GE.AND P4, PT, R20, UR4, PT ;  /* 0x0000000414007c0c */ /* 0x000fd2000bf86270 */
[----:B------:R-:W-:Y:S02]  /*1b930*/  @!P2 IMAD.MOV.U32 R15, RZ, RZ, R3 ;  /* 0x000000ffff0fa224 */ /* 0x000fe400078e0003 */
[-C--:B---3--:R-:W-:Y:S02]  /*1b940*/  @!P3 LEA R6, P0, R7, R14.reuse, 0x1 ;  /* 0x0000000e0706b211 */ /* 0x088fe400078008ff */
[C---:B----4-:R-:W-:Y:S01]  /*1b950*/  @!P4 LEA R10, P1, R20.reuse, R14, 0x1 ;  /* 0x0000000e140ac211 */ /* 0x050fe200078208ff */
[----:B------:R-:W-:Y:S01]  /*1b960*/  @!P2 IMAD.WIDE R4, R9, 0x2, R14 ;  /* 0x000000020904a825 */ /* 0x000fe200078e020e */
[-C--:B------:R-:W-:Y:S02]  /*1b970*/  @!P3 LEA.HI.X R7, R7, R3.reuse, R8, 0x1, P0 ;  /* 0x000000030707b211 */ /* 0x080fe400000f0c08 */
[----:B------:R-:W-:Y:S02]  /*1b980*/  @!P4 LEA.HI.X R11, R20, R3, R24, 0x1, P1 ;  /* 0x00000003140bc211 */ /* 0x000fe400008f0c18 */
[----:B------:R0:W-:Y:S04]  /*1b990*/  @!P2 ST.E.128 desc[UR38][R4.64], RZ ;  /* 0x000000ff0400a985 */ /* 0x0001e8000c101d26 */
[----:B------:R0:W-:Y:S04]  /*1b9a0*/  @!P3 ST.E.128 desc[UR38][R6.64], RZ ;  /* 0x000000ff0600b985 */ /* 0x0001e8000c101d26 */
[----:B------:R0:W-:Y:S02]  /*1b9b0*/  @!P4 ST.E.128 desc[UR38][R10.64], RZ ;  /* 0x000000ff0a00c985 */ /* 0x0001e4000c101d26 */
.L_x_1584:
[----:B------:R-:W-:Y:S05]  /*1b9c0*/  BSYNC B0 ;  /* 0x0000000000007941 */ /* 0x000fea0003800000 */
.L_x_1576:
[----:B------:R-:W-:Y:S02]  /*1b9d0*/  ULDC UR4, c[0x0][0xc3c] ;  /* 0x00030f0000047ab9 */ /* 0x000fe40000000800 */
[----:B-1----:R-:W-:-:S13]  /*1b9e0*/  ISETP.GE.AND P0, PT, R75, UR4, PT ;  /* 0x000000044b007c0c */ /* 0x002fda000bf06270 */
[----:B------:R-:W-:Y:S05]  /*1b9f0*/  @!P0 BRA `(.L_x_1596) ;  /* 0xfffffe5800608947 */ /* 0x000fea000383ffff */
[----:B------:R-:W-:Y:S05]  /*1ba00*/  BRA `(.L_x_1380) ;  /* 0x0000008c00c87947 */ /* 0x000fea0003800000 */
.L_x_1378:
[----:B------:R-:W-:-:S08]  /*1ba10*/  NOP ;  /* 0x0000000000007918 */ /* 0x000fd00000000000 */
[----:B------:R-:W0:-:S00]  /*1ba20*/  USETMAXREG.DEALLOC.CTAPOOL 0x20 ;  /* 0x00000020000079c8 */ /* 0x000e0000080e0500 */
        /* <DEDUP_REMOVED lines=14> */
.L_x_1597:
[----:B------:R-:W0:Y:S01]  /*1bb10*/  S2R R0, SR_TID.X ;  /* 0x0000000000007919 */ /* 0x000e220000002100 */
[----:B------:R-:W-:Y:S01]  /*1bb20*/  ULDC UR4, c[0x0][0xc3c] ;  /* 0x00030f0000047ab9 */ /* 0x000fe20000000800 */
[----:B------:R-:W-:Y:S01]  /*1bb30*/  IMAD.MOV.U32 R6, RZ, RZ, RZ ;  /* 0x000000ffff067224 */ /* 0x000fe200078e00ff */
[----:B------:R-:W1:Y:S01]  /*1bb40*/  S2UR UR6, SR_CTAID.X ;  /* 0x00000000000679c3 */ /* 0x000e620000002500 */
[----:B------:R-:W-:Y:S01]  /*1bb50*/  ULDC UR5, c[0x0][0xc38] ;  /* 0x00030e0000057ab9 */ /* 0x000fe20000000800 */
[----:B0-----:R-:W-:-:S04]  /*1bb60*/  LOP3.LUT R0, R0, 0x1f, RZ, 0xc0, !PT ;  /* 0x0000001f00007812 */ /* 0x001fc800078ec0ff */
[----:B------:R-:W-:-:S04]  /*1bb70*/  ISETP.NE.AND P0, PT, R0, 0x1f, PT ;  /* 0x0000001f0000780c */ /* 0x000fc80003f05270 */
[----:B------:R-:W-:-:S13]  /*1bb80*/  ISETP.GE.OR P1, PT, R0, UR4, !P0 ;  /* 0x0000000400007c0c */ /* 0x000fda000c726670 */
[----:B------:R-:W0:Y:S08]  /*1bb90*/  @!P1 LDC.64 R4, c[0x0][0xc80] ;  /* 0x00032000ff049b82 */ /* 0x000e300000000a00 */
[----:B------:R-:W2:Y:S01]  /*1bba0*/  @!P1 LDC.64 R2, c[0x0][0xc78] ;  /* 0x00031e00ff029b82 */ /* 0x000ea20000000a00 */
[----:B0-----:R-:W-:-:S05]  /*1bbb0*/  @!P1 IMAD.WIDE.U32 R4, R0, 0x4, R4 ;  /* 0x0000000400049825 */ /* 0x001fca00078e0004 */
[----:B------:R-:W3:Y:S01]  /*1bbc0*/  @!P1 LDG.E R25, desc[UR38][R4.64] ;  /* 0x0000002604199981 */ /* 0x000ee2000c1e1900 */
[----:B--2---:R-:W-:-:S05]  /*1bbd0*/  @!P1 IMAD.WIDE.U32 R2, R0, 0x4, R2 ;  /* 0x0000000400029825 */ /* 0x004fca00078e0002 */
        /* <DEDUP_REMOVED lines=25> */
[----:B-1----:R-:W-:Y:S01]  /*1bd70*/  ISETP.GT.AND P6, PT, R7, UR6, PT ;  /* 0x0000000607007c0c */ /* 0x002fe2000bfc4270 */
[----:B------:R-:W-:-:S12]  /*1bd80*/  IMAD.MOV.U32 R4, RZ, RZ, R7 ;  /* 0x000000ffff047224 */ /* 0x000fd800078e0007 */
[----:B------:R-:W-:Y:S05]  /*1bd90*/  @P6 BRA `(.L_x_1599) ;  /* 0x0000000000a06947 */ /* 0x000fea0003800000 */
[----:B------:R-:W-:Y:S01]  /*1bda0*/  IMAD.MOV.U32 R7, RZ, RZ, R4 ;  /* 0x000000ffff077224 */ /* 0x000fe200078e0004 */
[----:B------:R-:W-:Y:S01]  /*1bdb0*/  UMOV UR4, URZ ;  /* 0x0000003f00047c82 */ /* 0x000fe20008000000 */
[----:B------:R-:W-:-:S05]  /*1bdc0*/  ULDC UR5, c[0x0][0xc38] ;  /* 0x00030e0000057ab9 */ /* 0x000fca0000000800 */
.L_x_1601:
        /* <DEDUP_REMOVED lines=37> */
.L_x_1599:
        /* <DEDUP_REMOVED lines=13> */
.L_x_1602:
        /* <DEDUP_REMOVED lines=62> */
.L_x_1603:
        /* <DEDUP_REMOVED lines=62> */
.L_x_1604:
[----:B------:R-:W-:-:S05]  /*1c8b0*/  LOP3.LUT R2, RZ, R2, RZ, 0x33, !PT ;  /* 0x00000002ff027212 */ /* 0x000fca00078e33ff */
[----:B------:R-:W-:Y:S01]  /*1c8c0*/  IMAD.IADD R25, R25, 0x1, R2 ;  /* 0x0000000119197824 */ /* 0x000fe200078e0202 */
[----:B------:R-:W-:Y:S06]  /*1c8d0*/  BRA `(.L_x_1605) ;  /* 0x00000000000c7947 */ /* 0x000fec0003800000 */
.L_x_1600:
[----:B------:R-:W-:Y:S02]  /*1c8e0*/  IMAD.MOV.U32 R25, RZ, RZ, RZ ;  /* 0x000000ffff197224 */ /* 0x000fe400078e00ff */
[----:B------:R-:W-:Y:S02]  /*1c8f0*/  IMAD.U32 R24, RZ, RZ, UR6 ;  /* 0x00000006ff187e24 */ /* 0x000fe4000f8e00ff */
[----:B------:R-:W-:-:S07]  /*1c900*/  IMAD.MOV.U32 R26, RZ, RZ, RZ ;  /* 0x000000ffff1a7224 */ /* 0x000fce00078e00ff */
.L_x_1605:
[----:B------:R-:W-:-:S13]  /*1c910*/  ISETP.NE.AND P0, PT, R0, RZ, PT ;  /* 0x000000ff0000720c */ /* 0x000fda0003f05270 */
[----:B------:R-:W0:Y:S01]  /*1c920*/  @!P0 S2R R3, SR_CgaCtaId ;  /* 0x0000000000038919 */ /* 0x000e220000008800 */
[----:B------:R-:W-:-:S04]  /*1c930*/  @!P0 MOV R0, 0x400 ;  /* 0x0000040000008802 */ /* 0x000fc80000000f00 */
[----:B0-----:R-:W-:-:S05]  /*1c940*/  @!P0 LEA R0, R3, R0, 0x18 ;  /* 0x0000000003008211 */ /* 0x001fca00078ec0ff */
[----:B------:R1:W-:Y:S01]  /*1c950*/  @!P0 STS.128 [R0+0x2d8d0], R24 ;  /* 0x02d8d01800008388 */ /* 0x0003e20000000c00 */
[----:B------:R-:W-:Y:S06]  /*1c960*/  BAR.ARV 0x5, 0x200 ;  /* 0x0148000000007b1d */ /* 0x000fec0000002000 */
.L_x_1598:
        /* <DEDUP_REMOVED lines=11> */
[----:B------:R-:W-:Y:S01]  /*1ca20*/  IMAD.MOV.U32 R29, RZ, RZ, RZ ;  /* 0x000000ffff1d7224 */ /* 0x000fe200078e00ff */
[----:B------:R-:W-:Y:S01]  /*1ca30*/  ULDC.64 UR40, c[0x0][0x198] ;  /* 0x0000660000287ab9 */ /* 0x000fe20000000a00 */
[----:B------:R-:W-:Y:S01]  /*1ca40*/  IMAD.MOV.U32 R18, RZ, RZ, RZ ;  /* 0x000000ffff127224 */ /* 0x000fe200078e00ff */
[----:B------:R-:W-:Y:S01]  /*1ca50*/  ULDC UR37, c[0x0][0xc] ;  /* 0x0000030000257ab9 */ /* 0x000fe20000000800 */
[----:B------:R-:W-:Y:S01]  /*1ca60*/  IMAD.MOV.U32 R28, RZ, RZ, 0x1 ;  /* 0x00000001ff1c7424 */ /* 0x000fe200078e00ff */
        /* <DEDUP_REMOVED lines=12> */
[----:B------:R-:W-:Y:S01]  /*1cb30*/  SHF.R.U32.HI R3, RZ, 0x2, R5 ;  /* 0x00000002ff037819 */ /* 0x000fe20000011605 */
[----:B------:R-:W-:-:S03]  /*1cb40*/  IMAD.MOV.U32 R5, RZ, RZ, 0x1 ;  /* 0x00000001ff057424 */ /* 0x000fc600078e00ff */
[----:B------:R-:W-:Y:S01]  /*1cb50*/  LOP3.LUT R2, R3, 0x60, R2, 0xf8, !PT ;  /* 0x0000006003027812 */ /* 0x000fe200078ef802 */
[----:B------:R-:W-:Y:S01]  /*1cb60*/  IMAD R3, R4, 0x2, R17 ;  /* 0x0000000204037824 */ /* 0x000fe200078e0211 */
[----:B------:R3:W-:Y:S01]  /*1cb70*/  STL [R1], R5 ;  /* 0x0000000501007387 */ /* 0x0007e20000100800 */
[C---:B------:R-:W-:Y:S02]  /*1cb80*/  LOP3.LUT R2, R0.reuse, 0x20, RZ, 0xfc, !PT ;  /* 0x0000002000027812 */ /* 0x040fe400078efcff */
[----:B------:R-:W-:Y:S01]  /*1cb90*/  LOP3.LUT R0, R0, 0x40, RZ, 0xfc, !PT ;  /* 0x0000004000007812 */ /* 0x000fe200078efcff */
[----:B------:R3:W-:Y:S06]  /*1cba0*/  STL [R1+0xc], R3 ;  /* 0x00000c0301007387 */ /* 0x0007ec0000100800 */
.L_x_1770:
[----:B------:R-:W-:Y:S05]  /*1cbb0*/  YIELD ;  /* 0x0000000000007946 */ /* 0x000fea0003800000 */
[----:B------:R-:W-:Y:S01]  /*1cbc0*/  ULDC.64 UR4, c[0x0][0xa28] ;  /* 0x00028a0000047ab9 */ /* 0x000fe20000000a00 */
[----:B------:R-:W-:Y:S02]  /*1cbd0*/  CS2R R6, SRZ ;  /* 0x0000000000067805 */ /* 0x000fe4000001ff00 */
[----:B------:R-:W-:Y:S01]  /*1cbe0*/  ISETP.NE.U32.AND P0, PT, RZ, UR4, PT ;  /* 0x00000004ff007c0c */ /* 0x000fe2000bf05070 */
[----:B0-----:R-:W0:Y:S01]  /*1cbf0*/  LDC.64 R10, c[0x0][0xa00] ;  /* 0x00028000ff0a7b82 */ /* 0x001e220000000a00 */
[----:B------:R-:W-:Y:S01]  /*1cc00*/  IMAD.MOV.U32 R0, RZ, RZ, RZ ;  /* 0x000000ffff007224 */ /* 0x000fe200078e00ff */
[----:B------:R-:W-:Y:S01]  /*1cc10*/  ULDC.64 UR6, c[0x0][0xa08] ;  /* 0x0002820000067ab9 */ /* 0x000fe20000000a00 */
[----:B------:R-:W-:Y:S01]  /*1cc20*/  ISETP.NE.AND.EX P0, PT, RZ, UR5, PT, P0 ;  /* 0x00000005ff007c0c */ /* 0x000fe2000bf05300 */
[----:B------:R-:W-:Y:S01]  /*1cc30*/  ULDC.64 UR4, c[0x0][0xa18] ;  /* 0x0002860000047ab9 */ /* 0x000fe20000000a00 */
[----:B------:R-:W-:-:S03]  /*1cc40*/  ULDC.64 UR8, c[0x0][0xa10] ;  /* 0x0002840000087ab9 */ /* 0x000fc60000000a00 */
[----:B-1-3--:R-:W1:Y:S08]  /*1cc50*/  LDC.64 R4, c[0x0][0xa08] ;  /* 0x00028200ff047b82 */ /* 0x00ae700000000a00 */
[----:B--2---:R-:W2:Y:S02]  /*1cc60*/  @P0 LDC.64 R2, c[0x0][0xa28] ;  /* 0x00028a00ff020b82 */ /* 0x004ea40000000a00 */
[----:B--2---:R-:W-:-:S05]  /*1cc70*/  @P0 IMAD.WIDE R2, R27, 0x4, R2 ;  /* 0x000000041b020825 */ /* 0x004fca00078e0202 */
[----:B------:R2:W5:Y:S01]  /*1cc80*/  @P0 LDG.E R7, desc[UR38][R2.64] ;  /* 0x0000002602070981 */ /* 0x000562000c1e1900 */
[----:B------:R-:W-:Y:S01]  /*1cc90*/  ISETP.NE.U32.AND P0, PT, RZ, UR4, PT ;  /* 0x00000004ff007c0c */ /* 0x000fe2000bf05070 */
[C---:B0-----:R-:W-:Y:S01]  /*1cca0*/  IMAD.WIDE R10, R27.reuse, 0x4, R10 ;  /* 0x000000041b0a7825 */ /* 0x041fe200078e020a */
[----:B------:R-:W-:Y:S02]  /*1ccb0*/  ISETP.NE.U32.AND P2, PT, RZ, UR6, PT ;  /* 0x00000006ff007c0c */ /* 0x000fe4000bf45070 */
[----:B------:R-:W-:Y:S01]  /*1ccc0*/  ISETP.NE.AND.EX P0, PT, RZ, UR5, PT, P0 ;  /* 0x00000005ff007c0c */ /* 0x000fe2000bf05300 */
[----:B------:R-:W-:Y:S01]  /*1ccd0*/  ULDC.64 UR4, c[0x0][0xa00] ;  /* 0x0002800000047ab9 */ /* 0x000fe20000000a00 */
[----:B------:R-:W-:Y:S01]  /*1cce0*/  ISETP.NE.U32.AND P4, PT, RZ, UR8, PT ;  /* 0x00000008ff007c0c */ /* 0x000fe2000bf85070 */
[----:B------:R-:W-:Y:S01]  /*1ccf0*/  IMAD.MOV.U32 R12, RZ, RZ, RZ ;  /* 0x000000ffff0c7224 */ /* 0x000fe200078e00ff */
[----:B------:R-:W-:Y:S01]  /*1cd00*/  ISETP.NE.U32.AND P1, PT, RZ, UR4, PT ;  /* 0x00000004ff007c0c */ /* 0x000fe2000bf25070 */
[----:B--2---:R-:W0:Y:S01]  /*1cd10*/  LDC.64 R2, c[0x0][0xa10] ;  /* 0x00028400ff027b82 */ /* 0x004e220000000a00 */
[----:B-1----:R-:W-:-:S02]  /*1cd20*/  IMAD.WIDE R4, R27, 0x4, R4 ;  /* 0x000000041b047825 */ /* 0x002fc400078e0204 */
[----:B------:R-:W-:-:S05]  /*1cd30*/  ISETP.NE.AND.EX P3, PT, RZ, UR5, PT, P1 ;  /* 0x00000005ff007c0c */ /* 0x000fca000bf65310 */
[----:B------:R-:W1:Y:S01]  /*1cd40*/  @P0 LDC.64 R8, c[0x0][0xa18] ;  /* 0x00028600ff080b82 */ /* 0x000e620000000a00 */
[----:B------:R-:W-:Y:S01]  /*1cd50*/  ULDC UR4, c[0x0][0x288] ;  /* 0x0000a20000047ab9 */ /* 0x000fe20000000800 */
[----:B------:R-:W-:Y:S02]  /*1cd60*/  ISETP.NE.AND.EX P1, PT, RZ, UR7, PT, P2 ;  /* 0x00000007ff007c0c */ /* 0x000fe4000bf25320 */
[----:B------:R-:W-:-:S04]  /*1cd70*/  ISETP.NE.AND.EX P2, PT, RZ, UR9, PT, P4 ;  /* 0x00000009ff007c0c */ /* 0x000fc8000bf45340 */
[----:B------:R-:W2:Y:S07]  /*1cd80*/  @P3 LDG.E R0, desc[UR38][R10.64] ;  /* 0x000000260a003981 */ /* 0x000eae000c1e1900 */
[----:B------:R-:W5:Y:S01]  /*1cd90*/  @P1 LDG.E R12, desc[UR38][R4.64] ;  /* 0x00000026040c1981 */ /* 0x000f62000c1e1900 */
        /* <DEDUP_REMOVED lines=13> */
[----:B------:R-:W-:Y:S02]  /*1ce70*/  ULDC UR5, c[0x0][0x348] ;  /* 0x0000d20000057ab9 */ /* 0x000fe40000000800 */
[----:B0-----:R-:W-:Y:S02]  /*1ce80*/  IMAD.U32 R8, RZ, RZ, UR5 ;  /* 0x00000005ff087e24 */ /* 0x001fe4000f8e00ff */
[----:B------:R-:W-:Y:S01]  /*1ce90*/  IMAD.U32 R9, RZ, RZ, UR4 ;  /* 0x00000004ff097e24 */ /* 0x000fe2000f8e00ff */
[----:B--2---:R0:W-:Y:S01]  /*1cea0*/  STL [R1+0x18], R0 ;  /* 0x0000180001007387 */ /* 0x0041e20000100800 */
[----:B------:R-:W-:Y:S01]  /*1ceb0*/  IMAD.MOV.U32 R13, RZ, RZ, R0 ;  /* 0x000000ffff0d7224 */ /* 0x000fe200078e0000 */
[----:B------:R-:W-:Y:S06]  /*1cec0*/  @P0 BRA `(.L_x_1607) ;  /* 0x0000000000140947 */ /* 0x000fec0003800000 */
[----:B------:R-:W-:Y:S05]  /*1ced0*/  @!P3 BRA `(.L_x_1607) ;  /* 0x000000000010b947 */ /* 0x000fea0003800000 */
[----:B0-----:R-:W2:Y:S04]  /*1cee0*/  LDG.E R0, desc[UR38][R10.64] ;  /* 0x000000260a007981 */ /* 0x001ea8000c1e1900 */
[----:B------:R-:W2:Y:S02]  /*1cef0*/  LDG.E R10, desc[UR38][R10.64+0x4] ;  /* 0x000004260a0a7981 */ /* 0x000ea4000c1e1900 */
[----:B--2---:R-:W-:-:S05]  /*1cf00*/  IMAD.IADD R13, R10, 0x1, -R0 ;  /* 0x000000010a0d7824 */ /* 0x004fca00078e0a00 */
[----:B------:R1:W-:Y:S02]  /*1cf10*/  STL [R1+0x18], R13 ;  /* 0x0000180d01007387 */ /* 0x0003e40000100800 */
.L_x_1607:
        /* <DEDUP_REMOVED lines=14> */
.L_x_1608:
[----:B------:R-:W-:Y:S05]  /*1d000*/  @!P1 BRA `(.L_x_1609) ;  /* 0x00000000000c9947 */ /* 0x000fea0003800000 */
[----:B------:R-:W2:Y:S04]  /*1d010*/  LDG.E R9, desc[UR38][R4.64] ;  /* 0x0000002604097981 */ /* 0x000ea8000c1e1900 */
[----:B------:R-:W2:Y:S02]  /*1d020*/  LDG.E R4, desc[UR38][R4.64+0x4] ;  /* 0x0000042604047981 */ /* 0x000ea4000c1e1900 */
[----:B--2---:R-:W-:-:S07]  /*1d030*/  IMAD.IADD R9, R4, 0x1, -R9 ;  /* 0x0000000104097824 */ /* 0x004fce00078e0a09 */
.L_x_1609:
[----:B0-----:R-:W2:Y:S04]  /*1d040*/  @P2 LDG.E R4, desc[UR38][R2.64] ;  /* 0x0000002602042981 */ /* 0x001ea8000c1e1900 */
[----:B------:R0:W2:Y:S01]  /*1d050*/  @P2 LDG.E R5, desc[UR38][R2.64+0x4] ;  /* 0x0000042602052981 */ /* 0x0000a2000c1e1900 */
[----:B------:R-:W-:Y:S02]  /*1d060*/  IMAD R14, R25, 0xc0, RZ ;  /* 0x000000c0190e7824 */ /* 0x000fe400078e02ff */
[----:B-----5:R-:W-:Y:S02]  /*1d070*/  IMAD.IADD R7, R9, 0x1, -R7 ;  /* 0x0000000109077824 */ /* 0x020fe400078e0a07 */
[----:B------:R-:W-:Y:S01]  /*1d080*/  VIADD R10, R14, 0xbf ;  /* 0x000000bf0e0a7836 */ /* 0x000fe20000000000 */
[----:B------:R3:W-:Y:S01]  /*1d090*/  STL [R1+0x10], R14 ;  /* 0x0000100e01007387 */ /* 0x0007e20000100800 */
[----:B0-----:R-:W0:Y:S02]  /*1d0a0*/  LDC R2, c[0x0][0x448] ;  /* 0x00011200ff027b82 */ /* 0x001e240000000800 */
[----:B0-----:R-:W-:-:S13]  /*1d0b0*/  ISETP.NE.AND P1, PT, R2, 0x1, PT ;  /* 0x000000010200780c */ /* 0x001fda0003f25270 */
[----:B------:R-:W0:Y:S08]  /*1d0c0*/  @P1 LDC R3, c[0x0][0x44c] ;  /* 0x00011300ff031b82 */ /* 0x000e300000000800 */
[----:B------:R-:W4:Y:S01]  /*1d0d0*/  @P1 LDC R2, c[0x0][0x450] ;  /* 0x00011400ff021b82 */ /* 0x000f220000000800 */
[----:B0-----:R-:W-:-:S05]  /*1d0e0*/  @P1 IMAD.HI.U32 R3, R10, R3, RZ ;  /* 0x000000030a031227 */ /* 0x001fca00078e00ff */
[----:B----4-:R-:W-:Y:S01]  /*1d0f0*/  @P1 SHF.R.U32.HI R10, RZ, R2, R3 ;  /* 0x00000002ff0a1219 */ /* 0x010fe20000011603 */
[----:B--2---:R-:W-:-:S04]  /*1d100*/  @P2 IMAD.IADD R8, R5, 0x1, -R4 ;  /* 0x0000000105082824 */ /* 0x004fc800078e0a04 */
[----:B------:R-:W-:-:S04]  /*1d110*/  IMAD.IADD R19, R7, 0x1, R8 ;  /* 0x0000000107137824 */ /* 0x000fc800078e0208 */
[C---:B------:R-:W-:Y:S01]  /*1d120*/  VIADD R4, R19.reuse, 0x7f ;  /* 0x0000007f13047836 */ /* 0x040fe20000000000 */
[----:B------:R-:W-:-:S04]  /*1d130*/  IADD3 R9, R19, 0x1, -R13 ;  /* 0x0000000113097810 */ /* 0x000fc80007ffe80d */
[----:B------:R-:W-:Y:S01]  /*1d140*/  SHF.R.S32.HI R2, RZ, 0x1f, R4 ;  /* 0x0000001fff027819 */ /* 0x000fe20000011404 */
[----:B------:R-:W-:-:S03]  /*1d150*/  IMAD.IADD R10, R9, 0x1, R10 ;  /* 0x00000001090a7824 */ /* 0x000fc600078e020a */
[----:B------:R-:W-:Y:S02]  /*1d160*/  LEA.HI R4, R2, R4, RZ, 0x7 ;  /* 0x0000000402047211 */ /* 0x000fe400078f38ff */
[----:B------:R-:W0:Y:S02]  /*1d170*/  LDC.64 R2, c[0x0][0x9e0] ;  /* 0x00027800ff027b82 */ /* 0x000e240000000a00 */
[----:B------:R-:W-:-:S05]  /*1d180*/  SHF.R.S32.HI R12, RZ, 0x7, R4 ;  /* 0x00000007ff0c7819 */ /* 0x000fca0000011404 */
[----:B------:R3:W-:Y:S01]  /*1d190*/  STL [R1+0x44], R12 ;  /* 0x0000440c01007387 */ /* 0x0007e20000100800 */
[----:B0-----:R-:W-:Y:S01]  /*1d1a0*/  ISETP.GE.AND P3, PT, R3, 0x1, PT ;  /* 0x000000010300780c */ /* 0x001fe20003f66270 */
[----:B------:R-:W-:-:S12]  /*1d1b0*/  IMAD.IADD R2, R10, 0x1, R2 ;  /* 0x000000010a027824 */ /* 0x000fd800078e0202 */
[----:B---3--:R-:W-:Y:S05]  /*1d1c0*/  @!P3 BRA `(.L_x_1610) ;  /* 0x000000000048b947 */ /* 0x008fea0003800000 */
        /* <DEDUP_REMOVED lines=11> */
.L_x_1612:
[----:B------:R-:W-:-:S13]  /*1d280*/  ISETP.NE.AND P0, PT, R3, 0x1, PT ;  /* 0x000000010300780c */ /* 0x000fda0003f05270 */
[----:B------:R-:W0:Y:S02]  /*1d290*/  @P0 LDC.64 R4, c[0x0][0x9e8] ;  /* 0x00027a00ff040b82 */ /* 0x000e240000000a00 */
[----:B0-----:R-:W-:-:S05]  /*1d2a0*/  @P0 IMAD.HI.U32 R4, R11, R4, RZ ;  /* 0x000000040b040227 */ /* 0x001fca00078e00ff */
[----:B------:R-:W-:-:S07]  /*1d2b0*/  @P0 SHF.R.U32.HI R11, RZ, R5, R4 ;  /* 0x00000005ff0b0219 */ /* 0x000fce0000011604 */
.L_x_1613:
[----:B------:R-:W-:Y:S05]  /*1d2c0*/  BSYNC B0 ;  /* 0x0000000000007941 */ /* 0x000fea0003800000 */
.L_x_1611:
[----:B------:R-:W-:-:S05]  /*1d2d0*/  IMAD R11, R11, R3, R3 ;  /* 0x000000030b0b7224 */ /* 0x000fca00078e0203 */
[----:B------:R-:W-:-:S07]  /*1d2e0*/  VIMNMX R2, R2, R11, PT ;  /* 0x0000000b02027248 */ /* 0x000fce0003fe0100 */
.L_x_1610:
[----:B------:R-:W0:Y:S01]  /*1d2f0*/  @P1 LDC R10, c[0x0][0x44c] ;  /* 0x00011300ff0a1b82 */ /* 0x000e220000000800 */
[----:B------:R-:W-:Y:S01]  /*1d300*/  VIADD R2, R2, 0x7f ;  /* 0x0000007f02027836 */ /* 0x000fe20000000000 */
[----:B------:R-:W-:Y:S01]  /*1d310*/  ULDC UR4, c[0x0][0x9dc] ;  /* 0x0002770000047ab9 */ /* 0x000fe20000000800 */
[----:B------:R-:W-:Y:S02]  /*1d320*/  IMAD.MOV.U32 R4, RZ, RZ, R14 ;  /* 0x000000ffff047224 */ /* 0x000fe400078e000e */
[----:B------:R-:W-:-:S03]  /*1d330*/  IMAD.IADD R19, R19, 0x1, -R13 ;  /* 0x0000000113137824 */ /* 0x000fc600078e0a0d */
[----:B------:R-:W2:Y:S01]  /*1d340*/  @P1 LDC R5, c[0x0][0x450] ;  /* 0x00011400ff051b82 */ /* 0x000ea20000000800 */
[----:B0-----:R-:W-:-:S05]  /*1d350*/  @P1 IMAD.HI.U32 R10, R14, R10, RZ ;  /* 0x0000000a0e0a1227 */ /* 0x001fca00078e00ff */
[----:B--2---:R-:W-:Y:S02]  /*1d360*/  @P1 SHF.R.U32.HI R4, RZ, R5, R10 ;  /* 0x00000005ff041219 */ /* 0x004fe4000001160a */
[----:B------:R-:W-:-:S03]  /*1d370*/  SHF.R.S32.HI R5, RZ, 0x1f, R2 ;  /* 0x0000001fff057819 */ /* 0x000fc60000011402 */
[----:B------:R-:W-:Y:S01]  /*1d380*/  IMAD.IADD R11, R19, 0x1, R4 ;  /* 0x00000001130b7824 */ /* 0x000fe200078e0204 */
[----:B------:R-:W-:-:S03]  /*1d390*/  LEA.HI R5, R5, R2, RZ, 0x7 ;  /* 0x0000000205057211 */ /* 0x000fc600078f38ff */
[----:B------:R-:W-:Y:S01]  /*1d3a0*/  VIADD R2, R11, -UR4 ;  /* 0x800000040b027c36 */ /* 0x000fe20008000000 */
[----:B------:R-:W-:-:S04]  /*1d3b0*/  SHF.R.S32.HI R5, RZ, 0x7, R5 ;  /* 0x00000007ff057819 */ /* 0x000fc80000011405 */
[----:B------:R-:W-:Y:S01]  /*1d3c0*/  VIMNMX R10, R12, R5, PT ;  /* 0x000000050c0a7248 */ /* 0x000fe20003fe0100 */
        /* <DEDUP_REMOVED lines=11> */
.L_x_1616:
[----:B------:R-:W-:-:S13]  /*1d480*/  ISETP.NE.AND P0, PT, R3, 0x1, PT ;  /* 0x000000010300780c */ /* 0x000fda0003f05270 */
[----:B------:R-:W0:Y:S02]  /*1d490*/  @P0 LDC.64 R4, c[0x0][0x9e8] ;  /* 0x00027a00ff040b82 */ /* 0x000e240000000a00 */
[----:B0-----:R-:W-:-:S05]  /*1d4a0*/  @P0 IMAD.HI.U32 R4, R11, R4, RZ ;  /* 0x000000040b040227 */ /* 0x001fca00078e00ff */
[----:B------:R-:W-:-:S07]  /*1d4b0*/  @P0 SHF.R.U32.HI R11, RZ, R5, R4 ;  /* 0x00000005ff0b0219 */ /* 0x000fce0000011604 */
.L_x_1617:
[----:B------:R-:W-:Y:S05]  /*1d4c0*/  BSYNC B0 ;  /* 0x0000000000007941 */ /* 0x000fea0003800000 */
.L_x_1615:
[----:B------:R-:W-:-:S05]  /*1d4d0*/  IMAD R3, R11, R3, RZ ;  /* 0x000000030b037224 */ /* 0x000fca00078e02ff */
[----:B------:R-:W-:-:S07]  /*1d4e0*/  VIMNMX R2, R2, R3, !PT ;  /* 0x0000000302027248 */ /* 0x000fce0007fe0100 */
.L_x_1614:
[----:B------:R-:W-:Y:S01]  /*1d4f0*/  SHF.R.S32.HI R3, RZ, 0x1f, R2 ;  /* 0x0000001fff037819 */ /* 0x000fe20000011402 */
[----:B------:R-:W-:Y:S01]  /*1d500*/  BSSY B0, `(.L_x_1618) ;  /* 0x0000027000007945 */ /* 0x000fe20003800000 */
[----:B------:R-:W-:Y:S01]  /*1d510*/  LOP3.LUT R14, R0, 0xff, RZ, 0xc0, !PT ;  /* 0x000000ff000e7812 */ /* 0x000fe200078ec0ff */
[----:B-1----:R-:W-:Y:S01]  /*1d520*/  IMAD.MOV.U32 R13, RZ, RZ, RZ ;  /* 0x000000ffff0d7224 */ /* 0x002fe200078e00ff */
[----:B------:R-:W-:Y:S02]  /*1d530*/  LEA.HI R3, R3, R2, RZ, 0x7 ;  /* 0x0000000203037211 */ /* 0x000fe400078f38ff */
[----:B------:R-:W-:Y:S01]  /*1d540*/  SHF.R.U32.HI R0, RZ, 0x10, R0 ;  /* 0x00000010ff007819 */ /* 0x000fe20000011600 */
[----:B------:R0:W-:Y:S01]  /*1d550*/  STL [R1+0x38], R14 ;  /* 0x0000380e01007387 */ /* 0x0001e20000100800 */
[----:B------:R-:W-:-:S04]  /*1d560*/  SHF.R.S32.HI R3, RZ, 0x7, R3 ;  /* 0x00000007ff037819 */ /* 0x000fc80000011403 */
[----:B------:R-:W-:-:S04]  /*1d570*/  VIMNMX R4, RZ, R3, !PT ;  /* 0x00000003ff047248 */ /* 0x000fc80007fe0100 */
[----:B------:R-:W-:-:S13]  /*1d580*/  ISETP.GT.AND P0, PT, R10, R4, PT ;  /* 0x000000040a00720c */ /* 0x000fda0003f04270 */
[----:B0-----:R-:W-:Y:S05]  /*1d590*/  @!P0 BRA `(.L_x_1619) ;  /* 0x0000000000748947 */ /* 0x001fea0003800000 */
[----:B------:R-:W-:Y:S01]  /*1d5a0*/  ISETP.NE.AND P0, PT, R0, RZ, PT ;  /* 0x000000ff0000720c */ /* 0x000fe20003f05270 */
[----:B------:R-:W-:-:S03]  /*1d5b0*/  ULDC UR4, c[0x0][0x9f0] ;  /* 0x00027c0000047ab9 */ /* 0x000fc60000000800 */
[----:B------:R-:W-:-:S04]  /*1d5c0*/  SEL R5, R0, UR4, P0 ;  /* 0x0000000400057c07 */ /* 0x000fc80008000000 */
[----:B------:R-:W-:Y:S02]  /*1d5d0*/  IABS R12, R5 ;  /* 0x00000005000c7213 */ /* 0x000fe40000000000 */
[----:B------:R-:W-:Y:S02]  /*1d5e0*/  IADD3 R11, R5, -0x1, R10 ;  /* 0xffffffff050b7810 */ /* 0x000fe40007ffe00a */
[----:B------:R-:W0:Y:S03]  /*1d5f0*/  I2F.RP R2, R12 ;  /* 0x0000000c00027306 */ /* 0x000e260000209400 */
[----:B------:R-:W-:-:S05]  /*1d600*/  IMAD.IADD R11, R11, 0x1, -R4 ;  /* 0x000000010b0b7824 */ /* 0x000fca00078e0a04 */
[----:B0-----:R-:W0:Y:S02]  /*1d610*/  MUFU.RCP R2, R2 ;  /* 0x0000000200027308 */ /* 0x001e240000001000 */
[----:B0-----:R-:W-:-:S06]  /*1d620*/  VIADD R2, R2, 0xffffffe ;  /* 0x0ffffffe02027836 */ /* 0x001fcc0000000000 */
[----:B------:R0:W1:Y:S02]  /*1d630*/  F2I.FTZ.U32.TRUNC.NTZ R3, R2 ;  /* 0x0000000200037305 */ /* 0x000064000021f000 */
[----:B0-----:R-:W-:-:S04]  /*1d640*/  LOP3.LUT R2, R11, R5, RZ, 0x3c, !PT ;  /* 0x000000050b027212 */ /* 0x001fc800078e3cff */
[----:B------:R-:W-:Y:S01]  /*1d650*/  ISETP.GE.AND P3, PT, R2, RZ, PT ;  /* 0x000000ff0200720c */ /* 0x000fe20003f66270 */
[----:B-1----:R-:W-:-:S04]  /*1d660*/  IMAD.MOV R2, RZ, RZ, -R3 ;  /* 0x000000ffff027224 */ /* 0x002fc800078e0a03 */
[----:B------:R-:W-:Y:S02]  /*1d670*/  IMAD R13, R2, R12, RZ ;  /* 0x0000000c020d7224 */ /* 0x000fe400078e02ff */
[----:B------:R-:W-:-:S04]  /*1d680*/  IMAD.MOV.U32 R2, RZ, RZ, RZ ;  /* 0x000000ffff027224 */ /* 0x000fc800078e00ff */
[----:B------:R-:W-:Y:S01]  /*1d690*/  IMAD.HI.U32 R13, R3, R13, R2 ;  /* 0x0000000d030d7227 */ /* 0x000fe200078e0002 */
[----:B------:R-:W-:Y:S02]  /*1d6a0*/  IABS R2, R11 ;  /* 0x0000000b00027213 */ /* 0x000fe40000000000 */
[----:B------:R-:W-:-:S03]  /*1d6b0*/  IABS R3, R5 ;  /* 0x0000000500037213 */ /* 0x000fc60000000000 */
[----:B------:R-:W-:-:S04]  /*1d6c0*/  IMAD.HI.U32 R13, R13, R2, RZ ;  /* 0x000000020d0d7227 */ /* 0x000fc800078e00ff */
[----:B------:R-:W-:-:S04]  /*1d6d0*/  IMAD.MOV R3, RZ, RZ, -R3 ;  /* 0x000000ffff037224 */ /* 0x000fc800078e0a03 */
        /* <DEDUP_REMOVED lines=9> */
.L_x_1619:
[----:B------:R-:W-:Y:S05]  /*1d770*/  BSYNC B0 ;  /* 0x0000000000007941 */ /* 0x000fea0003800000 */
.L_x_1618:
[-C--:B------:R-:W-:Y:S01]  /*1d780*/  IMAD R4, R14, R13.reuse, R4 ;  /* 0x0000000d0e047224 */ /* 0x080fe200078e0204 */
[----:B------:R-:W-:Y:S04]  /*1d790*/  BSSY B0, `(.L_x_1620) ;  /* 0x0000156000007945 */ /* 0x000fe80003800000 */
[C---:B------:R-:W-:Y:S01]  /*1d7a0*/  VIADDMNMX R10, R4.reuse, R13, R10, PT ;  /* 0x0000000d040a7246 */ /* 0x040fe2000380010a */
[----:B------:R-:W-:-:S04]  /*1d7b0*/  IMAD R4, R4, 0x80, -R7 ;  /* 0x0000008004047824 */ /* 0x000fc800078e0a07 */
[----:B------:R-:W-:Y:S01]  /*1d7c0*/  IMAD R10, R10, 0x80, -R7 ;  /* 0x000000800a0a7824 */ /* 0x000fe200078e0a07 */
[----:B------:R-:W-:-:S04]  /*1d7d0*/  VIMNMX R4, RZ, R4, !PT ;  /* 0x00000004ff047248 */ /* 0x000fc80007fe0100 */
[----:B------:R-:W-:-:S04]  /*1d7e0*/  VIMNMX R10, R10, R8, PT ;  /* 0x000000080a0a7248 */ /* 0x000fc80003fe0100 */
[----:B------:R-:W-:Y:S02]  /*1d7f0*/  ISETP.GT.AND P0, PT, R10, R4, PT ;  /* 0x000000040a00720c */ /* 0x000fe40003f04270 */
[----:B------:R-:W-:-:S11]  /*1d800*/  SHF.R.U32.HI R4, RZ, 0x7, R4 ;  /* 0x00000007ff047819 */ /* 0x000fd60000011604 */
[----:B------:R-:W-:-:S05]  /*1d810*/  @P0 VIADD R2, R10, 0x7f ;  /* 0x0000007f0a020836 */ /* 0x000fca0000000000 */
[----:B------:R-:W-:-:S04]  /*1d820*/  @P0 SHF.R.S32.HI R3, RZ, 0x1f, R2 ;  /* 0x0000001fff030819 */ /* 0x000fc80000011402 */
[----:B------:R-:W-:Y:S01]  /*1d830*/  @P0 LEA.HI R2, R3, R2, RZ, 0x7 ;  /* 0x0000000203020211 */ /* 0x000fe200078f38ff */
[----:B------:R-:W-:-:S03]  /*1d840*/  IMAD.MOV.U32 R3, RZ, RZ, R4 ;  /* 0x000000ffff037224 */ /* 0x000fc600078e0004 */
[----:B------:R-:W-:Y:S02]  /*1d850*/  @P0 SHF.R.S32.HI R3, RZ, 0x7, R2 ;  /* 0x00000007ff030819 */ /* 0x000fe40000011402 */
[----:B------:R-:W-:Y:S02]  /*1d860*/  PLOP3.LUT P0, PT, PT, PT, PT, 0x80, 0x0 ;  /* 0x000000000000781c */ /* 0x000fe40003f0f070 */
[----:B------:R-:W-:-:S13]  /*1d870*/  ISETP.GT.AND P1, PT, R3, R4, PT ;  /* 0x000000040300720c */ /* 0x000fda0003f24270 */
[----:B------:R-:W-:Y:S05]  /*1d880*/  @!P1 BRA `(.L_x_1621) ;  /* 0x0000001400189947 */ /* 0x000fea0003800000 */
[----:B------:R-:W-:Y:S01]  /*1d890*/  UMOV UR4, 0xffffffff ;  /* 0xffffffff00047882 */ /* 0x000fe20000000000 */
[----:B------:R-:W-:Y:S02]  /*1d8a0*/  SEL R2, R27, RZ, !P2 ;  /* 0x000000ff1b027207 */ /* 0x000fe40005000000 */
[----:B------:R-:W-:Y:S05]  /*1d8b0*/  BRA.DIV UR4, `(.L_x_1622) ;  /* 0x0000007e04b87947 */ /* 0x000fea000b800000 */
[----:B------:R-:W0:Y:S02]  /*1d8c0*/  S2R R5, SR_TID.X ;  /* 0x0000000000057919 */ /* 0x000e240000002100 */
[----:B0-----:R-:W-:-:S04]  /*1d8d0*/  SHF.R.U32.HI R5, RZ, 0x5, R5 ;  /* 0x00000005ff057819 */ /* 0x001fc80000011605 */
[----:B------:R-:W-:-:S05]  /*1d8e0*/  LOP3.LUT R5, R5, 0x3, RZ, 0xc0, !PT ;  /* 0x0000000305057812 */ /* 0x000fca00078ec0ff */
[----:B------:R0:W1:Y:S02]  /*1d8f0*/  SHFL.IDX PT, R14, R5, RZ, 0x1f ;  /* 0x00001fff050e7589 */ /* 0x00006400000e0000 */
.L_x_1825:
[----:B-1----:R-:W-:Y:S02]  /*1d900*/  ISETP.NE.AND P0, PT, R14, RZ, PT ;  /* 0x000000ff0e00720c */ /* 0x002fe40003f05270 */
[----:B------:R-:W-:-:S11]  /*1d910*/  PLOP3.LUT P6, PT, PT, PT, PT, 0x8, 0x0 ;  /* 0x000000000000781c */ /* 0x000fd60003fce170 */
[----:B------:R-:W-:Y:S05]  /*1d920*/  @P0 BRA `(.L_x_1623) ;  /* 0x00000000000c0947 */ /* 0x000fea0003800000 */
[----:B------:R-:W-:-:S03]  /*1d930*/  UMOV UR4, 0xffffffff ;  /* 0xffffffff00047882 */ /* 0x000fc60000000000 */
[----:B------:R-:W-:Y:S05]  /*1d940*/  BRA.DIV UR4, `(.L_x_1624) ;  /* 0x0000007e04c87947 */ /* 0x000fea000b800000 */
[----:B------:R-:W-:-:S13]  /*1d950*/  ELECT P6, URZ, PT ;  /* 0x00000000003f782f */ /* 0x000fda00038c0000 */
.L_x_1623:
[----:B0-----:R-:W2:Y:S01]  /*1d960*/  LDL R5, [R1+0x2c] ;  /* 0x00002c0001057983 */ /* 0x001ea20000100800 */
[----:B------:R-:W-:Y:S01]  /*1d970*/  BSSY B1, `(.L_x_1625) ;  /* 0x0000008000017945 */ /* 0x000fe20003800000 */
[----:B--2---:R-:W-:-:S05]  /*1d980*/  VIADD R5, R5, 0x1 ;  /* 0x0000000105057836 */ /* 0x004fca0000000000 */
[----:B------:R-:W-:-:S04]  /*1d990*/  LEA.HI R7, R5, R5, RZ, 0x1 ;  /* 0x0000000505077211 */ /* 0x000fc800078f08ff */
[----:B------:R-:W-:-:S05]  /*1d9a0*/  LOP3.LUT R7, R7, 0xfffffffe, RZ, 0xc0, !PT ;  /* 0xfffffffe07077812 */ /* 0x000fca00078ec0ff */
[----:B------:R-:W-:-:S05]  /*1d9b0*/  IMAD.IADD R5, R5, 0x1, -R7 ;  /* 0x0000000105057824 */ /* 0x000fca00078e0a07 */
[----:B------:R-:W-:-:S04]  /*1d9c0*/  SHF.L.U32 R5, R5, 0x1f, RZ ;  /* 0x0000001f05057819 */ /* 0x000fc800000006ff */
[----:B------:R-:W0:Y:S02]  /*1d9d0*/  SYNCS.PHASECHK.TRANS64.TRYWAIT P0, [R17+URZ+0x2d820], R5 ;  /* 0x02d82005110075a7 */ /* 0x000e24000800017f */
[----:B0-----:R-:W-:Y:S05]  /*1d9e0*/  @!P0 BRA `(.L_x_1626) ;  /* 0x0000007c00c08947 */ /* 0x001fea0003800000 */
.L_x_1828:
[----:B------:R-:W-:Y:S05]  /*1d9f0*/  BSYNC B1 ;  /* 0x0000000000017941 */ /* 0x000fea0003800000 */
.L_x_1625:
[----:B------:R-:W-:Y:S04]  /*1da00*/  BSSY B1, `(.L_x_1627) ;  /* 0x000008c000017945 */ /* 0x000fe80003800000 */
[----:B------:R-:W-:Y:S05]  /*1da10*/  @!P6 BRA `(.L_x_1628) ;  /* 0x000000080028e947 */ /* 0x000fea0003800000 */
[----:B------:R-:W2:Y:S01]  /*1da20*/  LDL R8, [R1] ;  /* 0x0000000001087983 */ /* 0x000ea20000100800 */
        /* <DEDUP_REMOVED lines=8> */
.L_x_1829:
[----:B------:R-:W-:Y:S05]  /*1dab0*/  BSYNC B2 ;  /* 0x0000000000027941 */ /* 0x000fea0003800000 */
.L_x_1629:
[----:B------:R-:W-:Y:S04]  /*1dac0*/  BSSY B2, `(.L_x_1631) ;  /* 0x0000009000027945 */ /* 0x000fe80003800000 */
[----:B------:R-:W-:Y:S05]  /*1dad0*/  @P1 BRA `(.L_x_1632) ;  /* 0x00000000001c1947 */ /* 0x000fea0003800000 */
[----:B0-----:R-:W0:Y:S02]  /*1dae0*/  S2R R5, SR_TID.X ;  /* 0x0000000000057919 */ /* 0x001e240000002100 */
[----:B0-----:R-:W-:Y:S01]  /*1daf0*/  LOP3.LUT R7, R5, 0x1f, RZ, 0xc0, !PT ;  /* 0x0000001f05077812 */ /* 0x001fe200078ec0ff */
[----:B------:R-:W-:-:S03]  /*1db00*/  IMAD.MOV.U32 R5, RZ, RZ, 0x6000 ;  /* 0x00006000ff057424 */ /* 0x000fc600078e00ff */
[----:B------:R-:W-:Y:S01]  /*1db10*/  ISETP.NE.AND P0, PT, R7, RZ, PT ;  /* 0x000000ff0700720c */ /* 0x000fe20003f05270 */
[----:B------:R2:W-:-:S12]  /*1db20*/  SYNCS.ARRIVE.TRANS64 RZ, [R11+URZ+0x2d890], R5 ;  /* 0x02d890050bff79a7 */ /* 0x0005d8000800003f */
[----:B--2---:R-:W-:Y:S05]  /*1db30*/  @!P0 BRA `(.L_x_1632) ;  /* 0x0000000000048947 */ /* 0x004fea0003800000 */
[----:B------:R-:W-:Y:S01]  /*1db40*/  BPT.TRAP 0x1 ;  /* 0x000000040000795c */ /* 0x000fe20000300000 */
.L_x_1632:
[----:B------:R-:W-:Y:S05]  /*1db50*/  BSYNC B2 ;  /* 0x0000000000027941 */ /* 0x000fea0003800000 */
.L_x_1631:
        /* <DEDUP_REMOVED lines=8> */
[----:B0-----:R-:W-:Y:S01]  /*1dbe0*/  VIADD R5, R11, 0x2d890 ;  /* 0x0002d8900b057836 */ /* 0x001fe20000000000 */
[----:B------:R-:W-:Y:S01]  /*1dbf0*/  UMOV UR6, 0x0 ;  /* 0x0000000000067882 */ /* 0x000fe20000000000 */
[----:B------:R-:W-:Y:S01]  /*1dc00*/  VIADD R12, R8, 0x15400 ;  /* 0x00015400080c7836 */ /* 0x000fe20000000000 */
[----:B------:R-:W-:-:S09]  /*1dc10*/  UMOV UR7, 0x12f00000 ;  /* 0x12f0000000077882 */ /* 0x000fd20000000000 */
.L_x_1633:
        /* <DEDUP_REMOVED lines=16> */
.L_x_1634:
        /* <DEDUP_REMOVED lines=16> */
.L_x_1635:
        /* <DEDUP_REMOVED lines=13> */
.L_x_1830:
[----:B------:R-:W-:Y:S05]  /*1def0*/  BSYNC B2 ;  /* 0x0000000000027941 */ /* 0x000fea0003800000 */
.L_x_1636:
[----:B------:R-:W-:Y:S01]  /*1df00*/  BSSY B2, `(.L_x_1638) ;  /* 0x000000b000027945 */ /* 0x000fe20003800000 */
[----:B------:R-:W-:Y:S02]  /*1df10*/  IMAD.MOV.U32 R12, RZ, RZ, 0x0 ;  /* 0x00000000ff0c7424 */ /* 0x000fe400078e00ff */
[----:B------:R-:W-:Y:S01]  /*1df20*/  IMAD.MOV.U32 R13, RZ, RZ, 0x12f00000 ;  /* 0x12f00000ff0d7424 */ /* 0x000fe200078e00ff */
[----:B------:R-:W-:Y:S06]  /*1df30*/  @P1 BRA `(.L_x_1639) ;  /* 0x00000000001c1947 */ /* 0x000fec0003800000 */
[----:B------:R-:W2:Y:S02]  /*1df40*/  S2R R5, SR_TID.X ;  /* 0x0000000000057919 */ /* 0x000ea40000002100 */
[----:B--2---:R-:W-:Y:S01]  /*1df50*/  LOP3.LUT R21, R5, 0x1f, RZ, 0xc0, !PT ;  /* 0x0000001f05157812 */ /* 0x004fe200078ec0ff */
[----:B------:R-:W-:-:S03]  /*1df60*/  IMAD.MOV.U32 R5, RZ, RZ, 0x6000 ;  /* 0x00006000ff057424 */ /* 0x000fc600078e00ff */
[----:B------:R-:W-:Y:S01]  /*1df70*/  ISETP.NE.AND P0, PT, R21, RZ, PT ;  /* 0x000000ff1500720c */ /* 0x000fe20003f05270 */
[----:B------:R2:W-:-:S12]  /*1df80*/  SYNCS.ARRIVE.TRANS64 RZ, [R11+URZ+0x2d8b0], R5 ;  /* 0x02d8b0050bff79a7 */ /* 0x0005d8000800003f */
[----:B--2---:R-:W-:Y:S05]  /*1df90*/  @!P0 BRA `(.L_x_1639) ;  /* 0x0000000000048947 */ /* 0x004fea0003800000 */
[----:B------:R-:W-:Y:S01]  /*1dfa0*/  BPT.TRAP 0x1 ;  /* 0x000000040000795c */ /* 0x000fe20000300000 */
.L_x_1639:
[----:B------:R-:W-:Y:S05]  /*1dfb0*/  BSYNC B2 ;  /* 0x0000000000027941 */ /* 0x000fea0003800000 */
.L_x_1638:
[----:B------:R-:W-:Y:S01]  /*1dfc0*/  R2UR UR10, R20 ;  /* 0x00000000140a72ca */ /* 0x000fe200000e0000 */
[----:B------:R-:W-:Y:S01]  /*1dfd0*/  UIADD3 UR4, UP0, UR40, 0x670, URZ ;  /* 0x0000067028047890 */ /* 0x000fe2000ff1e03f */
[----:B------:R-:W-:Y:S01]  /*1dfe0*/  R2UR UR6, R12 ;  /* 0x000000000c0672ca */ /* 0x000fe200000e0000 */
[----:B01----:R-:W-:Y:S01]  /*1dff0*/  VIADD R11, R11, 0x2d8b0 ;  /* 0x0002d8b00b0b7836 */ /* 0x003fe20000000000 */
[----:B------:R-:W-:Y:S01]  /*1e000*/  R2UR UR7, R13 ;  /* 0x000000000d0772ca */ /* 0x000fe200000e0000 */
[----:B------:R-:W-:Y:S01]  /*1e010*/  VIADD R5, R8, 0x400 ;  /* 0x0000040008057836 */ /* 0x000fe20000000000 */
[----:B------:R-:W-:Y:S01]  /*1e020*/  PLOP3.LUT P0, PT, PT, PT, PT, 0x80, 0x0 ;  /* 0x000000000000781c */ /* 0x000fe20003f0f070 */
[----:B------:R-:W-:-:S12]  /*1e030*/  UIADD3.X UR5, URZ, UR41, URZ, UP0, !UPT ;  /* 0x000000293f057290 */ /* 0x000fd800087fe43f */
.L_x_1640:
        /* <DEDUP_REMOVED lines=15> */
.L_x_1641:
        /* <DEDUP_REMOVED lines=15> */
.L_x_1642:
        /* <DEDUP_REMOVED lines=10> */
.L_x_1628:
[----:B------:R-:W-:Y:S05]  /*1e2c0*/  BSYNC B1 ;  /* 0x0000000000017941 */ /* 0x000fea0003800000 */
.L_x_1627:
[----:B0-----:R-:W2:Y:S01]  /*1e2d0*/  LDL.LU R5, [R1] ;  /* 0x0000000001057983 */ /* 0x001ea20000300800 */
[----:B------:R-:W-:Y:S01]  /*1e2e0*/  VIADD R29, R29, 0x1 ;  /* 0x000000011d1d7836 */ /* 0x000fe20000000000 */
[----:B------:R-:W-:Y:S01]  /*1e2f0*/  PLOP3.LUT P0, PT, PT, PT, PT, 0x8, 0x0 ;  /* 0x000000000000781c */ /* 0x000fe20003f0e170 */
[----:B------:R-:W-:-:S03]  /*1e300*/  VIADD R11, R3, 0xfffffffe ;  /* 0xfffffffe030b7836 */ /* 0x000fc60000000000 */
[----:B------:R-:W-:Y:S02]  /*1e310*/  ISETP.NE.AND P1, PT, R29, 0x2, PT ;  /* 0x000000021d00780c */ /* 0x000fe40003f25270 */
[----:B------:R-:W-:Y:S02]  /*1e320*/  ISETP.GE.AND P2, PT, R11, R4, PT ;  /* 0x000000040b00720c */ /* 0x000fe40003f46270 */
[----:B------:R-:W-:Y:S02]  /*1e330*/  SEL R3, RZ, 0x1, P1 ;  /* 0x00000001ff037807 */ /* 0x000fe40000800000 */
[----:B------:R-:W-:Y:S02]  /*1e340*/  SEL R29, R29, RZ, P1 ;  /* 0x000000ff1d1d7207 */ /* 0x000fe40000800000 */
[----:B--2---:R-:W-:-:S05]  /*1e350*/  LOP3.LUT R5, R5, R3, RZ, 0x3c, !PT ;  /* 0x0000000305057212 */ /* 0x004fca00078e3cff */
[----:B------:R0:W-:Y:S02]  /*1e360*/  STL [R1], R5 ;  /* 0x0000000501007387 */ /* 0x0001e40000100800 */
[----:B------:R-:W-:Y:S05]  /*1e370*/  @!P2 BRA `(.L_x_1621) ;  /* 0x00000008005ca947 */ /* 0x000fea0003800000 */
.L_x_1659:
[----:B------:R-:W-:Y:S05]  /*1e380*/  YIELD ;  /* 0x0000000000007946 */ /* 0x000fea0003800000 */
[----:B------:R-:W-:Y:S04]  /*1e390*/  BSSY B1, `(.L_x_1643) ;  /* 0x000008b000017945 */ /* 0x000fe80003800000 */
[----:B-1----:R-:W-:Y:S05]  /*1e3a0*/  @!P6 BRA `(.L_x_1644) ;  /* 0x000000080024e947 */ /* 0x002fea0003800000 */
[----:B0-----:R-:W2:Y:S01]  /*1e3b0*/  LDL R5, [R1] ;  /* 0x0000000001057983 */ /* 0x001ea20000100800 */
[----:B------:R-:W-:Y:S01]  /*1e3c0*/  IMAD R10, R29, 0x8, R17 ;  /* 0x000000081d0a7824 */ /* 0x000fe200078e0211 */
[----:B------:R-:W0:Y:S01]  /*1e3d0*/  S2R R3, SR_TID.X ;  /* 0x0000000000037919 */ /* 0x000e220000002100 */
[----:B------:R-:W-:Y:S01]  /*1e3e0*/  BSSY B2, `(.L_x_1645) ;  /* 0x0000006000027945 */ /* 0x000fe20003800000 */
[----:B0-----:R-:W-:-:S04]  /*1e3f0*/  LOP3.LUT R3, R3, 0x7f, RZ, 0xc0, !PT ;  /* 0x0000007f03037812 */ /* 0x001fc800078ec0ff */
[----:B------:R-:W-:Y:S02]  /*1e400*/  ISETP.NE.AND P2, PT, R3, RZ, PT ;  /* 0x000000ff0300720c */ /* 0x000fe40003f45270 */
[----:B--2---:R-:W-:-:S04]  /*1e410*/  SHF.L.U32 R8, R5, 0x1f, RZ ;  /* 0x0000001f05087819 */ /* 0x004fc800000006ff */
[----:B------:R-:W0:Y:S02]  /*1e420*/  SYNCS.PHASECHK.TRANS64.TRYWAIT P1, [R10+URZ+0x2d8a0], R8 ;  /* 0x02d8a0080a0075a7 */ /* 0x000e24000802017f */
[----:B0-----:R-:W-:Y:S05]  /*1e430*/  @!P1 BRA `(.L_x_1646) ;  /* 0x0000007400689947 */ /* 0x001fea0003800000 */
.L_x_1831:
[----:B------:R-:W-:Y:S05]  /*1e440*/  BSYNC B2 ;  /* 0x0000000000027941 */ /* 0x000fea0003800000 */
.L_x_1645:
[----:B------:R-:W-:Y:S04]  /*1e450*/  BSSY B2, `(.L_x_1647) ;  /* 0x0000009000027945 */ /* 0x000fe80003800000 */
[----:B------:R-:W-:Y:S05]  /*1e460*/  @P2 BRA `(.L_x_1648) ;  /* 0x00000000001c2947 */ /* 0x000fea0003800000 */
[----:B------:R-:W1:Y:S02]  /*1e470*/  S2R R3, SR_TID.X ;  /* 0x0000000000037919 */ /* 0x000e640000002100 */
[----:B-1----:R-:W-:Y:S01]  /*1e480*/  LOP3.LUT R5, R3, 0x1f, RZ, 0xc0, !PT ;  /* 0x0000001f03057812 */ /* 0x002fe200078ec0ff */
[----:B------:R-:W-:-:S03]  /*1e490*/  IMAD.MOV.U32 R3, RZ, RZ, 0x6000 ;  /* 0x00006000ff037424 */ /* 0x000fc600078e00ff */
[----:B------:R-:W-:Y:S01]  /*1e4a0*/  ISETP.NE.AND P1, PT, R5, RZ, PT ;  /* 0x000000ff0500720c */ /* 0x000fe20003f25270 */
[----:B------:R1:W-:-:S12]  /*1e4b0*/  SYNCS.ARRIVE.TRANS64 RZ, [R10+URZ+0x2d890], R3 ;  /* 0x02d890030aff79a7 */ /* 0x0003d8000800003f */
[----:B-1----:R-:W-:Y:S05]  /*1e4c0*/  @!P1 BRA `(.L_x_1648) ;  /* 0x0000000000049947 */ /* 0x002fea0003800000 */
[----:B------:R-:W-:Y:S01]  /*1e4d0*/  BPT.TRAP 0x1 ;  /* 0x000000040000795c */ /* 0x000fe20000300000 */
.L_x_1648:
[----:B------:R-:W-:Y:S05]  /*1e4e0*/  BSYNC B2 ;  /* 0x0000000000027941 */ /* 0x000fea0003800000 */
.L_x_1647:
        /* <DEDUP_REMOVED lines=11> */
.L_x_1649:
        /* <DEDUP_REMOVED lines=10> */
[----:B------:R-:W-:Y:S01]  /*1e640*/  IMAD.MOV.U32 R20, RZ, RZ, 0x20 ;  /* 0x00000020ff147424 */ /* 0x000fe200078e00ff */
[----:B------:R-:W-:Y:S01]  /*1e650*/  PLOP3.LUT P1, PT, PT, PT, PT, 0x80, 0x0 ;  /* 0x000000000000781c */ /* 0x000fe20003f2f070 */
[----:B------:R-:W-:Y:S01]  /*1e660*/  VIADD R12, R7, 0x17400 ;  /* 0x00017400070c7836 */ /* 0x000fe20000000000 */
[----:B------:R-:W-:Y:S01]  /*1e670*/  UMOV UR6, 0x0 ;  /* 0x0000000000067882 */ /* 0x000fe20000000000 */
[----:B------:R-:W-:Y:S01]  /*1e680*/  UMOV UR7, 0x12f00000 ;  /* 0x12f0000000077882 */ /* 0x000fe20000000000 */
[----:B------:R-:W-:-:S15]  /*1e690*/  R2UR UR10, R20 ;  /* 0x00000000140a72ca */ /* 0x000fde00000e0000 */
.L_x_1650:
        /* <DEDUP_REMOVED lines=16> */
.L_x_1651:
        /* <DEDUP_REMOVED lines=10> */
[----:B------:R-:W1:Y:S01]  /*1e840*/  SYNCS.PHASECHK.TRANS64.TRYWAIT P1, [R10+URZ+0x2d8c0], R8 ;  /* 0x02d8c0080a0075a7 */ /* 0x000e62000802017f */
[----:B------:R-:W-:Y:S04]  /*1e850*/  BSSY B2, `(.L_x_1652) ;  /* 0x0000002000027945 */ /* 0x000fe80003800000 */
[----:B-1----:R-:W-:Y:S05]  /*1e860*/  @!P1 BRA `(.L_x_1653) ;  /* 0x0000007000709947 */ /* 0x002fea0003800000 */
.L_x_1832:
[----:B------:R-:W-:Y:S05]  /*1e870*/  BSYNC B2 ;  /* 0x0000000000027941 */ /* 0x000fea0003800000 */
.L_x_1652:
        /* <DEDUP_REMOVED lines=11> */
.L_x_1655:
[----:B------:R-:W-:Y:S05]  /*1e930*/  BSYNC B2 ;  /* 0x0000000000027941 */ /* 0x000fea0003800000 */
.L_x_1654:
        /* <DEDUP_REMOVED lines=8> */
.L_x_1656:
        /* <DEDUP_REMOVED lines=15> */
.L_x_1657:
        /* <DEDUP_REMOVED lines=15> */
.L_x_1658:
        /* <DEDUP_REMOVED lines=10> */
.L_x_1644:
[----:B------:R-:W-:Y:S05]  /*1ec40*/  BSYNC B1 ;  /* 0x0000000000017941 */ /* 0x000fea0003800000 */
.L_x_1643:
        /* <DEDUP_REMOVED lines=10> */
.L_x_1621:
[----:B------:R-:W-:Y:S05]  /*1ecf0*/  BSYNC B0 ;  /* 0x0000000000007941 */ /* 0x000fea0003800000 */
.L_x_1620:
[----:B------:R-:W2:Y:S01]  /*1ed00*/  LDL R7, [R1+0x10] ;  /* 0x0000100001077983 */ /* 0x000ea20000100800 */
[----:B------:R-:W3:Y:S01]  /*1ed10*/  LDC R2, c[0x0][0x448] ;  /* 0x00011200ff027b82 */ /* 0x000ee20000000800 */
[----:B------:R-:W-:Y:S07]  /*1ed20*/  @!P0 WARPSYNC.ALL ;  /* 0x0000000000008948 */ /* 0x000fee0003800000 */
[----:B------:R-:W-:Y:S01]  /*1ed30*/  @!P0 BAR.SYNC.DEFER_BLOCKING 0xc, 0x200 ;  /* 0x0308000000008b1d */ /* 0x000fe20000010000 */
[----:B---3--:R-:W-:-:S13]  /*1ed40*/  ISETP.NE.AND P1, PT, R2, 0x1, PT ;  /* 0x000000010200780c */ /* 0x008fda0003f25270 */
[----:B------:R-:W3:Y:S08]  /*1ed50*/  @P1 LDC R4, c[0x0][0x44c] ;  /* 0x00011300ff041b82 */ /* 0x000ef00000000800 */
[----:B------:R-:W4:Y:S01]  /*1ed60*/  @P1 LDC R2, c[0x0][0x450] ;  /* 0x00011400ff021b82 */ /* 0x000f220000000800 */
[----:B--2---:R-:W-:-:S04]  /*1ed70*/  VIADD R3, R7, 0xbf ;  /* 0x000000bf07037836 */ /* 0x004fc80000000000 */
[----:B---3--:R-:W-:-:S05]  /*1ed80*/  @P1 IMAD.HI.U32 R4, R3, R4, RZ ;  /* 0x0000000403041227 */ /* 0x008fca00078e00ff */
[----:B----4-:R-:W-:-:S05]  /*1ed90*/  @P1 SHF.R.U32.HI R3, RZ, R2, R4 ;  /* 0x00000002ff031219 */ /* 0x010fca0000011604 */
[----:B------:R-:W-:Y:S02]  /*1eda0*/  IMAD.IADD R9, R9, 0x1, R3 ;  /* 0x0000000109097824 */ /* 0x000fe400078e0203 */
[----:B------:R-:W2:Y:S02]  /*1edb0*/  LDC.64 R2, c[0x0][0x9e0] ;  /* 0x00027800ff027b82 */ /* 0x000ea40000000a00 */
[----:B--2---:R-:W-:Y:S01]  /*1edc0*/  ISETP.GE.AND P2, PT, R3, 0x1, PT ;  /* 0x000000010300780c */ /* 0x004fe20003f46270 */
[----:B------:R-:W-:-:S12]  /*1edd0*/  IMAD.IADD R2, R9, 0x1, R2 ;  /* 0x0000000109027824 */ /* 0x000fd800078e0202 */
[----:B------:R-:W-:Y:S05]  /*1ede0*/  @!P2 BRA `(.L_x_1660) ;  /* 0x000000000048a947 */ /* 0x000fea0003800000 */
[C---:B------:R-:W-:Y:S01]  /*1edf0*/  ISETP.GT.AND P0, PT, R9.reuse, RZ, PT ;  /* 0x000000ff0900720c */ /* 0x040fe20003f04270 */
[----:B------:R-:W-:Y:S01]  /*1ee00*/  BSSY B0, `(.L_x_1661) ;  /* 0x000000e000007945 */ /* 0x000fe20003800000 */
[----:B------:R-:W-:-:S11]  /*1ee10*/  VIADD R6, R9, 0xffffffff ;  /* 0xffffffff09067836 */ /* 0x000fd60000000000 */
[----:B------:R-:W-:Y:S05]  /*1ee20*/  @P0 BRA `(.L_x_1662) ;  /* 0x00000000001c0947 */ /* 0x000fea0003800000 */
[----:B------:R-:W-:Y:S01]  /*1ee30*/  ISETP.NE.AND P0, PT, R3, 0x1, PT ;  /* 0x000000010300780c */ /* 0x000fe20003f05270 */
[----:B------:R-:W-:-:S12]  /*1ee40*/  IMAD.MOV R6, RZ, RZ, -R9 ;  /* 0x000000ffff067224 */ /* 0x000fd800078e0a09 */
[----:B0-----:R-:W0:Y:S02]  /*1ee50*/  @P0 LDC.64 R4, c[0x0][0x9e8] ;  /* 0x00027a00ff040b82 */ /* 0x001e240000000a00 */
[----:B0-----:R-:W-:-:S05]  /*1ee60*/  @P0 IMAD.HI.U32 R4, R6, R4, RZ ;  /* 0x0000000406040227 */ /* 0x001fca00078e00ff */
[----:B------:R-:W-:-:S04]  /*1ee70*/  @P0 SHF.R.U32.HI R6, RZ, R5, R4 ;  /* 0x00000005ff060219 */ /* 0x000fc80000011604 */
[----:B------:R-:W-:Y:S01]  /*1ee80*/  LOP3.LUT R6, RZ, R6, RZ, 0x33, !PT ;  /* 0x00000006ff067212 */ /* 0x000fe200078e33ff */
[----:B------:R-:W-:Y:S06]  /*1ee90*/  BRA `(.L_x_1663) ;  /* 0x0000000000107947 */ /* 0x000fec0003800000 */
.L_x_1662:
[----:B------:R-:W-:-:S13]  /*1eea0*/  ISETP.NE.AND P0, PT, R3, 0x1, PT ;  /* 0x000000010300780c */ /* 0x000fda0003f05270 */
[----:B0-----:R-:W0:Y:S02]  /*1eeb0*/  @P0 LDC.64 R4, c[0x0][0x9e8] ;  /* 0x00027a00ff040b82 */ /* 0x001e240000000a00 */
[----:B0-----:R-:W-:-:S05]  /*1eec0*/  @P0 IMAD.HI.U32 R4, R6, R4, RZ ;  /* 0x0000000406040227 */ /* 0x001fca00078e00ff */
[----:B------:R-:W-:-:S07]  /*1eed0*/  @P0 SHF.R.U32.HI R6, RZ, R5, R4 ;  /* 0x00000005ff060219 */ /* 0x000fce0000011604 */
.L_x_1663:
[----:B------:R-:W-:Y:S05]  /*1eee0*/  BSYNC B0 ;  /* 0x0000000000007941 */ /* 0x000fea0003800000 */
.L_x_1661:
[----:B------:R-:W-:-:S05]  /*1eef0*/  IMAD R6, R6, R3, R3 ;  /* 0x0000000306067224 */ /* 0x000fca00078e0203 */
[----:B------:R-:W-:-:S07]  /*1ef00*/  VIMNMX R2, R2, R6, PT ;  /* 0x0000000602027248 */ /* 0x000fce0003fe0100 */
.L_x_1660:
[----:B-1----:R-:W2:Y:S01]  /*1ef10*/  LDL R8, [R1+0x44] ;  /* 0x0000440001087983 */ /* 0x002ea20000100800 */
[----:B0-----:R-:W0:Y:S01]  /*1ef20*/  @P1 LDC R5, c[0x0][0x44c] ;  /* 0x00011300ff051b82 */ /* 0x001e220000000800 */
[----:B------:R-:W-:Y:S01]  /*1ef30*/  VIADD R2, R2, 0x7f ;  /* 0x0000007f02027836 */ /* 0x000fe20000000000 */
[----:B------:R-:W-:Y:S01]  /*1ef40*/  ULDC UR4, c[0x0][0x9dc] ;  /* 0x0002770000047ab9 */ /* 0x000fe20000000800 */
[----:B------:R-:W-:-:S05]  /*1ef50*/  IMAD.MOV.U32 R6, RZ, RZ, R7 ;  /* 0x000000ffff067224 */ /* 0x000fca00078e0007 */
[----:B------:R-:W1:Y:S01]  /*1ef60*/  @P1 LDC R4, c[0x0][0x450] ;  /* 0x00011400ff041b82 */ /* 0x000e620000000800 */
[----:B0-----:R-:W-:-:S05]  /*1ef70*/  @P1 IMAD.HI.U32 R5, R7, R5, RZ ;  /* 0x0000000507051227 */ /* 0x001fca00078e00ff */
[----:B-1----:R-:W-:Y:S02]  /*1ef80*/  @P1 SHF.R.U32.HI R6, RZ, R4, R5 ;  /* 0x00000004ff061219 */ /* 0x002fe40000011605 */
[----:B------:R-:W-:-:S03]  /*1ef90*/  SHF.R.S32.HI R4, RZ, 0x1f, R2 ;  /* 0x0000001fff047819 */ /* 0x000fc60000011402 */
[----:B------:R-:W-:Y:S01]  /*1efa0*/  IMAD.IADD R7, R19, 0x1, R6 ;  /* 0x0000000113077824 */ /* 0x000fe200078e0206 */
[----:B------:R-:W-:-:S03]  /*1efb0*/  LEA.HI R4, R4, R2, RZ, 0x7 ;  /* 0x0000000204047211 */ /* 0x000fc600078f38ff */
[----:B------:R-:W-:Y:S01]  /*1efc0*/  VIADD R2, R7, -UR4 ;  /* 0x8000000407027c36 */ /* 0x000fe20008000000 */
[----:B------:R-:W-:-:S05]  /*1efd0*/  SHF.R.S32.HI R9, RZ, 0x7, R4 ;  /* 0x00000007ff097819 */ /* 0x000fca0000011404 */
[----:B------:R0:W-:Y:S01]  /*1efe0*/  STL [R1+0x48], R9 ;  /* 0x0000480901007387 */ /* 0x0001e20000100800 */
[----:B--2---:R-:W-:Y:S01]  /*1eff0*/  VIMNMX R6, R8, R9, PT ;  /* 0x0000000908067248 */ /* 0x004fe20003fe0100 */
[----:B0-----:R-:W-:Y:S06]  /*1f000*/  @!P2 BRA `(.L_x_1664) ;  /* 0x000000000044a947 */ /* 0x001fec0003800000 */
        /* <DEDUP_REMOVED lines=10> */
.L_x_1666:
[----:B------:R-:W-:-:S13]  /*1f0b0*/  ISETP.NE.AND P0, PT, R3, 0x1, PT ;  /* 0x000000010300780c */ /* 0x000fda0003f05270 */
[----:B------:R-:W0:Y:S02]  /*1f0c0*/  @P0 LDC.64 R4, c[0x0][0x9e8] ;  /* 0x00027a00ff040b82 */ /* 0x000e240000000a00 */
[----:B0-----:R-:W-:-:S05]  /*1f0d0*/  @P0 IMAD.HI.U32 R4, R7, R4, RZ ;  /* 0x0000000407040227 */ /* 0x001fca00078e00ff */
[----:B------:R-:W-:-:S07]  /*1f0e0*/  @P0 SHF.R.U32.HI R7, RZ, R5, R4 ;  /* 0x00000005ff070219 */ /* 0x000fce0000011604 */
.L_x_1667:
[----:B------:R-:W-:Y:S05]  /*1f0f0*/  BSYNC B0 ;  /* 0x0000000000007941 */ /* 0x000fea0003800000 */
.L_x_1665:
[----:B------:R-:W-:-:S05]  /*1f100*/  IMAD R3, R7, R3, RZ ;  /* 0x0000000307037224 */ /* 0x000fca00078e02ff */
[----:B------:R-:W-:-:S07]  /*1f110*/  VIMNMX R2, R2, R3, !PT ;  /* 0x0000000302027248 */ /* 0x000fce0007fe0100 */
.L_x_1664:
[----:B------:R-:W-:Y:S01]  /*1f120*/  SHF.R.S32.HI R3, RZ, 0x1f, R2 ;  /* 0x0000001fff037819 */ /* 0x000fe20000011402 */
[----:B------:R-:W-:Y:S01]  /*1f130*/  BSSY B0, `(.L_x_1668) ;  /* 0x0000025000007945 */ /* 0x000fe20003800000 */
[----:B------:R-:W-:Y:S02]  /*1f140*/  ISETP.NE.AND P1, PT, R0, RZ, PT ;  /* 0x000000ff0000720c */ /* 0x000fe40003f25270 */
[----:B------:R-:W-:-:S04]  /*1f150*/  LEA.HI R3, R3, R2, RZ, 0x7 ;  /* 0x0000000203037211 */ /* 0x000fc800078f38ff */
[----:B------:R-:W-:-:S04]  /*1f160*/  SHF.R.S32.HI R3, RZ, 0x7, R3 ;  /* 0x00000007ff037819 */ /* 0x000fc80000011403 */
[----:B------:R-:W-:-:S03]  /*1f170*/  VIMNMX R8, RZ, R3, !PT ;  /* 0x00000003ff087248 */ /* 0x000fc60007fe0100 */
[----:B------:R-:W0:Y:S01]  /*1f180*/  @!P1 LDC R0, c[0x0][0x9f0] ;  /* 0x00027c00ff009b82 */ /* 0x000e220000000800 */
[----:B------:R-:W-:Y:S01]  /*1f190*/  ISETP.GT.AND P0, PT, R6, R8, PT ;  /* 0x000000080600720c */ /* 0x000fe20003f04270 */
[----:B------:R1:W-:Y:S04]  /*1f1a0*/  STL [R1+0x24], R8 ;  /* 0x0000240801007387 */ /* 0x0003e80000100800 */
[----:B------:R1:W-:Y:S08]  /*1f1b0*/  STL [R1+0x28], RZ ;  /* 0x000028ff01007387 */ /* 0x0003f00000100800 */
[----:B-1----:R-:W-:Y:S05]  /*1f1c0*/  @!P0 BRA `(.L_x_1669) ;  /* 0x00000000006c8947 */ /* 0x002fea0003800000 */
[-C--:B0-----:R-:W-:Y:S02]  /*1f1d0*/  IABS R4, R0.reuse ;  /* 0x0000000000047213 */ /* 0x081fe40000000000 */
[----:B------:R-:W-:Y:S02]  /*1f1e0*/  IABS R7, R0 ;  /* 0x0000000000077213 */ /* 0x000fe40000000000 */
[----:B------:R-:W0:Y:S03]  /*1f1f0*/  I2F.RP R2, R4 ;  /* 0x0000000400027306 */ /* 0x000e260000209400 */
[----:B------:R-:W-:-:S05]  /*1f200*/  IMAD.MOV R7, RZ, RZ, -R7 ;  /* 0x000000ffff077224 */ /* 0x000fca00078e0a07 */
[----:B0-----:R-:W0:Y:S02]  /*1f210*/  MUFU.RCP R2, R2 ;  /* 0x0000000200027308 */ /* 0x001e240000001000 */
[----:B0-----:R-:W-:-:S06]  /*1f220*/  VIADD R2, R2, 0xffffffe ;  /* 0x0ffffffe02027836 */ /* 0x001fcc0000000000 */
[----:B------:R-:W0:Y:S02]  /*1f230*/  F2I.FTZ.U32.TRUNC.NTZ R3, R2 ;  /* 0x0000000200037305 */ /* 0x000e24000021f000 */
[----:B0-----:R-:W-:-:S04]  /*1f240*/  IMAD.MOV R2, RZ, RZ, -R3 ;  /* 0x000000ffff027224 */ /* 0x001fc800078e0a03 */
[----:B------:R-:W-:Y:S02]  /*1f250*/  IMAD R5, R2, R4, RZ ;  /* 0x0000000402057224 */ /* 0x000fe400078e02ff */
        /* <DEDUP_REMOVED lines=18> */
.L_x_1669:
[----:B------:R-:W-:Y:S05]  /*1f380*/  BSYNC B0 ;  /* 0x0000000000007941 */ /* 0x000fea0003800000 */
.L_x_1668:
[----:B------:R-:W2:Y:S04]  /*1f390*/  LDL R2, [R1+0x28] ;  /* 0x0000280001027983 */ /* 0x000ea80000100800 */
[----:B0-----:R-:W2:Y:S01]  /*1f3a0*/  LDL R0, [R1+0x38] ;  /* 0x0000380001007983 */ /* 0x001ea20000100800 */
[----:B------:R-:W-:Y:S01]  /*1f3b0*/  BSSY B7, `(.L_x_1670) ;  /* 0x000041b000077945 */ /* 0x000fe20003800000 */
[----:B--2---:R-:W-:-:S05]  /*1f3c0*/  IMAD R0, R0, R2, R8 ;  /* 0x0000000200007224 */ /* 0x004fca00078e0208 */
[----:B------:R-:W-:Y:S01]  /*1f3d0*/  VIADDMNMX R22, R0, R2, R6, PT ;  /* 0x0000000200167246 */ /* 0x000fe20003800106 */
[----:B------:R0:W-:Y:S03]  /*1f3e0*/  STL [R1+0x8], R0 ;  /* 0x0000080001007387 */ /* 0x0001e60000100800 */
[----:B------:R-:W-:Y:S01]  /*1f3f0*/  ISETP.GT.AND P0, PT, R22, R0, PT ;  /* 0x000000001600720c */ /* 0x000fe20003f04270 */
[----:B------:R0:W-:-:S12]  /*1f400*/  STL [R1+0x1c], R22 ;  /* 0x00001c1601007387 */ /* 0x0001d80000100800 */
[----:B0-----:R-:W-:Y:S05]  /*1f410*/  @P0 BRA `(.L_x_1671) ;  /* 0x0000000000440947 */ /* 0x001fea0003800000 */
[----:B------:R-:W0:Y:S02]  /*1f420*/  S2R R0, SR_TID.X ;  /* 0x0000000000007919 */ /* 0x000e240000002100 */
[----:B0-----:R-:W-:-:S04]  /*1f430*/  LOP3.LUT R0, R0, 0x7f, RZ, 0xc0, !PT ;  /* 0x0000007f00007812 */ /* 0x001fc800078ec0ff */
[----:B------:R-:W-:-:S13]  /*1f440*/  ISETP.NE.AND P0, PT, R0, RZ, PT ;  /* 0x000000ff0000720c */ /* 0x000fda0003f05270 */
[----:B------:R-:W-:Y:S05]  /*1f450*/  @P0 BRA `(.L_x_1672) ;  /* 0x0000004000400947 */ /* 0x000fea0003800000 */
[----:B-1----:R-:W0:Y:S01]  /*1f460*/  S2R R5, SR_LANEID ;  /* 0x0000000000057919 */ /* 0x002e220000000000 */
        /* <DEDUP_REMOVED lines=10> */
[----:B0-----:R-:W-:Y:S01]  /*1f510*/  IADD3 R24, R0, UR37, R7 ;  /* 0x0000002500187c10 */ /* 0x001fe2000fffe007 */
[----:B------:R-:W-:Y:S06]  /*1f520*/  BRA `(.L_x_1672) ;  /* 0x00000040000c7947 */ /* 0x000fec0003800000 */
.L_x_1671:
        /* <DEDUP_REMOVED lines=9> */
[----:B------:R-:W0:Y:S01]  /*1f5c0*/  LDC.64 R2, c[0x4][R2] ;  /* 0x0100000002027b82 */ /* 0x000e220000000a00 */
[----:B-1----:R-:W-:Y:S02]  /*1f5d0*/  IMAD.U32 R5, RZ, RZ, UR7 ;  /* 0x00000007ff057e24 */ /* 0x002fe4000f8e00ff */
        /* <DEDUP_REMOVED lines=9> */
.L_x_1674:
[----:B------:R-:W-:Y:S05]  /*1f670*/  BSYNC B6 ;  /* 0x0000000000067941 */ /* 0x000fea0003800000 */
.L_x_1673:
        /* <DEDUP_REMOVED lines=8> */
[----:B------:R0:W2:Y:S01]  /*1f700*/  LDC.64 R2, c[0x4][R19] ;  /* 0x0100000013027b82 */ /* 0x0000a20000000a00 */
[----:B------:R-:W-:Y:S02]  /*1f710*/  IMAD.U32 R4, RZ, RZ, UR6 ;  /* 0x00000006ff047e24 */ /* 0x000fe4000f8e00ff */
[----:B-1----:R-:W-:Y:S02]  /*1f720*/  IMAD.U32 R5, RZ, RZ, UR7 ;  /* 0x00000007ff057e24 */ /* 0x002fe4000f8e00ff */
        /* <DEDUP_REMOVED lines=8> */
[----:B--2---:R-:W-:Y:S05]  /*1f7b0*/  CALL.ABS.NOINC R2 ;  /* 0x0000000002007343 */ /* 0x004fea0003c00000 */
.L_x_1677:
        /* <DEDUP_REMOVED lines=15> */
.L_x_1676:
[----:B------:R-:W-:Y:S05]  /*1f8b0*/  BSYNC B6 ;  /* 0x0000000000067941 */ /* 0x000fea0003800000 */
.L_x_1675:
[----:B------:R-:W-:Y:S01]  /*1f8c0*/  ULDC.64 UR4, c[0x0][0x9f8] ;  /* 0x00027e0000047ab9 */ /* 0x000fe20000000a00 */
[----:B------:R-:W-:Y:S01]  /*1f8d0*/  IMAD.MOV.U32 R25, RZ, RZ, R27 ;  /* 0x000000ffff197224 */ /* 0x000fe200078e001b */
[----:B------:R-:W-:-:S04]  /*1f8e0*/  ISETP.NE.U32.AND P0, PT, RZ, UR4, PT ;  /* 0x00000004ff007c0c */ /* 0x000fc8000bf05070 */
[----:B------:R-:W-:Y:S01]  /*1f8f0*/  ISETP.NE.AND.EX P0, PT, RZ, UR5, PT, P0 ;  /* 0x00000005ff007c0c */ /* 0x000fe2000bf05300 */
[----:B------:R-:W-:-:S12]  /*1f900*/  ULDC.64 UR4, c[0x0][0xa08] ;  /* 0x0002820000047ab9 */ /* 0x000fd80000000a00 */
[----:B------:R-:W0:Y:S02]  /*1f910*/  @P0 LDC.64 R2, c[0x0][0x9f8] ;  /* 0x00027e00ff020b82 */ /* 0x000e240000000a00 */
[----:B0-----:R-:W-:-:S05]  /*1f920*/  @P0 IMAD.WIDE R2, R27, 0x4, R2 ;  /* 0x000000041b020825 */ /* 0x001fca00078e0202 */
[----:B------:R0:W2:Y:S01]  /*1f930*/  @P0 LDG.E R25, desc[UR38][R2.64] ;  /* 0x0000002602190981 */ /* 0x0000a2000c1e1900 */
[----:B------:R-:W-:Y:S01]  /*1f940*/  VIADD R22, R22, 0xffffffff ;  /* 0xffffffff16167836 */ /* 0x000fe20000000000 */
[----:B0-----:R-:W0:Y:S02]  /*1f950*/  LDC.64 R2, c[0x0][0x418] ;  /* 0x00010600ff027b82 */ /* 0x001e240000000a00 */
[----:B0-----:R-:W-:Y:S01]  /*1f960*/  LOP3.LUT P0, RZ, R2, UR4, RZ, 0xfc, !PT ;  /* 0x0000000402ff7c12 */ /* 0x001fe2000f80fcff */
[----:B------:R-:W-:-:S03]  /*1f970*/  UMOV UR4, 0xffffffff ;  /* 0xffffffff00047882 */ /* 0x000fc60000000000 */
[----:B------:R-:W-:Y:S02]  /*1f980*/  LOP3.LUT P0, RZ, R3, UR5, RZ, 0xfc, P0 ;  /* 0x0000000503ff7c12 */ /* 0x000fe4000800fcff */
[----:B--2---:R-:W-:Y:S02]  /*1f990*/  SHF.R.S32.HI R7, RZ, 0x1f, R25 ;  /* 0x0000001fff077819 */ /* 0x004fe40000011419 */
[----:B------:R-:W-:-:S03]  /*1f9a0*/  SEL R19, R25, RZ, !P0 ;  /* 0x000000ff19137207 */ /* 0x000fc60004000000 */
[----:B------:R0:W-:Y:S01]  /*1f9b0*/  STL [R1+0x4], R7 ;  /* 0x0000040701007387 */ /* 0x0001e20000100800 */
[----:B------:R-:W-:Y:S05]  /*1f9c0*/  BRA.DIV UR4, `(.L_x_1678) ;  /* 0x00000062042c7947 */ /* 0x000fea000b800000 */
[----:B------:R-:W2:Y:S02]  /*1f9d0*/  S2R R0, SR_TID.X ;  /* 0x0000000000007919 */ /* 0x000ea40000002100 */
[----:B--2---:R-:W-:-:S04]  /*1f9e0*/  SHF.R.U32.HI R0, RZ, 0x5, R0 ;  /* 0x00000005ff007819 */ /* 0x004fc80000011600 */
[----:B------:R-:W-:-:S05]  /*1f9f0*/  LOP3.LUT R0, R0, 0x3, RZ, 0xc0, !PT ;  /* 0x0000000300007812 */ /* 0x000fca00078ec0ff */
[----:B------:R2:W3:Y:S02]  /*1fa00*/  SHFL.IDX PT, R14, R0, RZ, 0x1f ;  /* 0x00001fff000e7589 */ /* 0x0004e400000e0000 */
.L_x_1835:
        /* <DEDUP_REMOVED lines=8> */
.L_x_1838:
[----:B------:R-:W-:Y:S05]  /*1fa90*/  @!P6 BRA `(.L_x_1679) ;  /* 0x00000004000ce947 */ /* 0x000fea0003800000 */
[----:B------:R-:W-:-:S04]  /*1faa0*/  ISETP.NE.U32.AND P0, PT, R2, RZ, PT ;  /* 0x000000ff0200720c */ /* 0x000fc80003f05070 */
[----:B------:R-:W-:-:S13]  /*1fab0*/  ISETP.NE.AND.EX P0, PT, R3, RZ, PT, P0 ;  /* 0x000000ff0300720c */ /* 0x000fda0003f05300 */
[----:B------:R-:W-:Y:S05]  /*1fac0*/  @!P0 BRA `(.L_x_1681) ;  /* 0x0000000000488947 */ /* 0x000fea0003800000 */
[----:B------:R-:W3:Y:S01]  /*1fad0*/  LDC R6, c[0x0][0x43c] ;  /* 0x00010f00ff067b82 */ /* 0x000ee20000000800 */
[----:B--2---:R-:W-:Y:S01]  /*1fae0*/  IMAD.MOV.U32 R0, RZ, RZ, R22 ;  /* 0x000000ffff007224 */ /* 0x004fe200078e0016 */
[----:B------:R-:W-:Y:S01]  /*1faf0*/  ULDC.64 UR4, c[0x0][0x428] ;  /* 0x00010a0000047ab9 */ /* 0x000fe20000000a00 */
[----:B---3--:R-:W-:-:S13]  /*1fb00*/  ISETP.NE.AND P0, PT, R6, 0x1, PT ;  /* 0x000000010600780c */ /* 0x008fda0003f05270 */
[----:B-1----:R-:W1:Y:S02]  /*1fb10*/  @P0 LDC.64 R4, c[0x0][0x440] ;  /* 0x00011000ff040b82 */ /* 0x002e640000000a00 */
[----:B-1----:R-:W-:-:S05]  /*1fb20*/  @P0 IMAD.HI.U32 R4, R22, R4, RZ ;  /* 0x0000000416040227 */ /* 0x002fca00078e00ff */
        /* <DEDUP_REMOVED lines=12> */
.L_x_1681:
[----:B--2---:R-:W-:Y:S01]  /*1fbf0*/  IMAD R0, R18, 0x8, R17 ;  /* 0x0000000812007824 */ /* 0x004fe200078e0211 */
[----:B---3--:R-:W-:-:S04]  /*1fc00*/  SHF.L.U32 R2, R28, 0x1f, RZ ;  /* 0x0000001f1c027819 */ /* 0x008fc800000006ff */
[----:B------:R-:W2:Y:S02]  /*1fc10*/  SYNCS.PHASECHK.TRANS64.TRYWAIT P0, [R0+URZ+0x2d840], R2 ;  /* 0x02d84002000075a7 */ /* 0x000ea4000800017f */
[----:B--2---:R-:W-:Y:S05]  /*1fc20*/  @!P0 BRA `(.L_x_1682) ;  /* 0x0000005c00e88947 */ /* 0x004fea0003800000 */
.L_x_1839:
        /* <DEDUP_REMOVED lines=11> */
.L_x_1683:
        /* <DEDUP_REMOVED lines=15> */
[----:B------:R-:W-:Y:S02]  /*1fdd0*/  ULEA UR11, UR11, UR5, 0x7 ;  /* 0x000000050b0b7291 */ /* 0x000fe4000f8e383f */
        /* <DEDUP_REMOVED lines=15> */
.L_x_1679:
[----:B------:R-:W3:Y:S01]  /*1fed0*/  LDL.LU R3, [R1+0x20] ;  /* 0x0000200001037983 */ /* 0x000ee20000300800 */
[----:B------:R-:W-:Y:S05]  /*1fee0*/  WARPSYNC.ALL ;  /* 0x0000000000007948 */ /* 0x000fea0003800000 */
[----:B------:R-:W-:Y:S01]  /*1fef0*/  ULDC.64 UR4, c[0x0][0x298] ;  /* 0x0000a60000047ab9 */ /* 0x000fe20000000a00 */
[----:B--2---:R-:W-:Y:S01]  /*1ff00*/  VIADD R0, R17, 0xc400 ;  /* 0x0000c40011007836 */ /* 0x004fe20000000000 */
[----:B------:R-:W-:Y:S01]  /*1ff10*/  ULDC.64 UR6, c[0x0][0xa00] ;  /* 0x0002800000067ab9 */ /* 0x000fe20000000a00 */
[----:B------:R-:W-:Y:S01]  /*1ff20*/  BSSY B6, `(.L_x_1684) ;  /* 0x0000022000067945 */ /* 0x000fe20003800000 */
[----:B------:R-:W-:Y:S01]  /*1ff30*/  BAR.SYNC.DEFER_BLOCKING 0x8, 0x200 ;  /* 0x0208000000007b1d */ /* 0x000fe20000010000 */
[----:B------:R-:W-:-:S02]  /*1ff40*/  ISETP.NE.U32.AND P0, PT, RZ, UR6, PT ;  /* 0x00000006ff007c0c */ /* 0x000fc4000bf05070 */
[----:B------:R-:W-:Y:S02]  /*1ff50*/  LOP3.LUT P1, RZ, R0, 0x1bf, RZ, 0xc0, !PT ;  /* 0x000001bf00ff7812 */ /* 0x000fe4000782c0ff */
[----:B------:R-:W-:Y:S02]  /*1ff60*/  ISETP.NE.AND.EX P0, PT, RZ, UR7, PT, P0 ;  /* 0x00000007ff007c0c */ /* 0x000fe4000bf05300 */
[----:B---3--:R-:W-:Y:S01]  /*1ff70*/  SHF.R.S32.HI R2, RZ, 0x1f, R3 ;  /* 0x0000001fff027819 */ /* 0x008fe20000011403 */
[----:B-1----:R-:W-:-:S04]  /*1ff80*/  IMAD.WIDE.U32 R4, R3, UR4, RZ ;  /* 0x0000000403047c25 */ /* 0x002fc8000f8e00ff */
        /* <DEDUP_REMOVED lines=11> */
[----:B-1----:R-:W-:Y:S01]  /*20040*/  MOV R2, 0x0 ;  /* 0x0000000000027802 */ /* 0x002fe20000000f00 */
[----:B------:R-:W-:Y:S01]  /*20050*/  ULDC.64 UR4, c[0x4][0xa8] ;  /* 0x01002a0000047ab9 */ /* 0x000fe20000000a00 */
[----:B------:R-:W-:Y:S01]  /*20060*/  ULDC.64 UR6, c[0x4][0xb0] ;  /* 0x01002c0000067ab9 */ /* 0x000fe20000000a00 */
[----:B------:R-:W-:Y:S01]  /*20070*/  ULDC.64 UR8, c[0x4][0x20] ;  /* 0x0100080000087ab9 */ /* 0x000fe20000000a00 */
[----:B------:R-:W-:Y:S02]  /*20080*/  IMAD.U32 R4, RZ, RZ, UR4 ;  /* 0x00000004ff047e24 */ /* 0x000fe4000f8e00ff */
[----:B------:R-:W1:Y:S01]  /*20090*/  LDC.64 R2, c[0x4][R2] ;  /* 0x0100000002027b82 */ /* 0x000e620000000a00 */
[----:B------:R-:W-:Y:S02]  /*200a0*/  IMAD.U32 R5, RZ, RZ, UR5 ;  /* 0x00000005ff057e24 */ /* 0x000fe4000f8e00ff */
[----:B------:R-:W-:Y:S02]  /*200b0*/  IMAD.U32 R6, RZ, RZ, UR6 ;  /* 0x00000006ff067e24 */ /* 0x000fe4000f8e00ff */
[----:B0-----:R-:W-:-:S02]  /*200c0*/  IMAD.U32 R7, RZ, RZ, UR7 ;  /* 0x00000007ff077e24 */ /* 0x001fc4000f8e00ff */
[----:B------:R-:W-:Y:S02]  /*200d0*/  IMAD.U32 R10, RZ, RZ, UR8 ;  /* 0x00000008ff0a7e24 */ /* 0x000fe4000f8e00ff */
[----:B------:R-:W-:Y:S02]  /*200e0*/  IMAD.U32 R11, RZ, RZ, UR9 ;  /* 0x00000009ff0b7e24 */ /* 0x000fe4000f8e00ff */
[----:B------:R-:W-:Y:S02]  /*200f0*/  IMAD.MOV.U32 R8, RZ, RZ, 0x70 ;  /* 0x00000070ff087424 */ /* 0x000fe400078e00ff */
[----:B------:R-:W-:Y:S02]  /*20100*/  IMAD.MOV.U32 R12, RZ, RZ, 0x1 ;  /* 0x00000001ff0c7424 */ /* 0x000fe400078e00ff */
[----:B------:R-:W-:-:S07]  /*20110*/  IMAD.MOV.U32 R13, RZ, RZ, RZ ;  /* 0x000000ffff0d7224 */ /* 0x000fce00078e00ff */
[----:B------:R-:W-:-:S07]  /*20120*/  LEPC R20, `(.L_x_1685) ;  /* 0x000000001014794e */ /* 0x000fce0000000000 */
[----:B-1----:R-:W-:Y:S05]  /*20130*/  CALL.ABS.NOINC R2 ;  /* 0x0000000002007343 */ /* 0x002fea0003c00000 */
.L_x_1685:
[----:B------:R-:W-:Y:S05]  /*20140*/  BSYNC B6 ;  /* 0x0000000000067941 */ /* 0x000fea0003800000 */
.L_x_1684:
[----:B------:R-:W2:Y:S01]  /*20150*/  LDL.LU R20, [R1+0x3c] ;  /* 0x00003c0001147983 */ /* 0x000ea20000300800 */
[----:B------:R-:W3:Y:S01]  /*20160*/  LDC R9, c[0x0][0x448] ;  /* 0x00011200ff097b82 */ /* 0x000ee20000000800 */
[----:B------:R-:W-:Y:S01]  /*20170*/  ULDC.64 UR6, c[0x0][0x2e0] ;  /* 0x0000b80000067ab9 */ /* 0x000fe20000000a00 */
[----:B------:R-:W-:Y:S01]  /*20180*/  ULDC.64 UR4, c[0x0][0x2d8] ;  /* 0x0000b60000047ab9 */ /* 0x000fe20000000a00 */
[----:B-1----:R-:W2:Y:S01]  /*20190*/  LDL.LU.64 R2, [R1+0x30] ;  /* 0x0000300001027983 */ /* 0x002ea20000300a00 */
[----:B------:R-:W-:-:S03]  /*201a0*/  ULDC.64 UR8, c[0x0][0x280] ;  /* 0x0000a00000087ab9 */ /* 0x000fc60000000a00 */
[----:B------:R-:W4:Y:S04]  /*201b0*/  LDL.LU R21, [R1+0x40] ;  /* 0x0000400001157983 */ /* 0x000f280000300800 */
[----:B------:R-:W4:Y:S04]  /*201c0*/  LDL.LU R4, [R1+0x20] ;  /* 0x0000200001047983 */ /* 0x000f280000300800 */
[----:B------:R-:W4:Y:S01]  /*201d0*/  LDL R12, [R1+0x10] ;  /* 0x00001000010c7983 */ /* 0x000f220000100800 */
[----:B------:R-:W1:Y:S01]  /*201e0*/  S2R R10, SR_TID.X ;  /* 0x00000000000a7919 */ /* 0x000e620000002100 */
[----:B------:R-:W0:Y:S01]  /*201f0*/  S2R R11, SR_TID.X ;  /* 0x00000000000b7919 */ /* 0x000e220000002100 */
[----:B---3--:R-:W-:-:S13]  /*20200*/  ISETP.NE.AND P1, PT, R9, 0x1, PT ;  /* 0x000000010900780c */ /* 0x008fda0003f25270 */
[----:B------:R-:W3:Y:S08]  /*20210*/  @P1 LDC R5, c[0x0][0x44c] ;  /* 0x00011300ff051b82 */ /* 0x000ef00000000800 */
[----:B------:R-:W3:Y:S08]  /*20220*/  @P1 LDC R6, c[0x0][0x450] ;  /* 0x00011400ff061b82 */ /* 0x000ef00000000800 */
[----:B------:R-:W3:Y:S01]  /*20230*/  @P1 LDC R8, c[0x0][0x450] ;  /* 0x00011400ff081b82 */ /* 0x000ee20000000800 */
[----:B--2---:R-:W-:-:S02]  /*20240*/  IMAD.MOV.U32 R3, RZ, RZ, R20 ;  /* 0x000000ffff037224 */ /* 0x004fc400078e0014 */
[----:B------:R-:W2:Y:S01]  /*20250*/  S2R R20, SR_TID.X ;  /* 0x0000000000147919 */ /* 0x000ea20000002100 */
[----:B----4-:R-:W-:Y:S02]  /*20260*/  IMAD R0, R21, UR6, RZ ;  /* 0x0000000615007c24 */ /* 0x010fe4000f8e02ff */
[----:B------:R-:W-:-:S04]  /*20270*/  IMAD.WIDE.U32 R2, R16, UR4, R2 ;  /* 0x0000000410027c25 */ /* 0x000fc8000f8e0002 */
[----:B------:R-:W-:Y:S01]  /*20280*/  IMAD R3, R16, UR5, R3 ;  /* 0x0000000510037c24 */ /* 0x000fe2000f8e0203 */
[----:B------:R-:W-:Y:S01]  /*20290*/  ULDC.64 UR4, c[0x0][0x2d0] ;  /* 0x0000b40000047ab9 */ /* 0x000fe20000000a00 */
[C---:B------:R-:W-:Y:S02]  /*202a0*/  IMAD R0, R4.reuse, UR7, R0 ;  /* 0x0000000704007c24 */ /* 0x040fe4000f8e0200 */
[----:B------:R-:W-:Y:S01]  /*202b0*/  IMAD.WIDE.U32 R2, R4, UR6, R2 ;  /* 0x0000000604027c25 */ /* 0x000fe2000f8e0002 */
[----:B------:R-:W-:-:S03]  /*202c0*/  ULDC.64 UR6, c[0x0][0x2c8] ;  /* 0x0000b20000067ab9 */ /* 0x000fc60000000a00 */
[----:B------:R-:W-:Y:S01]  /*202d0*/  IMAD.IADD R3, R3, 0x1, R0 ;  /* 0x0000000103037824 */ /* 0x000fe200078e0200 */
[C---:B--2---:R-:W-:Y:S01]  /*202e0*/  LOP3.LUT R21, R20.reuse, 0x7f, RZ, 0xc0, !PT ;  /* 0x0000007f14157812 */ /* 0x044fe200078ec0ff */
[----:B------:R-:W-:-:S03]  /*202f0*/  IMAD.SHL.U32 R20, R20, 0x20, RZ ;  /* 0x0000002014147824 */ /* 0x000fc600078e00ff */
[----:B------:R-:W-:-:S04]  /*20300*/  SHF.R.U32.HI R21, RZ, 0x2, R21 ;  /* 0x00000002ff157819 */ /* 0x000fc80000011615 */
[----:B------:R-:W-:Y:S01]  /*20310*/  LOP3.LUT R20, R21, 0x60, R20, 0xf8, !PT ;  /* 0x0000006015147812 */ /* 0x000fe200078ef814 */
[----:B-1----:R-:W-:-:S04]  /*20320*/  IMAD.SHL.U32 R21, R10, 0x8, RZ ;  /* 0x000000080a157824 */ /* 0x002fc800078e00ff */
[----:B------:R-:W-:Y:S01]  /*20330*/  IMAD.IADD R0, R20, 0x1, R12 ;  /* 0x0000000114007824 */ /* 0x000fe200078e020c */
[----:B------:R-:W-:Y:S01]  /*20340*/  LOP3.LUT R21, R21, 0x18, RZ, 0xc0, !PT ;  /* 0x0000001815157812 */ /* 0x000fe200078ec0ff */
[----:B0-----:R-:W-:Y:S02]  /*20350*/  IMAD.SHL.U32 R20, R11, 0x8, RZ ;  /* 0x000000080b147824 */ /* 0x001fe400078e00ff */
[----:B---3--:R-:W-:Y:S01]  /*20360*/  @P1 IMAD.HI.U32 R5, R0, R5, RZ ;  /* 0x0000000500051227 */ /* 0x008fe200078e00ff */
[C---:B------:R-:W-:Y:S02]  /*20370*/  LOP3.LUT R10, R21.reuse, 0x40, RZ, 0xfc, !PT ;  /* 0x00000040150a7812 */ /* 0x040fe400078efcff */
[----:B------:R-:W-:Y:S01]  /*20380*/  LOP3.LUT R20, R20, 0x18, RZ, 0xc0, !PT ;  /* 0x0000001814147812 */ /* 0x000fe200078ec0ff */
[----:B------:R-:W-:Y:S01]  /*20390*/  IMAD.MOV.U32 R4, RZ, RZ, R0 ;  /* 0x000000ffff047224 */ /* 0x000fe200078e0000 */
[----:B------:R-:W-:Y:S02]  /*203a0*/  @P1 SHF.R.U32.HI R4, RZ, R6, R5 ;  /* 0x00000006ff041219 */ /* 0x000fe40000011605 */
        /* <DEDUP_REMOVED lines=8> */
[----:B------:R-:W-:Y:S02]  /*20430*/  VIADD R0, R0, 0x80 ;  /* 0x0000008000007836 */ /* 0x000fe40000000000 */
[----:B------:R-:W-:Y:S01]  /*20440*/  IMAD.WIDE.U32 R4, R6, UR6, R4 ;  /* 0x0000000606047c25 */ /* 0x000fe2000f8e0004 */
[----:B------:R-:W-:-:S05]  /*20450*/  SHF.R.S32.HI R7, RZ, 0x1f, R6 ;  /* 0x0000001fff077819 */ /* 0x000fca0000011406 */
[----:B------:R-:W-:-:S04]  /*20460*/  IMAD R7, R7, UR6, RZ ;  /* 0x0000000607077c24 */ /* 0x000fc8000f8e02ff */
[----:B------:R-:W-:Y:S02]  /*20470*/  IMAD R6, R6, UR7, R7 ;  /* 0x0000000706067c24 */ /* 0x000fe4000f8e0207 */
[----:B------:R-:W0:Y:S02]  /*20480*/  @P1 LDC R7, c[0x0][0x44c] ;  /* 0x00011300ff071b82 */ /* 0x000e240000000800 */
[----:B------:R-:W-:Y:S01]  /*20490*/  IMAD.IADD R6, R5, 0x1, R6 ;  /* 0x0000000105067824 */ /* 0x000fe200078e0206 */
[----:B------:R-:W-:-:S04]  /*204a0*/  LEA R5, P0, R4, UR8, 0x1 ;  /* 0x0000000804057c11 */ /* 0x000fc8000f8008ff */
[----:B------:R-:W-:Y:S01]  /*204b0*/  LEA.HI.X R6, R4, UR9, R6, 0x1, P0 ;  /* 0x0000000904067c11 */ /* 0x000fe200080f0c06 */
        /* <DEDUP_REMOVED lines=26> */
[----:B------:R-:W2:Y:S04]  /*20660*/  LDL.LU R3, [R1+0x18] ;  /* 0x0000180001037983 */ /* 0x000ea80000300800 */
[----:B------:R-:W3:Y:S04]  /*20670*/  LDL.LU R11, [R1+0x10] ;  /* 0x00001000010b7983 */ /* 0x000ee80000300800 */
[----:B------:R-:W0:Y:S01]  /*20680*/  SHFL.IDX PT, R2, R5, RZ, 0x1c1f ;  /* 0x001c1fff05027589 */ /* 0x000e2200000e0000 */
[----:B--2---:R-:W-:-:S03]  /*20690*/  IMAD R4, R3, R9, RZ ;  /* 0x0000000903047224 */ /* 0x004fc600078e02ff */
[----:B------:R-:W1:Y:S01]  /*206a0*/  SHFL.IDX PT, R3, R6, RZ, 0x1c1f ;  /* 0x001c1fff06037589 */ /* 0x000e6200000e0000 */
[----:B---3--:R-:W-:-:S05]  /*206b0*/  IMAD.IADD R0, R21, 0x1, R11 ;  /* 0x0000000115007824 */ /* 0x008fca00078e020b */
        /* <DEDUP_REMOVED lines=34> */
[----:B------:R-:W1:Y:S02]  /*208e0*/  SHFL.IDX PT, R5, R8, RZ, 0x1c1f ;  /* 0x001c1fff08057589 */ /* 0x000e6400000e0000 */
[----:B------:R-:W-:Y:S01]  /*208f0*/  ISETP.GE.AND P3, PT, R3, R4, PT ;  /* 0x000000040300720c */ /* 0x000fe20003f66270 */
[----:B------:R-:W-:-:S05]  /*20900*/  VIADD R3, R0, 0x60 ;  /* 0x0000006000037836 */ /* 0x000fca0000000000 */
[----:B------:R-:W-:-:S13]  /*20910*/  ISETP.GE.AND P4, PT, R3, R4, PT ;  /* 0x000000040300720c */ /* 0x000fda0003f86270 */
[----:B0-----:R-:W-:-:S05]  /*20920*/  @!P4 LEA R2, P5, R20, R2, 0x1 ;  /* 0x000000021402c211 */ /* 0x001fca00078a08ff */
[----:B------:R-:W-:Y:S01]  /*20930*/  @!P4 IMAD.X R3, RZ, RZ, R6, P5 ;  /* 0x000000ffff03c224 */ /* 0x000fe200028e0606 */
[----:B-1----:R-:W-:Y:S01]  /*20940*/  @!P3 LEA R5, P5, R20, R5, 0x1 ;  /* 0x000000051405b211 */ /* 0x002fe200078a08ff */
[----:B------:R-:W0:Y:S04]  /*20950*/  SHFL.IDX PT, R6, R7, RZ, 0x1c1f ;  /* 0x001c1fff07067589 */ /* 0x000e2800000e0000 */
[----:B------:R-:W-:Y:S04]  /*20960*/  @!P4 LDGSTS.E.BYPASS.LTC128B.128 [R10+0xdc00], desc[UR38][R2.64], !P2 ;  /* 0x0dc00000020acfae */ /* 0x000fe8000d101d66 */
[----:B------:R-:W-:Y:S04]  /*20970*/  @!P4 LDGSTS.E.BYPASS.LTC128B.128 [R10+0x10c00], desc[UR38][R2.64+0x40], !P1 ;  /* 0x10c00040020acfae */ /* 0x000fe8000c901d66 */
[----:B------:R1:W-:Y:S04]  /*20980*/  @!P4 LDGSTS.E.BYPASS.LTC128B.128 [R10+0x13c00], desc[UR38][R2.64+0x80], !P0 ;  /* 0x13c00080020acfae */ /* 0x0003e8000c101d66 */
[----:B------:R-:W2:Y:S01]  /*20990*/  SHFL.IDX PT, R7, R7, 0x1, 0x1c1f ;  /* 0x003c1f0007077f89 */ /* 0x000ea200000e0000 */
[----:B0-----:R-:W-:-:S02]  /*209a0*/  @!P3 IMAD.X R6, RZ, RZ, R6, P5 ;  /* 0x000000ffff06b224 */ /* 0x001fc400028e0606 */
[----:B-1----:R-:W-:Y:S02]  /*209b0*/  @!P3 IMAD.MOV.U32 R2, RZ, RZ, R5 ;  /* 0x000000ffff02b224 */ /* 0x002fe400078e0005 */
[----:B------:R-:W-:-:S05]  /*209c0*/  @!P3 IMAD.MOV.U32 R3, RZ, RZ, R6 ;  /* 0x000000ffff03b224 */ /* 0x000fca00078e0006 */
[----:B------:R-:W-:Y:S04]  /*209d0*/  @!P3 LDGSTS.E.BYPASS.LTC128B.128 [R10+0xe400], desc[UR38][R2.64], !P2 ;  /* 0x0e400000020abfae */ /* 0x000fe8000d101d66 */
[----:B------:R-:W-:Y:S04]  /*209e0*/  @!P3 LDGSTS.E.BYPASS.LTC128B.128 [R10+0x11400], desc[UR38][R2.64+0x40], !P1 ;  /* 0x11400040020abfae */ /* 0x000fe8000c901d66 */
[----:B------:R0:W-:Y:S04]  /*209f0*/  @!P3 LDGSTS.E.BYPASS.LTC128B.128 [R10+0x14400], desc[UR38][R2.64+0x80], !P0 ;  /* 0x14400080020abfae */ /* 0x0001e8000c101d66 */
[----:B0-2---:R0:W1:Y:S02]  /*20a00*/  SHFL.IDX PT, R2, R8, 0x1, 0x1c1f ;  /* 0x003c1f0008027f89 */ /* 0x00506400000e0000 */
.L_x_1852:
        /* <DEDUP_REMOVED lines=13> */
.L_x_1687:
        /* <DEDUP_REMOVED lines=18> */
.L_x_1853:
[----:B------:R-:W-:Y:S05]  /*20c00*/  BSYNC B0 ;  /* 0x0000000000007941 */ /* 0x000fea0003800000 */
.L_x_1688:
[----:B------:R-:W0:Y:S04]  /*20c10*/  LDL R2, [R1+0x1c] ;  /* 0x00001c0001027983 */ /* 0x000e280000100800 */
[----:B------:R-:W2:Y:S01]  /*20c20*/  LDL R5, [R1+0x8] ;  /* 0x0000080001057983 */ /* 0x000ea20000100800 */
[----:B------:R-:W-:Y:S01]  /*20c30*/  BSSY B0, `(.L_x_1690) ;  /* 0x0000234000007945 */ /* 0x000fe20003800000 */
[----:B0-----:R-:W-:-:S05]  /*20c40*/  VIADD R0, R2, 0xfffffffe ;  /* 0xfffffffe02007836 */ /* 0x001fca0000000000 */
[----:B--2---:R-:W-:-:S13]  /*20c50*/  ISETP.GE.AND P0, PT, R0, R5, PT ;  /* 0x000000050000720c */ /* 0x004fda0003f06270 */
[----:B------:R-:W-:Y:S05]  /*20c60*/  @!P0 BRA `(.L_x_1691) ;  /* 0x0000002000c08947 */ /* 0x000fea0003800000 */
[----:B------:R-:W2:Y:S04]  /*20c70*/  LDL.LU R2, [R1+0x38] ;  /* 0x0000380001027983 */ /* 0x000ea80000300800 */
[----:B------:R-:W3:Y:S04]  /*20c80*/  LDL.LU R7, [R1+0x28] ;  /* 0x0000280001077983 */ /* 0x000ee80000300800 */
[----:B------:R-:W4:Y:S04]  /*20c90*/  LDL.LU R3, [R1+0x48] ;  /* 0x0000480001037983 */ /* 0x000f280000300800 */
[----:B------:R-:W5:Y:S04]  /*20ca0*/  LDL.LU R6, [R1+0x24] ;  /* 0x0000240001067983 */ /* 0x000f680000300800 */
[----:B------:R-:W5:Y:S01]  /*20cb0*/  LDL.LU R4, [R1+0x44] ;  /* 0x0000440001047983 */ /* 0x000f620000300800 */
[----:B------:R-:W-:Y:S01]  /*20cc0*/  LOP3.LUT R10, RZ, R5, RZ, 0x33, !PT ;  /* 0x00000005ff0a7212 */ /* 0x000fe200078e33ff */
[----:B------:R-:W-:Y:S01]  /*20cd0*/  BSSY B2, `(.L_x_1692) ;  /* 0x00000c2000027945 */ /* 0x000fe20003800000 */
[----:B--2---:R-:W-:-:S04]  /*20ce0*/  VIADD R2, R2, 0x1 ;  /* 0x0000000102027836 */ /* 0x004fc80000000000 */
[----:B---3--:R-:W-:Y:S01]  /*20cf0*/  IMAD R2, R2, R7, RZ ;  /* 0x0000000702027224 */ /* 0x008fe200078e02ff */
[----:B----4-:R-:W-:-:S04]  /*20d00*/  LOP3.LUT R3, RZ, R3, RZ, 0x33, !PT ;  /* 0x00000003ff037212 */ /* 0x010fc800078e33ff */
[----:B------:R-:W-:-:S04]  /*20d10*/  LOP3.LUT R2, RZ, R2, RZ, 0x33, !PT ;  /* 0x00000002ff027212 */ /* 0x000fc800078e33ff */
[----:B-----5:R-:W-:Y:S02]  /*20d20*/  VIADDMNMX R2, R2, -R6, R3, !PT ;  /* 0x8000000602027246 */ /* 0x020fe40007800103 */
[----:B------:R-:W-:-:S04]  /*20d30*/  LOP3.LUT R4, RZ, R4, RZ, 0x33, !PT ;  /* 0x00000004ff047212 */ /* 0x000fc800078e33ff */
[----:B------:R-:W-:-:S04]  /*20d40*/  VIMNMX R4, R2, R4, !PT ;  /* 0x0000000402047248 */ /* 0x000fc80007fe0100 */
[----:B------:R-:W-:Y:S02]  /*20d50*/  VIADDMNMX R10, R4, 0x2, R10, !PT ;  /* 0x00000002040a7846 */ /* 0x000fe4000780010a */
[----:B------:R-:W-:-:S05]  /*20d60*/  LOP3.LUT R2, RZ, R4, RZ, 0x33, !PT ;  /* 0x00000004ff027212 */ /* 0x000fca00078e33ff */
        /* <DEDUP_REMOVED lines=35> */
.L_x_1696:
[----:B------:R-:W-:Y:S01]  /*20fa0*/  IMAD R3, R5, 0x8, R17 ;  /* 0x0000000805037824 */ /* 0x000fe200078e0211 */
[----:B------:R-:W-:Y:S01]  /*20fb0*/  SHF.L.U32 R2, R9, 0x1f, RZ ;  /* 0x0000001f09027819 */ /* 0x000fe200000006ff */
[----:B------:R-:W-:Y:S03]  /*20fc0*/  BSSY B3, `(.L_x_1697) ;  /* 0x0000003000037945 */ /* 0x000fe60003800000 */
[----:B------:R-:W1:Y:S02]  /*20fd0*/  SYNCS.PHASECHK.TRANS64.TRYWAIT P0, [R3+URZ+0x2d840], R2 ;  /* 0x02d84002030075a7 */ /* 0x000e64000800017f */
[----:B-1----:R-:W-:Y:S05]  /*20fe0*/  @!P0 BRA `(.L_x_1698) ;  /* 0x0000005400288947 */ /* 0x002fea0003800000 */
.L_x_1854:
[----:B------:R-:W-:Y:S05]  /*20ff0*/  BSYNC B3 ;  /* 0x0000000000037941 */ /* 0x000fea0003800000 */
.L_x_1697:
        /* <DEDUP_REMOVED lines=12> */
.L_x_1700:
[----:B------:R-:W-:Y:S05]  /*210c0*/  BSYNC B3 ;  /* 0x0000000000037941 */ /* 0x000fea0003800000 */
.L_x_1699:
        /* <DEDUP_REMOVED lines=11> */
.L_x_1701:
        /* <DEDUP_REMOVED lines=16> */
.L_x_1702:
        /* <DEDUP_REMOVED lines=16> */
.L_x_1703:
        /* <DEDUP_REMOVED lines=15> */
.L_x_1855:
[----:B------:R-:W-:Y:S05]  /*21470*/  BSYNC B3 ;  /* 0x0000000000037941 */ /* 0x000fea0003800000 */
.L_x_1704:
        /* <DEDUP_REMOVED lines=12> */
.L_x_1707:
[----:B------:R-:W-:Y:S05]  /*21540*/  BSYNC B3 ;  /* 0x0000000000037941 */ /* 0x000fea0003800000 */
.L_x_1706:
        /* <DEDUP_REMOVED lines=11> */
.L_x_1708:
        /* <DEDUP_REMOVED lines=15> */
.L_x_1709:
        /* <DEDUP_REMOVED lines=15> */
.L_x_1710:
        /* <DEDUP_REMOVED lines=12> */
.L_x_1695:
[----:B------:R-:W-:Y:S05]  /*218a0*/  BSYNC B1 ;  /* 0x0000000000017941 */ /* 0x000fea0003800000 */
.L_x_1694:
[----:B------:R-:W2:Y:S01]  /*218b0*/  LDL.LU R0, [R1+0x1c] ;  /* 0x00001c0001007983 */ /* 0x000ea20000300800 */
[----:B------:R-:W-:Y:S02]  /*218c0*/  IMAD.MOV.U32 R18, RZ, RZ, R5 ;  /* 0x000000ffff127224 */ /* 0x000fe400078e0005 */
[----:B------:R-:W-:Y:S02]  /*218d0*/  IMAD.MOV.U32 R28, RZ, RZ, R9 ;  /* 0x000000ffff1c7224 */ /* 0x000fe400078e0009 */
[----:B--2---:R-:W-:-:S07]  /*218e0*/  VIADD R0, R0, 0xfffffffd ;  /* 0xfffffffd00007836 */ /* 0x004fce0000000000 */
.L_x_1693:
[----:B------:R-:W-:Y:S05]  /*218f0*/  BSYNC B2 ;  /* 0x0000000000027941 */ /* 0x000fea0003800000 */
.L_x_1692:
[----:B------:R-:W-:-:S05]  /*21900*/  VIADD R3, R10, 0xfffffffe ;  /* 0xfffffffe0a037836 */ /* 0x000fca0000000000 */
[----:B------:R-:W-:-:S13]  /*21910*/  ISETP.NE.AND P0, PT, R3, R4, PT ;  /* 0x000000040300720c */ /* 0x000fda0003f05270 */
[----:B------:R-:W-:Y:S05]  /*21920*/  @!P0 BRA `(.L_x_1691) ;  /* 0x0000001400908947 */ /* 0x000fea0003800000 */
[----:B------:R-:W-:-:S07]  /*21930*/  IMAD.MOV.U32 R4, RZ, RZ, R19 ;  /* 0x000000ffff047224 */ /* 0x000fce00078e0013 */
.L_x_1745:
        /* <DEDUP_REMOVED lines=32> */
.L_x_1713:
[----:B------:R-:W-:Y:S01]  /*21b40*/  IMAD R3, R6, 0x8, R17 ;  /* 0x0000000806037824 */ /* 0x000fe200078e0211 */
[----:B------:R-:W-:Y:S01]  /*21b50*/  SHF.L.U32 R2, R7, 0x1f, RZ ;  /* 0x0000001f07027819 */ /* 0x000fe200000006ff */
[----:B------:R-:W-:Y:S03]  /*21b60*/  BSSY B2, `(.L_x_1714) ;  /* 0x0000003000027945 */ /* 0x000fe60003800000 */
[----:B------:R-:W1:Y:S02]  /*21b70*/  SYNCS.PHASECHK.TRANS64.TRYWAIT P0, [R3+URZ+0x2d840], R2 ;  /* 0x02d84002030075a7 */ /* 0x000e64000800017f */
[----:B-1----:R-:W-:Y:S05]  /*21b80*/  @!P0 BRA `(.L_x_1715) ;  /* 0x0000004800688947 */ /* 0x002fea0003800000 */
.L_x_1856:
[----:B------:R-:W-:Y:S05]  /*21b90*/  BSYNC B2 ;  /* 0x0000000000027941 */ /* 0x000fea0003800000 */
.L_x_1714:
        /* <DEDUP_REMOVED lines=12> */
.L_x_1717:
[----:B------:R-:W-:Y:S05]  /*21c60*/  BSYNC B2 ;  /* 0x0000000000027941 */ /* 0x000fea0003800000 */
.L_x_1716:
        /* <DEDUP_REMOVED lines=11> */
.L_x_1718:
        /* <DEDUP_REMOVED lines=16> */
.L_x_1719:
        /* <DEDUP_REMOVED lines=16> */
.L_x_1720:
        /* <DEDUP_REMOVED lines=15> */
.L_x_1857:
[----:B------:R-:W-:Y:S05]  /*22010*/  BSYNC B2 ;  /* 0x0000000000027941 */ /* 0x000fea0003800000 */
.L_x_1721:
        /* <DEDUP_REMOVED lines=11> */
.L_x_1724:
[----:B------:R-:W-:Y:S05]  /*220d0*/  BSYNC B2 ;  /* 0x0000000000027941 */ /* 0x000fea0003800000 */
.L_x_1723:
        /* <DEDUP_REMOVED lines=10> */
.L_x_1725:
        /* <DEDUP_REMOVED lines=15> */
.L_x_1726:
        /* <DEDUP_REMOVED lines=15> */
.L_x_1727:
        /* <DEDUP_REMOVED lines=12> */
.L_x_1712:
[----:B------:R-:W-:Y:S05]  /*22420*/  BSYNC B1 ;  /* 0x0000000000017941 */ /* 0x000fea0003800000 */
.L_x_1711:
        /* <DEDUP_REMOVED lines=32> */
.L_x_1730:
[----:B------:R-:W-:Y:S01]  /*22630*/  IMAD R2, R18, 0x8, R17 ;  /* 0x0000000812027824 */ /* 0x000fe200078e0211 */
[----:B------:R-:W-:Y:S01]  /*22640*/  SHF.L.U32 R3, R28, 0x1f, RZ ;  /* 0x0000001f1c037819 */ /* 0x000fe200000006ff */
[----:B------:R-:W-:Y:S03]  /*22650*/  BSSY B2, `(.L_x_1731) ;  /* 0x0000003000027945 */ /* 0x000fe60003800000 */
[----:B------:R-:W1:Y:S02]  /*22660*/  SYNCS.PHASECHK.TRANS64.TRYWAIT P0, [R2+URZ+0x2d840], R3 ;  /* 0x02d84003020075a7 */ /* 0x000e64000800017f */
[----:B-1----:R-:W-:Y:S05]  /*22670*/  @!P0 BRA `(.L_x_1732) ;  /* 0x0000003c00d48947 */ /* 0x002fea0003800000 */
.L_x_1858:
[----:B------:R-:W-:Y:S05]  /*22680*/  BSYNC B2 ;  /* 0x0000000000027941 */ /* 0x000fea0003800000 */
.L_x_1731:
        /* <DEDUP_REMOVED lines=12> */
.L_x_1734:
[----:B------:R-:W-:Y:S05]  /*22750*/  BSYNC B2 ;  /* 0x0000000000027941 */ /* 0x000fea0003800000 */
.L_x_1733:
        /* <DEDUP_REMOVED lines=12> */
.L_x_1735:
        /* <DEDUP_REMOVED lines=16> */
.L_x_1736:
        /* <DEDUP_REMOVED lines=16> */
.L_x_1737:
        /* <DEDUP_REMOVED lines=15> */
.L_x_1859:
[----:B------:R-:W-:Y:S05]  /*22b10*/  BSYNC B2 ;  /* 0x0000000000027941 */ /* 0x000fea0003800000 */
.L_x_1738:
        /* <DEDUP_REMOVED lines=11> */
.L_x_1741:
[----:B------:R-:W-:Y:S05]  /*22bd0*/  BSYNC B2 ;  /* 0x0000000000027941 */ /* 0x000fea0003800000 */
.L_x_1740:
        /* <DEDUP_REMOVED lines=10> */
.L_x_1742:
        /* <DEDUP_REMOVED lines=15> */
.L_x_1743:
        /* <DEDUP_REMOVED lines=15> */
.L_x_1744:
        /* <DEDUP_REMOVED lines=12> */
.L_x_1729:
[----:B------:R-:W-:Y:S05]  /*22f20*/  BSYNC B1 ;  /* 0x0000000000017941 */ /* 0x000fea0003800000 */
.L_x_1728:
[----:B------:R-:W2:Y:S01]  /*22f30*/  LDL R2, [R1+0x8] ;  /* 0x0000080001027983 */ /* 0x000ea20000100800 */
[----:B------:R-:W-:Y:S01]  /*22f40*/  VIADD R0, R0, 0xfffffffe ;  /* 0xfffffffe00007836 */ /* 0x000fe20000000000 */
[----:B--2---:R-:W-:-:S13]  /*22f50*/  ISETP.GT.AND P0, PT, R9, R2, PT ;  /* 0x000000020900720c */ /* 0x004fda0003f04270 */
[----:B------:R-:W-:Y:S05]  /*22f60*/  @P0 BRA `(.L_x_1745) ;  /* 0xffffffe800740947 */ /* 0x000fea000383ffff */
.L_x_1691:
[----:B------:R-:W-:Y:S05]  /*22f70*/  BSYNC B0 ;  /* 0x0000000000007941 */ /* 0x000fea0003800000 */
.L_x_1690:
        /* <DEDUP_REMOVED lines=17> */
.L_x_1747:
[----:B------:R-:W-:Y:S05]  /*23090*/  BSYNC B0 ;  /* 0x0000000000007941 */ /* 0x000fea0003800000 */
.L_x_1746:
[----:B------:R-:W-:Y:S01]  /*230a0*/  LOP3.LUT P0, RZ, R23, 0x1, RZ, 0xc0, !PT ;  /* 0x0000000117ff7812 */ /* 0x000fe2000780c0ff */
[----:B------:R-:W-:-:S12]  /*230b0*/  BSSY B0, `(.L_x_1748) ;  /* 0x0000045000007945 */ /* 0x000fd80003800000 */
[----:B------:R-:W-:Y:S05]  /*230c0*/  @!P0 BRA `(.L_x_1749) ;  /* 0x00000004000c8947 */ /* 0x000fea0003800000 */
[----:B------:R-:W-:Y:S01]  /*230d0*/  IMAD R3, R18, 0x8, R17 ;  /* 0x0000000812037824 */ /* 0x000fe200078e0211 */
[----:B------:R-:W-:Y:S01]  /*230e0*/  SHF.L.U32 R0, R28, 0x1f, RZ ;  /* 0x0000001f1c007819 */ /* 0x000fe200000006ff */
[----:B------:R-:W-:Y:S01]  /*230f0*/  BSSY B1, `(.L_x_1750) ;  /* 0x0000004000017945 */ /* 0x000fe20003800000 */
[----:B------:R-:W-:Y:S02]  /*23100*/  ISETP.NE.AND P1, PT, R6, RZ, PT ;  /* 0x000000ff0600720c */ /* 0x000fe40003f25270 */
[----:B------:R-:W0:Y:S02]  /*23110*/  SYNCS.PHASECHK.TRANS64.TRYWAIT P0, [R3+URZ+0x2d860], R0 ;  /* 0x02d86000030075a7 */ /* 0x000e24000800017f */
[----:B0-----:R-:W-:Y:S09]  /*23120*/  @!P0 BRA `(.L_x_1751) ;  /* 0x0000003400508947 */ /* 0x001ff20003800000 */
.L_x_1860:
[----:B------:R-:W-:Y:S05]  /*23130*/  BSYNC B1 ;  /* 0x0000000000017941 */ /* 0x000fea0003800000 */
.L_x_1750:
        /* <DEDUP_REMOVED lines=9> */
.L_x_1753:
[----:B------:R-:W-:Y:S05]  /*231d0*/  BSYNC B1 ;  /* 0x0000000000017941 */ /* 0x000fea0003800000 */
.L_x_1752:
        /* <DEDUP_REMOVED lines=10> */
.L_x_1754:
        /* <DEDUP_REMOVED lines=15> */
.L_x_1755:
        /* <DEDUP_REMOVED lines=15> */
.L_x_1756:
        /* <DEDUP_REMOVED lines=10> */
.L_x_1749:
[----:B------:R-:W-:Y:S05]  /*23500*/  BSYNC B0 ;  /* 0x0000000000007941 */ /* 0x000fea0003800000 */
.L_x_1748:
[----:B------:R-:W-:-:S05]  /*23510*/  VIADD R18, R18, 0x1 ;  /* 0x0000000112127836 */ /* 0x000fca0000000000 */
[----:B------:R-:W-:-:S04]  /*23520*/  ISETP.NE.AND P0, PT, R18, 0x2, PT ;  /* 0x000000021200780c */ /* 0x000fc80003f05270 */
[----:B------:R-:W-:Y:S02]  /*23530*/  SEL R3, RZ, 0x1, P0 ;  /* 0x00000001ff037807 */ /* 0x000fe40000000000 */
[----:B------:R-:W-:Y:S02]  /*23540*/  SEL R18, R18, RZ, P0 ;  /* 0x000000ff12127207 */ /* 0x000fe40000000000 */
[----:B------:R-:W-:-:S07]  /*23550*/  LOP3.LUT R28, R28, R3, RZ, 0x3c, !PT ;  /* 0x000000031c1c7212 */ /* 0x000fce00078e3cff */
.L_x_1672:
[----:B------:R-:W-:Y:S05]  /*23560*/  BSYNC B7 ;  /* 0x0000000000077941 */ /* 0x000fea0003800000 */
.L_x_1670:
[----:B------:R-:W-:-:S13]  /*23570*/  LOP3.LUT P0, RZ, R23, 0x2, RZ, 0xc0, !PT ;  /* 0x0000000217ff7812 */ /* 0x000fda000780c0ff */
[----:B------:R-:W-:Y:S05]  /*23580*/  @!P0 BRA `(.L_x_1757) ;  /* 0x0000000000248947 */ /* 0x000fea0003800000 */
[----:B------:R-:W-:Y:S05]  /*23590*/  WARPSYNC.ALL ;  /* 0x0000000000007948 */ /* 0x000fea0003800000 */
[----:B------:R-:W0:Y:S08]  /*235a0*/  S2UR UR5, SR_CgaCtaId ;  /* 0x00000000000579c3 */ /* 0x000e300000008800 */
[----:B------:R-:W-:Y:S06]  /*235b0*/  BAR.SYNC.DEFER_BLOCKING 0x5, 0x200 ;  /* 0x0148000000007b1d */ /* 0x000fec0000010000 */
[----:B------:R-:W-:-:S02]  /*235c0*/  UMOV UR4, 0x400 ;  /* 0x0000040000047882 */ /* 0x000fc40000000000 */
[----:B0-----:R-:W-:-:S06]  /*235d0*/  ULEA UR4, UR5, UR4, 0x18 ;  /* 0x0000000405047291 */ /* 0x001fcc000f8ec03f */
[----:B------:R-:W-:-:S05]  /*235e0*/  IMAD.U32 R17, RZ, RZ, UR4 ;  /* 0x00000004ff117e24 */ /* 0x000fca000f8e00ff */
[----:B------:R2:W3:Y:S01]  /*235f0*/  LDS.128 R24, [R17+0x2d8d0] ;  /* 0x02d8d00011187984 */ /* 0x0004e20000000c00 */
[----:B------:R-:W-:Y:S06]  /*23600*/  BAR.ARV 0x4, 0x200 ;  /* 0x0108000000007b1d */ /* 0x000fec0000002000 */
[----:B------:R-:W-:Y:S05]  /*23610*/  BRA `(.L_x_1758) ;  /* 0x0000000c00d87947 */ /* 0x000fea0003800000 */
.L_x_1757:
[----:B------:R-:W0:Y:S01]  /*23620*/  S2R R0, SR_TID.X ;  /* 0x0000000000007919 */ /* 0x000e220000002100 */
[----:B------:R-:W-:Y:S01]  /*23630*/  UMOV UR4, 0xffffffff ;  /* 0xffffffff00047882 */ /* 0x000fe20000000000 */
[----:B0-----:R-:W-:-:S04]  /*23640*/  LOP3.LUT R8, R0, 0x1f, RZ, 0xc0, !PT ;  /* 0x0000001f00087812 */ /* 0x001fc800078ec0ff */
[----:B------:R-:W-:Y:S01]  /*23650*/  ISETP.NE.AND P0, PT, R8, 0x1f, PT ;  /* 0x0000001f0800780c */ /* 0x000fe20003f05270 */
[----:B------:R-:W-:-:S12]  /*23660*/  BRA.DIV UR4, `(.L_x_1759) ;  /* 0x0000003204147947 */ /* 0x000fd8000b800000 */
[----:B------:R-:W-:Y:S01]  /*23670*/  IMAD.IADD R9, R27, 0x1, R8 ;  /* 0x000000011b097824 */ /* 0x000fe200078e0208 */
[----:B------:R-:W-:-:S04]  /*23680*/  ULDC UR4, c[0x0][0xc3c] ;  /* 0x00030f0000047ab9 */ /* 0x000fc80000000800 */
[----:B------:R-:W-:-:S13]  /*23690*/  ISETP.GE.OR P1, PT, R9, UR4, !P0 ;  /* 0x0000000409007c0c */ /* 0x000fda000c726670 */
[----:B------:R-:W0:Y:S08]  /*236a0*/  @!P1 LDC.64 R2, c[0x0][0xc80] ;  /* 0x00032000ff029b82 */ /* 0x000e300000000a00 */
[----:B-1----:R-:W1:Y:S01]  /*236b0*/  @!P1 LDC.64 R4, c[0x0][0xc78] ;  /* 0x00031e00ff049b82 */ /* 0x002e620000000a00 */
        /* <DEDUP_REMOVED lines=33> */
.L_x_1870:
[----:B------:R-:W-:Y:S02]  /*238d0*/  ULDC UR4, c[0x0][0xc38] ;  /* 0x00030e0000047ab9 */ /* 0x000fe40000000800 */
[----:B------:R-:W-:-:S04]  /*238e0*/  IMAD.U32 R4, RZ, RZ, UR4 ;  /* 0x00000004ff047e24 */ /* 0x000fc8000f8e00ff */
[----:B-1----:R-:W-:-:S04]  /*238f0*/  IMAD R3, R14, R4, RZ ;  /* 0x000000040e037224 */ /* 0x002fc800078e02ff */
[----:B------:R-:W-:-:S05]  /*23900*/  IMAD.IADD R6, R6, 0x1, R3 ;  /* 0x0000000106067824 */ /* 0x000fca00078e0203 */
[----:B------:R-:W-:-:S13]  /*23910*/  ISETP.GT.AND P6, PT, R6, R0, PT ;  /* 0x000000000600720c */ /* 0x000fda0003fc4270 */
[----:B------:R-:W-:Y:S05]  /*23920*/  @P6 BRA `(.L_x_1760) ;  /* 0x0000000000a46947 */ /* 0x000fea0003800000 */
.L_x_1763:
        /* <DEDUP_REMOVED lines=35> */
.L_x_1878:
[----:B------:R-:W-:Y:S02]  /*23b60*/  ULDC UR4, c[0x0][0xc38] ;  /* 0x00030e0000047ab9 */ /* 0x000fe40000000800 */
[----:B------:R-:W-:-:S04]  /*23b70*/  IMAD.U32 R4, RZ, RZ, UR4 ;  /* 0x00000004ff047e24 */ /* 0x000fc8000f8e00ff */
[----:B-1----:R-:W-:-:S04]  /*23b80*/  IMAD R3, R14, R4, RZ ;  /* 0x000000040e037224 */ /* 0x002fc800078e02ff */
[----:B------:R-:W-:-:S05]  /*23b90*/  IMAD.IADD R6, R3, 0x1, R6 ;  /* 0x0000000103067824 */ /* 0x000fca00078e0206 */
[----:B------:R-:W-:-:S13]  /*23ba0*/  ISETP.GT.AND P6, PT, R6, R0, PT ;  /* 0x000000000600720c */ /* 0x000fda0003fc4270 */
[----:B------:R-:W-:Y:S05]  /*23bb0*/  @!P6 BRA `(.L_x_1763) ;  /* 0xfffffffc005ce947 */ /* 0x000fea000383ffff */
.L_x_1760:
[----:B------:R-:W-:Y:S01]  /*23bc0*/  IMAD.IADD R6, R6, 0x1, -R3 ;  /* 0x0000000106067824 */ /* 0x000fe200078e0a03 */
[----:B------:R-:W-:-:S03]  /*23bd0*/  UMOV UR4, 0xffffffff ;  /* 0xffffffff00047882 */ /* 0x000fc60000000000 */
[----:B------:R-:W-:-:S05]  /*23be0*/  IMAD R3, R2, R4, R6 ;  /* 0x0000000402037224 */ /* 0x000fca00078e0206 */
[----:B------:R-:W-:Y:S01]  /*23bf0*/  ISETP.GT.AND P6, PT, R3, R0, PT ;  /* 0x000000000300720c */ /* 0x000fe20003fc4270 */
[----:B------:R-:W-:-:S12]  /*23c00*/  BRA.DIV UR4, `(.L_x_1764) ;  /* 0x00000032049c7947 */ /* 0x000fd8000b800000 */
[----:B------:R-:W-:-:S04]  /*23c10*/  VOTE.ANY R3, PT, !P6 ;  /* 0x0000000000037806 */ /* 0x000fc800070e0100 */
[----:B------:R-:W1:Y:S02]  /*23c20*/  POPC R7, R3 ;  /* 0x0000000300077309 */ /* 0x000e640000000000 */
[----:B-1----:R1:W2:Y:S01]  /*23c30*/  SHFL.IDX PT, R25, R25, R7, 0x1f ;  /* 0x00001f0719197589 */ /* 0x0022a200000e0000 */
[----:B------:R-:W-:-:S03]  /*23c40*/  IMAD.IADD R27, R7, 0x1, R27 ;  /* 0x00000001071b7824 */ /* 0x000fc600078e021b */
[----:B------:R1:W3:Y:S04]  /*23c50*/  SHFL.IDX PT, R5, R5, R7, 0x1f ;  /* 0x00001f0705057589 */ /* 0x0002e800000e0000 */
.L_x_1883:
[----:B------:R-:W-:-:S13]  /*23c60*/  ISETP.NE.AND P0, PT, R3, RZ, PT ;  /* 0x000000ff0300720c */ /* 0x000fda0003f05270 */
[----:B------:R-:W-:Y:S05]  /*23c70*/  @!P0 BRA `(.L_x_1765) ;  /* 0x0000000000108947 */ /* 0x000fea0003800000 */
[----:B------:R-:W-:Y:S01]  /*23c80*/  UMOV UR4, 0xffffffff ;  /* 0xffffffff00047882 */ /* 0x000fe20000000000 */
[----:B------:R-:W-:Y:S02]  /*23c90*/  VIADD R12, R7, 0xffffffff ;  /* 0xffffffff070c7836 */ /* 0x000fe40000000000 */
[----:B------:R-:W-:Y:S05]  /*23ca0*/  BRA.DIV UR4, `(.L_x_1766) ;  /* 0x0000003204d47947 */ /* 0x000fea000b800000 */
[----:B------:R4:W0:Y:S02]  /*23cb0*/  SHFL.IDX PT, R24, R2, R12, 0x1f ;  /* 0x00001f0c02187589 */ /* 0x00082400000e0000 */
.L_x_1765:
[----:B---3--:R-:W-:Y:S01]  /*23cc0*/  ISETP.NE.AND P0, PT, R5, 0x1, PT ;  /* 0x000000010500780c */ /* 0x008fe20003f05270 */
[----:B0-----:R-:W-:-:S04]  /*23cd0*/  IMAD R24, R24, R4, R6 ;  /* 0x0000000418187224 */ /* 0x001fc800078e0206 */
[----:B------:R-:W-:-:S08]  /*23ce0*/  IMAD.IADD R0, R0, 0x1, -R24 ;  /* 0x0000000100007824 */ /* 0x000fd000078e0a18 */
[----:B------:R-:W-:Y:S05]  /*23cf0*/  @!P0 BRA `(.L_x_1767) ;  /* 0x0000000000dc8947 */ /* 0x000fea0003800000 */
[----:B--2---:R-:W-:Y:S01]  /*23d00*/  IABS R4, R25 ;  /* 0x0000001900047213 */ /* 0x004fe20000000000 */
[----:B----4-:R-:W-:Y:S01]  /*23d10*/  IMAD.MOV.U32 R2, RZ, RZ, RZ ;  /* 0x000000ffff027224 */ /* 0x010fe200078e00ff */
[----:B------:R-:W-:Y:S02]  /*23d20*/  IABS R6, R5 ;  /* 0x0000000500067213 */ /* 0x000fe40000000000 */
[----:B-1----:R-:W0:Y:S08]  /*23d30*/  I2F.RP R7, R4 ;  /* 0x0000000400077306 */ /* 0x002e300000209400 */
[----:B------:R-:W-:Y:S08]  /*23d40*/  I2F.RP R10, R6 ;  /* 0x00000006000a7306 */ /* 0x000ff00000209400 */
[----:B0-----:R-:W0:Y:S02]  /*23d50*/  MUFU.RCP R7, R7 ;  /* 0x0000000700077308 */ /* 0x001e240000001000 */
[----:B0-----:R-:W-:Y:S01]  /*23d60*/  VIADD R8, R7, 0xffffffe ;  /* 0x0ffffffe07087836 */ /* 0x001fe20000000000 */
[----:B------:R-:W-:-:S05]  /*23d70*/  IABS R7, R25 ;  /* 0x0000001900077213 */ /* 0x000fca0000000000 */
[----:B------:R0:W1:Y:S02]  /*23d80*/  F2I.FTZ.U32.TRUNC.NTZ R3, R8 ;  /* 0x0000000800037305 */ /* 0x000064000021f000 */
[----:B0-----:R-:W-:Y:S01]  /*23d90*/  IABS R8, R0 ;  /* 0x0000000000087213 */ /* 0x001fe20000000000 */
[----:B-1----:R-:W-:-:S04]  /*23da0*/  IMAD.MOV R9, RZ, RZ, -R3 ;  /* 0x000000ffff097224 */ /* 0x002fc800078e0a03 */
[----:B------:R-:W-:-:S04]  /*23db0*/  IMAD R9, R9, R4, RZ ;  /* 0x0000000409097224 */ /* 0x000fc800078e02ff */
[----:B------:R-:W-:Y:S02]  /*23dc0*/  IMAD.HI.U32 R3, R3, R9, R2 ;  /* 0x0000000903037227 */ /* 0x000fe400078e0002 */
[----:B------:R-:W0:Y:S02]  /*23dd0*/  MUFU.RCP R2, R10 ;  /* 0x0000000a00027308 */ /* 0x000e240000001000 */
[----:B------:R-:W-:Y:S02]  /*23de0*/  IMAD.MOV R9, RZ, RZ, -R7 ;  /* 0x000000ffff097224 */ /* 0x000fe400078e0a07 */
[----:B------:R-:W-:-:S04]  /*23df0*/  IMAD.HI.U32 R7, R3, R8, RZ ;  /* 0x0000000803077227 */ /* 0x000fc800078e00ff */
[----:B------:R-:W-:-:S05]  /*23e00*/  IMAD R9, R7, R9, R8 ;  /* 0x0000000907097224 */ /* 0x000fca00078e0208 */
[----:B------:R-:W-:Y:S01]  /*23e10*/  ISETP.GT.U32.AND P1, PT, R4, R9, PT ;  /* 0x000000090400720c */ /* 0x000fe20003f24070 */
[----:B0-----:R-:W-:Y:S02]  /*23e20*/  VIADD R8, R2, 0xffffffe ;  /* 0x0ffffffe02087836 */ /* 0x001fe40000000000 */
[----:B------:R-:W-:Y:S02]  /*23e30*/  IMAD.MOV.U32 R2, RZ, RZ, RZ ;  /* 0x000000ffff027224 */ /* 0x000fe400078e00ff */
[----:B------:R-:W0:Y:S08]  /*23e40*/  F2I.FTZ.U32.TRUNC.NTZ R3, R8 ;  /* 0x0000000800037305 */ /* 0x000e30000021f000 */
[----:B------:R-:W-:-:S02]  /*23e50*/  @!P1 IMAD.IADD R9, R9, 0x1, -R4 ;  /* 0x0000000109099824 */ /* 0x000fc400078e0a04 */
[----:B------:R-:W-:Y:S01]  /*23e60*/  @!P1 VIADD R7, R7, 0x1 ;  /* 0x0000000107079836 */ /* 0x000fe20000000000 */
[----:B------:R-:W-:Y:S02]  /*23e70*/  ISETP.NE.AND P1, PT, R25, RZ, PT ;  /* 0x000000ff1900720c */ /* 0x000fe40003f25270 */
[----:B------:R-:W-:Y:S02]  /*23e80*/  ISETP.GE.U32.AND P0, PT, R9, R4, PT ;  /* 0x000000040900720c */ /* 0x000fe40003f06070 */
[----:B------:R-:W-:Y:S01]  /*23e90*/  IABS R4, R5 ;  /* 0x0000000500047213 */ /* 0x000fe20000000000 */
[----:B0-----:R-:W-:-:S04]  /*23ea0*/  IMAD.MOV R9, RZ, RZ, -R3 ;  /* 0x000000ffff097224 */ /* 0x001fc800078e0a03 */
[----:B------:R-:W-:Y:S02]  /*23eb0*/  IMAD.MOV R4, RZ, RZ, -R4 ;  /* 0x000000ffff047224 */ /* 0x000fe400078e0a04 */
[----:B------:R-:W-:-:S04]  /*23ec0*/  IMAD R9, R9, R6, RZ ;  /* 0x0000000609097224 */ /* 0x000fc800078e02ff */
[----:B------:R-:W-:Y:S01]  /*23ed0*/  IMAD.HI.U32 R2, R3, R9, R2 ;  /* 0x0000000903027227 */ /* 0x000fe200078e0002 */
[----:B------:R-:W-:-:S03]  /*23ee0*/  LOP3.LUT R3, R0, R25, RZ, 0x3c, !PT ;  /* 0x0000001900037212 */ /* 0x000fc600078e3cff */
[----:B------:R-:W-:Y:S01]  /*23ef0*/  @P0 VIADD R7, R7, 0x1 ;  /* 0x0000000107070836 */ /* 0x000fe20000000000 */
[----:B------:R-:W-:-:S13]  /*23f00*/  ISETP.GE.AND P2, PT, R3, RZ, PT ;  /* 0x000000ff0300720c */ /* 0x000fda0003f46270 */
[----:B------:R-:W-:Y:S01]  /*23f10*/  @!P2 IMAD.MOV R7, RZ, RZ, -R7 ;  /* 0x000000ffff07a224 */ /* 0x000fe200078e0a07 */
[----:B------:R-:W-:-:S04]  /*23f20*/  @!P1 LOP3.LUT R7, RZ, R25, RZ, 0x33, !PT ;  /* 0x00000019ff079212 */ /* 0x000fc800078e33ff */
[----:B------:R-:W-:-:S05]  /*23f30*/  IABS R3, R7 ;  /* 0x0000000700037213 */ /* 0x000fca0000000000 */
        /* <DEDUP_REMOVED lines=14> */
[--C-:B------:R-:W-:Y:S02]  /*24020*/  IMAD R5, R5, R4, R7.reuse ;  /* 0x0000000405057224 */ /* 0x100fe400078e0207 */
[----:B------:R-:W-:Y:S02]  /*24030*/  IMAD.MOV R2, RZ, RZ, -R7 ;  /* 0x000000ffff027224 */ /* 0x000fe400078e0a07 */
[----:B------:R-:W-:Y:S02]  /*24040*/  IMAD R26, R5, 0x10000, R26 ;  /* 0x00010000051a7824 */ /* 0x000fe400078e021a */
[----:B------:R-:W-:Y:S01]  /*24050*/  IMAD R2, R25, R2, R0 ;  /* 0x0000000219027224 */ /* 0x000fe200078e0200 */
[----:B------:R-:W-:Y:S06]  /*24060*/  BRA `(.L_x_1768) ;  /* 0x0000000000f47947 */ /* 0x000fec0003800000 */
.L_x_1767:
[----:B----4-:R-:W0:Y:S02]  /*24070*/  LDC.64 R2, c[0x0][0xc90] ;  /* 0x00032400ff027b82 */ /* 0x010e240000000a00 */
[----:B0-----:R-:W-:-:S05]  /*24080*/  IMAD.WIDE R2, R27, 0x4, R2 ;  /* 0x000000041b027825 */ /* 0x001fca00078e0202 */
[----:B-1----:R0:W2:Y:S02]  /*24090*/  LDG.E R7, desc[UR38][R2.64] ;  /* 0x0000002602077981 */ /* 0x0020a4000c1e1900 */
[----:B0-----:R-:W-:Y:S02]  /*240a0*/  IMAD.MOV.U32 R2, RZ, RZ, RZ ;  /* 0x000000ffff027224 */ /* 0x001fe400078e00ff */
[----:B--2---:R-:W-:-:S05]  /*240b0*/  IMAD R5, R25, R7, RZ ;  /* 0x0000000719057224 */ /* 0x004fca00078e02ff */
[-C--:B------:R-:W-:Y:S02]  /*240c0*/  IABS R6, R5.reuse ;  /* 0x0000000500067213 */ /* 0x080fe40000000000 */
[----:B------:R-:W-:Y:S02]  /*240d0*/  IABS R10, R5 ;  /* 0x00000005000a7213 */ /* 0x000fe40000000000 */
[----:B------:R-:W0:Y:S08]  /*240e0*/  I2F.RP R8, R6 ;  /* 0x0000000600087306 */ /* 0x000e300000209400 */
[----:B0-----:R-:W0:Y:S02]  /*240f0*/  MUFU.RCP R8, R8 ;  /* 0x0000000800087308 */ /* 0x001e240000001000 */
[----:B0-----:R-:W-:-:S02]  /*24100*/  VIADD R9, R8, 0xffffffe ;  /* 0x0ffffffe08097836 */ /* 0x001fc40000000000 */
[----:B------:R-:W-:-:S04]  /*24110*/  IMAD.MOV R8, RZ, RZ, -R10 ;  /* 0x000000ffff087224 */ /* 0x000fc800078e0a0a */
[----:B------:R-:W0:Y:S02]  /*24120*/  F2I.FTZ.U32.TRUNC.NTZ R3, R9 ;  /* 0x0000000900037305 */ /* 0x000e24000021f000 */
[----:B0-----:R-:W-:-:S04]  /*24130*/  IMAD.MOV R11, RZ, RZ, -R3 ;  /* 0x000000ffff0b7224 */ /* 0x001fc800078e0a03 */
[----:B------:R-:W-:-:S04]  /*24140*/  IMAD R11, R11, R6, RZ ;  /* 0x000000060b0b7224 */ /* 0x000fc800078e02ff */
[----:B------:R-:W-:Y:S01]  /*24150*/  IMAD.HI.U32 R3, R3, R11, R2 ;  /* 0x0000000b03037227 */ /* 0x000fe200078e0002 */
        /* <DEDUP_REMOVED lines=9> */
[----:B------:R-:W-:-:S13]  /*241f0*/  ISETP.GE.U32.AND P0, PT, R9, R6, PT ;  /* 0x000000060900720c */ /* 0x000fda0003f06070 */
[----:B------:R-:W-:-:S04]  /*24200*/  @P0 VIADD R3, R3, 0x1 ;  /* 0x0000000103030836 */ /* 0x000fc80000000000 */
[----:B------:R-:W-:-:S04]  /*24210*/  IMAD.MOV.U32 R2, RZ, RZ, R3 ;  /* 0x000000ffff027224 */ /* 0x000fc800078e0003 */
[----:B------:R-:W-:Y:S01]  /*24220*/  @!P2 IMAD.MOV R2, RZ, RZ, -R2 ;  /* 0x000000ffff02a224 */ /* 0x000fe200078e0a02 */
[----:B------:R-:W-:-:S05]  /*24230*/  @!P1 LOP3.LUT R2, RZ, R5, RZ, 0x33, !PT ;  /* 0x00000005ff029212 */ /* 0x000fca00078e33ff */
[----:B------:R-:W-:Y:S02]  /*24240*/  IMAD R6, R7, R2, RZ ;  /* 0x0000000207067224 */ /* 0x000fe400078e02ff */
[----:B------:R-:W-:Y:S02]  /*24250*/  IMAD.MOV R2, RZ, RZ, -R2 ;  /* 0x000000ffff027224 */ /* 0x000fe400078e0a02 */
[----:B------:R-:W-:Y:S02]  /*24260*/  IMAD.MOV R3, RZ, RZ, -R6 ;  /* 0x000000ffff037224 */ /* 0x000fe400078e0a06 */
[----:B------:R-:W-:Y:S02]  /*24270*/  IMAD R5, R5, R2, R0 ;  /* 0x0000000205057224 */ /* 0x000fe400078e0200 */
[----:B------:R-:W-:Y:S01]  /*24280*/  IMAD.MOV.U32 R2, RZ, RZ, RZ ;  /* 0x000000ffff027224 */ /* 0x000fe200078e00ff */
[----:B------:R-:W-:-:S04]  /*24290*/  VIADDMNMX R4, R3, R4, R7, PT ;  /* 0x0000000403047246 */ /* 0x000fc80003800107 */
[----:B------:R-:W-:-:S04]  /*242a0*/  IABS R7, R4 ;  /* 0x0000000400077213 */ /* 0x000fc80000000000 */
        /* <DEDUP_REMOVED lines=17> */
[----:B------:R-:W-:Y:S02]  /*243c0*/  LOP3.LUT R0, R5, R4, RZ, 0x3c, !PT ;  /* 0x0000000405007212 */ /* 0x000fe400078e3cff */
[----:B------:R-:W-:Y:S02]  /*243d0*/  IADD3 R5, R6, 0x1000000, R5 ;  /* 0x0100000006057810 */ /* 0x000fe40007ffe005 */
[----:B------:R-:W-:-:S07]  /*243e0*/  ISETP.GE.AND P2, PT, R0, RZ, PT ;  /* 0x000000ff0000720c */ /* 0x000fce0003f46270 */
[----:B------:R-:W-:-:S06]  /*243f0*/  @P0 VIADD R2, R2, 0x1 ;  /* 0x0000000102020836 */ /* 0x000fcc0000000000 */
[----:B------:R-:W-:Y:S01]  /*24400*/  @!P2 IMAD.MOV R2, RZ, RZ, -R2 ;  /* 0x000000ffff02a224 */ /* 0x000fe200078e0a02 */
[----:B------:R-:W-:Y:S01]  /*24410*/  @!P1 LOP3.LUT R2, RZ, R4, RZ, 0x33, !PT ;  /* 0x00000004ff029212 */ /* 0x000fe200078e33ff */
[----:B------:R-:W-:-:S04]  /*24420*/  IMAD.MOV R4, RZ, RZ, -R4 ;  /* 0x000000ffff047224 */ /* 0x000fc800078e0a04 */
[----:B------:R-:W-:-:S07]  /*24430*/  IMAD R26, R2, R4, R5 ;  /* 0x00000004021a7224 */ /* 0x000fce00078e0205 */
.L_x_1768:
[----:B------:R-:W-:-:S05]  /*24440*/  LOP3.LUT R2, RZ, R2, RZ, 0x33, !PT ;  /* 0x00000002ff027212 */ /* 0x000fca00078e33ff */
[----:B------:R-:W-:Y:S01]  /*24450*/  IMAD.IADD R25, R25, 0x1, R2 ;  /* 0x0000000119197824 */ /* 0x000fe200078e0202 */
[----:B------:R-:W-:Y:S06]  /*24460*/  BRA `(.L_x_1769) ;  /* 0x00000000001c7947 */ /* 0x000fec0003800000 */
.L_x_1761:
[----:B------:R-:W-:Y:S01]  /*24470*/  UMOV UR4, URZ ;  /* 0x0000003f00047c82 */ /* 0x000fe20008000000 */
[----:B------:R-:W-:Y:S01]  /*24480*/  UMOV UR5, URZ ;  /* 0x0000003f00057c82 */ /* 0x000fe20008000000 */
[----:B------:R-:W-:Y:S01]  /*24490*/  ULDC UR6, c[0x0][0xc3c] ;  /* 0x00030f0000067ab9 */ /* 0x000fe20000000800 */
[----:B------:R-:W-:Y:S02]  /*244a0*/  IMAD.MOV.U32 R24, RZ, RZ, R0 ;  /* 0x000000ffff187224 */ /* 0x000fe400078e0000 */
[----:B------:R-:W-:Y:S02]  /*244b0*/  IMAD.U32 R25, RZ, RZ, UR4 ;  /* 0x00000004ff197e24 */ /* 0x000fe4000f8e00ff */
[----:B------:R-:W-:Y:S02]  /*244c0*/  IMAD.U32 R26, RZ, RZ, UR5 ;  /* 0x00000005ff1a7e24 */ /* 0x000fe4000f8e00ff */
[----:B------:R-:W-:-:S07]  /*244d0*/  IMAD.U32 R27, RZ, RZ, UR6 ;  /* 0x00000006ff1b7e24 */ /* 0x000fce000f8e00ff */
.L_x_1769:
        /* <DEDUP_REMOVED lines=10> */
.L_x_1758:
[----:B------:R-:W-:Y:S02]  /*24580*/  ULDC UR4, c[0x0][0xc3c] ;  /* 0x00030f0000047ab9 */ /* 0x000fe40000000800 */
[----:B---3--:R-:W-:-:S13]  /*24590*/  ISETP.GE.AND P0, PT, R27, UR4, PT ;  /* 0x000000041b007c0c */ /* 0x008fda000bf06270 */
[----:B------:R-:W-:Y:S05]  /*245a0*/  @!P0 BRA `(.L_x_1770) ;  /* 0xffffff8400808947 */ /* 0x000fea000383ffff */
[----:B------:R-:W-:Y:S05]  /*245b0*/  BSYNC B8 ;  /* 0x0000000000087941 */ /* 0x000fea0003800000 */
.L_x_1606:
[----:B-1----:R-:W3:Y:S01]  /*245c0*/  LDL.LU R0, [R1+0x2c] ;  /* 0x00002c0001007983 */ /* 0x002ee20000300800 */
[----:B------:R-:W-:Y:S01]  /*245d0*/  BSSY B0, `(.L_x_1771) ;  /* 0x000000b000007945 */ /* 0x000fe20003800000 */
[----:B------:R-:W1:Y:S01]  /*245e0*/  S2R R5, SR_CgaCtaId ;  /* 0x0000000000057919 */ /* 0x000e620000008800 */
[----:B---3--:R-:W-:-:S05]  /*245f0*/  VIADD R0, R0, 0x1 ;  /* 0x0000000100007836 */ /* 0x008fca0000000000 */
        /* <DEDUP_REMOVED lines=8> */
.L_x_1886:
[----:B------:R-:W-:Y:S05]  /*24680*/  BSYNC B0 ;  /* 0x0000000000007941 */ /* 0x000fea0003800000 */
.L_x_1771:
[----:B------:R-:W-:-:S03]  /*24690*/  UMOV UR4, 0xffffffff ;  /* 0xffffffff00047882 */ /* 0x000fc60000000000 */
[----:B------:R-:W-:Y:S05]  /*246a0*/  BRA.DIV UR4, `(.L_x_1773) ;  /* 0x0000002a04907947 */ /* 0x000fea000b800000 */
[----:B-1----:R-:W1:Y:S02]  /*246b0*/  S2R R0, SR_TID.X ;  /* 0x0000000000007919 */ /* 0x002e640000002100 */
[----:B-1----:R-:W-:-:S04]  /*246c0*/  SHF.R.U32.HI R0, RZ, 0x5, R0 ;  /* 0x00000005ff007819 */ /* 0x002fc80000011600 */
[----:B------:R-:W-:-:S05]  /*246d0*/  LOP3.LUT R0, R0, 0x3, RZ, 0xc0, !PT ;  /* 0x0000000300007812 */ /* 0x000fca00078ec0ff */
[----:B------:R1:W3:Y:S02]  /*246e0*/  SHFL.IDX PT, R14, R0, RZ, 0x1f ;  /* 0x00001fff000e7589 */ /* 0x0002e400000e0000 */
.L_x_1889:
[----:B---3--:R-:W-:-:S13]  /*246f0*/  ISETP.NE.AND P0, PT, R14, RZ, PT ;  /* 0x000000ff0e00720c */ /* 0x008fda0003f05270 */
[----:B------:R-:W-:Y:S05]  /*24700*/  @P0 BRA `(.L_x_1380) ;  /* 0x0000000000880947 */ /* 0x000fea0003800000 */
[----:B------:R-:W-:-:S03]  /*24710*/  UMOV UR4, 0xffffffff ;  /* 0xffffffff00047882 */ /* 0x000fc60000000000 */
[----:B------:R-:W-:Y:S05]  /*24720*/  BRA.DIV UR4, `(.L_x_1774) ;  /* 0x0000002a04a47947 */ /* 0x000fea000b800000 */
[----:B------:R-:W-:-:S13]  /*24730*/  ELECT P6, URZ, PT ;  /* 0x00000000003f782f */ /* 0x000fda00038c0000 */
.L_x_1892:
[----:B------:R-:W-:Y:S05]  /*24740*/  @!P6 BRA `(.L_x_1380) ;  /* 0x000000000078e947 */ /* 0x000fea0003800000 */
[----:B------:R-:W-:-:S06]  /*24750*/  ULOP3.LUT UR4, UR36, 0x2, URZ, 0xfc, !UPT ;  /* 0x0000000224047892 */ /* 0x000fcc000f8efc3f */
[----:B-1----:R-:W-:-:S05]  /*24760*/  IMAD.U32 R0, RZ, RZ, UR4 ;  /* 0x00000004ff007e24 */ /* 0x002fca000f8e00ff */
[----:B------:R-:W-:-:S13]  /*24770*/  ISETP.NE.AND P2, PT, R0, 0x3, PT ;  /* 0x000000030000780c */ /* 0x000fda0003f45270 */
[----:B------:R-:W-:Y:S05]  /*24780*/  @!P2 BRA `(.L_x_1775) ;  /* 0x000000000004a947 */ /* 0x000fea0003800000 */
[----:B------:R-:W-:Y:S01]  /*24790*/  BPT.TRAP 0x1 ;  /* 0x000000040000795c */ /* 0x000fe20000300000 */
.L_x_1775:
[----:B------:R-:W-:Y:S01]  /*247a0*/  VIADD R3, R9, 0x2d840 ;  /* 0x0002d84009037836 */ /* 0x000fe20000000000 */
[----:B------:R-:W-:Y:S01]  /*247b0*/  SHF.L.U32 R2, R28, 0x1f, RZ ;  /* 0x0000001f1c027819 */ /* 0x000fe200000006ff */
[C---:B------:R-:W-:Y:S02]  /*247c0*/  VIADD R0, R18.reuse, 0x1 ;  /* 0x0000000112007836 */ /* 0x040fe40000000000 */
[----:B------:R-:W-:-:S03]  /*247d0*/  IMAD R7, R18, 0x8, R3 ;  /* 0x0000000812077824 */ /* 0x000fc600078e0203 */
[C---:B------:R-:W-:Y:S01]  /*247e0*/  ISETP.NE.AND P1, PT, R0.reuse, 0x2, PT ;  /* 0x000000020000780c */ /* 0x040fe20003f25270 */
[----:B------:R-:W1:Y:S03]  /*247f0*/  SYNCS.PHASECHK.TRANS64.TRYWAIT P0, [R7+URZ], R2 ;  /* 0x00000002070075a7 */ /* 0x000e66000800017f */
[----:B------:R-:W-:Y:S02]  /*24800*/  SEL R5, RZ, 0x1, P1 ;  /* 0x00000001ff057807 */ /* 0x000fe40000800000 */
[----:B------:R-:W-:Y:S02]  /*24810*/  SEL R4, R0, RZ, P1 ;  /* 0x000000ff00047207 */ /* 0x000fe40000800000 */
[----:B------:R-:W-:-:S03]  /*24820*/  LOP3.LUT R0, R28, R5, RZ, 0x3c, !PT ;  /* 0x000000051c007212 */ /* 0x000fc600078e3cff */
[----:B------:R-:W-:Y:S01]  /*24830*/  IMAD R3, R4, 0x8, R3 ;  /* 0x0000000804037824 */ /* 0x000fe200078e0203 */
[----:B------:R-:W-:Y:S01]  /*24840*/  SHF.L.U32 R0, R0, 0x1f, RZ ;  /* 0x0000001f00007819 */ /* 0x000fe200000006ff */
[----:B-1----:R-:W-:Y:S06]  /*24850*/  @!P0 BRA `(.L_x_1776) ;  /* 0x0000002800788947 */ /* 0x002fec0003800000 */
.L_x_1893:
[----:B------:R-:W3:Y:S02]  /*24860*/  SYNCS.PHASECHK.TRANS64.TRYWAIT P0, [R3+URZ], R0 ;  /* 0x00000000030075a7 */ /* 0x000ee4000800017f */
[----:B---3--:R-:W-:Y:S05]  /*24870*/  @!P0 BRA `(.L_x_1777) ;  /* 0x0000002800848947 */ /* 0x008fea0003800000 */
.L_x_1894:
[----:B------:R-:W-:Y:S05]  /*24880*/  @!P2 BRA `(.L_x_1778) ;  /* 0x000000000004a947 */ /* 0x000fea0003800000 */
[----:B------:R-:W-:Y:S01]  /*24890*/  BPT.TRAP 0x1 ;  /* 0x000000040000795c */ /* 0x000fe20000300000 */
.L_x_1778:
[----:B---3--:R-:W-:-:S04]  /*248a0*/  VIADD R3, R9, 0x2d860 ;  /* 0x0002d86009037836 */ /* 0x008fc80000000000 */
[----:B------:R-:W-:-:S04]  /*248b0*/  IMAD R5, R18, 0x8, R3 ;  /* 0x0000000812057824 */ /* 0x000fc800078e0203 */
[----:B------:R-:W3:Y:S02]  /*248c0*/  SYNCS.PHASECHK.TRANS64.TRYWAIT P0, [R5+URZ], R2 ;  /* 0x00000002050075a7 */ /* 0x000ee4000800017f */
[----:B---3--:R-:W-:Y:S05]  /*248d0*/  @!P0 BRA `(.L_x_1779) ;  /* 0x0000002800808947 */ /* 0x008fea0003800000 */
.L_x_1895:
[----:B------:R-:W-:-:S07]  /*248e0*/  IMAD R3, R4, 0x8, R3 ;  /* 0x0000000804037824 */ /* 0x000fce00078e0203 */
.L_x_1780:
[----:B----4-:R4:W0:Y:S02]  /*248f0*/  SYNCS.PHASECHK.TRANS64.TRYWAIT P0, [R3+URZ], R0 ;  /* 0x00000000030075a7 */ /* 0x010824000800017f */
[----:B0-----:R-:W-:Y:S05]  /*24900*/  @!P0 NANOSLEEP.SYNCS 0x989680 ;  /* 0x009896800000895d */ /* 0x001fea0003900000 */
[----:B------:R-:W0:Y:S02]  /*24910*/  @!P0 SYNCS.PHASECHK.TRANS64 P0, [R3+URZ], R0 ;  /* 0x00000000030085a7 */ /* 0x000e24000800007f */
[----:B0-----:R-:W-:Y:S05]  /*24920*/  @!P0 BRA `(.L_x_1780) ;  /* 0xfffffffc00f08947 */ /* 0x001fea000383ffff */
.L_x_1380:
[----:B------:R-:W-:Y:S05]  /*24930*/  BSYNC B9 ;  /* 0x0000000000097941 */ /* 0x000fea0003800000 */
.L_x_1377:
[----:B------:R-:W-:Y:S05]  /*24940*/  EXIT ;  /* 0x000000000000794d */ /* 0x000fea0003800000 */
.L_x_1406:
[----:B0-----:R0:W1:Y:S02]  /*24950*/  SYNCS.PHASECHK.TRANS64.TRYWAIT P5, [R14+URZ+0x2d890], R85 ;  /* 0x02d890550e0075a7 */ /* 0x00106400080a017f */
[----:B-1----:R-:W-:Y:S05]  /*24960*/  @!P5 NANOSLEEP.SYNCS 0x989680 ;  /* 0x009896800000d95d */ /* 0x002fea0003900000 */
[----:B------:R-:W1:Y:S02]  /*24970*/  @!P5 SYNCS.PHASECHK.TRANS64 P5, [R14+URZ+0x2d890], R85 ;  /* 0x02d890550e00d5a7 */ /* 0x000e6400080a007f */
[----:B-1----:R-:W-:Y:S05]  /*24980*/  @!P5 BRA `(.L_x_1406) ;  /* 0xfffffffc00f0d947 */ /* 0x002fea000383ffff */
[----:B------:R-:W-:Y:S05]  /*24990*/  BRA `(.L_x_1781) ;  /* 0xfffffdec006c7947 */ /* 0x000fea000383ffff */
.L_x_1434:
[----:B0-----:R0:W1:Y:S02]  /*249a0*/  SYNCS.PHASECHK.TRANS64.TRYWAIT P5, [R14+URZ+0x2d890], R85 ;  /* 0x02d890550e0075a7 */ /* 0x00106400080a017f */
[----:B-1----:R-:W-:Y:S05]  /*249b0*/  @!P5 NANOSLEEP.SYNCS 0x989680 ;  /* 0x009896800000d95d */ /* 0x002fea0003900000 */
[----:B------:R-:W1:Y:S02]  /*249c0*/  @!P5 SYNCS.PHASECHK.TRANS64 P5, [R14+URZ+0x2d890], R85 ;  /* 0x02d890550e00d5a7 */ /* 0x000e6400080a007f */
[----:B-1----:R-:W-:Y:S05]  /*249d0*/  @!P5 BRA `(.L_x_1434) ;  /* 0xfffffffc00f0d947 */ /* 0x002fea000383ffff */
[----:B------:R-:W-:Y:S05]  /*249e0*/  BRA `(.L_x_1782) ;  /* 0xfffffe0400e07947 */ /* 0x000fea000383ffff */
.L_x_1447:
[----:B0-----:R0:W1:Y:S02]  /*249f0*/  SYNCS.PHASECHK.TRANS64.TRYWAIT P4, [R14+URZ+0x2d890], R85 ;  /* 0x02d890550e0075a7 */ /* 0x001064000808017f */
[----:B-1----:R-:W-:Y:S05]  /*24a00*/  @!P4 NANOSLEEP.SYNCS 0x989680 ;  /* 0x009896800000c95d */ /* 0x002fea0003900000 */
[----:B------:R-:W1:Y:S02]  /*24a10*/  @!P4 SYNCS.PHASECHK.TRANS64 P4, [R14+URZ+0x2d890], R85 ;  /* 0x02d890550e00c5a7 */ /* 0x000e64000808007f */
[----:B-1----:R-:W-:Y:S05]  /*24a20*/  @!P4 BRA `(.L_x_1447) ;  /* 0xfffffffc00f0c947 */ /* 0x002fea000383ffff */
[----:B------:R-:W-:Y:S05]  /*24a30*/  BRA `(.L_x_1783) ;  /* 0xfffffe2000507947 */ /* 0x000fea000383ffff */
.L_x_1451:
[----:B--2---:R2:W3:Y:S02]  /*24a40*/  SYNCS.PHASECHK.TRANS64.TRYWAIT P3, [R14+URZ+0x2d8b0], R85 ;  /* 0x02d8b0550e0075a7 */ /* 0x0044e4000806017f */
[----:B---3--:R-:W-:Y:S05]  /*24a50*/  @!P3 NANOSLEEP.SYNCS 0x989680 ;  /* 0x009896800000b95d */ /* 0x008fea0003900000 */
[----:B------:R-:W3:Y:S02]  /*24a60*/  @!P3 SYNCS.PHASECHK.TRANS64 P3, [R14+URZ+0x2d8b0], R85 ;  /* 0x02d8b0550e00b5a7 */ /* 0x000ee4000806007f */
[----:B---3--:R-:W-:Y:S05]  /*24a70*/  @!P3 BRA `(.L_x_1451) ;  /* 0xfffffffc00f0b947 */ /* 0x008fea000383ffff */
[----:B------:R-:W-:Y:S05]  /*24a80*/  BRA `(.L_x_1784) ;  /* 0xfffffe2000e87947 */ /* 0x000fea000383ffff */
.L_x_1467:
[----:B------:R-:W-:Y:S01]  /*24a90*/  BSSY B0, `(.L_x_1785) ;  /* 0x0000007000007945 */ /* 0x000fe20003800000 */
[----:B------:R-:W-:Y:S02]  /*24aa0*/  IMAD.MOV.U32 R12, RZ, RZ, RZ ;  /* 0x000000ffff0c7224 */ /* 0x000fe400078e00ff */
[----:B------:R-:W-:Y:S02]  /*24ab0*/  IMAD.MOV.U32 R11, RZ, RZ, 0x1f ;  /* 0x0000001fff0b7424 */ /* 0x000fe400078e00ff */
[----:B------:R-:W-:-:S07]  /*24ac0*/  IMAD.MOV.U32 R15, RZ, RZ, -0x1 ;  /* 0xffffffffff0f7424 */ /* 0x000fce00078e00ff */
[----:B-----5:R-:W-:Y:S05]  /*24ad0*/  WARPSYNC.COLLECTIVE R15, `(.L_x_1786) ;  /* 0x000000000f087348 */ /* 0x020fea0003c00000 */
[----:B------:R0:W1:Y:S02]  /*24ae0*/  SHFL.IDX P6, R14, R13, R12, R11 ;  /* 0x0000000c0d0e7389 */ /* 0x00006400000c000b */
[----:B01---5:R-:W-:Y:S01]  /*24af0*/  ENDCOLLECTIVE ;  /* 0x000000000000791b */ /* 0x023fe20003800000 */
.L_x_1786:
[----:B------:R-:W-:Y:S05]  /*24b00*/  BSYNC B0 ;  /* 0x0000000000007941 */ /* 0x000fea0003800000 */
.L_x_1785:
[----:B------:R-:W-:Y:S01]  /*24b10*/  IMAD.MOV.U32 R157, RZ, RZ, R14 ;  /* 0x000000ffff9d7224 */ /* 0x000fe200078e000e */
[----:B------:R-:W-:Y:S06]  /*24b20*/  BRA `(.L_x_1787) ;  /* 0xfffffe2c00f47947 */ /* 0x000fec000383ffff */
.L_x_1478:
[----:B------:R-:W-:Y:S01]  /*24b30*/  BSSY B1, `(.L_x_1788) ;  /* 0x0000007000017945 */ /* 0x000fe20003800000 */
[----:B------:R-:W-:Y:S02]  /*24b40*/  IMAD.MOV.U32 R12, RZ, RZ, RZ ;  /* 0x000000ffff0c7224 */ /* 0x000fe400078e00ff */
[----:B------:R-:W-:Y:S02]  /*24b50*/  IMAD.MOV.U32 R11, RZ, RZ, 0x1e1f ;  /* 0x00001e1fff0b7424 */ /* 0x000fe400078e00ff */
[----:B------:R-:W-:-:S07]  /*24b60*/  IMAD.MOV.U32 R15, RZ, RZ, -0x1 ;  /* 0xffffffffff0f7424 */ /* 0x000fce00078e00ff */
[----:B------:R-:W-:Y:S05]  /*24b70*/  WARPSYNC.COLLECTIVE R15, `(.L_x_1789) ;  /* 0x000000000f087348 */ /* 0x000fea0003c00000 */
[----:B------:R0:W1:Y:S02]  /*24b80*/  SHFL.IDX P6, R14, R13, R12, R11 ;  /* 0x0000000c0d0e7389 */ /* 0x00006400000c000b */
[----:B01----:R-:W-:Y:S01]  /*24b90*/  ENDCOLLECTIVE ;  /* 0x000000000000791b */ /* 0x003fe20003800000 */
.L_x_1789:
[----:B------:R-:W-:Y:S05]  /*24ba0*/  BSYNC B1 ;  /* 0x0000000000017941 */ /* 0x000fea0003800000 */
.L_x_1788:
        /* <DEDUP_REMOVED lines=8> */
.L_x_1790:
[----:B------:R-:W-:Y:S02]  /*24c30*/  IMAD.MOV.U32 R13, RZ, RZ, R0 ;  /* 0x000000ffff0d7224 */ /* 0x000fe400078e0000 */
[----:B------:R-:W-:-:S07]  /*24c40*/  IMAD.MOV.U32 R6, RZ, RZ, R14 ;  /* 0x000000ffff067224 */ /* 0x000fce00078e000e */
[----:B------:R-:W-:Y:S05]  /*24c50*/  WARPSYNC.COLLECTIVE R15, `(.L_x_1791) ;  /* 0x000000000f087348 */ /* 0x000fea0003c00000 */
[----:B------:R0:W1:Y:S02]  /*24c60*/  SHFL.IDX P6, R14, R13, R12, R11 ;  /* 0x0000000c0d0e7389 */ /* 0x00006400000c000b */
[----:B01----:R-:W-:Y:S01]  /*24c70*/  ENDCOLLECTIVE ;  /* 0x000000000000791b */ /* 0x003fe20003800000 */
.L_x_1791:
[----:B------:R-:W-:Y:S02]  /*24c80*/  IMAD.MOV.U32 R13, RZ, RZ, R39 ;  /* 0x000000ffff0d7224 */ /* 0x000fe400078e0027 */
[----:B------:R-:W-:-:S07]  /*24c90*/  IMAD.MOV.U32 R0, RZ, RZ, R14 ;  /* 0x000000ffff007224 */ /* 0x000fce00078e000e */
[----:B------:R-:W-:Y:S05]  /*24ca0*/  WARPSYNC.COLLECTIVE R15, `(.L_x_1792) ;  /* 0x000000000f087348 */ /* 0x000fea0003c00000 */
[----:B------:R0:W1:Y:S02]  /*24cb0*/  SHFL.IDX P6, R14, R13, R12, R11 ;  /* 0x0000000c0d0e7389 */ /* 0x00006400000c000b */
[----:B01----:R-:W-:Y:S01]  /*24cc0*/  ENDCOLLECTIVE ;  /* 0x000000000000791b */ /* 0x003fe20003800000 */
.L_x_1792:
[----:B------:R-:W-:Y:S01]  /*24cd0*/  IMAD.MOV.U32 R39, RZ, RZ, R14 ;  /* 0x000000ffff277224 */ /* 0x000fe200078e000e */
[----:B------:R-:W-:Y:S06]  /*24ce0*/  BRA `(.L_x_1793) ;  /* 0xfffffe34006c7947 */ /* 0x000fec000383ffff */
.L_x_1482:
[----:B0-----:R0:W1:Y:S02]  /*24cf0*/  SYNCS.PHASECHK.TRANS64.TRYWAIT P1, [R2+URZ+0x2d800], R3 ;  /* 0x02d80003020075a7 */ /* 0x001064000802017f */
[----:B-1----:R-:W-:Y:S05]  /*24d00*/  @!P1 NANOSLEEP.SYNCS 0x989680 ;  /* 0x009896800000995d */ /* 0x002fea0003900000 */
[----:B------:R-:W1:Y:S02]  /*24d10*/  @!P1 SYNCS.PHASECHK.TRANS64 P1, [R2+URZ+0x2d800], R3 ;  /* 0x02d80003020095a7 */ /* 0x000e64000802007f */
[----:B-1----:R-:W-:Y:S05]  /*24d20*/  @!P1 BRA `(.L_x_1482) ;  /* 0xfffffffc00f09947 */ /* 0x002fea000383ffff */
[----:B------:R-:W-:Y:S05]  /*24d30*/  BRA `(.L_x_1794) ;  /* 0xfffffe3c009c7947 */ /* 0x000fea000383ffff */
.L_x_1494:
[----:B------:R-:W-:Y:S01]  /*24d40*/  BSSY B1, `(.L_x_1795) ;  /* 0x0000007000017945 */ /* 0x000fe20003800000 */
[----:B------:R-:W-:Y:S02]  /*24d50*/  IMAD.MOV.U32 R12, RZ, RZ, RZ ;  /* 0x000000ffff0c7224 */ /* 0x000fe400078e00ff */
[----:B------:R-:W-:Y:S02]  /*24d60*/  IMAD.MOV.U32 R11, RZ, RZ, 0x1e1f ;  /* 0x00001e1fff0b7424 */ /* 0x000fe400078e00ff */
[----:B------:R-:W-:-:S07]  /*24d70*/  IMAD.MOV.U32 R15, RZ, RZ, -0x1 ;  /* 0xffffffffff0f7424 */ /* 0x000fce00078e00ff */
[----:B------:R-:W-:Y:S05]  /*24d80*/  WARPSYNC.COLLECTIVE R15, `(.L_x_1796) ;  /* 0x000000000f087348 */ /* 0x000fea0003c00000 */
[----:B------:R0:W1:Y:S02]  /*24d90*/  SHFL.IDX P6, R14, R13, R12, R11 ;  /* 0x0000000c0d0e7389 */ /* 0x00006400000c000b */
[----:B01----:R-:W-:Y:S01]  /*24da0*/  ENDCOLLECTIVE ;  /* 0x000000000000791b */ /* 0x003fe20003800000 */
.L_x_1796:
[----:B------:R-:W-:Y:S05]  /*24db0*/  BSYNC B1 ;  /* 0x0000000000017941 */ /* 0x000fea0003800000 */
.L_x_1795:
        /* <DEDUP_REMOVED lines=8> */
.L_x_1797:
[----:B------:R-:W-:Y:S02]  /*24e40*/  IMAD.MOV.U32 R13, RZ, RZ, R43 ;  /* 0x000000ffff0d7224 */ /* 0x000fe400078e002b */
[----:B------:R-:W-:-:S07]  /*24e50*/  IMAD.MOV.U32 R36, RZ, RZ, R14 ;  /* 0x000000ffff247224 */ /* 0x000fce00078e000e */
[----:B------:R-:W-:Y:S05]  /*24e60*/  WARPSYNC.COLLECTIVE R15, `(.L_x_1798) ;  /* 0x000000000f087348 */ /* 0x000fea0003c00000 */
[----:B------:R0:W1:Y:S02]  /*24e70*/  SHFL.IDX P6, R14, R13, R12, R11 ;  /* 0x0000000c0d0e7389 */ /* 0x00006400000c000b */
[----:B01----:R-:W-:Y:S01]  /*24e80*/  ENDCOLLECTIVE ;  /* 0x000000000000791b */ /* 0x003fe20003800000 */
.L_x_1798:
[----:B------:R-:W-:Y:S02]  /*24e90*/  IMAD.MOV.U32 R13, RZ, RZ, R42 ;  /* 0x000000ffff0d7224 */ /* 0x000fe400078e002a */
[----:B------:R-:W-:-:S07]  /*24ea0*/  IMAD.MOV.U32 R43, RZ, RZ, R14 ;  /* 0x000000ffff2b7224 */ /* 0x000fce00078e000e */
[----:B------:R-:W-:Y:S05]  /*24eb0*/  WARPSYNC.COLLECTIVE R15, `(.L_x_1799) ;  /* 0x000000000f087348 */ /* 0x000fea0003c00000 */
[----:B------:R0:W1:Y:S02]  /*24ec0*/  SHFL.IDX P6, R14, R13, R12, R11 ;  /* 0x0000000c0d0e7389 */ /* 0x00006400000c000b */
[----:B01----:R-:W-:Y:S01]  /*24ed0*/  ENDCOLLECTIVE ;  /* 0x000000000000791b */ /* 0x003fe20003800000 */
.L_x_1799:
[----:B------:R-:W-:Y:S01]  /*24ee0*/  IMAD.MOV.U32 R42, RZ, RZ, R14 ;  /* 0x000000ffff2a7224 */ /* 0x000fe200078e000e */
[----:B------:R-:W-:Y:S06]  /*24ef0*/  BRA `(.L_x_1800) ;  /* 0xfffffe5000547947 */ /* 0x000fec000383ffff */
.L_x_1498:
[----:B0-----:R0:W1:Y:S02]  /*24f00*/  SYNCS.PHASECHK.TRANS64.TRYWAIT P1, [R2+URZ+0x2d800], R3 ;  /* 0x02d80003020075a7 */ /* 0x001064000802017f */
[----:B-1----:R-:W-:Y:S05]  /*24f10*/  @!P1 NANOSLEEP.SYNCS 0x989680 ;  /* 0x009896800000995d */ /* 0x002fea0003900000 */
[----:B------:R-:W1:Y:S02]  /*24f20*/  @!P1 SYNCS.PHASECHK.TRANS64 P1, [R2+URZ+0x2d800], R3 ;  /* 0x02d80003020095a7 */ /* 0x000e64000802007f */
[----:B-1----:R-:W-:Y:S05]  /*24f30*/  @!P1 BRA `(.L_x_1498) ;  /* 0xfffffffc00f09947 */ /* 0x002fea000383ffff */
[----:B------:R-:W-:Y:S05]  /*24f40*/  BRA `(.L_x_1801) ;  /* 0xfffffe5800007947 */ /* 0x000fea000383ffff */
.L_x_1506:
[----:B-1----:R1:W2:Y:S02]  /*24f50*/  SYNCS.PHASECHK.TRANS64.TRYWAIT P2, [R0+URZ+0x2d830], R3 ;  /* 0x02d83003000075a7 */ /* 0x0022a4000804017f */
[----:B--2---:R-:W-:Y:S05]  /*24f60*/  @!P2 NANOSLEEP.SYNCS 0x989680 ;  /* 0x009896800000a95d */ /* 0x004fea0003900000 */
[----:B------:R-:W2:Y:S02]  /*24f70*/  @!P2 SYNCS.PHASECHK.TRANS64 P2, [R0+URZ+0x2d830], R3 ;  /* 0x02d830030000a5a7 */ /* 0x000ea4000804007f */
[----:B--2---:R-:W-:Y:S05]  /*24f80*/  @!P2 BRA `(.L_x_1506) ;  /* 0xfffffffc00f0a947 */ /* 0x004fea000383ffff */
[----:B------:R-:W-:Y:S05]  /*24f90*/  BRA `(.L_x_1505) ;  /* 0xfffffe6c00847947 */ /* 0x000fea000383ffff */
.L_x_1524:
[----:B-1----:R1:W2:Y:S02]  /*24fa0*/  SYNCS.PHASECHK.TRANS64.TRYWAIT P4, [R9+URZ+0x2d830], R8 ;  /* 0x02d83008090075a7 */ /* 0x0022a4000808017f */
[----:B--2---:R-:W-:Y:S05]  /*24fb0*/  @!P4 NANOSLEEP.SYNCS 0x989680 ;  /* 0x009896800000c95d */ /* 0x004fea0003900000 */
[----:B------:R-:W2:Y:S02]  /*24fc0*/  @!P4 SYNCS.PHASECHK.TRANS64 P4, [R9+URZ+0x2d830], R8 ;  /* 0x02d830080900c5a7 */ /* 0x000ea4000808007f */
[----:B--2---:R-:W-:Y:S05]  /*24fd0*/  @!P4 BRA `(.L_x_1524) ;  /* 0xfffffffc00f0c947 */ /* 0x004fea000383ffff */
[----:B------:R-:W-:Y:S05]  /*24fe0*/  BRA `(.L_x_1523) ;  /* 0xfffffea400007947 */ /* 0x000fea000383ffff */
.L_x_1528:
[----:B-1----:R1:W2:Y:S02]  /*24ff0*/  SYNCS.PHASECHK.TRANS64.TRYWAIT P3, [R9+URZ+0x2d850], R8 ;  /* 0x02d85008090075a7 */ /* 0x0022a4000806017f */
[----:B--2---:R-:W-:Y:S05]  /*25000*/  @!P3 NANOSLEEP.SYNCS 0x989680 ;  /* 0x009896800000b95d */ /* 0x004fea0003900000 */
[----:B------:R-:W2:Y:S02]  /*25010*/  @!P3 SYNCS.PHASECHK.TRANS64 P3, [R9+URZ+0x2d850], R8 ;  /* 0x02d850080900b5a7 */ /* 0x000ea4000806007f */
[----:B--2---:R-:W-:Y:S05]  /*25020*/  @!P3 BRA `(.L_x_1528) ;  /* 0xfffffffc00f0b947 */ /* 0x004fea000383ffff */
[----:B------:R-:W-:Y:S05]  /*25030*/  BRA `(.L_x_1525) ;  /* 0xfffffea800047947 */ /* 0x000fea000383ffff */
.L_x_1547:
[----:B-1----:R1:W2:Y:S02]  /*25040*/  SYNCS.PHASECHK.TRANS64.TRYWAIT P3, [R0+URZ+0x2d830], R11 ;  /* 0x02d8300b000075a7 */ /* 0x0022a4000806017f */
[----:B--2---:R-:W-:Y:S05]  /*25050*/  @!P3 NANOSLEEP.SYNCS 0x989680 ;  /* 0x009896800000b95d */ /* 0x004fea0003900000 */
[----:B------:R-:W2:Y:S02]  /*25060*/  @!P3 SYNCS.PHASECHK.TRANS64 P3, [R0+URZ+0x2d830], R11 ;  /* 0x02d8300b0000b5a7 */ /* 0x000ea4000806007f */
[----:B--2---:R-:W-:Y:S05]  /*25070*/  @!P3 BRA `(.L_x_1547) ;  /* 0xfffffffc00f0b947 */ /* 0x004fea000383ffff */
[----:B------:R-:W-:Y:S05]  /*25080*/  BRA `(.L_x_1546) ;  /* 0xfffffed800847947 */ /* 0x000fea000383ffff */
.L_x_1551:
[----:B-1----:R1:W2:Y:S02]  /*25090*/  SYNCS.PHASECHK.TRANS64.TRYWAIT P2, [R6+URZ+0x2d850], R0 ;  /* 0x02d85000060075a7 */ /* 0x0022a4000804017f */
[----:B--2---:R-:W-:Y:S05]  /*250a0*/  @!P2 NANOSLEEP.SYNCS 0x989680 ;  /* 0x009896800000a95d */ /* 0x004fea0003900000 */
[----:B------:R-:W2:Y:S02]  /*250b0*/  @!P2 SYNCS.PHASECHK.TRANS64 P2, [R6+URZ+0x2d850], R0 ;  /* 0x02d850000600a5a7 */ /* 0x000ea4000804007f */
[----:B--2---:R-:W-:Y:S05]  /*250c0*/  @!P2 BRA `(.L_x_1551) ;  /* 0xfffffffc00f0a947 */ /* 0x004fea000383ffff */
[----:B------:R-:W-:Y:S05]  /*250d0*/  BRA `(.L_x_1548) ;  /* 0xfffffedc00887947 */ /* 0x000fea000383ffff */
.L_x_1558:
[----:B-1----:R1:W2:Y:S02]  /*250e0*/  SYNCS.PHASECHK.TRANS64.TRYWAIT P3, [R0+URZ+0x2d830], R11 ;  /* 0x02d8300b000075a7 */ /* 0x0022a4000806017f */
[----:B--2---:R-:W-:Y:S05]  /*250f0*/  @!P3 NANOSLEEP.SYNCS 0x989680 ;  /* 0x009896800000b95d */ /* 0x004fea0003900000 */
[----:B------:R-:W2:Y:S02]  /*25100*/  @!P3 SYNCS.PHASECHK.TRANS64 P3, [R0+URZ+0x2d830], R11 ;  /* 0x02d8300b0000b5a7 */ /* 0x000ea4000806007f */
[----:B--2---:R-:W-:Y:S05]  /*25110*/  @!P3 BRA `(.L_x_1558) ;  /* 0xfffffffc00f0b947 */ /* 0x004fea000383ffff */
[----:B------:R-:W-:Y:S05]  /*25120*/  BRA `(.L_x_1557) ;  /* 0xfffffefc00587947 */ /* 0x000fea000383ffff */
.L_x_1562:
[----:B-1----:R1:W2:Y:S02]  /*25130*/  SYNCS.PHASECHK.TRANS64.TRYWAIT P2, [R6+URZ+0x2d850], R0 ;  /* 0x02d85000060075a7 */ /* 0x0022a4000804017f */
[----:B--2---:R-:W-:Y:S05]  /*25140*/  @!P2 NANOSLEEP.SYNCS 0x989680 ;  /* 0x009896800000a95d */ /* 0x004fea0003900000 */
[----:B------:R-:W2:Y:S02]  /*25150*/  @!P2 SYNCS.PHASECHK.TRANS64 P2, [R6+URZ+0x2d850], R0 ;  /* 0x02d850000600a5a7 */ /* 0x000ea4000804007f */
[----:B--2---:R-:W-:Y:S05]  /*25160*/  @!P2 BRA `(.L_x_1562) ;  /* 0xfffffffc00f0a947 */ /* 0x004fea000383ffff */
[----:B------:R-:W-:Y:S05]  /*25170*/  BRA `(.L_x_1559) ;  /* 0xffffff00005c7947 */ /* 0x000fea000383ffff */
.L_x_1575:
[----:B-1----:R1:W2:Y:S02]  /*25180*/  SYNCS.PHASECHK.TRANS64.TRYWAIT P0, [R7+URZ+0x2d850], R10 ;  /* 0x02d8500a070075a7 */ /* 0x0022a4000800017f */
[----:B--2---:R-:W-:Y:S05]  /*25190*/  @!P0 NANOSLEEP.SYNCS 0x989680 ;  /* 0x009896800000895d */ /* 0x004fea0003900000 */
[----:B------:R-:W2:Y:S02]  /*251a0*/  @!P0 SYNCS.PHASECHK.TRANS64 P0, [R7+URZ+0x2d850], R10 ;  /* 0x02d8500a070085a7 */ /* 0x000ea4000800007f */
[----:B--2---:R-:W-:Y:S05]  /*251b0*/  @!P0 BRA `(.L_x_1575) ;  /* 0xfffffffc00f08947 */ /* 0x004fea000383ffff */
[----:B------:R-:W-:Y:S05]  /*251c0*/  BRA `(.L_x_1574) ;  /* 0xffffff3000247947 */ /* 0x000fea000383ffff */
.L_x_1580:
[----:B------:R-:W-:Y:S02]  /*251d0*/  IMAD.MOV.U32 R13, RZ, RZ, R8 ;  /* 0x000000ffff0d7224 */ /* 0x000fe400078e0008 */
[----:B------:R-:W-:Y:S02]  /*251e0*/  IMAD.MOV.U32 R12, RZ, RZ, RZ ;  /* 0x000000ffff0c7224 */ /* 0x000fe400078e00ff */
[----:B------:R-:W-:Y:S02]  /*251f0*/  IMAD.MOV.U32 R11, RZ, RZ, 0x1c1f ;  /* 0x00001c1fff0b7424 */ /* 0x000fe400078e00ff */
[----:B------:R-:W-:-:S07]  /*25200*/  IMAD.MOV.U32 R15, RZ, RZ, -0x1 ;  /* 0xffffffffff0f7424 */ /* 0x000fce00078e00ff */
[----:B-----5:R-:W-:Y:S05]  /*25210*/  WARPSYNC.COLLECTIVE R15, `(.L_x_1802) ;  /* 0x000000000f087348 */ /* 0x020fea0003c00000 */
[----:B------:R0:W1:Y:S02]  /*25220*/  SHFL.IDX P6, R14, R13, R12, R11 ;  /* 0x0000000c0d0e7389 */ /* 0x00006400000c000b */
[----:B01---5:R-:W-:Y:S01]  /*25230*/  ENDCOLLECTIVE ;  /* 0x000000000000791b */ /* 0x023fe20003800000 */
.L_x_1802:
[----:B------:R-:W-:Y:S02]  /*25240*/  IMAD.MOV.U32 R13, RZ, RZ, R0 ;  /* 0x000000ffff0d7224 */ /* 0x000fe400078e0000 */
[----:B------:R-:W-:-:S07]  /*25250*/  IMAD.MOV.U32 R3, RZ, RZ, R14 ;  /* 0x000000ffff037224 */ /* 0x000fce00078e000e */
[----:B------:R-:W-:Y:S05]  /*25260*/  WARPSYNC.COLLECTIVE R15, `(.L_x_1803) ;  /* 0x000000000f087348 */ /* 0x000fea0003c00000 */
[----:B------:R0:W1:Y:S02]  /*25270*/  SHFL.IDX P6, R14, R13, R12, R11 ;  /* 0x0000000c0d0e7389 */ /* 0x00006400000c000b */
[----:B01----:R-:W-:Y:S01]  /*25280*/  ENDCOLLECTIVE ;  /* 0x000000000000791b */ /* 0x003fe20003800000 */
.L_x_1803:
[----:B------:R-:W-:Y:S05]  /*25290*/  BRA `(.L_x_1804) ;  /* 0xffffff4800f07947 */ /* 0x000fea000383ffff */
.L_x_1583:
        /* <DEDUP_REMOVED lines=8> */
.L_x_1806:
[----:B------:R-:W-:Y:S05]  /*25320*/  BSYNC B1 ;  /* 0x0000000000017941 */ /* 0x000fea0003800000 */
.L_x_1805:
        /* <DEDUP_REMOVED lines=8> */
.L_x_1807:
[----:B------:R-:W-:Y:S05]  /*253b0*/  BRA `(.L_x_1808) ;  /* 0xffffff4c00007947 */ /* 0x000fea000383ffff */
.L_x_1585:
[----:B------:R-:W-:Y:S02]  /*253c0*/  IMAD.MOV.U32 R13, RZ, RZ, R26 ;  /* 0x000000ffff0d7224 */ /* 0x000fe400078e001a */
[----:B------:R-:W-:Y:S02]  /*253d0*/  IMAD.MOV.U32 R12, RZ, RZ, RZ ;  /* 0x000000ffff0c7224 */ /* 0x000fe400078e00ff */
[----:B------:R-:W-:Y:S02]  /*253e0*/  IMAD.MOV.U32 R11, RZ, RZ, 0x1c1f ;  /* 0x00001c1fff0b7424 */ /* 0x000fe400078e00ff */
[----:B------:R-:W-:-:S07]  /*253f0*/  IMAD.MOV.U32 R15, RZ, RZ, -0x1 ;  /* 0xffffffffff0f7424 */ /* 0x000fce00078e00ff */
[----:B------:R-:W-:Y:S05]  /*25400*/  WARPSYNC.COLLECTIVE R15, `(.L_x_1809) ;  /* 0x000000000f087348 */ /* 0x000fea0003c00000 */
[----:B------:R0:W1:Y:S02]  /*25410*/  SHFL.IDX P6, R14, R13, R12, R11 ;  /* 0x0000000c0d0e7389 */ /* 0x00006400000c000b */
[----:B01----:R-:W-:Y:S01]  /*25420*/  ENDCOLLECTIVE ;  /* 0x000000000000791b */ /* 0x003fe20003800000 */
.L_x_1809:
[----:B------:R-:W-:Y:S02]  /*25430*/  IMAD.MOV.U32 R13, RZ, RZ, R0 ;  /* 0x000000ffff0d7224 */ /* 0x000fe400078e0000 */
[----:B------:R-:W-:-:S07]  /*25440*/  IMAD.MOV.U32 R3, RZ, RZ, R14 ;  /* 0x000000ffff037224 */ /* 0x000fce00078e000e */
[----:B------:R-:W-:Y:S05]  /*25450*/  WARPSYNC.COLLECTIVE R15, `(.L_x_1810) ;  /* 0x000000000f087348 */ /* 0x000fea0003c00000 */
[----:B------:R0:W1:Y:S02]  /*25460*/  SHFL.IDX P6, R14, R13, R12, R11 ;  /* 0x0000000c0d0e7389 */ /* 0x00006400000c000b */
[----:B01----:R-:W-:Y:S01]  /*25470*/  ENDCOLLECTIVE ;  /* 0x000000000000791b */ /* 0x003fe20003800000 */
.L_x_1810:
[----:B------:R-:W-:Y:S05]  /*25480*/  BRA `(.L_x_1811) ;  /* 0xffffff4c00cc7947 */ /* 0x000fea000383ffff */
.L_x_1588:
[----:B------:R-:W-:Y:S01]  /*25490*/  BSSY B1, `(.L_x_1812) ;  /* 0x0000008000017945 */ /* 0x000fe20003800000 */
[----:B---3--:R-:W-:Y:S02]  /*254a0*/  IMAD.MOV.U32 R13, RZ, RZ, R26 ;  /* 0x000000ffff0d7224 */ /* 0x008fe400078e001a */
[----:B------:R-:W-:Y:S02]  /*254b0*/  IMAD.MOV.U32 R12, RZ, RZ, 0x1 ;  /* 0x00000001ff0c7424 */ /* 0x000fe400078e00ff */
[----:B------:R-:W-:Y:S02]  /*254c0*/  IMAD.MOV.U32 R11, RZ, RZ, 0x1c1f ;  /* 0x00001c1fff0b7424 */ /* 0x000fe400078e00ff */
[----:B------:R-:W-:-:S07]  /*254d0*/  IMAD.MOV.U32 R15, RZ, RZ, -0x1 ;  /* 0xffffffffff0f7424 */ /* 0x000fce00078e00ff */
[----:B012---:R-:W-:Y:S05]  /*254e0*/  WARPSYNC.COLLECTIVE R15, `(.L_x_1813) ;  /* 0x000000000f087348 */ /* 0x007fea0003c00000 */
[----:B--2---:R2:W3:Y:S02]  /*254f0*/  SHFL.IDX P6, R14, R13, R12, R11 ;  /* 0x0000000c0d0e7389 */ /* 0x0044e400000c000b */
[----:B0123--:R-:W-:Y:S01]  /*25500*/  ENDCOLLECTIVE ;  /* 0x000000000000791b */ /* 0x00ffe20003800000 */
.L_x_1813:
[----:B------:R-:W-:Y:S05]  /*25510*/  BSYNC B1 ;  /* 0x0000000000017941 */ /* 0x000fea0003800000 */
.L_x_1812:
        /* <DEDUP_REMOVED lines=8> */
.L_x_1814:
[----:B------:R-:W-:Y:S05]  /*255a0*/  BRA `(.L_x_1815) ;  /* 0xffffff5000e07947 */ /* 0x000fea000383ffff */
.L_x_1592:
[----:B------:R-:W-:Y:S02]  /*255b0*/  IMAD.MOV.U32 R13, RZ, RZ, R4 ;  /* 0x000000ffff0d7224 */ /* 0x000fe400078e0004 */
[----:B------:R-:W-:Y:S02]  /*255c0*/  IMAD.MOV.U32 R12, RZ, RZ, RZ ;  /* 0x000000ffff0c7224 */ /* 0x000fe400078e00ff */
[----:B------:R-:W-:Y:S02]  /*255d0*/  IMAD.MOV.U32 R11, RZ, RZ, 0x1c1f ;  /* 0x00001c1fff0b7424 */ /* 0x000fe400078e00ff */
[----:B------:R-:W-:-:S07]  /*255e0*/  IMAD.MOV.U32 R15, RZ, RZ, -0x1 ;  /* 0xffffffffff0f7424 */ /* 0x000fce00078e00ff */
[----:B-1----:R-:W-:Y:S05]  /*255f0*/  WARPSYNC.COLLECTIVE R15, `(.L_x_1816) ;  /* 0x000000000f087348 */ /* 0x002fea0003c00000 */
[----:B------:R0:W2:Y:S02]  /*25600*/  SHFL.IDX P6, R14, R13, R12, R11 ;  /* 0x0000000c0d0e7389 */ /* 0x0000a400000c000b */
[----:B012---:R-:W-:Y:S01]  /*25610*/  ENDCOLLECTIVE ;  /* 0x000000000000791b */ /* 0x007fe20003800000 */
.L_x_1816:
[----:B------:R-:W-:Y:S02]  /*25620*/  IMAD.MOV.U32 R13, RZ, RZ, R0 ;  /* 0x000000ffff0d7224 */ /* 0x000fe400078e0000 */
[----:B------:R-:W-:-:S07]  /*25630*/  IMAD.MOV.U32 R3, RZ, RZ, R14 ;  /* 0x000000ffff037224 */ /* 0x000fce00078e000e */
[----:B------:R-:W-:Y:S05]  /*25640*/  WARPSYNC.COLLECTIVE R15, `(.L_x_1817) ;  /* 0x000000000f087348 */ /* 0x000fea0003c00000 */
[----:B------:R0:W1:Y:S02]  /*25650*/  SHFL.IDX P6, R14, R13, R12, R11 ;  /* 0x0000000c0d0e7389 */ /* 0x00006400000c000b */
[----:B01----:R-:W-:Y:S01]  /*25660*/  ENDCOLLECTIVE ;  /* 0x000000000000791b */ /* 0x003fe20003800000 */
.L_x_1817:
[----:B------:R-:W-:Y:S05]  /*25670*/  BRA `(.L_x_1818) ;  /* 0xffffff6000347947 */ /* 0x000fea000383ffff */
.L_x_1595:
        /* <DEDUP_REMOVED lines=8> */
.L_x_1820:
[----:B------:R-:W-:Y:S05]  /*25700*/  BSYNC B1 ;  /* 0x0000000000017941 */ /* 0x000fea0003800000 */
.L_x_1819:
        /* <DEDUP_REMOVED lines=8> */
.L_x_1821:
[----:B------:R-:W-:Y:S05]  /*25790*/  BRA `(.L_x_1822) ;  /* 0xffffff6000487947 */ /* 0x000fea000383ffff */
.L_x_1622:
[----:B------:R-:W0:Y:S01]  /*257a0*/  S2R R5, SR_TID.X ;  /* 0x0000000000057919 */ /* 0x000e220000002100 */
[----:B------:R-:W-:Y:S01]  /*257b0*/  BSSY B1, `(.L_x_1823) ;  /* 0x000000a000017945 */ /* 0x000fe20003800000 */
[----:B------:R-:W-:Y:S02]  /*257c0*/  IMAD.MOV.U32 R12, RZ, RZ, RZ ;  /* 0x000000ffff0c7224 */ /* 0x000fe400078e00ff */
[----:B------:R-:W-:Y:S02]  /*257d0*/  IMAD.MOV.U32 R11, RZ, RZ, 0x1f ;  /* 0x0000001fff0b7424 */ /* 0x000fe400078e00ff */
[----:B------:R-:W-:Y:S01]  /*257e0*/  IMAD.MOV.U32 R15, RZ, RZ, -0x1 ;  /* 0xffffffffff0f7424 */ /* 0x000fe200078e00ff */
[----:B0-----:R-:W-:-:S04]  /*257f0*/  SHF.R.U32.HI R5, RZ, 0x5, R5 ;  /* 0x00000005ff057819 */ /* 0x001fc80000011605 */
[----:B------:R-:W-:-:S05]  /*25800*/  LOP3.LUT R5, R5, 0x3, RZ, 0xc0, !PT ;  /* 0x0000000305057812 */ /* 0x000fca00078ec0ff */
[----:B------:R-:W-:-:S07]  /*25810*/  IMAD.MOV.U32 R13, RZ, RZ, R5 ;  /* 0x000000ffff0d7224 */ /* 0x000fce00078e0005 */
[----:B------:R-:W-:Y:S05]  /*25820*/  WARPSYNC.COLLECTIVE R15, `(.L_x_1824) ;  /* 0x000000000f087348 */ /* 0x000fea0003c00000 */
[----:B------:R0:W1:Y:S02]  /*25830*/  SHFL.IDX P6, R14, R13, R12, R11 ;  /* 0x0000000c0d0e7389 */ /* 0x00006400000c000b */
[----:B01----:R-:W-:Y:S01]  /*25840*/  ENDCOLLECTIVE ;  /* 0x000000000000791b */ /* 0x003fe20003800000 */
.L_x_1824:
[----:B------:R-:W-:Y:S05]  /*25850*/  BSYNC B1 ;  /* 0x0000000000017941 */ /* 0x000fea0003800000 */
.L_x_1823:
[----:B------:R-:W-:Y:S05]  /*25860*/  BRA `(.L_x_1825) ;  /* 0xffffff8000247947 */ /* 0x000fea000383ffff */
.L_x_1624:
[----:B------:R-:W-:Y:S01]  /*25870*/  BSSY B1, `(.L_x_1826) ;  /* 0x0000006000017945 */ /* 0x000fe20003800000 */
[----:B------:R-:W-:-:S07]  /*25880*/  IMAD.MOV.U32 R15, RZ, RZ, -0x1 ;  /* 0xffffffffff0f7424 */ /* 0x000fce00078e00ff */
[----:B0-----:R-:W-:Y:S05]  /*25890*/  WARPSYNC.COLLECTIVE R15, `(.L_x_1827) ;  /* 0x000000000f0c7348 */ /* 0x001fea0003c00000 */
[----:B------:R-:W-:Y:S02]  /*258a0*/  ELECT P6, UR62, PT ;  /* 0x00000000003e782f */ /* 0x000fe400038c0000 */
[----:B------:R-:W-:Y:S01]  /*258b0*/  MOV R14, UR62 ;  /* 0x0000003e000e7c02 */ /* 0x000fe20008000f00 */
[----:B0-----:R-:W-:Y:S10]  /*258c0*/  ENDCOLLECTIVE ;  /* 0x000000000000791b */ /* 0x001ff40003800000 */
.L_x_1827:
[----:B------:R-:W-:Y:S05]  /*258d0*/  BSYNC B1 ;  /* 0x0000000000017941 */ /* 0x000fea0003800000 */
.L_x_1826:
[----:B------:R-:W-:Y:S05]  /*258e0*/  BRA `(.L_x_1623) ;  /* 0xffffff80001c7947 */ /* 0x000fea000383ffff */
.L_x_1626:
[----:B0-----:R0:W1:Y:S02]  /*258f0*/  SYNCS.PHASECHK.TRANS64.TRYWAIT P0, [R17+URZ+0x2d820], R5 ;  /* 0x02d82005110075a7 */ /* 0x001064000800017f */
[----:B-1----:R-:W-:Y:S05]  /*25900*/  @!P0 NANOSLEEP.SYNCS 0x989680 ;  /* 0x009896800000895d */ /* 0x002fea0003900000 */
[----:B------:R-:W1:Y:S02]  /*25910*/  @!P0 SYNCS.PHASECHK.TRANS64 P0, [R17+URZ+0x2d820], R5 ;  /* 0x02d82005110085a7 */ /* 0x000e64000800007f */
[----:B-1----:R-:W-:Y:S05]  /*25920*/  @!P0 BRA `(.L_x_1626) ;  /* 0xfffffffc00f08947 */ /* 0x002fea000383ffff */
[----:B------:R-:W-:Y:S05]  /*25930*/  BRA `(.L_x_1828) ;  /* 0xffffff80002c7947 */ /* 0x000fea000383ffff */
.L_x_1630:
[----:B-1----:R1:W2:Y:S02]  /*25940*/  SYNCS.PHASECHK.TRANS64.TRYWAIT P0, [R11+URZ+0x2d8a0], R10 ;  /* 0x02d8a00a0b0075a7 */ /* 0x0022a4000800017f */
[----:B--2---:R-:W-:Y:S05]  /*25950*/  @!P0 NANOSLEEP.SYNCS 0x989680 ;  /* 0x009896800000895d */ /* 0x004fea0003900000 */
[----:B------:R-:W2:Y:S02]  /*25960*/  @!P0 SYNCS.PHASECHK.TRANS64 P0, [R11+URZ+0x2d8a0], R10 ;  /* 0x02d8a00a0b0085a7 */ /* 0x000ea4000800007f */
[----:B--2---:R-:W-:Y:S05]  /*25970*/  @!P0 BRA `(.L_x_1630) ;  /* 0xfffffffc00f08947 */ /* 0x004fea000383ffff */
[----:B------:R-:W-:Y:S05]  /*25980*/  BRA `(.L_x_1829) ;  /* 0xffffff8000487947 */ /* 0x000fea000383ffff */
.L_x_1637:
[----:B0-----:R0:W2:Y:S02]  /*25990*/  SYNCS.PHASECHK.TRANS64.TRYWAIT P0, [R11+URZ+0x2d8c0], R10 ;  /* 0x02d8c00a0b0075a7 */ /* 0x0010a4000800017f */
[----:B--2---:R-:W-:Y:S05]  /*259a0*/  @!P0 NANOSLEEP.SYNCS 0x989680 ;  /* 0x009896800000895d */ /* 0x004fea0003900000 */
[----:B------:R-:W2:Y:S02]  /*259b0*/  @!P0 SYNCS.PHASECHK.TRANS64 P0, [R11+URZ+0x2d8c0], R10 ;  /* 0x02d8c00a0b0085a7 */ /* 0x000ea4000800007f */
[----:B--2---:R-:W-:Y:S05]  /*259c0*/  @!P0 BRA `(.L_x_1637) ;  /* 0xfffffffc00f08947 */ /* 0x004fea000383ffff */
[----:B------:R-:W-:Y:S05]  /*259d0*/  BRA `(.L_x_1830) ;  /* 0xffffff8400447947 */ /* 0x000fea000383ffff */
.L_x_1646:
[----:B0-----:R0:W1:Y:S02]  /*259e0*/  SYNCS.PHASECHK.TRANS64.TRYWAIT P1, [R10+URZ+0x2d8a0], R8 ;  /* 0x02d8a0080a0075a7 */ /* 0x001064000802017f */
[----:B-1----:R-:W-:Y:S05]  /*259f0*/  @!P1 NANOSLEEP.SYNCS 0x989680 ;  /* 0x009896800000995d */ /* 0x002fea0003900000 */
[----:B------:R-:W1:Y:S02]  /*25a00*/  @!P1 SYNCS.PHASECHK.TRANS64 P1, [R10+URZ+0x2d8a0], R8 ;  /* 0x02d8a0080a0095a7 */ /* 0x000e64000802007f */
[----:B-1----:R-:W-:Y:S05]  /*25a10*/  @!P1 BRA `(.L_x_1646) ;  /* 0xfffffffc00f09947 */ /* 0x002fea000383ffff */
[----:B------:R-:W-:Y:S05]  /*25a20*/  BRA `(.L_x_1831) ;  /* 0xffffff8800847947 */ /* 0x000fea000383ffff */
.L_x_1653:
[----:B-1----:R1:W2:Y:S02]  /*25a30*/  SYNCS.PHASECHK.TRANS64.TRYWAIT P1, [R10+URZ+0x2d8c0], R8 ;  /* 0x02d8c0080a0075a7 */ /* 0x0022a4000802017f */
[----:B--2---:R-:W-:Y:S05]  /*25a40*/  @!P1 NANOSLEEP.SYNCS 0x989680 ;  /* 0x009896800000995d */ /* 0x004fea0003900000 */
[----:B------:R-:W2:Y:S02]  /*25a50*/  @!P1 SYNCS.PHASECHK.TRANS64 P1, [R10+URZ+0x2d8c0], R8 ;  /* 0x02d8c0080a0095a7 */ /* 0x000ea4000802007f */
[----:B--2---:R-:W-:Y:S05]  /*25a60*/  @!P1 BRA `(.L_x_1653) ;  /* 0xfffffffc00f09947 */ /* 0x004fea000383ffff */
[----:B------:R-:W-:Y:S05]  /*25a70*/  BRA `(.L_x_1832) ;  /* 0xffffff8c007c7947 */ /* 0x000fea000383ffff */
.L_x_1678:
        /* <DEDUP_REMOVED lines=11> */
.L_x_1834:
[----:B------:R-:W-:Y:S05]  /*25b30*/  BSYNC B0 ;  /* 0x0000000000007941 */ /* 0x000fea0003800000 */
.L_x_1833:
[----:B------:R-:W-:Y:S05]  /*25b40*/  BRA `(.L_x_1835) ;  /* 0xffffff9c00b07947 */ /* 0x000fea000383ffff */
.L_x_1680:
[----:B------:R-:W-:Y:S01]  /*25b50*/  BSSY B0, `(.L_x_1836) ;  /* 0x0000006000007945 */ /* 0x000fe20003800000 */
[----:B------:R-:W-:-:S07]  /*25b60*/  IMAD.MOV.U32 R15, RZ, RZ, -0x1 ;  /* 0xffffffffff0f7424 */ /* 0x000fce00078e00ff */
[----:B012---:R-:W-:Y:S05]  /*25b70*/  WARPSYNC.COLLECTIVE R15, `(.L_x_1837) ;  /* 0x000000000f0c7348 */ /* 0x007fea0003c00000 */
[----:B------:R-:W-:Y:S02]  /*25b80*/  ELECT P6, UR62, PT ;  /* 0x00000000003e782f */ /* 0x000fe400038c0000 */
[----:B------:R-:W-:Y:S01]  /*25b90*/  MOV R14, UR62 ;  /* 0x0000003e000e7c02 */ /* 0x000fe20008000f00 */
[----:B012---:R-:W-:Y:S10]  /*25ba0*/  ENDCOLLECTIVE ;  /* 0x000000000000791b */ /* 0x007ff40003800000 */
.L_x_1837:
[----:B------:R-:W-:Y:S05]  /*25bb0*/  BSYNC B0 ;  /* 0x0000000000007941 */ /* 0x000fea0003800000 */
.L_x_1836:
[----:B------:R-:W-:Y:S05]  /*25bc0*/  BRA `(.L_x_1838) ;  /* 0xffffff9c00b07947 */ /* 0x000fea000383ffff */
.L_x_1682:
[----:B--2---:R2:W3:Y:S02]  /*25bd0*/  SYNCS.PHASECHK.TRANS64.TRYWAIT P0, [R0+URZ+0x2d840], R2 ;  /* 0x02d84002000075a7 */ /* 0x0044e4000800017f */
[----:B---3--:R-:W-:Y:S05]  /*25be0*/  @!P0 NANOSLEEP.SYNCS 0x989680 ;  /* 0x009896800000895d */ /* 0x008fea0003900000 */
[----:B------:R-:W3:Y:S02]  /*25bf0*/  @!P0 SYNCS.PHASECHK.TRANS64 P0, [R0+URZ+0x2d840], R2 ;  /* 0x02d84002000085a7 */ /* 0x000ee4000800007f */
[----:B---3--:R-:W-:Y:S05]  /*25c00*/  @!P0 BRA `(.L_x_1682) ;  /* 0xfffffffc00f08947 */ /* 0x008fea000383ffff */
[----:B------:R-:W-:Y:S05]  /*25c10*/  BRA `(.L_x_1839) ;  /* 0xffffffa000047947 */ /* 0x000fea000383ffff */
.L_x_1686:
[----:B------:R-:W2:Y:S01]  /*25c20*/  LDL.LU R11, [R1+0x18] ;  /* 0x00001800010b7983 */ /* 0x000ea20000300800 */
[----:B------:R-:W-:Y:S02]  /*25c30*/  IMAD.MOV.U32 R0, RZ, RZ, R12 ;  /* 0x000000ffff007224 */ /* 0x000fe400078e000c */
[----:B------:R-:W-:Y:S02]  /*25c40*/  IMAD.MOV.U32 R13, RZ, RZ, R6 ;  /* 0x000000ffff0d7224 */ /* 0x000fe400078e0006 */
[----:B------:R-:W-:Y:S02]  /*25c50*/  IMAD.MOV.U32 R12, RZ, RZ, RZ ;  /* 0x000000ffff0c7224 */ /* 0x000fe400078e00ff */
[----:B------:R-:W-:Y:S02]  /*25c60*/  IMAD.MOV.U32 R15, RZ, RZ, -0x1 ;  /* 0xffffffffff0f7424 */ /* 0x000fe400078e00ff */
[----:B------:R-:W-:Y:S02]  /*25c70*/  IMAD.IADD R0, R21, 0x1, R0 ;  /* 0x0000000115007824 */ /* 0x000fe400078e0200 */
[----:B--2---:R-:W-:-:S02]  /*25c80*/  IMAD R4, R11, R9, RZ ;  /* 0x000000090b047224 */ /* 0x004fc400078e02ff */
[----:B------:R-:W-:Y:S02]  /*25c90*/  IMAD.MOV.U32 R11, RZ, RZ, 0x1c1f ;  /* 0x00001c1fff0b7424 */ /* 0x000fe400078e00ff */
[C---:B------:R-:W-:Y:S01]  /*25ca0*/  VIADD R9, R0.reuse, 0x20 ;  /* 0x0000002000097836 */ /* 0x040fe20000000000 */
[----:B------:R-:W-:-:S13]  /*25cb0*/  ISETP.GE.AND P4, PT, R0, R4, PT ;  /* 0x000000040000720c */ /* 0x000fda0003f86270 */
[----:B-----5:R-:W-:Y:S05]  /*25cc0*/  WARPSYNC.COLLECTIVE R15, `(.L_x_1840) ;  /* 0x000000000f087348 */ /* 0x020fea0003c00000 */
[----:B------:R0:W1:Y:S02]  /*25cd0*/  SHFL.IDX P6, R14, R13, R12, R11 ;  /* 0x0000000c0d0e7389 */ /* 0x00006400000c000b */
[----:B01---5:R-:W-:Y:S01]  /*25ce0*/  ENDCOLLECTIVE ;  /* 0x000000000000791b */ /* 0x023fe20003800000 */
.L_x_1840:
[----:B------:R-:W-:Y:S02]  /*25cf0*/  IMAD.MOV.U32 R13, RZ, RZ, R5 ;  /* 0x000000ffff0d7224 */ /* 0x000fe400078e0005 */
[----:B------:R-:W-:-:S07]  /*25d00*/  IMAD.MOV.U32 R3, RZ, RZ, R14 ;  /* 0x000000ffff037224 */ /* 0x000fce00078e000e */
[----:B------:R-:W-:Y:S05]  /*25d10*/  WARPSYNC.COLLECTIVE R15, `(.L_x_1841) ;  /* 0x000000000f087348 */ /* 0x000fea0003c00000 */
[----:B------:R0:W1:Y:S02]  /*25d20*/  SHFL.IDX P6, R14, R13, R12, R11 ;  /* 0x0000000c0d0e7389 */ /* 0x00006400000c000b */
[----:B01----:R-:W-:Y:S01]  /*25d30*/  ENDCOLLECTIVE ;  /* 0x000000000000791b */ /* 0x003fe20003800000 */
.L_x_1841:
[----:B------:R-:W-:Y:S02]  /*25d40*/  IMAD.MOV.U32 R13, RZ, RZ, R6 ;  /* 0x000000ffff0d7224 */ /* 0x000fe400078e0006 */
[----:B------:R-:W-:Y:S02]  /*25d50*/  IMAD.MOV.U32 R12, RZ, RZ, 0x1 ;  /* 0x00000001ff0c7424 */ /* 0x000fe400078e00ff */
[----:B------:R-:W-:-:S07]  /*25d60*/  IMAD.MOV.U32 R2, RZ, RZ, R14 ;  /* 0x000000ffff027224 */ /* 0x000fce00078e000e */
[----:B------:R-:W-:Y:S05]  /*25d70*/  WARPSYNC.COLLECTIVE R15, `(.L_x_1842) ;  /* 0x000000000f087348 */ /* 0x000fea0003c00000 */
[----:B------:R0:W1:Y:S02]  /*25d80*/  SHFL.IDX P6, R14, R13, R12, R11 ;  /* 0x0000000c0d0e7389 */ /* 0x00006400000c000b */
[----:B01----:R-:W-:Y:S01]  /*25d90*/  ENDCOLLECTIVE ;  /* 0x000000000000791b */ /* 0x003fe20003800000 */
.L_x_1842:
        /* <DEDUP_REMOVED lines=14> */
.L_x_1843:
[----:B------:R-:W-:Y:S02]  /*25e80*/  IMAD.MOV.U32 R13, RZ, RZ, R6 ;  /* 0x000000ffff0d7224 */ /* 0x000fe400078e0006 */
[----:B------:R-:W-:Y:S02]  /*25e90*/  IMAD.MOV.U32 R12, RZ, RZ, 0x2 ;  /* 0x00000002ff0c7424 */ /* 0x000fe400078e00ff */
[----:B------:R-:W-:-:S07]  /*25ea0*/  IMAD.MOV.U32 R3, RZ, RZ, R14 ;  /* 0x000000ffff037224 */ /* 0x000fce00078e000e */
[----:B------:R-:W-:Y:S05]  /*25eb0*/  WARPSYNC.COLLECTIVE R15, `(.L_x_1844) ;  /* 0x000000000f087348 */ /* 0x000fea0003c00000 */
[----:B------:R0:W1:Y:S02]  /*25ec0*/  SHFL.IDX P6, R14, R13, R12, R11 ;  /* 0x0000000c0d0e7389 */ /* 0x00006400000c000b */
[----:B01----:R-:W-:Y:S01]  /*25ed0*/  ENDCOLLECTIVE ;  /* 0x000000000000791b */ /* 0x003fe20003800000 */
.L_x_1844:
        /* <DEDUP_REMOVED lines=18> */
.L_x_1845:
[----:B------:R-:W-:Y:S02]  /*26000*/  IMAD.MOV.U32 R13, RZ, RZ, R6 ;  /* 0x000000ffff0d7224 */ /* 0x000fe400078e0006 */
[----:B------:R-:W-:Y:S02]  /*26010*/  IMAD.MOV.U32 R12, RZ, RZ, 0x3 ;  /* 0x00000003ff0c7424 */ /* 0x000fe400078e00ff */
[----:B------:R-:W-:-:S07]  /*26020*/  IMAD.MOV.U32 R3, RZ, RZ, R14 ;  /* 0x000000ffff037224 */ /* 0x000fce00078e000e */
[----:B------:R-:W-:Y:S05]  /*26030*/  WARPSYNC.COLLECTIVE R15, `(.L_x_1846) ;  /* 0x000000000f087348 */ /* 0x000fea0003c00000 */
[----:B------:R0:W1:Y:S02]  /*26040*/  SHFL.IDX P6, R14, R13, R12, R11 ;  /* 0x0000000c0d0e7389 */ /* 0x00006400000c000b */
[----:B01----:R-:W-:Y:S01]  /*26050*/  ENDCOLLECTIVE ;  /* 0x000000000000791b */ /* 0x003fe20003800000 */
.L_x_1846:
        /* <DEDUP_REMOVED lines=10> */
.L_x_1847:
        /* <DEDUP_REMOVED lines=8> */
[----:B0-----:R-:W-:Y:S02]  /*26180*/  IMAD.MOV.U32 R2, RZ, RZ, R14 ;  /* 0x000000ffff027224 */ /* 0x001fe400078e000e */
[----:B------:R-:W-:-:S07]  /*26190*/  VIADD R3, R0, 0x60 ;  /* 0x0000006000037836 */ /* 0x000fce0000000000 */
[----:B------:R-:W-:Y:S05]  /*261a0*/  WARPSYNC.COLLECTIVE R15, `(.L_x_1848) ;  /* 0x000000000f087348 */ /* 0x000fea0003c00000 */
[----:B------:R0:W1:Y:S02]  /*261b0*/  SHFL.IDX P6, R14, R13, R12, R11 ;  /* 0x0000000c0d0e7389 */ /* 0x00006400000c000b */
[----:B01----:R-:W-:Y:S01]  /*261c0*/  ENDCOLLECTIVE ;  /* 0x000000000000791b */ /* 0x003fe20003800000 */
.L_x_1848:
[----:B------:R-:W-:Y:S01]  /*261d0*/  ISETP.GE.AND P3, PT, R3, R4, PT ;  /* 0x000000040300720c */ /* 0x000fe20003f66270 */
[----:B------:R-:W-:-:S12]  /*261e0*/  IMAD.MOV.U32 R13, RZ, RZ, R8 ;  /* 0x000000ffff0d7224 */ /* 0x000fd800078e0008 */
[----:B------:R-:W-:-:S05]  /*261f0*/  @!P3 LEA R2, P5, R20, R2, 0x1 ;  /* 0x000000021402b211 */ /* 0x000fca00078a08ff */
[----:B------:R-:W-:Y:S02]  /*26200*/  @!P3 IMAD.X R3, RZ, RZ, R6, P5 ;  /* 0x000000ffff03b224 */ /* 0x000fe400028e0606 */
[----:B------:R-:W-:-:S07]  /*26210*/  IMAD.MOV.U32 R6, RZ, RZ, R14 ;  /* 0x000000ffff067224 */ /* 0x000fce00078e000e */
[----:B------:R-:W-:Y:S05]  /*26220*/  WARPSYNC.COLLECTIVE R15, `(.L_x_1849) ;  /* 0x000000000f087348 */ /* 0x000fea0003c00000 */
[----:B------:R0:W1:Y:S02]  /*26230*/  SHFL.IDX P6, R14, R13, R12, R11 ;  /* 0x0000000c0d0e7389 */ /* 0x00006400000c000b */
[----:B01----:R-:W-:Y:S01]  /*26240*/  ENDCOLLECTIVE ;  /* 0x000000000000791b */ /* 0x003fe20003800000 */
.L_x_1849:
[----:B------:R-:W-:Y:S01]  /*26250*/  @!PT LDS RZ, [RZ] ;  /* 0x00000000fffff984 */ /* 0x000fe20000000800 */
[----:B------:R-:W-:Y:S01]  /*26260*/  @!PT LDS RZ, [RZ] ;  /* 0x00000000fffff984 */ /* 0x000fe20000000800 */
[----:B------:R-:W-:Y:S01]  /*26270*/  @!PT LDS RZ, [RZ] ;  /* 0x00000000fffff984 */ /* 0x000fe20000000800 */
[----:B------:R0:W-:Y:S04]  /*26280*/  @!P3 LDGSTS.E.BYPASS.LTC128B.128 [R10+0xdc00], desc[UR38][R2.64], !P2 ;  /* 0x0dc00000020abfae */ /* 0x0001e8000d101d66 */
[----:B------:R0:W-:Y:S04]  /*26290*/  @!P3 LDGSTS.E.BYPASS.LTC128B.128 [R10+0x10c00], desc[UR38][R2.64+0x40], !P1 ;  /* 0x10c00040020abfae */ /* 0x0001e8000c901d66 */
[----:B------:R0:W-:Y:S01]  /*262a0*/  @!P3 LDGSTS.E.BYPASS.LTC128B.128 [R10+0x13c00], desc[UR38][R2.64+0x80], !P0 ;  /* 0x13c00080020abfae */ /* 0x0001e2000c101d66 */
[----:B------:R-:W-:Y:S02]  /*262b0*/  IMAD.MOV.U32 R13, RZ, RZ, R7 ;  /* 0x000000ffff0d7224 */ /* 0x000fe400078e0007 */
[----:B------:R-:W-:-:S02]  /*262c0*/  IMAD.MOV.U32 R12, RZ, RZ, 0x1 ;  /* 0x00000001ff0c7424 */ /* 0x000fc400078e00ff */
[----:B------:R-:W-:-:S07]  /*262d0*/  IMAD.MOV.U32 R5, RZ, RZ, R14 ;  /* 0x000000ffff057224 */ /* 0x000fce00078e000e */
[----:B0-----:R-:W-:Y:S05]  /*262e0*/  WARPSYNC.COLLECTIVE R15, `(.L_x_1850) ;  /* 0x000000000f087348 */ /* 0x001fea0003c00000 */
[----:B------:R1:W2:Y:S02]  /*262f0*/  SHFL.IDX P6, R14, R13, R12, R11 ;  /* 0x0000000c0d0e7389 */ /* 0x0002a400000c000b */
[----:B012---:R-:W-:Y:S01]  /*26300*/  ENDCOLLECTIVE ;  /* 0x000000000000791b */ /* 0x007fe20003800000 */
.L_x_1850:
        /* <DEDUP_REMOVED lines=8> */
.L_x_1851:
        /* <DEDUP_REMOVED lines=11> */
.L_x_1689:
[----:B0-----:R0:W1:Y:S02]  /*26440*/  SYNCS.PHASECHK.TRANS64.TRYWAIT P0, [R17+URZ+0x2d820], R0 ;  /* 0x02d82000110075a7 */ /* 0x001064000800017f */
[----:B-1----:R-:W-:Y:S05]  /*26450*/  @!P0 NANOSLEEP.SYNCS 0x989680 ;  /* 0x009896800000895d */ /* 0x002fea0003900000 */
[----:B------:R-:W1:Y:S02]  /*26460*/  @!P0 SYNCS.PHASECHK.TRANS64 P0, [R17+URZ+0x2d820], R0 ;  /* 0x02d82000110085a7 */ /* 0x000e64000800007f */
[----:B-1----:R-:W-:Y:S05]  /*26470*/  @!P0 BRA `(.L_x_1689) ;  /* 0xfffffffc00f08947 */ /* 0x002fea000383ffff */
[----:B------:R-:W-:Y:S05]  /*26480*/  BRA `(.L_x_1853) ;  /* 0xffffffa400dc7947 */ /* 0x000fea000383ffff */
.L_x_1698:
[----:B-1----:R1:W2:Y:S02]  /*26490*/  SYNCS.PHASECHK.TRANS64.TRYWAIT P0, [R3+URZ+0x2d840], R2 ;  /* 0x02d84002030075a7 */ /* 0x0022a4000800017f */
[----:B--2---:R-:W-:Y:S05]  /*264a0*/  @!P0 NANOSLEEP.SYNCS 0x989680 ;  /* 0x009896800000895d */ /* 0x004fea0003900000 */
[----:B------:R-:W2:Y:S02]  /*264b0*/  @!P0 SYNCS.PHASECHK.TRANS64 P0, [R3+URZ+0x2d840], R2 ;  /* 0x02d84002030085a7 */ /* 0x000ea4000800007f */
[----:B--2---:R-:W-:Y:S05]  /*264c0*/  @!P0 BRA `(.L_x_1698) ;  /* 0xfffffffc00f08947 */ /* 0x004fea000383ffff */
[----:B------:R-:W-:Y:S05]  /*264d0*/  BRA `(.L_x_1854) ;  /* 0xffffffa800c47947 */ /* 0x000fea000383ffff */
.L_x_1705:
[----:B0-----:R0:W1:Y:S02]  /*264e0*/  SYNCS.PHASECHK.TRANS64.TRYWAIT P0, [R3+URZ+0x60], R2 ;  /* 0x00006002030075a7 */ /* 0x001064000800017f */
[----:B-1----:R-:W-:Y:S05]  /*264f0*/  @!P0 NANOSLEEP.SYNCS 0x989680 ;  /* 0x009896800000895d */ /* 0x002fea0003900000 */
[----:B------:R-:W1:Y:S02]  /*26500*/  @!P0 SYNCS.PHASECHK.TRANS64 P0, [R3+URZ+0x60], R2 ;  /* 0x00006002030085a7 */ /* 0x000e64000800007f */
[----:B-1----:R-:W-:Y:S05]  /*26510*/  @!P0 BRA `(.L_x_1705) ;  /* 0xfffffffc00f08947 */ /* 0x002fea000383ffff */
[----:B------:R-:W-:Y:S05]  /*26520*/  BRA `(.L_x_1855) ;  /* 0xffffffac00d07947 */ /* 0x000fea000383ffff */
.L_x_1715:
[----:B-1----:R1:W2:Y:S02]  /*26530*/  SYNCS.PHASECHK.TRANS64.TRYWAIT P0, [R3+URZ+0x2d840], R2 ;  /* 0x02d84002030075a7 */ /* 0x0022a4000800017f */
[----:B--2---:R-:W-:Y:S05]  /*26540*/  @!P0 NANOSLEEP.SYNCS 0x989680 ;  /* 0x009896800000895d */ /* 0x004fea0003900000 */
[----:B------:R-:W2:Y:S02]  /*26550*/  @!P0 SYNCS.PHASECHK.TRANS64 P0, [R3+URZ+0x2d840], R2 ;  /* 0x02d84002030085a7 */ /* 0x000ea4000800007f */
[----:B--2---:R-:W-:Y:S05]  /*26560*/  @!P0 BRA `(.L_x_1715) ;  /* 0xfffffffc00f08947 */ /* 0x004fea000383ffff */
[----:B------:R-:W-:Y:S05]  /*26570*/  BRA `(.L_x_1856) ;  /* 0xffffffb400847947 */ /* 0x000fea000383ffff */
.L_x_1722:
[----:B0-----:R0:W1:Y:S02]  /*26580*/  SYNCS.PHASECHK.TRANS64.TRYWAIT P0, [R11+URZ+0x60], R28 ;  /* 0x0000601c0b0075a7 */ /* 0x001064000800017f */
[----:B-1----:R-:W-:Y:S05]  /*26590*/  @!P0 NANOSLEEP.SYNCS 0x989680 ;  /* 0x009896800000895d */ /* 0x002fea0003900000 */
[----:B------:R-:W1:Y:S02]  /*265a0*/  @!P0 SYNCS.PHASECHK.TRANS64 P0, [R11+URZ+0x60], R28 ;  /* 0x0000601c0b0085a7 */ /* 0x000e64000800007f */
[----:B-1----:R-:W-:Y:S05]  /*265b0*/  @!P0 BRA `(.L_x_1722) ;  /* 0xfffffffc00f08947 */ /* 0x002fea000383ffff */
[----:B------:R-:W-:Y:S05]  /*265c0*/  BRA `(.L_x_1857) ;  /* 0xffffffb800907947 */ /* 0x000fea000383ffff */
.L_x_1732:
[----:B-1----:R1:W2:Y:S02]  /*265d0*/  SYNCS.PHASECHK.TRANS64.TRYWAIT P0, [R2+URZ+0x2d840], R3 ;  /* 0x02d84003020075a7 */ /* 0x0022a4000800017f */
[----:B--2---:R-:W-:Y:S05]  /*265e0*/  @!P0 NANOSLEEP.SYNCS 0x989680 ;  /* 0x009896800000895d */ /* 0x004fea0003900000 */
[----:B------:R-:W2:Y:S02]  /*265f0*/  @!P0 SYNCS.PHASECHK.TRANS64 P0, [R2+URZ+0x2d840], R3 ;  /* 0x02d84003020085a7 */ /* 0x000ea4000800007f */
[----:B--2---:R-:W-:Y:S05]  /*26600*/  @!P0 BRA `(.L_x_1732) ;  /* 0xfffffffc00f08947 */ /* 0x004fea000383ffff */
[----:B------:R-:W-:Y:S05]  /*26610*/  BRA `(.L_x_1858) ;  /* 0xffffffc000187947 */ /* 0x000fea000383ffff */
.L_x_1739:
[----:B0-----:R0:W1:Y:S02]  /*26620*/  SYNCS.PHASECHK.TRANS64.TRYWAIT P0, [R7+URZ+0x60], R2 ;  /* 0x00006002070075a7 */ /* 0x001064000800017f */
[----:B-1----:R-:W-:Y:S05]  /*26630*/  @!P0 NANOSLEEP.SYNCS 0x989680 ;  /* 0x009896800000895d */ /* 0x002fea0003900000 */
[----:B------:R-:W1:Y:S02]  /*26640*/  @!P0 SYNCS.PHASECHK.TRANS64 P0, [R7+URZ+0x60], R2 ;  /* 0x00006002070085a7 */ /* 0x000e64000800007f */
[----:B-1----:R-:W-:Y:S05]  /*26650*/  @!P0 BRA `(.L_x_1739) ;  /* 0xfffffffc00f08947 */ /* 0x002fea000383ffff */
[----:B------:R-:W-:Y:S05]  /*26660*/  BRA `(.L_x_1859) ;  /* 0xffffffc400287947 */ /* 0x000fea000383ffff */
.L_x_1751:
[----:B0-----:R0:W1:Y:S02]  /*26670*/  SYNCS.PHASECHK.TRANS64.TRYWAIT P0, [R3+URZ+0x2d860], R0 ;  /* 0x02d86000030075a7 */ /* 0x001064000800017f */
[----:B-1----:R-:W-:Y:S05]  /*26680*/  @!P0 NANOSLEEP.SYNCS 0x989680 ;  /* 0x009896800000895d */ /* 0x002fea0003900000 */
[----:B------:R-:W1:Y:S02]  /*26690*/  @!P0 SYNCS.PHASECHK.TRANS64 P0, [R3+URZ+0x2d860], R0 ;  /* 0x02d86000030085a7 */ /* 0x000e64000800007f */
[----:B-1----:R-:W-:Y:S05]  /*266a0*/  @!P0 BRA `(.L_x_1751) ;  /* 0xfffffffc00f08947 */ /* 0x002fea000383ffff */
[----:B------:R-:W-:Y:S05]  /*266b0*/  BRA `(.L_x_1860) ;  /* 0xffffffc8009c7947 */ /* 0x000fea000383ffff */
.L_x_1759:
[----:B------:R-:W-:Y:S01]  /*266c0*/  BSSY B0, `(.L_x_1861) ;  /* 0x0000008000007945 */ /* 0x000fe20003800000 */
[----:B------:R-:W-:Y:S02]  /*266d0*/  IMAD.MOV.U32 R13, RZ, RZ, R24 ;  /* 0x000000ffff0d7224 */ /* 0x000fe400078e0018 */
[----:B------:R-:W-:Y:S02]  /*266e0*/  IMAD.MOV.U32 R12, RZ, RZ, RZ ;  /* 0x000000ffff0c7224 */ /* 0x000fe400078e00ff */
[----:B------:R-:W-:Y:S02]  /*266f0*/  IMAD.MOV.U32 R11, RZ, RZ, 0x1f ;  /* 0x0000001fff0b7424 */ /* 0x000fe400078e00ff */
[----:B------:R-:W-:-:S07]  /*26700*/  IMAD.MOV.U32 R15, RZ, RZ, -0x1 ;  /* 0xffffffffff0f7424 */ /* 0x000fce00078e00ff */
[----:B-1----:R-:W-:Y:S05]  /*26710*/  WARPSYNC.COLLECTIVE R15, `(.L_x_1862) ;  /* 0x000000000f087348 */ /* 0x002fea0003c00000 */
[----:B------:R0:W2:Y:S02]  /*26720*/  SHFL.IDX P6, R14, R13, R12, R11 ;  /* 0x0000000c0d0e7389 */ /* 0x0000a400000c000b */
[----:B012---:R-:W-:Y:S01]  /*26730*/  ENDCOLLECTIVE ;  /* 0x000000000000791b */ /* 0x007fe20003800000 */
.L_x_1862:
[----:B------:R-:W-:Y:S05]  /*26740*/  BSYNC B0 ;  /* 0x0000000000007941 */ /* 0x000fea0003800000 */
.L_x_1861:
        /* <DEDUP_REMOVED lines=9> */
.L_x_1863:
        /* <DEDUP_REMOVED lines=23> */
.L_x_1864:
[----:B------:R-:W-:Y:S01]  /*26950*/  IMAD.MOV.U32 R12, RZ, RZ, 0x2 ;  /* 0x00000002ff0c7424 */ /* 0x000fe200078e00ff */
[----:B------:R-:W-:-:S05]  /*26960*/  SEL R4, R14, RZ, P1 ;  /* 0x000000ff0e047207 */ /* 0x000fca0000800000 */
[----:B------:R-:W-:-:S04]  /*26970*/  IMAD.IADD R4, R13, 0x1, R4 ;  /* 0x000000010d047824 */ /* 0x000fc800078e0204 */
[----:B------:R-:W-:-:S07]  /*26980*/  IMAD.MOV.U32 R13, RZ, RZ, R4 ;  /* 0x000000ffff0d7224 */ /* 0x000fce00078e0004 */
[----:B------:R-:W-:Y:S05]  /*26990*/  WARPSYNC.COLLECTIVE R15, `(.L_x_1865) ;  /* 0x000000000f087348 */ /* 0x000fea0003c00000 */
[----:B------:R0:W1:Y:S02]  /*269a0*/  SHFL.UP P6, R14, R13, R12, R11 ;  /* 0x0400000c0d0e7389 */ /* 0x00006400000c000b */
[----:B01----:R-:W-:Y:S01]  /*269b0*/  ENDCOLLECTIVE ;  /* 0x000000000000791b */ /* 0x003fe20003800000 */
.L_x_1865:
[----:B------:R-:W-:Y:S01]  /*269c0*/  IMAD.MOV.U32 R12, RZ, RZ, 0x4 ;  /* 0x00000004ff0c7424 */ /* 0x000fe200078e00ff */
[----:B------:R-:W-:-:S05]  /*269d0*/  SEL R3, R14, RZ, P2 ;  /* 0x000000ff0e037207 */ /* 0x000fca0001000000 */
[----:B------:R-:W-:-:S04]  /*269e0*/  IMAD.IADD R2, R4, 0x1, R3 ;  /* 0x0000000104027824 */ /* 0x000fc800078e0203 */
[----:B------:R-:W-:-:S07]  /*269f0*/  IMAD.MOV.U32 R13, RZ, RZ, R2 ;  /* 0x000000ffff0d7224 */ /* 0x000fce00078e0002 */
[----:B------:R-:W-:Y:S05]  /*26a00*/  WARPSYNC.COLLECTIVE R15, `(.L_x_1866) ;  /* 0x000000000f087348 */ /* 0x000fea0003c00000 */
[----:B------:R0:W1:Y:S02]  /*26a10*/  SHFL.UP P6, R14, R13, R12, R11 ;  /* 0x0400000c0d0e7389 */ /* 0x00006400000c000b */
[----:B01----:R-:W-:Y:S01]  /*26a20*/  ENDCOLLECTIVE ;  /* 0x000000000000791b */ /* 0x003fe20003800000 */
.L_x_1866:
[----:B------:R-:W-:Y:S01]  /*26a30*/  IMAD.MOV.U32 R12, RZ, RZ, 0x8 ;  /* 0x00000008ff0c7424 */ /* 0x000fe200078e00ff */
[----:B------:R-:W-:-:S05]  /*26a40*/  SEL R3, R14, RZ, P3 ;  /* 0x000000ff0e037207 */ /* 0x000fca0001800000 */
[----:B------:R-:W-:-:S04]  /*26a50*/  IMAD.IADD R3, R2, 0x1, R3 ;  /* 0x0000000102037824 */ /* 0x000fc800078e0203 */
[----:B------:R-:W-:-:S07]  /*26a60*/  IMAD.MOV.U32 R13, RZ, RZ, R3 ;  /* 0x000000ffff0d7224 */ /* 0x000fce00078e0003 */
[----:B------:R-:W-:Y:S05]  /*26a70*/  WARPSYNC.COLLECTIVE R15, `(.L_x_1867) ;  /* 0x000000000f087348 */ /* 0x000fea0003c00000 */
[----:B------:R0:W1:Y:S02]  /*26a80*/  SHFL.UP P6, R14, R13, R12, R11 ;  /* 0x0400000c0d0e7389 */ /* 0x00006400000c000b */
[----:B01----:R-:W-:Y:S01]  /*26a90*/  ENDCOLLECTIVE ;  /* 0x000000000000791b */ /* 0x003fe20003800000 */
.L_x_1867:
[----:B------:R-:W-:Y:S01]  /*26aa0*/  IMAD.MOV.U32 R12, RZ, RZ, 0x10 ;  /* 0x00000010ff0c7424 */ /* 0x000fe200078e00ff */
[----:B------:R-:W-:-:S05]  /*26ab0*/  SEL R4, R14, RZ, P4 ;  /* 0x000000ff0e047207 */ /* 0x000fca0002000000 */
[----:B------:R-:W-:-:S04]  /*26ac0*/  IMAD.IADD R4, R3, 0x1, R4 ;  /* 0x0000000103047824 */ /* 0x000fc800078e0204 */
[----:B------:R-:W-:-:S07]  /*26ad0*/  IMAD.MOV.U32 R13, RZ, RZ, R4 ;  /* 0x000000ffff0d7224 */ /* 0x000fce00078e0004 */
[----:B------:R-:W-:Y:S05]  /*26ae0*/  WARPSYNC.COLLECTIVE R15, `(.L_x_1868) ;  /* 0x000000000f087348 */ /* 0x000fea0003c00000 */
[----:B------:R0:W1:Y:S02]  /*26af0*/  SHFL.UP P6, R14, R13, R12, R11 ;  /* 0x0400000c0d0e7389 */ /* 0x00006400000c000b */
[----:B01----:R-:W-:Y:S01]  /*26b00*/  ENDCOLLECTIVE ;  /* 0x000000000000791b */ /* 0x003fe20003800000 */
.L_x_1868:
        /* <DEDUP_REMOVED lines=8> */
.L_x_1869:
[----:B------:R-:W-:Y:S05]  /*26b90*/  BRA `(.L_x_1870) ;  /* 0xffffffcc004c7947 */ /* 0x000fea000383ffff */
.L_x_1762:
[----:B------:R-:W-:Y:S01]  /*26ba0*/  BSSY B0, `(.L_x_1871) ;  /* 0x0000007000007945 */ /* 0x000fe20003800000 */
[----:B------:R-:W-:Y:S02]  /*26bb0*/  IMAD.MOV.U32 R12, RZ, RZ, 0x1 ;  /* 0x00000001ff0c7424 */ /* 0x000fe400078e00ff */
[----:B------:R-:W-:Y:S02]  /*26bc0*/  IMAD.MOV.U32 R11, RZ, RZ, RZ ;  /* 0x000000ffff0b7224 */ /* 0x000fe400078e00ff */
[----:B------:R-:W-:-:S07]  /*26bd0*/  IMAD.MOV.U32 R15, RZ, RZ, -0x1 ;  /* 0xffffffffff0f7424 */ /* 0x000fce00078e00ff */
[----:B------:R-:W-:Y:S05]  /*26be0*/  WARPSYNC.COLLECTIVE R15, `(.L_x_1872) ;  /* 0x000000000f087348 */ /* 0x000fea0003c00000 */
[----:B------:R0:W1:Y:S02]  /*26bf0*/  SHFL.UP P6, R14, R13, R12, R11 ;  /* 0x0400000c0d0e7389 */ /* 0x00006400000c000b */
[----:B01----:R-:W-:Y:S01]  /*26c00*/  ENDCOLLECTIVE ;  /* 0x000000000000791b */ /* 0x003fe20003800000 */
.L_x_1872:
[----:B------:R-:W-:Y:S05]  /*26c10*/  BSYNC B0 ;  /* 0x0000000000007941 */ /* 0x000fea0003800000 */
.L_x_1871:
        /* <DEDUP_REMOVED lines=8> */
.L_x_1873:
[----:B------:R-:W-:Y:S01]  /*26ca0*/  IMAD.MOV.U32 R12, RZ, RZ, 0x4 ;  /* 0x00000004ff0c7424 */ /* 0x000fe200078e00ff */
[----:B------:R-:W-:-:S05]  /*26cb0*/  SEL R2, R14, RZ, P2 ;  /* 0x000000ff0e027207 */ /* 0x000fca0001000000 */
[----:B------:R-:W-:-:S04]  /*26cc0*/  IMAD.IADD R2, R13, 0x1, R2 ;  /* 0x000000010d027824 */ /* 0x000fc800078e0202 */
[----:B------:R-:W-:-:S07]  /*26cd0*/  IMAD.MOV.U32 R13, RZ, RZ, R2 ;  /* 0x000000ffff0d7224 */ /* 0x000fce00078e0002 */
[----:B------:R-:W-:Y:S05]  /*26ce0*/  WARPSYNC.COLLECTIVE R15, `(.L_x_1874) ;  /* 0x000000000f087348 */ /* 0x000fea0003c00000 */
[----:B------:R0:W1:Y:S02]  /*26cf0*/  SHFL.UP P6, R14, R13, R12, R11 ;  /* 0x0400000c0d0e7389 */ /* 0x00006400000c000b */
[----:B01----:R-:W-:Y:S01]  /*26d00*/  ENDCOLLECTIVE ;  /* 0x000000000000791b */ /* 0x003fe20003800000 */
.L_x_1874:
[----:B------:R-:W-:Y:S01]  /*26d10*/  IMAD.MOV.U32 R12, RZ, RZ, 0x8 ;  /* 0x00000008ff0c7424 */ /* 0x000fe200078e00ff */
[----:B------:R-:W-:-:S05]  /*26d20*/  SEL R3, R14, RZ, P3 ;  /* 0x000000ff0e037207 */ /* 0x000fca0001800000 */
[----:B------:R-:W-:-:S04]  /*26d30*/  IMAD.IADD R3, R2, 0x1, R3 ;  /* 0x0000000102037824 */ /* 0x000fc800078e0203 */
[----:B------:R-:W-:-:S07]  /*26d40*/  IMAD.MOV.U32 R13, RZ, RZ, R3 ;  /* 0x000000ffff0d7224 */ /* 0x000fce00078e0003 */
[----:B------:R-:W-:Y:S05]  /*26d50*/  WARPSYNC.COLLECTIVE R15, `(.L_x_1875) ;  /* 0x000000000f087348 */ /* 0x000fea0003c00000 */
[----:B------:R0:W1:Y:S02]  /*26d60*/  SHFL.UP P6, R14, R13, R12, R11 ;  /* 0x0400000c0d0e7389 */ /* 0x00006400000c000b */
[----:B01----:R-:W-:Y:S01]  /*26d70*/  ENDCOLLECTIVE ;  /* 0x000000000000791b */ /* 0x003fe20003800000 */
.L_x_1875:
[----:B------:R-:W-:Y:S01]  /*26d80*/  IMAD.MOV.U32 R12, RZ, RZ, 0x10 ;  /* 0x00000010ff0c7424 */ /* 0x000fe200078e00ff */
[----:B------:R-:W-:-:S05]  /*26d90*/  SEL R4, R14, RZ, P4 ;  /* 0x000000ff0e047207 */ /* 0x000fca0002000000 */
[----:B------:R-:W-:-:S04]  /*26da0*/  IMAD.IADD R4, R3, 0x1, R4 ;  /* 0x0000000103047824 */ /* 0x000fc800078e0204 */
[----:B------:R-:W-:-:S07]  /*26db0*/  IMAD.MOV.U32 R13, RZ, RZ, R4 ;  /* 0x000000ffff0d7224 */ /* 0x000fce00078e0004 */
[----:B------:R-:W-:Y:S05]  /*26dc0*/  WARPSYNC.COLLECTIVE R15, `(.L_x_1876) ;  /* 0x000000000f087348 */ /* 0x000fea0003c00000 */
[----:B------:R0:W1:Y:S02]  /*26dd0*/  SHFL.UP P6, R14, R13, R12, R11 ;  /* 0x0400000c0d0e7389 */ /* 0x00006400000c000b */
[----:B01----:R-:W-:Y:S01]  /*26de0*/  ENDCOLLECTIVE ;  /* 0x000000000000791b */ /* 0x003fe20003800000 */
.L_x_1876:
        /* <DEDUP_REMOVED lines=8> */
.L_x_1877:
[----:B------:R-:W-:Y:S05]  /*26e70*/  BRA `(.L_x_1878) ;  /* 0xffffffcc00387947 */ /* 0x000fea000383ffff */
.L_x_1764:
[----:B------:R-:W-:Y:S01]  /*26e80*/  BSSY B0, `(.L_x_1879) ;  /* 0x0000006000007945 */ /* 0x000fe20003800000 */
[----:B------:R-:W-:Y:S01]  /*26e90*/  PLOP3.LUT P6, PT, P6, PT, PT, 0x8, 0x0 ;  /* 0x000000000000781c */ /* 0x000fe200037ce170 */
[----:B------:R-:W-:-:S12]  /*26ea0*/  IMAD.MOV.U32 R15, RZ, RZ, -0x1 ;  /* 0xffffffffff0f7424 */ /* 0x000fd800078e00ff */
[----:B0-----:R-:W-:Y:S05]  /*26eb0*/  WARPSYNC.COLLECTIVE R15, `(.L_x_1880) ;  /* 0x000000000f087348 */ /* 0x001fea0003c00000 */
[----:B------:R-:W-:Y:S01]  /*26ec0*/  VOTE.ANY R14, PT, P6 ;  /* 0x00000000000e7806 */ /* 0x000fe200030e0100 */
[----:B0-----:R-:W-:Y:S06]  /*26ed0*/  ENDCOLLECTIVE ;  /* 0x000000000000791b */ /* 0x001fec0003800000 */
.L_x_1880:
[----:B------:R-:W-:Y:S05]  /*26ee0*/  BSYNC B0 ;  /* 0x0000000000007941 */ /* 0x000fea0003800000 */
.L_x_1879:
        /* <DEDUP_REMOVED lines=10> */
.L_x_1881:
[----:B------:R-:W-:Y:S02]  /*26f90*/  IMAD.MOV.U32 R13, RZ, RZ, R5 ;  /* 0x000000ffff0d7224 */ /* 0x000fe400078e0005 */
[----:B------:R-:W-:-:S07]  /*26fa0*/  IMAD.MOV.U32 R25, RZ, RZ, R14 ;  /* 0x000000ffff197224 */ /* 0x000fce00078e000e */
[----:B------:R-:W-:Y:S05]  /*26fb0*/  WARPSYNC.COLLECTIVE R15, `(.L_x_1882) ;  /* 0x000000000f087348 */ /* 0x000fea0003c00000 */
[----:B------:R0:W1:Y:S02]  /*26fc0*/  SHFL.IDX P6, R14, R13, R12, R11 ;  /* 0x0000000c0d0e7389 */ /* 0x00006400000c000b */
[----:B01----:R-:W-:Y:S01]  /*26fd0*/  ENDCOLLECTIVE ;  /* 0x000000000000791b */ /* 0x003fe20003800000 */
.L_x_1882:
[----:B------:R-:W-:Y:S01]  /*26fe0*/  IMAD.MOV.U32 R5, RZ, RZ, R14 ;  /* 0x000000ffff057224 */ /* 0x000fe200078e000e */
[----:B------:R-:W-:Y:S06]  /*26ff0*/  BRA `(.L_x_1883) ;  /* 0xffffffcc00187947 */ /* 0x000fec000383ffff */
.L_x_1766:
[----:B------:R-:W-:Y:S01]  /*27000*/  BSSY B0, `(.L_x_1884) ;  /* 0x0000007000007945 */ /* 0x000fe20003800000 */
[----:B------:R-:W-:Y:S02]  /*27010*/  IMAD.MOV.U32 R13, RZ, RZ, R2 ;  /* 0x000000ffff0d7224 */ /* 0x000fe400078e0002 */
[----:B------:R-:W-:Y:S02]  /*27020*/  IMAD.MOV.U32 R11, RZ, RZ, 0x1f ;  /* 0x0000001fff0b7424 */ /* 0x000fe400078e00ff */
[----:B------:R-:W-:-:S07]  /*27030*/  IMAD.MOV.U32 R15, RZ, RZ, -0x1 ;  /* 0xffffffffff0f7424 */ /* 0x000fce00078e00ff */
[----:B0123--:R-:W-:Y:S05]  /*27040*/  WARPSYNC.COLLECTIVE R15, `(.L_x_1885) ;  /* 0x000000000f087348 */ /* 0x00ffea0003c00000 */
[----:B------:R4:W0:Y:S02]  /*27050*/  SHFL.IDX P6, R14, R13, R12, R11 ;  /* 0x0000000c0d0e7389 */ /* 0x00082400000c000b */
[----:B01234-:R-:W-:Y:S01]  /*27060*/  ENDCOLLECTIVE ;  /* 0x000000000000791b */ /* 0x01ffe20003800000 */
.L_x_1885:
[----:B------:R-:W-:Y:S05]  /*27070*/  BSYNC B0 ;  /* 0x0000000000007941 */ /* 0x000fea0003800000 */
.L_x_1884:
[----:B------:R-:W-:Y:S01]  /*27080*/  IMAD.MOV.U32 R24, RZ, RZ, R14 ;  /* 0x000000ffff187224 */ /* 0x000fe200078e000e */
[----:B------:R-:W-:Y:S06]  /*27090*/  BRA `(.L_x_1765) ;  /* 0xffffffcc00087947 */ /* 0x000fec000383ffff */
.L_x_1772:
[----:B-1----:R1:W3:Y:S02]  /*270a0*/  SYNCS.PHASECHK.TRANS64.TRYWAIT P0, [R9+URZ+0x2d820], R0 ;  /* 0x02d82000090075a7 */ /* 0x0022e4000800017f */
[----:B---3--:R-:W-:Y:S05]  /*270b0*/  @!P0 NANOSLEEP.SYNCS 0x989680 ;  /* 0x009896800000895d */ /* 0x008fea0003900000 */
[----:B------:R-:W3:Y:S02]  /*270c0*/  @!P0 SYNCS.PHASECHK.TRANS64 P0, [R9+URZ+0x2d820], R0 ;  /* 0x02d82000090085a7 */ /* 0x000ee4000800007f */
[----:B---3--:R-:W-:Y:S05]  /*270d0*/  @!P0 BRA `(.L_x_1772) ;  /* 0xfffffffc00f08947 */ /* 0x008fea000383ffff */
[----:B------:R-:W-:Y:S05]  /*270e0*/  BRA `(.L_x_1886) ;  /* 0xffffffd400647947 */ /* 0x000fea000383ffff */
.L_x_1773:
[----:B------:R-:W3:Y:S01]  /*270f0*/  S2R R2, SR_TID.X ;  /* 0x0000000000027919 */ /* 0x000ee20000002100 */
[----:B------:R-:W-:Y:S01]  /*27100*/  BSSY B0, `(.L_x_1887) ;  /* 0x000000a000007945 */ /* 0x000fe20003800000 */
[----:B------:R-:W-:Y:S02]  /*27110*/  IMAD.MOV.U32 R12, RZ, RZ, RZ ;  /* 0x000000ffff0c7224 */ /* 0x000fe400078e00ff */
[----:B------:R-:W-:Y:S02]  /*27120*/  IMAD.MOV.U32 R11, RZ, RZ, 0x1f ;  /* 0x0000001fff0b7424 */ /* 0x000fe400078e00ff */
[----:B------:R-:W-:Y:S01]  /*27130*/  IMAD.MOV.U32 R15, RZ, RZ, -0x1 ;  /* 0xffffffffff0f7424 */ /* 0x000fe200078e00ff */
[----:B---3--:R-:W-:-:S04]  /*27140*/  SHF.R.U32.HI R2, RZ, 0x5, R2 ;  /* 0x00000005ff027819 */ /* 0x008fc80000011602 */
[----:B------:R-:W-:-:S05]  /*27150*/  LOP3.LUT R2, R2, 0x3, RZ, 0xc0, !PT ;  /* 0x0000000302027812 */ /* 0x000fca00078ec0ff */
[----:B------:R-:W-:-:S07]  /*27160*/  IMAD.MOV.U32 R13, RZ, RZ, R2 ;  /* 0x000000ffff0d7224 */ /* 0x000fce00078e0002 */
[----:B012---:R-:W-:Y:S05]  /*27170*/  WARPSYNC.COLLECTIVE R15, `(.L_x_1888) ;  /* 0x000000000f087348 */ /* 0x007fea0003c00000 */
[----:B------:R3:W4:Y:S02]  /*27180*/  SHFL.IDX P6, R14, R13, R12, R11 ;  /* 0x0000000c0d0e7389 */ /* 0x00072400000c000b */
[----:B01234-:R-:W-:Y:S01]  /*27190*/  ENDCOLLECTIVE ;  /* 0x000000000000791b */ /* 0x01ffe20003800000 */
.L_x_1888:
[----:B------:R-:W-:Y:S05]  /*271a0*/  BSYNC B0 ;  /* 0x0000000000007941 */ /* 0x000fea0003800000 */
.L_x_1887:
[----:B------:R-:W-:Y:S05]  /*271b0*/  BRA `(.L_x_1889) ;  /* 0xffffffd4004c7947 */ /* 0x000fea000383ffff */
.L_x_1774:
[----:B------:R-:W-:Y:S01]  /*271c0*/  BSSY B0, `(.L_x_1890) ;  /* 0x0000006000007945 */ /* 0x000fe20003800000 */
[----:B------:R-:W-:-:S07]  /*271d0*/  IMAD.MOV.U32 R15, RZ, RZ, -0x1 ;  /* 0xffffffffff0f7424 */ /* 0x000fce00078e00ff */
[----:B012---:R-:W-:Y:S05]  /*271e0*/  WARPSYNC.COLLECTIVE R15, `(.L_x_1891) ;  /* 0x000000000f0c7348 */ /* 0x007fea0003c00000 */
[----:B------:R-:W-:Y:S02]  /*271f0*/  ELECT P6, UR62, PT ;  /* 0x00000000003e782f */ /* 0x000fe400038c0000 */
[----:B------:R-:W-:Y:S01]  /*27200*/  MOV R14, UR62 ;  /* 0x0000003e000e7c02 */ /* 0x000fe20008000f00 */
[----:B012---:R-:W-:Y:S10]  /*27210*/  ENDCOLLECTIVE ;  /* 0x000000000000791b */ /* 0x007ff40003800000 */
.L_x_1891:
[----:B------:R-:W-:Y:S05]  /*27220*/  BSYNC B0 ;  /* 0x0000000000007941 */ /* 0x000fea0003800000 */
.L_x_1890:
[----:B------:R-:W-:Y:S05]  /*27230*/  BRA `(.L_x_1892) ;  /* 0xffffffd400407947 */ /* 0x000fea000383ffff */
.L_x_1776:
[----:B-1----:R1:W3:Y:S02]  /*27240*/  SYNCS.PHASECHK.TRANS64.TRYWAIT P0, [R7+URZ], R2 ;  /* 0x00000002070075a7 */ /* 0x0022e4000800017f */
[----:B---3--:R-:W-:Y:S05]  /*27250*/  @!P0 NANOSLEEP.SYNCS 0x989680 ;  /* 0x009896800000895d */ /* 0x008fea0003900000 */
[----:B------:R-:W3:Y:S02]  /*27260*/  @!P0 SYNCS.PHASECHK.TRANS64 P0, [R7+URZ], R2 ;  /* 0x00000002070085a7 */ /* 0x000ee4000800007f */
[----:B---3--:R-:W-:Y:S05]  /*27270*/  @!P0 BRA `(.L_x_1776) ;  /* 0xfffffffc00f08947 */ /* 0x008fea000383ffff */
[----:B------:R-:W-:Y:S05]  /*27280*/  BRA `(.L_x_1893) ;  /* 0xffffffd400747947 */ /* 0x000fea000383ffff */
.L_x_1777:
[----:B---3--:R3:W4:Y:S02]  /*27290*/  SYNCS.PHASECHK.TRANS64.TRYWAIT P0, [R3+URZ], R0 ;  /* 0x00000000030075a7 */ /* 0x008724000800017f */
[----:B----4-:R-:W-:Y:S05]  /*272a0*/  @!P0 NANOSLEEP.SYNCS 0x989680 ;  /* 0x009896800000895d */ /* 0x010fea0003900000 */
[----:B------:R-:W4:Y:S02]  /*272b0*/  @!P0 SYNCS.PHASECHK.TRANS64 P0, [R3+URZ], R0 ;  /* 0x00000000030085a7 */ /* 0x000f24000800007f */
[----:B----4-:R-:W-:Y:S05]  /*272c0*/  @!P0 BRA `(.L_x_1777) ;  /* 0xfffffffc00f08947 */ /* 0x010fea000383ffff */
[----:B------:R-:W-:Y:S05]  /*272d0*/  BRA `(.L_x_1894) ;  /* 0xffffffd400687947 */ /* 0x000fea000383ffff */
.L_x_1779:
[----:B---3--:R3:W4:Y:S02]  /*272e0*/  SYNCS.PHASECHK.TRANS64.TRYWAIT P0, [R5+URZ], R2 ;  /* 0x00000002050075a7 */ /* 0x008724000800017f */
[----:B----4-:R-:W-:Y:S05]  /*272f0*/  @!P0 NANOSLEEP.SYNCS 0x989680 ;  /* 0x009896800000895d */ /* 0x010fea0003900000 */
[----:B------:R-:W4:Y:S02]  /*27300*/  @!P0 SYNCS.PHASECHK.TRANS64 P0, [R5+URZ], R2 ;  /* 0x00000002050085a7 */ /* 0x000f24000800007f */
[----:B----4-:R-:W-:Y:S05]  /*27310*/  @!P0 BRA `(.L_x_1779) ;  /* 0xfffffffc00f08947 */ /* 0x010fea000383ffff */
[----:B------:R-:W-:Y:S05]  /*27320*/  BRA `(.L_x_1895) ;  /* 0xffffffd4006c7947 */ /* 0x000fea000383ffff */
.L_x_1896:
        /* <DEDUP_REMOVED lines=13> */
.L_x_2781:


//--------------------- .text._ZN7cutlass13device_kernelIN5flash11enable_sm90INS1_16FlashAttnFwdSm90INS1_25CollectiveMainloopFwdSm90ILi2EN4cute5tupleIJNS5_1CILi1EEES8_S8_EEENS6_IJNS7_ILi192EEENS7_ILi144EEENS7_ILi96EEEEEELi96ENS_6half_tEfNS_4arch4Sm90ELb1ELb0ELb0ELb0ELb0ELb0ELb0ELb0ELb1ELb1ELb1ELb0EEENS1_21CollectiveEpilogueFwdINS6_IJSA_SC_SB_EEES9_SE_SG_Li384ELb0ELb1ELb1ELb0EEENS1_19SingleTileSchedulerILb0ELb1ELb1ELi192EEEEEEEEEvNT_6ParamsE --------------------------
	.section	.text._ZN7cutlass13device_kernelIN5flash11enable_sm90INS1_16FlashAttnFwdSm90INS1_25CollectiveMainloopFwdSm90ILi2EN4cute5tupleIJNS5_1CILi1EEES8_S8_EEENS6_IJNS7_ILi192EEENS7_ILi144EEENS7_ILi96EEEEEELi96ENS_6half_tEfNS_4arch4Sm90ELb1ELb0ELb0ELb0ELb0ELb0ELb0ELb0ELb1ELb1ELb1ELb0EEENS1_21CollectiveEpilogueFwdINS6_IJSA_SC_SB_EEES9_SE_SG_Li384ELb0ELb1ELb1ELb0EEENS1_19SingleTileSchedulerILb0ELb1ELb1ELi192EEEEEEEEEvNT_6ParamsE,"ax",@progbits
	.align	128
.text._ZN7cutlass13device_kernelIN5flash11enable_sm90INS1_16FlashAttnFwdSm90INS1_25CollectiveMainloopFwdSm90ILi2EN4cute5tupleIJNS5_1CILi1EEES8_S8_EEENS6_IJNS7_ILi192EEENS7_ILi144EEENS7_ILi96EEEEEELi96ENS_6half_tEfNS_4arch4Sm90ELb1ELb0ELb0ELb0ELb0ELb0ELb0ELb0ELb1ELb1ELb1ELb0EEENS1_21CollectiveEpilogueFwdINS6_IJSA_SC_SB_EEES9_SE_SG_Li384ELb0ELb1ELb1ELb0EEENS1_19SingleTileSchedulerILb0ELb1ELb1ELi192EEEEEEEEEvNT_6ParamsE:
        .type           _ZN7cutlass13device_kernelIN5flash11enable_sm90INS1_16FlashAttnFwdSm90INS1_25CollectiveMainloopFwdSm90ILi2EN4cute5tupleIJNS5_1CILi1EEES8_S8_EEENS6_IJNS7_ILi192EEENS7_ILi144EEENS7_ILi96EEEEEELi96ENS_6half_tEfNS_4arch4Sm90ELb1ELb0ELb0ELb0ELb0ELb0ELb0ELb0ELb1ELb1ELb1ELb0EEENS1_21CollectiveEpilogueFwdINS6_IJSA_SC_SB_EEES9_SE_SG_Li384ELb0ELb1ELb1ELb0EEENS1_19SingleTileSchedulerILb0ELb1ELb1ELi192EEEEEEEEEvNT_6ParamsE,@function
        .size           _ZN7cutlass13device_kernelIN5flash11enable_sm90INS1_16FlashAttnFwdSm90INS1_25CollectiveMainloopFwdSm90ILi2EN4cute5tupleIJNS5_1CILi1EEES8_S8_EEENS6_IJNS7_ILi192EEENS7_ILi144EEENS7_ILi96EEEEEELi96ENS_6half_tEfNS_4arch4Sm90ELb1ELb0ELb0ELb0ELb0ELb0ELb0ELb0ELb1ELb1ELb1ELb0EEENS1_21CollectiveEpilogueFwdINS6_IJSA_SC_SB_EEES9_SE_SG_Li384ELb0ELb1ELb1ELb0EEENS1_19SingleTileSchedulerILb0ELb1ELb1ELi192EEEEEEEEEvNT_6ParamsE,(.L_x_2782 - _ZN7cutlass13device_kernelIN5flash11enable_sm90INS1_16FlashAttnFwdSm90INS1_25CollectiveMainloopFwdSm90ILi2EN4cute5tupleIJNS5_1CILi1EEES8_S8_EEENS6_IJNS7_ILi192EEENS7_ILi144EEENS7_ILi96EEEEEELi96ENS_6half_tEfNS_4arch4Sm90ELb1ELb0ELb0ELb0ELb0ELb0ELb0ELb0ELb1ELb1ELb1ELb0EEENS1_21CollectiveEpilogueFwdINS6_IJSA_SC_SB_EEES9_SE_SG_Li384ELb0ELb1ELb1ELb0EEENS1_19SingleTileSchedulerILb0ELb1ELb1ELi192EEEEEEEEEvNT_6ParamsE)
        .other          _ZN7cutlass13device_kernelIN5flash11enable_sm90INS1_16FlashAttnFwdSm90INS1_25CollectiveMainloopFwdSm90ILi2EN4cute5tupleIJNS5_1CILi1EEES8_S8_EEENS6_IJNS7_ILi192EEENS7_ILi144EEENS7_ILi96EEEEEELi96ENS_6half_tEfNS_4arch4Sm90ELb1ELb0ELb0ELb0ELb0ELb0ELb0ELb0ELb1ELb1ELb1ELb0EEENS1_21CollectiveEpilogueFwdINS6_IJSA_SC_SB_EEES9_SE_SG_Li384ELb0ELb1ELb1ELb0EEENS1_19SingleTileSchedulerILb0ELb1ELb1ELi192EEEEEEEEEvNT_6ParamsE,@"STO_CUDA_ENTRY STV_DEFAULT"
_ZN7cutlass13device_kernelIN5flash11enable_sm90INS1_16FlashAttnFwdSm90INS1_25CollectiveMainloopFwdSm90ILi2EN4cute5tupleIJNS5_1CILi1EEES8_S8_EEENS6_IJNS7_ILi192EEENS7_ILi144EEENS7_ILi96EEEEEELi96ENS_6half_tEfNS_4arch4Sm90ELb1ELb0ELb0ELb0ELb0ELb0ELb0ELb0ELb1ELb1ELb1ELb0EEENS1_21CollectiveEpilogueFwdINS6_IJSA_SC_SB_EEES9_SE_SG_Li384ELb0ELb1ELb1ELb0EEENS1_19SingleTileSchedulerILb0ELb1ELb1ELi192EEEEEEEEEvNT_6ParamsE:
        /* <DEDUP_REMOVED lines=17> */
.L_x_1898:
[----:B------:R-:W-:Y:S05]  /*0110*/  BSYNC B0 ;  /* 0x0000000000007941 */ /* 0x000fea0003800000 */
.L_x_1897:
        /* <DEDUP_REMOVED lines=40> */
.L_x_1899:
        /* <DEDUP_REMOVED lines=22> */
.L_x_1900:
        /* <DEDUP_REMOVED lines=18> */
.L_x_1901:
        /* <DEDUP_REMOVED lines=22> */
.L_x_1902:
        /* <DEDUP_REMOVED lines=22> */
.L_x_1903:
        /* <DEDUP_REMOVED lines=9> */
.L_x_1906:
[----:B------:R-:W-:-:S08]  /*0970*/  NOP ;  /* 0x0000000000007918 */ /* 0x000fd00000000000 */
[----:B------:R-:W0:Y:S02]  /*0980*/  USETMAXREG.TRY_ALLOC.CTAPOOL UP0, 0xa0 ;  /* 0x000000a0000079c8 */ /* 0x000e240008000600 */
[----:B0-----:R-:W-:-:S13]  /*0990*/  PLOP3.LUT P0, PT, PT, PT, UP0, 0x80, 0x0 ;  /* 0x000000000000781c */ /* 0x001fda0003f0f008 */
[----:B------:R-:W-:Y:S05]  /*09a0*/  @!P0 BRA `(.L_x_1906) ;  /* 0xfffffffc00f08947 */ /* 0x000fea000383ffff */
[----:B------:R-:W0:Y:S08]  /*09b0*/  LDC R3, c[0x0][0xc50] ;  /* 0x00031400ff037b82 */ /* 0x000e300000000800 */
[----:B------:R-:W-:Y:S06]  /*09c0*/  BAR.ARV 0x8, 0x200 ;  /* 0x0208000000007b1d */ /* 0x000fec0000002000 */
[----:B------:R-:W-:-:S02]  /*09d0*/  ISETP.NE.AND P0, PT, R18, 0x1, PT ;  /* 0x000000011200780c */ /* 0x000fc40003f05270 */
[----:B------:R-:W1:Y:S08]  /*09e0*/  S2UR UR4, SR_CTAID.Y ;  /* 0x00000000000479c3 */ /* 0x000e700000002600 */
[----:B------:R-:W2:Y:S08]  /*09f0*/  S2UR UR5, SR_CTAID.Z ;  /* 0x00000000000579c3 */ /* 0x000eb00000002700 */
[----:B------:R-:W-:Y:S06]  /*0a00*/  @!P0 BAR.ARV 0x9, 0x100 ;  /* 0x0244000000008b1d */ /* 0x000fec0000002000 */
[----:B0-----:R-:W-:Y:S01]  /*0a10*/  ISETP.NE.AND P1, PT, R3, 0x1, PT ;  /* 0x000000010300780c */ /* 0x001fe20003f25270 */
[----:B-1----:R-:W-:-:S12]  /*0a20*/  IMAD.U32 R16, RZ, RZ, UR4 ;  /* 0x00000004ff107e24 */ /* 0x002fd8000f8e00ff */
[----:B------:R-:W0:Y:S01]  /*0a30*/  @P1 LDC R0, c[0x0][0xc54] ;  /* 0x00031500ff001b82 */ /* 0x000e220000000800 */
[----:B--2---:R-:W-:-:S07]  /*0a40*/  ISETP.LE.AND P0, PT, RZ, UR5, PT ;  /* 0x00000005ff007c0c */ /* 0x004fce000bf03270 */
[----:B------:R-:W1:Y:S01]  /*0a50*/  @P1 LDC R5, c[0x0][0xc58] ;  /* 0x00031600ff051b82 */ /* 0x000e620000000800 */
[----:B0-----:R-:W-:-:S05]  /*0a60*/  @P1 IMAD.HI.U32 R0, R0, UR4, RZ ;  /* 0x0000000400001c27 */ /* 0x001fca000f8e00ff */
[----:B-1----:R-:W-:-:S05]  /*0a70*/  @P1 SHF.R.U32.HI R16, RZ, R5, R0 ;  /* 0x00000005ff101219 */ /* 0x002fca0000011600 */
[----:B------:R-:W-:-:S04]  /*0a80*/  IMAD.MOV R0, RZ, RZ, -R16 ;  /* 0x000000ffff007224 */ /* 0x000fc800078e0a10 */
[----:B------:R-:W-:Y:S01]  /*0a90*/  IMAD R17, R3, R0, UR4 ;  /* 0x0000000403117e24 */ /* 0x000fe2000f8e0200 */
[----:B------:R-:W-:Y:S06]  /*0aa0*/  @!P0 BRA `(.L_x_1907) ;  /* 0x0000012000088947 */ /* 0x000fec0003800000 */
[----:B------:R-:W0:Y:S01]  /*0ab0*/  LDC R0, c[0x0][0x448] ;  /* 0x00011200ff007b82 */ /* 0x000e220000000800 */
[----:B------:R-:W1:Y:S01]  /*0ac0*/  S2R R97, SR_CTAID.X ;  /* 0x0000000000617919 */ /* 0x000e620000002500 */
[----:B------:R-:W-:-:S06]  /*0ad0*/  IMAD.MOV.U32 R96, RZ, RZ, RZ ;  /* 0x000000ffff607224 */ /* 0x000fcc00078e00ff */
[----:B------:R-:W2:Y:S08]  /*0ae0*/  LDC.64 R8, c[0x0][0x418] ;  /* 0x00010600ff087b82 */ /* 0x000eb00000000a00 */
[----:B------:R-:W3:Y:S01]  /*0af0*/  LDC R4, c[0x0][0x288] ;  /* 0x0000a200ff047b82 */ /* 0x000ee20000000800 */
[----:B0-----:R-:W-:-:S07]  /*0b00*/  ISETP.NE.AND P1, PT, R0, 0x1, PT ;  /* 0x000000010000780c */ /* 0x001fce0003f25270 */
[----:B------:R-:W0:Y:S01]  /*0b10*/  LDC R19, c[0x0][0x424] ;  /* 0x00010900ff137b82 */ /* 0x000e220000000800 */
[----:B--2---:R-:W-:-:S07]  /*0b20*/  ISETP.NE.U32.AND P0, PT, R8, RZ, PT ;  /* 0x000000ff0800720c */ /* 0x004fce0003f05070 */
[----:B------:R-:W2:Y:S01]  /*0b30*/  LDC R98, c[0x0][0x2f0] ;  /* 0x0000bc00ff627b82 */ /* 0x000ea20000000800 */
[----:B-1----:R-:W-:Y:S01]  /*0b40*/  IMAD R97, R97, 0xc0, RZ ;  /* 0x000000c061617824 */ /* 0x002fe200078e02ff */
[----:B------:R-:W-:-:S03]  /*0b50*/  ISETP.NE.AND.EX P0, PT, R9, RZ, PT, P0 ;  /* 0x000000ff0900720c */ /* 0x000fc60003f05300 */
[----:B------:R-:W-:Y:S01]  /*0b60*/  @P1 VIADD R0, R97, 0xbf ;  /* 0x000000bf61001836 */ /* 0x000fe20000000000 */
[----:B---3--:R-:W-:Y:S02]  /*0b70*/  IADD3 R4, -R4, 0x90, RZ ;  /* 0x0000009004047810 */ /* 0x008fe40007ffe1ff */
[----:B------:R-:W1:Y:S08]  /*0b80*/  @P1 LDC R3, c[0x0][0x44c] ;  /* 0x00011300ff031b82 */ /* 0x000e700000000800 */
[----:B------:R-:W3:Y:S01]  /*0b90*/  @P1 LDC R6, c[0x0][0x450] ;  /* 0x00011400ff061b82 */ /* 0x000ee20000000800 */
[----:B0-----:R-:W-:-:S05]  /*0ba0*/  SEL R19, R19, 0x1, P0 ;  /* 0x0000000113137807 */ /* 0x001fca0000000000 */
[----:B--2---:R-:W-:Y:S02]  /*0bb0*/  IMAD R5, R19, R98, R4 ;  /* 0x0000006213057224 */ /* 0x004fe400078e0204 */
[----:B-1----:R-:W-:-:S04]  /*0bc0*/  @P1 IMAD.HI.U32 R3, R0, R3, RZ ;  /* 0x0000000300031227 */ /* 0x002fc800078e00ff */
[----:B------:R-:W-:Y:S01]  /*0bd0*/  VIADD R0, R97, 0xbf ;  /* 0x000000bf61007836 */ /* 0x000fe20000000000 */
[----:B---3--:R-:W-:Y:S01]  /*0be0*/  @P1 SHF.R.U32.HI R0, RZ, R6, R3 ;  /* 0x00000006ff001219 */ /* 0x008fe20000011603 */
[----:B------:R-:W-:Y:S01]  /*0bf0*/  IMAD R3, R19, R98, 0x8f ;  /* 0x0000008f13037424 */ /* 0x000fe200078e0262 */
[----:B------:R-:W-:Y:S02]  /*0c00*/  SHF.R.U32.HI R6, RZ, 0x10, R17 ;  /* 0x00000010ff067819 */ /* 0x000fe40000011611 */
[----:B------:R-:W-:Y:S01]  /*0c10*/  LOP3.LUT R17, R17, 0xffff, RZ, 0xc0, !PT ;  /* 0x0000ffff11117812 */ /* 0x000fe200078ec0ff */
[----:B------:R-:W-:Y:S01]  /*0c20*/  IMAD.IADD R0, R5, 0x1, R0 ;  /* 0x0000000105007824 */ /* 0x000fe200078e0200 */
[----:B------:R-:W-:Y:S01]  /*0c30*/  ISETP.NE.AND P0, PT, R6, RZ, PT ;  /* 0x000000ff0600720c */ /* 0x000fe20003f05270 */
[----:B------:R-:W-:-:S04]  /*0c40*/  IMAD.HI R3, R3, 0x38e38e39, RZ ;  /* 0x38e38e3903037827 */ /* 0x000fc800078e02ff */
[----:B------:R-:W-:Y:S01]  /*0c50*/  IMAD.HI R4, R0, 0x38e38e39, RZ ;  /* 0x38e38e3900047827 */ /* 0x000fe200078e02ff */
[----:B------:R-:W-:-:S04]  /*0c60*/  SHF.R.U32.HI R0, RZ, 0x1f, R3 ;  /* 0x0000001fff007819 */ /* 0x000fc80000011603 */
[----:B------:R-:W-:Y:S02]  /*0c70*/  SHF.R.U32.HI R5, RZ, 0x1f, R4 ;  /* 0x0000001fff057819 */ /* 0x000fe40000011604 */
[----:B------:R-:W-:Y:S01]  /*0c80*/  LEA.HI.SX32 R0, R3, R0, 0x1b ;  /* 0x0000000003007211 */ /* 0x000fe200078fdaff */
[----:B------:R-:W0:Y:S01]  /*0c90*/  @!P0 LDC R6, c[0x0][0x9f0] ;  /* 0x00027c00ff068b82 */ /* 0x000e220000000800 */
[----:B------:R-:W-:-:S04]  /*0ca0*/  LEA.HI.SX32 R5, R4, R5, 0x1b ;  /* 0x0000000504057211 */ /* 0x000fc800078fdaff */
[----:B------:R-:W-:-:S04]  /*0cb0*/  VIMNMX R11, R0, R5, PT ;  /* 0x00000005000b7248 */ /* 0x000fc80003fe0100 */
[----:B------:R-:W-:-:S13]  /*0cc0*/  ISETP.GE.AND P1, PT, R11, 0x1, PT ;  /* 0x000000010b00780c */ /* 0x000fda0003f26270 */
[----:B------:R-:W-:Y:S05]  /*0cd0*/  @!P1 BRA `(.L_x_1908) ;  /* 0x00000000006c9947 */ /* 0x000fea0003800000 */
        /* <DEDUP_REMOVED lines=27> */
.L_x_1908:
[-C--:B------:R-:W-:Y:S01]  /*0e90*/  IMAD R17, R17, R96.reuse, RZ ;  /* 0x0000006011117224 */ /* 0x080fe200078e02ff */
[----:B------:R-:W-:Y:S01]  /*0ea0*/  PLOP3.LUT P0, PT, PT, PT, PT, 0x80, 0x0 ;  /* 0x000000000000781c */ /* 0x000fe20003f0f070 */
[----:B------:R-:W-:Y:S01]  /*0eb0*/  VIADD R99, R2, 0xffffff80 ;  /* 0xffffff8002637836 */ /* 0x000fe20000000000 */
[----:B------:R-:W-:Y:S02]  /*0ec0*/  CS2R R4, SRZ ;  /* 0x0000000000047805 */ /* 0x000fe4000001ff00 */
[----:B------:R-:W-:Y:S02]  /*0ed0*/  CS2R R70, SRZ ;  /* 0x0000000000467805 */ /* 0x000fe4000001ff00 */
[----:B------:R-:W-:Y:S02]  /*0ee0*/  VIADDMNMX R96, R17, R96, R11, PT ;  /* 0x0000006011607246 */ /* 0x000fe4000380010b */
[----:B------:R-:W-:Y:S02]  /*0ef0*/  CS2R R68, SRZ ;  /* 0x0000000000447805 */ /* 0x000fe4000001ff00 */
        /* <DEDUP_REMOVED lines=23> */
[----:B------:R-:W-:Y:S01]  /*1070*/  IMAD R98, R19, R98, RZ ;  /* 0x0000006213627224 */ /* 0x000fe200078e02ff */
[----:B------:R-:W-:Y:S06]  /*1080*/  @!P1 BRA `(.L_x_1909) ;  /* 0x000000c400349947 */ /* 0x000fec0003800000 */
[----:B------:R-:W-:Y:S01]  /*1090*/  SHF.R.S32.HI R100, RZ, 0x1f, R99 ;  /* 0x0000001fff647819 */ /* 0x000fe20000011463 */
[----:B------:R-:W1:Y:S01]  /*10a0*/  S2UR UR6, SR_CgaCtaId ;  /* 0x00000000000679c3 */ /* 0x000e620000008800 */
[----:B------:R-:W-:Y:S02]  /*10b0*/  UMOV UR56, 0x400 ;  /* 0x0000040000387882 */ /* 0x000fe40000000000 */
[----:B------:R-:W-:-:S04]  /*10c0*/  LEA.HI R101, R100, R99, RZ, 0x7 ;  /* 0x0000006364657211 */ /* 0x000fc800078f38ff */
[----:B------:R-:W-:-:S05]  /*10d0*/  SHF.R.S32.HI R102, RZ, 0x7, R101 ;  /* 0x00000007ff667819 */ /* 0x000fca0000011465 */
[----:B------:R-:W2:Y:S01]  /*10e0*/  SHFL.IDX PT, R0, R102, RZ, 0x1f ;  /* 0x00001fff66007589 */ /* 0x000ea200000e0000 */
[----:B-1----:R-:W-:-:S04]  /*10f0*/  ULEA UR56, UR6, UR56, 0x18 ;  /* 0x0000003806387291 */ /* 0x002fc8000f8ec03f */
[----:B------:R-:W-:-:S04]  /*1100*/  UIADD3 UR6, UR56, 0x24300, URZ ;  /* 0x0002430038067890 */ /* 0x000fc8000fffe03f */
[----:B------:R-:W-:Y:S01]  /*1110*/  ULOP3.LUT UP0, URZ, UR6, 0x9f, URZ, 0xc0, !UPT ;  /* 0x0000009f063f7892 */ /* 0x000fe2000f80c03f */
[----:B--2---:R-:W-:-:S05]  /*1120*/  R2UR UR58, R0 ;  /* 0x00000000003a72ca */ /* 0x004fca00000e0000 */
        /* <DEDUP_REMOVED lines=27> */
[----:B--2---:R-:W-:Y:S05]  /*12e0*/  CALL.ABS.NOINC R14 ;  /* 0x000000000e007343 */ /* 0x004fea0003c00000 */
.L_x_1910:
[----:B------:R-:W-:Y:S02]  /*12f0*/  SHF.L.U32 R0, RZ, 0x1f, RZ ;  /* 0x0000001fff007819 */ /* 0x000fe400000006ff */
[----:B------:R-:W-:Y:S02]  /*1300*/  LOP3.LUT R22, R22, 0x1, RZ, 0xfc, !PT ;  /* 0x0000000116167812 */ /* 0x000fe400078efcff */
[----:B------:R-:W1:Y:S02]  /*1310*/  SYNCS.PHASECHK.TRANS64.TRYWAIT P1, [UR56+0x31c00], R0 ;  /* 0x031c0000ff0075a7 */ /* 0x000e640008020178 */
[----:B------:R-:W-:Y:S01]  /*1320*/  ISETP.NE.AND P0, PT, R22, 0x3, PT ;  /* 0x000000031600780c */ /* 0x000fe20003f05270 */
[----:B-1----:R-:W-:-:S12]  /*1330*/  @!P1 BRA `(.L_x_1911) ;  /* 0x0000011400ec9947 */ /* 0x002fd80003800000 */
.L_x_2032:
[----:B------:R-:W-:Y:S05]  /*1340*/  @!P0 BRA `(.L_x_1912) ;  /* 0x0000000000048947 */ /* 0x000fea0003800000 */
[----:B------:R-:W-:Y:S01]  /*1350*/  BPT.TRAP 0x1 ;  /* 0x000000040000795c */ /* 0x000fe20000300000 */
.L_x_1912:
[----:B------:R2:W3:Y:S01]  /*1360*/  SYNCS.PHASECHK.TRANS64.TRYWAIT P2, [UR56+0x31c30], R0 ;  /* 0x031c3000ff0075a7 */ /* 0x0004e20008040178 */
[----:B------:R-:W-:Y:S05]  /*1370*/  @!P0 BRA `(.L_x_1913) ;  /* 0x0000000000048947 */ /* 0x000fea0003800000 */
[----:B------:R-:W-:Y:S01]  /*1380*/  BPT.TRAP 0x1 ;  /* 0x000000040000795c */ /* 0x000fe20000300000 */
.L_x_1913:
[----:B------:R-:W-:Y:S01]  /*1390*/  IMAD.U32 R144, RZ, RZ, UR36 ;  /* 0x00000024ff907e24 */ /* 0x000fe2000f8e00ff */
[----:B------:R-:W-:-:S04]  /*13a0*/  ISETP.NE.AND P1, PT, R23, RZ, PT ;  /* 0x000000ff1700720c */ /* 0x000fc80003f25270 */
[----:B------:R-:W-:Y:S01]  /*13b0*/  LOP3.LUT R144, R144, 0x10000, RZ, 0xfc, !PT ;  /* 0x0001000090907812 */ /* 0x000fe200078efcff */
[----:B---3--:R-:W-:Y:S08]  /*13c0*/  @P2 BRA `(.L_x_1914) ;  /* 0x0000000000082947 */ /* 0x008ff00003800000 */
[----:B------:R-:W3:Y:S02]  /*13d0*/  SYNCS.PHASECHK.TRANS64.TRYWAIT P2, [UR56+0x31c30], R0 ;  /* 0x031c3000ff0075a7 */ /* 0x000ee40008040178 */
[----:B---3--:R-:W-:Y:S05]  /*13e0*/  @!P2 BRA `(.L_x_1915) ;  /* 0x0000011400d8a947 */ /* 0x008fea0003800000 */
.L_x_1914:
[----:B------:R-:W-:Y:S05]  /*13f0*/  WARPSYNC.ALL ;  /* 0x0000000000007948 */ /* 0x000fea0003800000 */
[----:B------:R-:W-:Y:S01]  /*1400*/  IMAD.MOV.U32 R145, RZ, RZ, -0x7fffffe0 ;  /* 0x80000020ff917424 */ /* 0x000fe200078e00ff */
[----:B------:R-:W-:Y:S01]  /*1410*/  UIADD3 UR4, UR56, 0x16a00, URZ ;  /* 0x00016a0038047890 */ /* 0x000fe2000fffe03f */
[C---:B------:R-:W-:Y:S01]  /*1420*/  R2UR UR8, R144.reuse ;  /* 0x00000000900872ca */ /* 0x040fe200000e0000 */
[----:B------:R-:W-:Y:S02]  /*1430*/  WARPGROUP.ARRIVE ;  /* 0x00000000000079c5 */ /* 0x000fe40000000000 */
        /* <DEDUP_REMOVED lines=15> */
[----:B------:R-:W-:Y:S01]  /*1530*/  UIADD3 UR6, UR7, 0x80, URZ ;  /* 0x0000008007067890 */ /* 0x000fe2000fffe03f */
[----:B------:R-:W-:Y:S01]  /*1540*/  R2UR UR21, R145 ;  /* 0x00000000911572ca */ /* 0x000fe200000e0000 */
[----:B------:R-:W-:Y:S01]  /*1550*/  UMOV UR10, UR7 ;  /* 0x00000007000a7c82 */ /* 0x000fe20008000000 */
[----:B------:R-:W-:Y:S01]  /*1560*/  UMOV UR27, 0x80000020 ;  /* 0x80000020001b7882 */ /* 0x000fe20000000000 */
[----:B------:R-:W-:Y:S01]  /*1570*/  HGMMA.64x16x16.F32 R88, gdesc[UR8], RZ, !UPT, gsb0 ;  /* 0x00200000085879f0 */ /* 0x000fe2000c0008ff */
[----:B------:R-:W-:Y:S01]  /*1580*/  UMOV UR14, UR4 ;  /* 0x00000004000e7c82 */ /* 0x000fe20008000000 */
[----:B------:R-:W-:Y:S01]  /*1590*/  UIADD3 UR8, UR7, 0xc0, URZ ;  /* 0x000000c007087890 */ /* 0x000fe2000fffe03f */
[----:B------:R-:W-:Y:S01]  /*15a0*/  R2UR UR4, R144 ;  /* 0x00000000900472ca */ /* 0x000fe200000e0000 */
[----:B------:R-:W-:Y:S01]  /*15b0*/  UMOV UR18, UR6 ;  /* 0x0000000600127c82 */ /* 0x000fe20008000000 */
[----:B------:R-:W-:Y:S01]  /*15c0*/  UIADD3 UR10, UR7, 0x100, URZ ;  /* 0x00000100070a7890 */ /* 0x000fe2000fffe03f */
[----:B------:R-:W3:Y:S01]  /*15d0*/  LDC R5, c[0x0][0x448] ;  /* 0x00011200ff057b82 */ /* 0x000ee20000000800 */
[----:B------:R-:W-:Y:S01]  /*15e0*/  UMOV UR23, 0x80000020 ;  /* 0x8000002000177882 */ /* 0x000fe20000000000 */
[----:B------:R-:W-:Y:S01]  /*15f0*/  UIADD3 UR6, UR7, 0x140, URZ ;  /* 0x0000014007067890 */ /* 0x000fe2000fffe03f */
[----:B-1----:R-:W-:Y:S01]  /*1600*/  IMAD.HI R3, R102, 0x55555556, RZ ;  /* 0x5555555666037827 */ /* 0x002fe200078e02ff */
[----:B------:R-:W-:Y:S01]  /*1610*/  UMOV UR26, UR8 ;  /* 0x00000008001a7c82 */ /* 0x000fe20008000000 */
[----:B------:R-:W-:Y:S01]  /*1620*/  UIADD3 UR8, UR7, 0x180, URZ ;  /* 0x0000018007087890 */ /* 0x000fe2000fffe03f */
[----:B--2---:R-:W-:Y:S01]  /*1630*/  LOP3.LUT R0, R101, 0xffffff80, RZ, 0xc0, !PT ;  /* 0xffffff8065007812 */ /* 0x004fe200078ec0ff */
[----:B------:R-:W-:Y:S01]  /*1640*/  UMOV UR22, UR10 ;  /* 0x0000000a00167c82 */ /* 0x000fe20008000000 */
[----:B------:R-:W-:Y:S01]  /*1650*/  UIADD3 UR10, UR7, 0x1c0, URZ ;  /* 0x000001c0070a7890 */ /* 0x000fe2000fffe03f */
[----:B------:R-:W-:Y:S01]  /*1660*/  LEA.HI R3, R3, R3, RZ, 0x1 ;  /* 0x0000000303037211 */ /* 0x000fe200078f08ff */
[----:B------:R-:W-:Y:S01]  /*1670*/  UIADD3 UR28, UR4, 0x2, URZ ;  /* 0x00000002041c7890 */ /* 0x000fe2000fffe03f */
[----:B------:R-:W-:Y:S01]  /*1680*/  IMAD.IADD R0, R99, 0x1, -R0 ;  /* 0x0000000163007824 */ /* 0x000fe200078e0a00 */
[----:B------:R-:W-:Y:S01]  /*1690*/  UIADD3 UR30, UR7, 0x2, URZ ;  /* 0x00000002071e7890 */ /* 0x000fe2000fffe03f */
[----:B------:R-:W-:Y:S01]  /*16a0*/  LEA.HI R4, R100, R99, RZ, 0x2 ;  /* 0x0000006364047211 */ /* 0x000fe200078f10ff */
[----:B------:R-:W-:Y:S01]  /*16b0*/  UMOV UR29, 0x80000020 ;  /* 0x80000020001d7882 */ /* 0x000fe20000000000 */
[----:B------:R-:W-:Y:S01]  /*16c0*/  UMOV UR31, 0x80000020 ;  /* 0x80000020001f7882 */ /* 0x000fe20000000000 */
[----:B------:R-:W-:Y:S01]  /*16d0*/  UIADD3 UR5, UR7, 0xc2, URZ ;  /* 0x000000c207057890 */ /* 0x000fe2000fffe03f */
[----:B------:R-:W-:Y:S01]  /*16e0*/  IMAD R102, R3, -0x3, R102 ;  /* 0xfffffffd03667824 */ /* 0x000fe200078e0266 */
[----:B------:R-:W-:Y:S01]  /*16f0*/  UMOV UR9, 0x80000020 ;  /* 0x8000002000097882 */ /* 0x000fe20000000000 */
[----:B------:R-:W-:Y:S01]  /*1700*/  UMOV UR11, 0x80000020 ;  /* 0x80000020000b7882 */ /* 0x000fe20000000000 */
[----:B------:R-:W-:-:S02]  /*1710*/  SHF.R.S32.HI R3, RZ, 0x1f, R0 ;  /* 0x0000001fff037819 */ /* 0x000fc40000011400 */
[----:B0-----:R-:W-:Y:S02]  /*1720*/  LOP3.LUT R6, R4, 0xfffffffc, RZ, 0xc0, !PT ;  /* 0xfffffffc04067812 */ /* 0x001fe400078ec0ff */
[-C--:B------:R-:W-:Y:S02]  /*1730*/  LEA.HI R4, R3, R0.reuse, RZ, 0x2 ;  /* 0x0000000003047211 */ /* 0x080fe400078f10ff */
[----:B---3--:R-:W-:Y:S01]  /*1740*/  ISETP.NE.AND P2, PT, R5, 0x1, PT ;  /* 0x000000010500780c */ /* 0x008fe20003f45270 */
[----:B------:R-:W-:Y:S01]  /*1750*/  IMAD.IADD R7, R99, 0x1, -R6 ;  /* 0x0000000163077824 */ /* 0x000fe200078e0a06 */
[----:B------:R-:W-:Y:S02]  /*1760*/  LEA.HI R5, R3, R0, RZ, 0x5 ;  /* 0x0000000003057211 */ /* 0x000fe400078f28ff */
[--C-:B------:R-:W-:Y:S02]  /*1770*/  SHF.R.S32.HI R3, RZ, 0x2, R4.reuse ;  /* 0x00000002ff037819 */ /* 0x100fe40000011404 */
[----:B------:R-:W-:-:S02]  /*1780*/  SHF.R.S32.HI R8, RZ, 0x1f, R4 ;  /* 0x0000001fff087819 */ /* 0x000fc40000011404 */
[----:B------:R-:W-:Y:S02]  /*1790*/  SHF.R.S32.HI R6, RZ, 0x5, R5 ;  /* 0x00000005ff067819 */ /* 0x000fe40000011405 */
[----:B------:R-:W-:Y:S02]  /*17a0*/  LEA.HI R8, R8, R3, RZ, 0x3 ;  /* 0x0000000308087211 */ /* 0x000fe400078f18ff */
[----:B------:R-:W-:Y:S01]  /*17b0*/  LEA.HI R5, R7, R7, RZ, 0x1 ;  /* 0x0000000707057211 */ /* 0x000fe200078f08ff */
[----:B------:R-:W-:Y:S01]  /*17c0*/  IMAD R9, R6, 0x10, R97 ;  /* 0x0000001006097824 */ /* 0x000fe200078e0261 */
[----:B------:R-:W-:Y:S02]  /*17d0*/  LOP3.LUT R8, R8, 0xfffffff8, RZ, 0xc0, !PT ;  /* 0xfffffff808087812 */ /* 0x000fe400078ec0ff */
[----:B------:R-:W-:Y:S02]  /*17e0*/  LOP3.LUT R6, R5, 0x1ffffffe, RZ, 0xc0, !PT ;  /* 0x1ffffffe05067812 */ /* 0x000fe400078ec0ff */
[----:B------:R-:W-:Y:S01]  /*17f0*/  IADD3 R9, R9, R3, -R8 ;  /* 0x0000000309097210 */ /* 0x000fe20007ffe808 */
[----:B------:R-:W0:Y:S01]  /*1800*/  LDC R5, c[0x0][0x288] ;  /* 0x0000a200ff057b82 */ /* 0x000e220000000800 */
[----:B------:R-:W-:-:S02]  /*1810*/  WARPGROUP.DEPBAR.LE gsb0, 0x0 ;  /* 0x00008000000079c5 */ /* 0x000fc40000010000 */
[----:B------:R-:W-:Y:S01]  /*1820*/  WARPGROUP.ARRIVE ;  /* 0x00000000000079c5 */ /* 0x000fe20000000000 */
[----:B------:R-:W-:Y:S01]  /*1830*/  IMAD.IADD R6, R7, 0x1, -R6 ;  /* 0x0000000107067824 */ /* 0x000fe200078e0a06 */
[----:B------:R-:W-:Y:S01]  /*1840*/  LOP3.LUT R11, R4, 0x7ffffffc, RZ, 0xc0, !PT ;  /* 0x7ffffffc040b7812 */ /* 0x000fe200078ec0ff */
[----:B------:R-:W-:Y:S02]  /*1850*/  IMAD R9, R102, 0x40, R9 ;  /* 0x0000004066097824 */ /* 0x000fe400078e0209 */
[----:B------:R-:W1:Y:S01]  /*1860*/  @P2 LDC R3, c[0x0][0x44c] ;  /* 0x00011300ff032b82 */ /* 0x000e620000000800 */
[----:B------:R-:W-:Y:S01]  /*1870*/  HGMMA.64x16x16.F32 R80, gdesc[UR12], RZ, !UPT, gsb0 ;  /* 0x002000000c5079f0 */ /* 0x000fe2000c0008ff */
[----:B------:R-:W-:Y:S01]  /*1880*/  R2UR UR12, R144 ;  /* 0x00000000900c72ca */ /* 0x000fe200000e0000 */
[----:B------:R-:W-:Y:S01]  /*1890*/  UMOV UR14, UR6 ;  /* 0x00000006000e7c82 */ /* 0x000fe20008000000 */
[----:B------:R-:W-:Y:S01]  /*18a0*/  R2UR UR13, R145 ;  /* 0x00000000910d72ca */ /* 0x000fe200000e0000 */
[----:B------:R-:W-:Y:S01]  /*18b0*/  UMOV UR15, 0x80000020 ;  /* 0x80000020000f7882 */ /* 0x000fe20000000000 */
[----:B------:R-:W-:Y:S01]  /*18c0*/  UIADD3 UR6, UR7, 0x200, URZ ;  /* 0x0000020007067890 */ /* 0x000fe2000fffe03f */
[----:B------:R-:W-:Y:S01]  /*18d0*/  IMAD R10, R6, 0x8, R9 ;  /* 0x00000008060a7824 */ /* 0x000fe200078e0209 */
[----:B------:R-:W2:Y:S01]  /*18e0*/  @P2 LDC R8, c[0x0][0x450] ;  /* 0x00011400ff082b82 */ /* 0x000ea20000000800 */
[----:B------:R-:W-:-:S02]  /*18f0*/  IMAD.MOV.U32 R7, RZ, RZ, -0x90 ;  /* 0xffffff70ff077424 */ /* 0x000fc400078e00ff */
[----:B------:R-:W-:Y:S02]  /*1900*/  IMAD.MOV.U32 R21, RZ, RZ, R10 ;  /* 0x000000ffff157224 */ /* 0x000fe400078e000a */
[----:B------:R-:W-:Y:S02]  /*1910*/  IMAD.IADD R11, R0, 0x1, -R11 ;  /* 0x00000001000b7824 */ /* 0x000fe400078e0a0b */
[----:B------:R-:W-:-:S04]  /*1920*/  IMAD R4, R96, R7, 0x91 ;  /* 0x0000009160047424 */ /* 0x000fc800078e0207 */
[----:B------:R-:W-:Y:S02]  /*1930*/  IMAD R4, R11, -0x2, R4 ;  /* 0xfffffffe0b047824 */ /* 0x000fe400078e0204 */
[----:B-1----:R-:W-:-:S03]  /*1940*/  @P2 IMAD.HI.U32 R3, R10, R3, RZ ;  /* 0x000000030a032227 */ /* 0x002fc600078e00ff */
[--C-:B0-----:R-:W-:Y:S02]  /*1950*/  IADD3 R110, R4, -R5, R98.reuse ;  /* 0x80000005046e7210 */ /* 0x101fe40007ffe062 */
[----:B--2---:R-:W-:Y:S01]  /*1960*/  @P2 SHF.R.U32.HI R21, RZ, R8, R3 ;  /* 0x00000008ff152219 */ /* 0x004fe20000011603 */
[----:B------:R-:W-:-:S04]  /*1970*/  IMAD R3, R96, -0x90, R98 ;  /* 0xffffff7060037824 */ /* 0x000fc800078e0262 */
[----:B------:R-:W0:Y:S01]  /*1980*/  SHFL.IDX PT, R6, R21, 0x1, 0x1c1f ;  /* 0x003c1f0015067f89 */ /* 0x000e2200000e0000 */
[----:B------:R-:W-:-:S03]  /*1990*/  VIADD R0, R3, 0x90 ;  /* 0x0000009003007836 */ /* 0x000fc60000000000 */
[----:B------:R-:W1:Y:S01]  /*19a0*/  SHFL.IDX PT, R21, R21, RZ, 0x1c1f ;  /* 0x001c1fff15157589 */ /* 0x000e6200000e0000 */
[----:B------:R-:W-:Y:S01]  /*19b0*/  IMAD R9, R11, -0x2, R0 ;  /* 0xfffffffe0b097824 */ /* 0x000fe200078e0200 */
        /* <DEDUP_REMOVED lines=8> */
[-CC-:B0-----:R-:W-:Y:S02]  /*1a40*/  VIADDMNMX R0, R6, R110.reuse, R9.reuse, PT ;  /* 0x0000006e06007246 */ /* 0x181fe40003800109 */
[----:B-1----:R-:W-:Y:S02]  /*1a50*/  VIADDMNMX R9, R21, R110, R9, PT ;  /* 0x0000006e15097246 */ /* 0x002fe40003800109 */
[----:B------:R-:W-:-:S02]  /*1a60*/  ISETP.GT.AND P3, PT, R0, RZ, PT ;  /* 0x000000ff0000720c */ /* 0x000fc40003f64270 */
[C---:B------:R-:W-:Y:S02]  /*1a70*/  ISETP.GT.AND P4, PT, R0.reuse, 0x1, PT ;  /* 0x000000010000780c */ /* 0x040fe40003f84270 */
[----:B------:R-:W-:Y:S01]  /*1a80*/  ISETP.GT.AND P5, PT, R0, 0x8, PT ;  /* 0x000000080000780c */ /* 0x000fe20003fa4270 */
        /* <DEDUP_REMOVED lines=19> */
[----:B------:R-:W-:Y:S02]  /*1bc0*/  UIADD3 UR12, UR4, 0x302, URZ ;  /* 0x00000302040c7890 */ /* 0x000fe4000fffe03f */
[----:B------:R-:W-:Y:S01]  /*1bd0*/  UIADD3 UR14, UR7, 0x242, URZ ;  /* 0x00000242070e7890 */ /* 0x000fe2000fffe03f */
[----:B------:R-:W-:Y:S01]  /*1be0*/  UMOV UR13, 0x80000020 ;  /* 0x80000020000d7882 */ /* 0x000fe20000000000 */
        /* <DEDUP_REMOVED lines=10> */
[----:B------:R-:W-:Y:S03]  /*1c90*/  HGMMA.64x16x16.F32 R32, gdesc[UR24], RZ, !UPT, gsb0 ;  /* 0x00200000182079f0 */ /* 0x000fe6000c0008ff */
[----:B------:R-:W-:Y:S02]  /*1ca0*/  WARPGROUP.DEPBAR.LE gsb0, 0x0 ;  /* 0x00008000000079c5 */ /* 0x000fe40000010000 */
[----:B------:R-:W-:-:S06]  /*1cb0*/  WARPGROUP.ARRIVE ;  /* 0x00000000000079c5 */ /* 0x000fcc0000000000 */
[----:B------:R-:W-:Y:S01]  /*1cc0*/  HGMMA.64x16x16.F32 R24, gdesc[UR20], RZ, !UPT, gsb0 ;  /* 0x00200000141879f0 */ /* 0x000fe2000c0008ff */
[----:B------:R-:W-:Y:S02]  /*1cd0*/  UIADD3 UR20, UR4, 0x602, URZ ;  /* 0x0000060204147890 */ /* 0x000fe4000fffe03f */
[----:B------:R-:W-:Y:S02]  /*1ce0*/  UIADD3 UR4, UR7, 0x540, URZ ;  /* 0x0000054007047890 */ /* 0x000fe4000fffe03f */
[----:B------:R-:W-:Y:S01]  /*1cf0*/  UIADD3 UR22, UR7, 0x482, URZ ;  /* 0x0000048207167890 */ /* 0x000fe2000fffe03f */
[----:B------:R-:W-:Y:S01]  /*1d00*/  UMOV UR21, 0x80000020 ;  /* 0x8000002000157882 */ /* 0x000fe20000000000 */
        /* <DEDUP_REMOVED lines=204> */
[----:B------:R-:W-:Y:S01]  /*29d0*/  ISETP.GT.AND P3, PT, R0, 0x9, PT ;  /* 0x000000090000780c */ /* 0x000fe20003f64270 */
[----:B------:R-:W-:Y:S01]  /*29e0*/  HGMMA.64x16x16.F32 R80, gdesc[UR20], R80, gsb0 ;  /* 0x00200000145079f0 */ /* 0x000fe20008000850 */
[----:B------:R-:W-:Y:S01]  /*29f0*/  UIADD3 UR22, UR7, 0x502, URZ ;  /* 0x0000050207167890 */ /* 0x000fe2000fffe03f */
[----:B------:R-:W-:Y:S01]  /*2a00*/  FSEL R130, R94, -INF , P5 ;  /* 0xff8000005e827808 */ /* 0x000fe20002800000 */
[----:B------:R-:W-:Y:S01]  /*2a10*/  UMOV UR23, 0x80000020 ;  /* 0x8000002000177882 */ /* 0x000fe20000000000 */
[----:B------:R-:W-:-:S02]  /*2a20*/  FMNMX.FTZ R3, R122, R128, !PT ;  /* 0x000000807a037209 */ /* 0x000fc40007810000 */
[----:B------:R-:W-:Y:S02]  /*2a30*/  ISETP.GT.AND P4, PT, R0, 0x10, PT ;  /* 0x000000100000780c */ /* 0x000fe40003f84270 */
[----:B------:R-:W-:Y:S02]  /*2a40*/  FSEL R132, R95, -INF , P3 ;  /* 0xff8000005f847808 */ /* 0x000fe40001800000 */
[----:B------:R-:W-:Y:S02]  /*2a50*/  FMNMX.FTZ R3, R130, R3, !PT ;  /* 0x0000000382037209 */ /* 0x000fe40007810000 */
[----:B------:R-:W-:Y:S02]  /*2a60*/  ISETP.GT.AND P3, PT, R0, 0x11, PT ;  /* 0x000000110000780c */ /* 0x000fe40003f64270 */
[----:B------:R-:W-:Y:S02]  /*2a70*/  FMNMX.FTZ R3, R132, R3, !PT ;  /* 0x0000000384037209 */ /* 0x000fe40007810000 */
[----:B------:R-:W-:-:S04]  /*2a80*/  ISETP.GT.AND P5, PT, R9, 0x8, PT ;  /* 0x000000080900780c */ /* 0x000fc80003fa4270 */
[----:B------:R-:W-:Y:S01]  /*2a90*/  FSEL R92, R92, -INF , P5 ;  /* 0xff8000005c5c7808 */ /* 0x000fe20002800000 */
[----:B------:R-:W-:Y:S02]  /*2aa0*/  WARPGROUP.DEPBAR.LE gsb0, 0x0 ;  /* 0x00008000000079c5 */ /* 0x000fe40000010000 */
[----:B------:R-:W-:Y:S01]  /*2ab0*/  WARPGROUP.ARRIVE ;  /* 0x00000000000079c5 */ /* 0x000fe20000000000 */
[----:B------:R-:W-:Y:S02]  /*2ac0*/  FSEL R118, R82, -INF , P4 ;  /* 0xff80000052767808 */ /* 0x000fe40002000000 */
[----:B------:R-:W-:Y:S02]  /*2ad0*/  ISETP.GT.AND P4, PT, R0, 0x18, PT ;  /* 0x000000180000780c */ /* 0x000fe40003f84270 */
[----:B------:R-:W-:Y:S01]  /*2ae0*/  FSEL R82, R83, -INF , P3 ;  /* 0xff80000053527808 */ /* 0x000fe20001800000 */
[----:B------:R-:W-:Y:S01]  /*2af0*/  HGMMA.64x16x16.F32 R72, gdesc[UR20], R72, gsb0 ;  /* 0x00200000144879f0 */ /* 0x000fe20008000848 */
[----:B------:R-:W-:Y:S01]  /*2b00*/  UIADD3 UR22, UR7, 0x542, URZ ;  /* 0x0000054207167890 */ /* 0x000fe2000fffe03f */
[----:B------:R-:W-:Y:S01]  /*2b10*/  FMNMX.FTZ R3, R118, R3, !PT ;  /* 0x0000000376037209 */ /* 0x000fe20007810000 */
[----:B------:R-:W-:Y:S01]  /*2b20*/  UMOV UR23, 0x80000020 ;  /* 0x8000002000177882 */ /* 0x000fe20000000000 */
[----:B------:R-:W-:-:S02]  /*2b30*/  ISETP.GT.AND P3, PT, R0, 0x19, PT ;  /* 0x000000190000780c */ /* 0x000fc40003f64270 */
[----:B------:R-:W-:Y:S02]  /*2b40*/  FSEL R112, R86, -INF , P4 ;  /* 0xff80000056707808 */ /* 0x000fe40002000000 */
[----:B------:R-:W-:Y:S02]  /*2b50*/  FMNMX.FTZ R3, R82, R3, !PT ;  /* 0x0000000352037209 */ /* 0x000fe40007810000 */
[----:B------:R-:W-:Y:S02]  /*2b60*/  ISETP.GT.AND P4, PT, R0, 0x20, PT ;  /* 0x000000200000780c */ /* 0x000fe40003f84270 */
[----:B------:R-:W-:Y:S02]  /*2b70*/  FSEL R114, R87, -INF , P3 ;  /* 0xff80000057727808 */ /* 0x000fe40001800000 */
[----:B------:R-:W-:Y:S02]  /*2b80*/  FMNMX.FTZ R3, R112, R3, !PT ;  /* 0x0000000370037209 */ /* 0x000fe40007810000 */
[----:B------:R-:W-:-:S02]  /*2b90*/  ISETP.GT.AND P3, PT, R0, 0x21, PT ;  /* 0x000000210000780c */ /* 0x000fc40003f64270 */
[----:B------:R-:W-:Y:S01]  /*2ba0*/  FMNMX.FTZ R3, R114, R3, !PT ;  /* 0x0000000372037209 */ /* 0x000fe20007810000 */
        /* <DEDUP_REMOVED lines=30> */
[----:B------:R-:W-:Y:S01]  /*2d90*/  FSEL R106, R71, -INF , P3 ;  /* 0xff800000476a7808 */ /* 0x000fe20001800000 */
[----:B------:R-:W-:Y:S01]  /*2da0*/  IMAD.U32 R71, RZ, RZ, UR56 ;  /* 0x00000038ff477e24 */ /* 0x000fe2000f8e00ff */
        /* <DEDUP_REMOVED lines=60> */
[----:B------:R-:W-:-:S02]  /*3170*/  FMNMX.FTZ R3, R34, R3, !PT ;  /* 0x0000000322037209 */ /* 0x000fc40007810000 */
[----:B------:R-:W-:Y:S02]  /*3180*/  ISETP.GT.AND P3, PT, R0, 0x79, PT ;  /* 0x000000790000780c */ /* 0x000fe40003f64270 */
[----:B------:R-:W-:Y:S02]  /*3190*/  FSEL R38, R38, -INF , P4 ;  /* 0xff80000026267808 */ /* 0x000fe40002000000 */
[----:B------:R-:W-:Y:S02]  /*31a0*/  FMNMX.FTZ R3, R22, R3, !PT ;  /* 0x0000000316037209 */ /* 0x000fe40007810000 */
[----:B------:R-:W-:Y:S02]  /*31b0*/  ISETP.GT.AND P4, PT, R0, 0x80, PT ;  /* 0x000000800000780c */ /* 0x000fe40003f84270 */
[----:B------:R-:W-:Y:S02]  /*31c0*/  FSEL R58, R39, -INF , P3 ;  /* 0xff800000273a7808 */ /* 0x000fe40001800000 */
[----:B------:R-:W-:-:S02]  /*31d0*/  FMNMX.FTZ R3, R38, R3, !PT ;  /* 0x0000000326037209 */ /* 0x000fc40007810000 */
[----:B------:R-:W-:Y:S02]  /*31e0*/  ISETP.GT.AND P3, PT, R0, 0x81, PT ;  /* 0x000000810000780c */ /* 0x000fe40003f64270 */
[----:B------:R-:W-:Y:S01]  /*31f0*/  FMNMX.FTZ R3, R58, R3, !PT ;  /* 0x000000033a037209 */ /* 0x000fe20007810000 */
[----:B------:R-:W-:Y:S02]  /*3200*/  WARPGROUP.DEPBAR.LE gsb0, 0x0 ;  /* 0x00008000000079c5 */ /* 0x000fe40000010000 */
[----:B------:R-:W-:Y:S02]  /*3210*/  FSEL R26, R26, -INF , P4 ;  /* 0xff8000001a1a7808 */ /* 0x000fe40002000000 */
[----:B------:R-:W-:Y:S02]  /*3220*/  ISETP.GT.AND P4, PT, R0, 0x88, PT ;  /* 0x000000880000780c */ /* 0x000fe40003f84270 */
[----:B------:R-:W-:Y:S02]  /*3230*/  FSEL R66, R27, -INF , P3 ;  /* 0xff8000001b427808 */ /* 0x000fe40001800000 */
[----:B------:R-:W-:-:S02]  /*3240*/  FMNMX.FTZ R3, R26, R3, !PT ;  /* 0x000000031a037209 */ /* 0x000fc40007810000 */
[----:B------:R-:W-:Y:S02]  /*3250*/  ISETP.GT.AND P3, PT, R0, 0x89, PT ;  /* 0x000000890000780c */ /* 0x000fe40003f64270 */
[----:B------:R-:W-:Y:S02]  /*3260*/  FSEL R30, R30, -INF , P4 ;  /* 0xff8000001e1e7808 */ /* 0x000fe40002000000 */
[----:B------:R-:W-:Y:S02]  /*3270*/  FMNMX.FTZ R3, R66, R3, !PT ;  /* 0x0000000342037209 */ /* 0x000fe40007810000 */
[----:B------:R-:W-:Y:S02]  /*3280*/  FSEL R4, R31, -INF , P3 ;  /* 0xff8000001f047808 */ /* 0x000fe40001800000 */
[----:B------:R-:W-:Y:S02]  /*3290*/  FMNMX.FTZ R3, R30, R3, !PT ;  /* 0x000000031e037209 */ /* 0x000fe40007810000 */
[----:B------:R-:W-:-:S02]  /*32a0*/  ISETP.GT.AND P4, PT, R9, 0x1, PT ;  /* 0x000000010900780c */ /* 0x000fc40003f84270 */
[----:B------:R-:W-:Y:S01]  /*32b0*/  FMNMX.FTZ R13, R4, R3, !PT ;  /* 0x00000003040d7209 */ /* 0x000fe20007810000 */
[----:B------:R-:W-:Y:S01]  /*32c0*/  IMAD.U32 R3, RZ, RZ, UR4 ;  /* 0x00000004ff037e24 */ /* 0x000fe2000f8e00ff */
[----:B------:R-:W-:Y:S01]  /*32d0*/  FSEL R89, R89, -INF , P4 ;  /* 0xff80000059597808 */ /* 0x000fe20002000000 */
[----:B------:R-:W-:Y:S01]  /*32e0*/  UMOV UR4, URZ ;  /* 0x0000003f00047c82 */ /* 0x000fe20008000000 */
[----:B------:R-:W-:Y:S01]  /*32f0*/  ISETP.GT.AND P4, PT, R9, 0x11, PT ;  /* 0x000000110900780c */ /* 0x000fe20003f84270 */
[----:B------:R-:W0:Y:S03]  /*3300*/  SHFL.BFLY PT, R0, R13, 0x2, 0x1f ;  /* 0x0c401f000d007f89 */ /* 0x000e2600000e0000 */
[----:B------:R-:W-:Y:S02]  /*3310*/  FSEL R110, R81, -INF , P4 ;  /* 0xff800000516e7808 */ /* 0x000fe40002000000 */
[----:B------:R-:W-:-:S02]  /*3320*/  ISETP.GT.AND P4, PT, R9, 0x19, PT ;  /* 0x000000190900780c */ /* 0x000fc40003f84270 */
[----:B0-----:R-:W-:-:S05]  /*3330*/  FMNMX.FTZ R15, R13, R0, !PT ;  /* 0x000000000d0f7209 */ /* 0x001fca0007810000 */
[----:B------:R-:W0:Y:S02]  /*3340*/  SHFL.BFLY PT, R0, R15, 0x1, 0x1f ;  /* 0x0c201f000f007f89 */ /* 0x000e2400000e0000 */
[----:B0-----:R-:W-:-:S04]  /*3350*/  FMNMX.FTZ R0, R15, R0, !PT ;  /* 0x000000000f007209 */ /* 0x001fc80007810000 */
[C---:B------:R-:W-:Y:S01]  /*3360*/  FSETP.NEU.FTZ.AND P3, PT, R0.reuse, -INF , PT ;  /* 0xff8000000000780b */ /* 0x040fe20003f7d000 */
[----:B------:R-:W-:-:S05]  /*3370*/  FMUL.FTZ R7, R0, R3 ;  /* 0x0000000300077220 */ /* 0x000fca0000410000 */
[----:B------:R-:W-:Y:S02]  /*3380*/  FSEL R7, R7, RZ, P3 ;  /* 0x000000ff07077208 */ /* 0x000fe40001800000 */
[----:B------:R-:W-:-:S03]  /*3390*/  ISETP.GT.AND P3, PT, R9, RZ, PT ;  /* 0x000000ff0900720c */ /* 0x000fc60003f64270 */
[-CC-:B------:R-:W-:Y:S01]  /*33a0*/  FFMA.FTZ R78, R82, R3.reuse, -R7.reuse ;  /* 0x00000003524e7223 */ /* 0x180fe20000010807 */
[----:B------:R-:W-:Y:S01]  /*33b0*/  FSEL R88, R88, -INF , P3 ;  /* 0xff80000058587808 */ /* 0x000fe20001800000 */
[-CC-:B------:R-:W-:Y:S01]  /*33c0*/  FFMA.FTZ R31, R112, R3.reuse, -R7.reuse ;  /* 0x00000003701f7223 */ /* 0x180fe20000010807 */
[----:B------:R-:W-:Y:S01]  /*33d0*/  ISETP.GT.AND P3, PT, R9, 0x9, PT ;  /* 0x000000090900780c */ /* 0x000fe20003f64270 */
[--C-:B------:R-:W-:Y:S01]  /*33e0*/  FFMA.FTZ R21, R118, R3, -R7.reuse ;  /* 0x0000000376157223 */ /* 0x100fe20000010807 */
[----:B------:R-:W-:Y:S01]  /*33f0*/  FMNMX.FTZ R23, R88, R89, !PT ;  /* 0x0000005958177209 */ /* 0x000fe20007810000 */
[-CC-:B------:R-:W-:Y:S01]  /*3400*/  FFMA.FTZ R122, R122, R3.reuse, -R7.reuse ;  /* 0x000000037a7a7223 */ /* 0x180fe20000010807 */
[----:B------:R-:W-:Y:S01]  /*3410*/  FSEL R82, R93, -INF , P3 ;  /* 0xff8000005d527808 */ /* 0x000fe20001800000 */
[--C-:B------:R-:W-:Y:S01]  /*3420*/  FFMA.FTZ R35, R120, R3, -R7.reuse ;  /* 0x0000000378237223 */ /* 0x100fe20000010807 */
[C---:B------:R-:W-:Y:S01]  /*3430*/  ISETP.GT.AND P3, PT, R9.reuse, 0x10, PT ;  /* 0x000000100900780c */ /* 0x040fe20003f64270 */
[----:B------:R-:W-:Y:S01]  /*3440*/  MUFU.EX2 R13, R122 ;  /* 0x0000007a000d7308 */ /* 0x000fe20000000800 */
[----:B------:R-:W-:Y:S01]  /*3450*/  FMNMX.FTZ R23, R92, R23, !PT ;  /* 0x000000175c177209 */ /* 0x000fe20007810000 */
[-CC-:B------:R-:W-:Y:S01]  /*3460*/  FFMA.FTZ R70, R128, R3.reuse, -R7.reuse ;  /* 0x0000000380467223 */ /* 0x180fe20000010807 */
[----:B------:R-:W-:Y:S01]  /*3470*/  FSEL R86, R80, -INF , P3 ;  /* 0xff80000050567808 */ /* 0x000fe20001800000 */
[--C-:B------:R-:W-:Y:S01]  /*3480*/  FFMA.FTZ R80, R114, R3, -R7.reuse ;  /* 0x0000000372507223 */ /* 0x100fe20000010807 */
[----:B------:R-:W-:Y:S01]  /*3490*/  FMNMX.FTZ R27, R82, R23, !PT ;  /* 0x00000017521b7209 */ /* 0x000fe20007810000 */
[--C-:B------:R-:W-:Y:S01]  /*34a0*/  FFMA.FTZ R74, R132, R3, -R7.reuse ;  /* 0x00000003844a7223 */ /* 0x100fe20000010807 */
[----:B------:R-:W-:Y:S01]  /*34b0*/  ISETP.GT.AND P3, PT, R9, 0x18, PT ;  /* 0x000000180900780c */ /* 0x000fe20003f64270 */
[----:B------:R0:W-:Y:S01]  /*34c0*/  MUFU.EX2 R23, R31 ;  /* 0x0000001f00177308 */ /* 0x0001e20000000800 */
[----:B------:R-:W-:Y:S01]  /*34d0*/  FMNMX.FTZ R27, R86, R27, !PT ;  /* 0x0000001b561b7209 */ /* 0x000fe20007810000 */
[-CC-:B------:R-:W-:Y:S01]  /*34e0*/  FFMA.FTZ R39, R124, R3.reuse, -R7.reuse ;  /* 0x000000037c277223 */ /* 0x180fe20000010807 */
[----:B------:R-:W-:Y:S01]  /*34f0*/  FSEL R112, R84, -INF , P3 ;  /* 0xff80000054707808 */ /* 0x000fe20001800000 */
[--C-:B------:R-:W-:Y:S01]  /*3500*/  FFMA.FTZ R15, R130, R3, -R7.reuse ;  /* 0x00000003820f7223 */ /* 0x100fe20000010807 */
[----:B------:R-:W-:Y:S01]  /*3510*/  FMNMX.FTZ R27, R110, R27, !PT ;  /* 0x0000001b6e1b7209 */ /* 0x000fe20007810000 */
[-CC-:B------:R-:W-:Y:S01]  /*3520*/  FFMA.FTZ R43, R102, R3.reuse, -R7.reuse ;  /* 0x00000003662b7223 */ /* 0x180fe20000010807 */
[----:B------:R-:W-:Y:S01]  /*3530*/  FSEL R114, R85, -INF , P4 ;  /* 0xff80000055727808 */ /* 0x000fe20002000000 */
[-CC-:B------:R-:W-:Y:S01]  /*3540*/  FFMA.FTZ R116, R116, R3.reuse, -R7.reuse ;  /* 0x0000000374747223 */ /* 0x180fe20000010807 */
[C---:B------:R-:W-:Y:S01]  /*3550*/  ISETP.GT.AND P3, PT, R9.reuse, 0x20, PT ;  /* 0x000000200900780c */ /* 0x040fe20003f64270 */
[--C-:B------:R-:W-:Y:S01]  /*3560*/  FFMA.FTZ R50, R50, R3, -R7.reuse ;  /* 0x0000000332327223 */ /* 0x100fe20000010807 */
[----:B------:R-:W-:Y:S01]  /*3570*/  FMNMX.FTZ R27, R112, R27, !PT ;  /* 0x0000001b701b7209 */ /* 0x000fe20007810000 */
[-CC-:B------:R-:W-:Y:S01]  /*3580*/  FFMA.FTZ R54, R54, R3.reuse, -R7.reuse ;  /* 0x0000000336367223 */ /* 0x180fe20000010807 */
[C---:B------:R-:W-:Y:S01]  /*3590*/  ISETP.GT.AND P4, PT, R9.reuse, 0x21, PT ;  /* 0x000000210900780c */ /* 0x040fe20003f84270 */
[-CC-:B------:R-:W-:Y:S01]  /*35a0*/  FFMA.FTZ R47, R58, R3.reuse, -R7.reuse ;  /* 0x000000033a2f7223 */ /* 0x180fe20000010807 */
[----:B------:R-:W-:Y:S01]  /*35b0*/  FSEL R118, R72, -INF , P3 ;  /* 0xff80000048767808 */ /* 0x000fe20001800000 */
[--C-:B------:R-:W-:Y:S01]  /*35c0*/  FFMA.FTZ R72, R126, R3, -R7.reuse ;  /* 0x000000037e487223 */ /* 0x100fe20000010807 */
[----:B0-----:R-:W-:Y:S01]  /*35d0*/  FMNMX.FTZ R31, R114, R27, !PT ;  /* 0x0000001b721f7209 */ /* 0x001fe20007810000 */
[----:B------:R-:W0:Y:S01]  /*35e0*/  MUFU.EX2 R70, R70 ;  /* 0x0000004600467308 */ /* 0x000e220000000800 */
[----:B------:R-:W-:Y:S01]  /*35f0*/  ISETP.GT.AND P3, PT, R9, 0x28, PT ;  /* 0x000000280900780c */ /* 0x000fe20003f64270 */
[-CC-:B------:R-:W-:Y:S01]  /*3600*/  FFMA.FTZ R51, R12, R3.reuse, -R7.reuse ;  /* 0x000000030c337223 */ /* 0x180fe20000010807 */
[----:B------:R-:W-:Y:S01]  /*3610*/  FSEL R120, R73, -INF , P4 ;  /* 0xff80000049787808 */ /* 0x000fe20002000000 */
[----:B------:R-:W-:Y:S01]  /*3620*/  FFMA.FTZ R30, R30, R3, -R7 ;  /* 0x000000031e1e7223 */ /* 0x000fe20000010807 */
[----:B------:R-:W-:-:S02]  /*3630*/  FMNMX.FTZ R31, R118, R31, !PT ;  /* 0x0000001f761f7209 */ /* 0x000fc40007810000 */
[----:B------:R-:W-:Y:S01]  /*3640*/  ISETP.GT.AND P4, PT, R9, 0x29, PT ;  /* 0x000000290900780c */ /* 0x000fe20003f84270 */
[----:B------:R1:W-:Y:S01]  /*3650*/  MUFU.EX2 R27, R35 ;  /* 0x00000023001b7308 */ /* 0x0003e20000000800 */
[----:B------:R-:W-:Y:S02]  /*3660*/  FSEL R122, R76, -INF , P3 ;  /* 0xff8000004c7a7808 */ /* 0x000fe40001800000 */
[----:B------:R-:W-:Y:S02]  /*3670*/  FMNMX.FTZ R31, R120, R31, !PT ;  /* 0x0000001f781f7209 */ /* 0x000fe40007810000 */
[----:B------:R-:W-:Y:S02]  /*3680*/  FSEL R126, R77, -INF , P4 ;  /* 0xff8000004d7e7808 */ /* 0x000fe40002000000 */
[----:B------:R-:W-:Y:S01]  /*3690*/  ISETP.GT.AND P3, PT, R9, 0x30, PT ;  /* 0x000000300900780c */ /* 0x000fe20003f64270 */
[----:B------:R-:W2:Y:S01]  /*36a0*/  MUFU.EX2 R15, R15 ;  /* 0x0000000f000f7308 */ /* 0x000ea20000000800 */
[----:B------:R-:W-:-:S02]  /*36b0*/  FMNMX.FTZ R31, R122, R31, !PT ;  /* 0x0000001f7a1f7209 */ /* 0x000fc40007810000 */
[C---:B------:R-:W-:Y:S02]  /*36c0*/  ISETP.GT.AND P4, PT, R9.reuse, 0x31, PT ;  /* 0x000000310900780c */ /* 0x040fe40003f84270 */
[----:B------:R-:W-:Y:S01]  /*36d0*/  FSEL R128, R64, -INF , P3 ;  /* 0xff80000040807808 */ /* 0x000fe20001800000 */
[----:B------:R-:W-:Y:S01]  /*36e0*/  FFMA.FTZ R64, R104, R3, -R7 ;  /* 0x0000000368407223 */ /* 0x000fe20000010807 */
[----:B-1----:R-:W-:Y:S01]  /*36f0*/  FMNMX.FTZ R35, R126, R31, !PT ;  /* 0x0000001f7e237209 */ /* 0x002fe20007810000 */
[----:B------:R-:W1:Y:S01]  /*3700*/  MUFU.EX2 R74, R74 ;  /* 0x0000004a004a7308 */ /* 0x000e620000000800 */
[----:B------:R-:W-:Y:S02]  /*3710*/  ISETP.GT.AND P3, PT, R9, 0x38, PT ;  /* 0x000000380900780c */ /* 0x000fe40003f64270 */
[----:B------:R-:W-:Y:S02]  /*3720*/  FSEL R132, R65, -INF , P4 ;  /* 0xff80000041847808 */ /* 0x000fe40002000000 */
[----:B------:R-:W-:-:S02]  /*3730*/  FMNMX.FTZ R35, R128, R35, !PT ;  /* 0x0000002380237209 */ /* 0x000fc40007810000 */
[----:B------:R-:W-:Y:S01]  /*3740*/  ISETP.GT.AND P4, PT, R9, 0x39, PT ;  /* 0x000000390900780c */ /* 0x000fe20003f84270 */
[----:B------:R3:W-:Y:S01]  /*3750*/  MUFU.EX2 R31, R39 ;  /* 0x00000027001f7308 */ /* 0x0007e20000000800 */
[----:B------:R-:W-:Y:S02]  /*3760*/  FSEL R124, R68, -INF , P3 ;  /* 0xff800000447c7808 */ /* 0x000fe40001800000 */
[----:B------:R-:W-:Y:S02]  /*3770*/  FMNMX.FTZ R35, R132, R35, !PT ;  /* 0x0000002384237209 */ /* 0x000fe40007810000 */
[----:B------:R-:W-:Y:S02]  /*3780*/  FSEL R130, R69, -INF , P4 ;  /* 0xff80000045827808 */ /* 0x000fe40002000000 */
[----:B------:R-:W-:Y:S01]  /*3790*/  ISETP.GT.AND P3, PT, R9, 0x40, PT ;  /* 0x000000400900780c */ /* 0x000fe20003f64270 */
[----:B------:R-:W-:Y:S01]  /*37a0*/  MUFU.EX2 R21, R21 ;  /* 0x0000001500157308 */ /* 0x000fe20000000800 */
[----:B------:R-:W-:-:S02]  /*37b0*/  FMNMX.FTZ R35, R124, R35, !PT ;  /* 0x000000237c237209 */ /* 0x000fc40007810000 */
[C---:B------:R-:W-:Y:S02]  /*37c0*/  ISETP.GT.AND P4, PT, R9.reuse, 0x41, PT ;  /* 0x000000410900780c */ /* 0x040fe40003f84270 */
[----:B------:R-:W-:Y:S01]  /*37d0*/  FSEL R134, R56, -INF , P3 ;  /* 0xff80000038867808 */ /* 0x000fe20001800000 */
[----:B------:R-:W-:Y:S01]  /*37e0*/  FFMA.FTZ R56, R90, R3, -R7 ;  /* 0x000000035a387223 */ /* 0x000fe20000010807 */
[----:B---3--:R-:W-:Y:S01]  /*37f0*/  FMNMX.FTZ R39, R130, R35, !PT ;  /* 0x0000002382277209 */ /* 0x008fe20007810000 */
[----:B------:R-:W-:Y:S01]  /*3800*/  MUFU.EX2 R78, R78 ;  /* 0x0000004e004e7308 */ /* 0x000fe20000000800 */
        /* <DEDUP_REMOVED lines=13> */
[--C-:B------:R-:W-:Y:S01]  /*38e0*/  FFMA.FTZ R48, R106, R3, -R7.reuse ;  /* 0x000000036a307223 */ /* 0x100fe20000010807 */
[----:B---3--:R-:W-:Y:S01]  /*38f0*/  FMNMX.FTZ R43, R90, R39, !PT ;  /* 0x000000275a2b7209 */ /* 0x008fe20007810000 */
[----:B------:R-:W-:Y:S01]  /*3900*/  MUFU.EX2 R72, R72 ;  /* 0x0000004800487308 */ /* 0x000fe20000000800 */
[----:B------:R-:W-:Y:S02]  /*3910*/  ISETP.GT.AND P3, PT, R9, 0x58, PT ;  /* 0x000000580900780c */ /* 0x000fe40003f64270 */
        /* <DEDUP_REMOVED lines=14> */
[----:B------:R-:W-:Y:S01]  /*3a00*/  FMNMX.FTZ R43, R68, R43, !PT ;  /* 0x0000002b442b7209 */ /* 0x000fe20007810000 */
[----:B------:R-:W-:Y:S01]  /*3a10*/  MUFU.EX2 R56, R56 ;  /* 0x0000003800387308 */ /* 0x000fe20000000800 */
[----:B------:R-:W-:Y:S02]  /*3a20*/  ISETP.GT.AND P3, PT, R9, 0x68, PT ;  /* 0x000000680900780c */ /* 0x000fe40003f64270 */
[----:B------:R-:W-:Y:S01]  /*3a30*/  FSEL R94, R41, -INF , P4 ;  /* 0xff800000295e7808 */ /* 0x000fe20002000000 */
[----:B------:R-:W-:Y:S01]  /*3a40*/  FFMA.FTZ R41, R108, R3, -R7 ;  /* 0x000000036c297223 */ /* 0x000fe20000010807 */
[----:B------:R-:W-:-:S02]  /*3a50*/  FMNMX.FTZ R43, R76, R43, !PT ;  /* 0x0000002b4c2b7209 */ /* 0x000fc40007810000 */
[----:B------:R-:W-:Y:S01]  /*3a60*/  ISETP.GT.AND P4, PT, R9, 0x69, PT ;  /* 0x000000690900780c */ /* 0x000fe20003f84270 */
[----:B------:R-:W-:Y:S01]  /*3a70*/  MUFU.EX2 R48, R48 ;  /* 0x0000003000307308 */ /* 0x000fe20000000800 */
        /* <DEDUP_REMOVED lines=10> */
[----:B------:R-:W-:Y:S01]  /*3b20*/  ISETP.GT.AND P4, PT, R9, 0x71, PT ;  /* 0x000000710900780c */ /* 0x000fe20003f84270 */
[----:B------:R-:W-:Y:S01]  /*3b30*/  MUFU.EX2 R40, R40 ;  /* 0x0000002800287308 */ /* 0x000fe20000000800 */
[----:B---3--:R-:W-:Y:S01]  /*3b40*/  FSEL R116, R32, -INF , P3 ;  /* 0xff80000020747808 */ /* 0x008fe20001800000 */
[----:B------:R-:W-:Y:S01]  /*3b50*/  FFMA.FTZ R32, R62, R3, -R7 ;  /* 0x000000033e207223 */ /* 0x000fe20000010807 */
[----:B------:R-:W-:-:S02]  /*3b60*/  FMNMX.FTZ R43, R108, R43, !PT ;  /* 0x0000002b6c2b7209 */ /* 0x000fc40007810000 */
[----:B------:R-:W-:Y:S02]  /*3b70*/  ISETP.GT.AND P3, PT, R9, 0x78, PT ;  /* 0x000000780900780c */ /* 0x000fe40003f64270 */
        /* <DEDUP_REMOVED lines=8> */
[----:B------:R-:W-:Y:S01]  /*3c00*/  FSEL R138, R37, -INF , P4 ;  /* 0xff800000258a7808 */ /* 0x000fe20002000000 */
[----:B------:R-:W-:Y:S01]  /*3c10*/  MUFU.EX2 R32, R32 ;  /* 0x0000002000207308 */ /* 0x000fe20000000800 */
[C---:B------:R-:W-:Y:S02]  /*3c20*/  ISETP.GT.AND P3, PT, R9.reuse, 0x80, PT ;  /* 0x000000800900780c */ /* 0x040fe40003f64270 */
[----:B------:R-:W-:Y:S02]  /*3c30*/  FMNMX.FTZ R43, R136, R43, !PT ;  /* 0x0000002b882b7209 */ /* 0x000fe40007810000 */
[----:B------:R-:W-:Y:S02]  /*3c40*/  ISETP.GT.AND P4, PT, R9, 0x81, PT ;  /* 0x000000810900780c */ /* 0x000fe40003f84270 */
[----:B------:R-:W-:Y:S01]  /*3c50*/  FSEL R24, R24, -INF , P3 ;  /* 0xff80000018187808 */ /* 0x000fe20001800000 */
[----:B------:R-:W-:Y:S01]  /*3c60*/  MUFU.EX2 R33, R33 ;  /* 0x0000002100217308 */ /* 0x000fe20000000800 */
[----:B------:R-:W-:-:S02]  /*3c70*/  FMNMX.FTZ R37, R138, R43, !PT ;  /* 0x0000002b8a257209 */ /* 0x000fc40007810000 */
[----:B------:R-:W-:Y:S02]  /*3c80*/  ISETP.GT.AND P3, PT, R9, 0x88, PT ;  /* 0x000000880900780c */ /* 0x000fe40003f64270 */
[----:B------:R-:W-:Y:S02]  /*3c90*/  FSEL R140, R25, -INF , P4 ;  /* 0xff800000198c7808 */ /* 0x000fe40002000000 */
[----:B------:R-:W-:Y:S01]  /*3ca0*/  FMNMX.FTZ R37, R24, R37, !PT ;  /* 0x0000002518257209 */ /* 0x000fe20007810000 */
[----:B------:R-:W-:Y:S01]  /*3cb0*/  MUFU.EX2 R43, R50 ;  /* 0x00000032002b7308 */ /* 0x000fe20000000800 */
[----:B------:R-:W-:Y:S02]  /*3cc0*/  ISETP.GT.AND P4, PT, R9, 0x89, PT ;  /* 0x000000890900780c */ /* 0x000fe40003f84270 */
[----:B------:R-:W-:Y:S01]  /*3cd0*/  FSEL R142, R28, -INF , P3 ;  /* 0xff8000001c8e7808 */ /* 0x000fe20001800000 */
[----:B------:R-:W-:Y:S01]  /*3ce0*/  FFMA.FTZ R28, R42, R3, -R7 ;  /* 0x000000032a1c7223 */ /* 0x000fe20000010807 */
[----:B------:R-:W-:-:S02]  /*3cf0*/  FMNMX.FTZ R37, R140, R37, !PT ;  /* 0x000000258c257209 */ /* 0x000fc40007810000 */
[----:B------:R-:W-:Y:S01]  /*3d00*/  FSEL R146, R29, -INF , P4 ;  /* 0xff8000001d927808 */ /* 0x000fe20002000000 */
[----:B------:R3:W-:Y:S01]  /*3d10*/  MUFU.EX2 R50, R54 ;  /* 0x0000003600327308 */ /* 0x0007e20000000800 */
[----:B------:R-:W-:Y:S01]  /*3d20*/  FMNMX.FTZ R37, R142, R37, !PT ;  /* 0x000000258e257209 */ /* 0x000fe20007810000 */
[----:B------:R-:W-:-:S03]  /*3d30*/  FFMA.FTZ R29, R22, R3, -R7 ;  /* 0x00000003161d7223 */ /* 0x000fc60000010807 */
[----:B------:R-:W-:Y:S01]  /*3d40*/  FMNMX.FTZ R6, R146, R37, !PT ;  /* 0x0000002592067209 */ /* 0x000fe20007810000 */
[-CC-:B------:R-:W-:Y:S01]  /*3d50*/  FFMA.FTZ R37, R14, R3.reuse, -R7.reuse ;  /* 0x000000030e257223 */ /* 0x180fe20000010807 */
[----:B------:R-:W-:Y:S01]  /*3d60*/  FFMA.FTZ R7, R4, R3, -R7 ;  /* 0x0000000304077223 */ /* 0x000fe20000010807 */
[----:B------:R-:W-:Y:S01]  /*3d70*/  MUFU.EX2 R44, R44 ;  /* 0x0000002c002c7308 */ /* 0x000fe20000000800 */
[----:B---3--:R-:W-:Y:S01]  /*3d80*/  LEA.HI R54, R100, R99, RZ, 0x4 ;  /* 0x0000006364367211 */ /* 0x008fe200078f20ff */
[----:B------:R-:W3:Y:S03]  /*3d90*/  SHFL.BFLY PT, R9, R6, 0x2, 0x1f ;  /* 0x0c401f0006097f89 */ /* 0x000ee600000e0000 */
[----:B------:R-:W-:-:S03]  /*3da0*/  LOP3.LUT R42, R54, 0xfffffff0, RZ, 0xc0, !PT ;  /* 0xfffffff0362a7812 */ /* 0x000fc600078ec0ff */
[----:B------:R-:W-:Y:S02]  /*3db0*/  MUFU.EX2 R51, R51 ;  /* 0x0000003300337308 */ /* 0x000fe40000000800 */
[----:B------:R-:W-:Y:S01]  /*3dc0*/  IMAD.IADD R58, R99, 0x1, -R42 ;  /* 0x00000001633a7824 */ /* 0x000fe200078e0a2a */
[----:B------:R-:W-:-:S04]  /*3dd0*/  LEA.HI R99, R100, R99, RZ, 0x5 ;  /* 0x0000006364637211 */ /* 0x000fc800078f28ff */
[----:B------:R-:W-:Y:S01]  /*3de0*/  SHF.R.S32.HI R65, RZ, 0x1f, R58 ;  /* 0x0000001fff417819 */ /* 0x000fe2000001143a */
[----:B------:R-:W-:Y:S01]  /*3df0*/  IMAD.SHL.U32 R99, R99, 0x8, RZ ;  /* 0x0000000863637824 */ /* 0x000fe200078e00ff */
[----:B------:R-:W-:Y:S02]  /*3e00*/  MUFU.EX2 R28, R28 ;  /* 0x0000001c001c7308 */ /* 0x000fe40000000800 */
[CC--:B------:R-:W-:Y:S02]  /*3e10*/  LEA.HI R66, R65.reuse, R58.reuse, RZ, 0x2 ;  /* 0x0000003a41427211 */ /* 0x0c0fe400078f10ff */
[----:B------:R-:W-:Y:S02]  /*3e20*/  LEA.HI R65, R65, R58, RZ, 0x3 ;  /* 0x0000003a41417211 */ /* 0x000fe400078f18ff */
[----:B------:R-:W-:Y:S02]  /*3e30*/  LOP3.LUT R67, R66, 0x7fffffc, RZ, 0xc0, !PT ;  /* 0x07fffffc42437812 */ /* 0x000fe400078ec0ff */
[----:B------:R-:W-:Y:S01]  /*3e40*/  SHF.R.S32.HI R66, RZ, 0x2, R66 ;  /* 0x00000002ff427819 */ /* 0x000fe20000011442 */
[----:B------:R-:W-:Y:S01]  /*3e50*/  MUFU.EX2 R37, R37 ;  /* 0x0000002500257308 */ /* 0x000fe20000000800 */
[----:B---3--:R-:W-:-:S02]  /*3e60*/  FMNMX.FTZ R9, R6, R9, !PT ;  /* 0x0000000906097209 */ /* 0x008fc40007810000 */
[----:B------:R-:W-:Y:S01]  /*3e70*/  LOP3.LUT R99, R99, 0x7fffff00, RZ, 0xc0, !PT ;  /* 0x7fffff0063637812 */ /* 0x000fe200078ec0ff */
[----:B------:R-:W-:Y:S02]  /*3e80*/  IMAD.SHL.U32 R66, R66, 0x40, RZ ;  /* 0x0000004042427824 */ /* 0x000fe400078e00ff */
[----:B------:R-:W3:Y:S02]  /*3e90*/  SHFL.BFLY PT, R6, R9, 0x1, 0x1f ;  /* 0x0c201f0009067f89 */ /* 0x000ee400000e0000 */
[----:B------:R-:W-:Y:S01]  /*3ea0*/  MUFU.EX2 R36, R36 ;  /* 0x0000002400247308 */ /* 0x000fe20000000800 */
[----:B------:R-:W-:-:S07]  /*3eb0*/  LOP3.LUT R66, R66, 0x40, RZ, 0xc0, !PT ;  /* 0x0000004042427812 */ /* 0x000fce00078ec0ff */
[----:B------:R-:W-:Y:S08]  /*3ec0*/  MUFU.EX2 R45, R45 ;  /* 0x0000002d002d7308 */ /* 0x000ff00000000800 */
[----:B------:R-:W-:Y:S01]  /*3ed0*/  MUFU.EX2 R8, R8 ;  /* 0x0000000800087308 */ /* 0x000fe20000000800 */
[----:B---3--:R-:W-:-:S07]  /*3ee0*/  FMNMX.FTZ R6, R9, R6, !PT ;  /* 0x0000000609067209 */ /* 0x008fce0007810000 */
[----:B------:R-:W-:Y:S01]  /*3ef0*/  MUFU.EX2 R29, R29 ;  /* 0x0000001d001d7308 */ /* 0x000fe20000000800 */
[C---:B------:R-:W-:Y:S01]  /*3f00*/  FSETP.NEU.FTZ.AND P3, PT, R6.reuse, -INF , PT ;  /* 0xff8000000600780b */ /* 0x040fe20003f7d000 */
[----:B------:R-:W-:-:S05]  /*3f10*/  FMUL.FTZ R25, R6, R3 ;  /* 0x0000000306197220 */ /* 0x000fca0000410000 */
[----:B------:R-:W-:Y:S01]  /*3f20*/  FSEL R25, R25, RZ, P3 ;  /* 0x000000ff19197208 */ /* 0x000fe20001800000 */
[----:B------:R-:W-:Y:S04]  /*3f30*/  MUFU.EX2 R34, R34 ;  /* 0x0000002200227308 */ /* 0x000fe80000000800 */
[-C--:B------:R-:W-:Y:S01]  /*3f40*/  FFMA.FTZ R69, R82, R3.reuse, -R25 ;  /* 0x0000000352457223 */ /* 0x080fe20000010819 */
[----:B------:R-:W-:Y:S01]  /*3f50*/  IMAD.IADD R82, R58, 0x1, -R67 ;  /* 0x000000013a527824 */ /* 0x000fe200078e0a43 */
[----:B------:R-:W-:Y:S01]  /*3f60*/  SHF.R.S32.HI R67, RZ, 0x4, R54 ;  /* 0x00000004ff437819 */ /* 0x000fe20000011436 */
[----:B------:R-:W-:Y:S02]  /*3f70*/  IMAD.SHL.U32 R58, R65, 0x10, RZ ;  /* 0x00000010413a7824 */ /* 0x000fe400078e00ff */
[-CC-:B------:R-:W-:Y:S01]  /*3f80*/  FFMA.FTZ R12, R88, R3.reuse, -R25.reuse ;  /* 0x00000003580c7223 */ /* 0x180fe20000010819 */
[-CC-:B------:R-:W-:Y:S01]  /*3f90*/  FFMA.FTZ R9, R89, R3.reuse, -R25.reuse ;  /* 0x0000000359097223 */ /* 0x180fe20000010819 */
[-CC-:B------:R-:W-:Y:S01]  /*3fa0*/  FFMA.FTZ R14, R92, R3.reuse, -R25.reuse ;  /* 0x000000035c0e7223 */ /* 0x180fe20000010819 */
[----:B------:R-:W-:Y:S01]  /*3fb0*/  IMAD.SHL.U32 R67, R67, 0x8, RZ ;  /* 0x0000000843437824 */ /* 0x000fe200078e00ff */
[----:B------:R-:W-:Y:S01]  /*3fc0*/  LOP3.LUT R58, R58, 0x7fffff80, RZ, 0xc0, !PT ;  /* 0x7fffff803a3a7812 */ /* 0x000fe200078ec0ff */
[-CC-:B------:R-:W-:Y:S01]  /*3fd0*/  FFMA.FTZ R20, R86, R3.reuse, -R25.reuse ;  /* 0x0000000356147223 */ /* 0x180fe20000010819 */
[----:B------:R-:W-:Y:S01]  /*3fe0*/  MUFU.EX2 R12, R12 ;  /* 0x0000000c000c7308 */ /* 0x000fe20000000800 */
[----:B------:R-:W-:Y:S01]  /*3ff0*/  FFMA.FTZ R53, R110, R3, -R25 ;  /* 0x000000036e357223 */ /* 0x000fe20000010819 */
[----:B------:R-:W-:Y:S01]  /*4000*/  LOP3.LUT R86, R66, 0x8, R67, 0xf8, !PT ;  /* 0x0000000842567812 */ /* 0x000fe200078ef843 */
[----:B------:R-:W-:Y:S01]  /*4010*/  IMAD.IADD R99, R99, 0x1, R58 ;  /* 0x0000000163637824 */ /* 0x000fe200078e023a */
[----:B------:R-:W-:Y:S01]  /*4020*/  SHF.R.U32.HI R67, RZ, 0x3, R66 ;  /* 0x00000003ff437819 */ /* 0x000fe20000011642 */
[----:B------:R-:W-:-:S02]  /*4030*/  @!P1 VIADD R66, R71, 0x31c40 ;  /* 0x00031c4047429836 */ /* 0x000fc40000000000 */
[----:B------:R-:W-:Y:S01]  /*4040*/  FFMA.FTZ R22, R112, R3, -R25 ;  /* 0x0000000370167223 */ /* 0x000fe20000010819 */
[----:B------:R-:W-:Y:S01]  /*4050*/  IMAD R82, R82, 0x10, R99 ;  /* 0x0000001052527824 */ /* 0x000fe200078e0263 */
[----:B------:R-:W3:Y:S01]  /*4060*/  MUFU.EX2 R9, R9 ;  /* 0x0000000900097308 */ /* 0x000ee20000000800 */
[----:B------:R-:W-:Y:S01]  /*4070*/  LOP3.LUT R71, R86, R67, RZ, 0x3c, !PT ;  /* 0x0000004356477212 */ /* 0x000fe200078e3cff */
[-CC-:B------:R-:W-:Y:S01]  /*4080*/  FFMA.FTZ R57, R114, R3.reuse, -R25.reuse ;  /* 0x0000000372397223 */ /* 0x180fe20000010819 */
[-CC-:B------:R-:W-:Y:S01]  /*4090*/  FFMA.FTZ R26, R118, R3.reuse, -R25.reuse ;  /* 0x00000003761a7223 */ /* 0x180fe20000010819 */
[-CC-:B------:R-:W-:Y:S01]  /*40a0*/  FFMA.FTZ R59, R120, R3.reuse, -R25.reuse ;  /* 0x00000003783b7223 */ /* 0x180fe20000010819 */
[----:B------:R-:W-:Y:S01]  /*40b0*/  FFMA.FTZ R46, R122, R3, -R25 ;  /* 0x000000037a2e7223 */ /* 0x000fe20000010819 */
[----:B------:R-:W-:Y:S02]  /*40c0*/  IMAD.IADD R75, R82, 0x1, R71 ;  /* 0x00000001524b7824 */ /* 0x000fe400078e0247 */
[----:B0-----:R-:W-:Y:S01]  /*40d0*/  FADD.FTZ R82, R13, R70 ;  /* 0x000000460d527221 */ /* 0x001fe20000010000 */
[----:B------:R-:W0:Y:S01]  /*40e0*/  MUFU.EX2 R14, R14 ;  /* 0x0000000e000e7308 */ /* 0x000e220000000800 */
[----:B------:R-:W-:Y:S01]  /*40f0*/  F2FP.F16.F32.PACK_AB R13, R70, R13 ;  /* 0x0000000d460d723e */ /* 0x000fe200000000ff */
[--C-:B------:R-:W-:Y:S01]  /*4100*/  FFMA.FTZ R63, R126, R3, -R25.reuse ;  /* 0x000000037e3f7223 */ /* 0x100fe20000010819 */
[----:B--2---:R-:W-:Y:S01]  /*4110*/  FADD.FTZ R73, R15, R82 ;  /* 0x000000520f497221 */ /* 0x004fe20000010000 */
[----:B-1----:R-:W-:Y:S01]  /*4120*/  F2FP.F16.F32.PACK_AB R15, R74, R15 ;  /* 0x0000000f4a0f723e */ /* 0x002fe200000000ff */
[-CC-:B------:R-:W-:Y:S01]  /*4130*/  FFMA.FTZ R4, R128, R3.reuse, -R25.reuse ;  /* 0x0000000380047223 */ /* 0x180fe20000010819 */
[-C--:B------:R-:W-:Y:S01]  /*4140*/  FFMA.FTZ R55, R132, R3.reuse, -R25 ;  /* 0x0000000384377223 */ /* 0x080fe20000010819 */
[----:B------:R-:W-:Y:S01]  /*4150*/  FADD.FTZ R82, R74, R73 ;  /* 0x000000494a527221 */ /* 0x000fe20000010000 */
[----:B------:R-:W1:Y:S01]  /*4160*/  MUFU.EX2 R69, R69 ;  /* 0x0000004500457308 */ /* 0x000e620000000800 */
[----:B---3--:R-:W-:Y:S01]  /*4170*/  FADD.FTZ R71, R12, R9 ;  /* 0x000000090c477221 */ /* 0x008fe20000010000 */
[----:B------:R-:W-:Y:S01]  /*4180*/  F2FP.F16.F32.PACK_AB R12, R9, R12 ;  /* 0x0000000c090c723e */ /* 0x000fe200000000ff */
[----:B------:R-:W-:Y:S01]  /*4190*/  FADD.FTZ R73, R21, R82 ;  /* 0x0000005215497221 */ /* 0x000fe20000010000 */
[----:B------:R-:W-:Y:S01]  /*41a0*/  LEA R9, R75, UR56, 0x1 ;  /* 0x000000384b097c11 */ /* 0x000fe2000f8e08ff */
[-CC-:B------:R-:W-:Y:S01]  /*41b0*/  FFMA.FTZ R42, R124, R3.reuse, -R25.reuse ;  /* 0x000000037c2a7223 */ /* 0x180fe20000010819 */
[----:B------:R-:W-:Y:S01]  /*41c0*/  @!P1 PRMT R66, RZ, 0x654, R66 ;  /* 0x00000654ff429816 */ /* 0x000fe20000000042 */
[-C--:B------:R-:W-:Y:S01]  /*41d0*/  FFMA.FTZ R61, R130, R3.reuse, -R25 ;  /* 0x00000003823d7223 */ /* 0x080fe20000010819 */
[----:B------:R-:W2:Y:S01]  /*41e0*/  MUFU.EX2 R20, R20 ;  /* 0x0000001400147308 */ /* 0x000ea20000000800 */
[----:B0-----:R-:W-:Y:S01]  /*41f0*/  FADD.FTZ R70, R14, R71 ;  /* 0x000000470e467221 */ /* 0x001fe20000010000 */
[----:B------:R0:W-:Y:S01]  /*4200*/  @!P1 SYNCS.ARRIVE.TRANS64.RED.A1T0 RZ, [R66+URZ], RZ ;  /* 0x000000ff42ff99a7 */ /* 0x0001e2000810043f */
[-CC-:B------:R-:W-:Y:S01]  /*4210*/  FFMA.FTZ R134, R134, R3.reuse, -R25.reuse ;  /* 0x0000000386867223 */ /* 0x180fe20000010819 */
[-CC-:B------:R-:W-:Y:S01]  /*4220*/  FFMA.FTZ R65, R104, R3.reuse, -R25.reuse ;  /* 0x0000000368417223 */ /* 0x180fe20000010819 */
[-CC-:B------:R-:W-:Y:S01]  /*4230*/  FFMA.FTZ R58, R102, R3.reuse, -R25.reuse ;  /* 0x00000003663a7223 */ /* 0x180fe20000010819 */
[-CC-:B------:R-:W-:Y:S01]  /*4240*/  FFMA.FTZ R67, R90, R3.reuse, -R25.reuse ;  /* 0x000000035a437223 */ /* 0x180fe20000010819 */
[-C--:B------:R-:W-:Y:S01]  /*4250*/  FFMA.FTZ R52, R52, R3.reuse, -R25 ;  /* 0x0000000334347223 */ /* 0x080fe20000010819 */
[----:B------:R-:W3:Y:S01]  /*4260*/  MUFU.EX2 R53, R53 ;  /* 0x0000003500357308 */ /* 0x000ee20000000800 */
[C---:B-1----:R-:W-:Y:S01]  /*4270*/  FADD.FTZ R71, R69.reuse, R70 ;  /* 0x0000004645477221 */ /* 0x042fe20000010000 */
[----:B------:R-:W-:Y:S01]  /*4280*/  FADD.FTZ R70, R78, R73 ;  /* 0x000000494e467221 */ /* 0x000fe20000010000 */
[----:B------:R-:W-:Y:S01]  /*4290*/  F2FP.F16.F32.PACK_AB R14, R69, R14 ;  /* 0x0000000e450e723e */ /* 0x000fe200000000ff */
[-CC-:B------:R-:W-:Y:S01]  /*42a0*/  FFMA.FTZ R69, R60, R3.reuse, -R25.reuse ;  /* 0x000000033c457223 */ /* 0x180fe20000010819 */
[-CC-:B------:R-:W-:Y:S01]  /*42b0*/  FFMA.FTZ R60, R76, R3.reuse, -R25.reuse ;  /* 0x000000034c3c7223 */ /* 0x180fe20000010819 */
[----:B------:R-:W-:Y:S01]  /*42c0*/  FADD.FTZ R73, R23, R70 ;  /* 0x0000004617497221 */ /* 0x000fe20000010000 */
[-C--:B0-----:R-:W-:Y:S01]  /*42d0*/  FFMA.FTZ R66, R84, R3.reuse, -R25 ;  /* 0x0000000354427223 */ /* 0x081fe20000010819 */
[----:B------:R-:W0:Y:S01]  /*42e0*/  MUFU.EX2 R22, R22 ;  /* 0x0000001600167308 */ /* 0x000e220000000800 */
[----:B--2---:R-:W-:Y:S01]  /*42f0*/  FADD.FTZ R70, R20, R71 ;  /* 0x0000004714467221 */ /* 0x004fe20000010000 */
[----:B------:R-:W-:Y:S01]  /*4300*/  FADD.FTZ R74, R80, R73 ;  /* 0x00000049504a7221 */ /* 0x000fe20000010000 */
[-CC-:B------:R-:W-:Y:S01]  /*4310*/  FFMA.FTZ R68, R68, R3.reuse, -R25.reuse ;  /* 0x0000000344447223 */ /* 0x180fe20000010819 */
[-CC-:B------:R-:W-:Y:S01]  /*4320*/  FFMA.FTZ R94, R94, R3.reuse, -R25.reuse ;  /* 0x000000035e5e7223 */ /* 0x180fe20000010819 */
[-CC-:B------:R-:W-:Y:S01]  /*4330*/  FFMA.FTZ R106, R106, R3.reuse, -R25.reuse ;  /* 0x000000036a6a7223 */ /* 0x180fe20000010819 */
[----:B------:R-:W-:Y:S01]  /*4340*/  FADD.FTZ R75, R27, R74 ;  /* 0x0000004a1b4b7221 */ /* 0x000fe20000010000 */
[-C--:B------:R-:W-:Y:S01]  /*4350*/  FFMA.FTZ R108, R108, R3.reuse, -R25 ;  /* 0x000000036c6c7223 */ /* 0x080fe20000010819 */
[----:B------:R-:W1:Y:S01]  /*4360*/  MUFU.EX2 R57, R57 ;  /* 0x0000003900397308 */ /* 0x000e620000000800 */
[----:B---3--:R-:W-:Y:S01]  /*4370*/  FADD.FTZ R73, R53, R70 ;  /* 0x0000004635497221 */ /* 0x008fe20000010000 */
[----:B------:R-:W-:Y:S01]  /*4380*/  FADD.FTZ R76, R72, R75 ;  /* 0x0000004b484c7221 */ /* 0x000fe20000010000 */
[-CC-:B------:R-:W-:Y:S01]  /*4390*/  FFMA.FTZ R70, R24, R3.reuse, -R25.reuse ;  /* 0x0000000318467223 */ /* 0x180fe20000010819 */
[-CC-:B------:R-:W-:Y:S01]  /*43a0*/  FFMA.FTZ R116, R116, R3.reuse, -R25.reuse ;  /* 0x0000000374747223 */ /* 0x180fe20000010819 */
[-CC-:B------:R-:W-:Y:S01]  /*43b0*/  FFMA.FTZ R62, R62, R3.reuse, -R25.reuse ;  /* 0x000000033e3e7223 */ /* 0x180fe20000010819 */
[----:B------:R-:W-:Y:S01]  /*43c0*/  FADD.FTZ R75, R31, R76 ;  /* 0x0000004c1f4b7221 */ /* 0x000fe20000010000 */
[-C--:B------:R-:W-:Y:S01]  /*43d0*/  FFMA.FTZ R136, R136, R3.reuse, -R25 ;  /* 0x0000000388887223 */ /* 0x080fe20000010819 */
[----:B------:R-:W2:Y:S01]  /*43e0*/  MUFU.EX2 R26, R26 ;  /* 0x0000001a001a7308 */ /* 0x000ea20000000800 */
[----:B0-----:R-:W-:Y:S01]  /*43f0*/  FADD.FTZ R74, R22, R73 ;  /* 0x00000049164a7221 */ /* 0x001fe20000010000 */
[-CC-:B------:R-:W-:Y:S01]  /*4400*/  FFMA.FTZ R138, R138, R3.reuse, -R25.reuse ;  /* 0x000000038a8a7223 */ /* 0x180fe20000010819 */
[-CC-:B------:R-:W-:Y:S01]  /*4410*/  FFMA.FTZ R140, R140, R3.reuse, -R25.reuse ;  /* 0x000000038c8c7223 */ /* 0x180fe20000010819 */
[-CC-:B------:R-:W-:Y:S01]  /*4420*/  FFMA.FTZ R142, R142, R3.reuse, -R25.reuse ;  /* 0x000000038e8e7223 */ /* 0x180fe20000010819 */
[----:B------:R-:W-:Y:S01]  /*4430*/  FFMA.FTZ R146, R146, R3, -R25 ;  /* 0x0000000392927223 */ /* 0x000fe20000010819 */
[----:B------:R-:W-:Y:S01]  /*4440*/  STSM.16.M88.4 [R9+0x24300], R12 ;  /* 0x0243000c09007844 */ /* 0x000fe20000000200 */
[----:B------:R-:W-:Y:S01]  /*4450*/  F2FP.F16.F32.PACK_AB R20, R53, R20 ;  /* 0x000000143514723e */ /* 0x000fe200000000ff */
[----:B------:R-:W0:Y:S01]  /*4460*/  MUFU.EX2 R59, R59 ;  /* 0x0000003b003b7308 */ /* 0x000e220000000800 */
[----:B-1----:R-:W-:Y:S01]  /*4470*/  FADD.FTZ R73, R57, R74 ;  /* 0x0000004a39497221 */ /* 0x002fe20000010000 */
[----:B------:R-:W-:Y:S01]  /*4480*/  FADD.FTZ R74, R64, R75 ;  /* 0x0000004b404a7221 */ /* 0x000fe20000010000 */
[----:B------:R-:W-:-:S02]  /*4490*/  F2FP.F16.F32.PACK_AB R21, R78, R21 ;  /* 0x000000154e15723e */ /* 0x000fc400000000ff */
[----:B------:R-:W-:Y:S01]  /*44a0*/  F2FP.F16.F32.PACK_AB R23, R80, R23 ;  /* 0x000000175017723e */ /* 0x000fe200000000ff */
[----:B------:R-:W-:Y:S01]  /*44b0*/  FADD.FTZ R75, R35, R74 ;  /* 0x0000004a234b7221 */ /* 0x000fe20000010000 */
[----:B------:R-:W-:Y:S01]  /*44c0*/  F2FP.F16.F32.PACK_AB R22, R57, R22 ;  /* 0x000000163916723e */ /* 0x000fe200000000ff */
[----:B------:R-:W1:Y:S01]  /*44d0*/  MUFU.EX2 R46, R46 ;  /* 0x0000002e002e7308 */ /* 0x000e620000000800 */
[----:B--2---:R-:W-:-:S03]  /*44e0*/  FADD.FTZ R24, R26, R73 ;  /* 0x000000491a187221 */ /* 0x004fc60000010000 */
[----:B------:R2:W-:Y:S04]  /*44f0*/  STSM.16.M88.4 [R9+0x25b00], R20 ;  /* 0x025b001409007844 */ /* 0x0005e80000000200 */
[----:B------:R-:W3:Y:S01]  /*4500*/  MUFU.EX2 R63, R63 ;  /* 0x0000003f003f7308 */ /* 0x000ee20000000800 */
[----:B0-----:R-:W-:-:S07]  /*4510*/  FADD.FTZ R25, R59, R24 ;  /* 0x000000183b197221 */ /* 0x001fce0000010000 */
[----:B------:R-:W0:Y:S01]  /*4520*/  MUFU.EX2 R4, R4 ;  /* 0x0000000400047308 */ /* 0x000e220000000800 */
[----:B-1----:R-:W-:Y:S01]  /*4530*/  FADD.FTZ R24, R46, R25 ;  /* 0x000000192e187221 */ /* 0x002fe20000010000 */
[----:B------:R-:W-:Y:S02]  /*4540*/  F2FP.F16.F32.PACK_AB R25, R72, R27 ;  /* 0x0000001b4819723e */ /* 0x000fe400000000ff */
[----:B--2---:R-:W-:Y:S02]  /*4550*/  F2FP.F16.F32.PACK_AB R23, R33, R32 ;  /* 0x000000202117723e */ /* 0x004fe400000000ff */
[----:B------:R-:W-:Y:S02]  /*4560*/  F2FP.F16.F32.PACK_AB R21, R41, R40 ;  /* 0x000000282915723e */ /* 0x000fe400000000ff */
[----:B------:R-:W1:Y:S01]  /*4570*/  MUFU.EX2 R55, R55 ;  /* 0x0000003700377308 */ /* 0x000e620000000800 */
[----:B------:R-:W-:-:S07]  /*4580*/  F2FP.F16.F32.PACK_AB R27, R64, R31 ;  /* 0x0000001f401b723e */ /* 0x000fce00000000ff */
[----:B------:R-:W2:Y:S08]  /*4590*/  MUFU.EX2 R42, R42 ;  /* 0x0000002a002a7308 */ /* 0x000eb00000000800 */
[----:B------:R4:W-:Y:S08]  /*45a0*/  MUFU.EX2 R71, R68 ;  /* 0x0000004400477308 */ /* 0x0009f00000000800 */
[----:B------:R-:W5:Y:S01]  /*45b0*/  MUFU.EX2 R61, R61 ;  /* 0x0000003d003d7308 */ /* 0x000f620000000800 */
[----:B----4-:R-:W-:Y:S01]  /*45c0*/  FADD.FTZ R68, R56, R75 ;  /* 0x0000004b38447221 */ /* 0x010fe20000010000 */
[----:B---3--:R-:W-:-:S03]  /*45d0*/  FADD.FTZ R75, R63, R24 ;  /* 0x000000183f4b7221 */ /* 0x008fc60000010000 */
[----:B------:R-:W-:Y:S01]  /*45e0*/  FADD.FTZ R77, R39, R68 ;  /* 0x00000044274d7221 */ /* 0x000fe20000010000 */
[----:B0-----:R-:W-:Y:S02]  /*45f0*/  FADD.FTZ R24, R4, R75 ;  /* 0x0000004b04187221 */ /* 0x001fe40000010000 */
[----:B------:R-:W0:Y:S01]  /*4600*/  MUFU.EX2 R54, R134 ;  /* 0x0000008600367308 */ /* 0x000e220000000800 */
[----:B------:R-:W-:Y:S01]  /*4610*/  FADD.FTZ R77, R48, R77 ;  /* 0x0000004d304d7221 */ /* 0x000fe20000010000 */
[----:B-1----:R-:W-:Y:S01]  /*4620*/  FADD.FTZ R13, R55, R24 ;  /* 0x00000018370d7221 */ /* 0x002fe20000010000 */
[----:B------:R-:W-:Y:S02]  /*4630*/  F2FP.F16.F32.PACK_AB R24, R59, R26 ;  /* 0x0000001a3b18723e */ /* 0x000fe400000000ff */
[----:B------:R-:W-:Y:S01]  /*4640*/  FADD.FTZ R14, R40, R77 ;  /* 0x0000004d280e7221 */ /* 0x000fe20000010000 */
[----:B--2---:R-:W-:Y:S01]  /*4650*/  FADD.FTZ R12, R42, R13 ;  /* 0x0000000d2a0c7221 */ /* 0x004fe20000010000 */
[----:B------:R-:W-:Y:S01]  /*4660*/  F2FP.F16.F32.PACK_AB R26, R63, R46 ;  /* 0x0000002e3f1a723e */ /* 0x000fe200000000ff */
[----:B------:R-:W1:Y:S01]  /*4670*/  MUFU.EX2 R65, R65 ;  /* 0x0000004100417308 */ /* 0x000e620000000800 */
[----:B------:R-:W-:Y:S01]  /*4680*/  FADD.FTZ R15, R41, R14 ;  /* 0x0000000e290f7221 */ /* 0x000fe20000010000 */
[----:B-----5:R-:W-:Y:S01]  /*4690*/  FADD.FTZ R13, R61, R12 ;  /* 0x0000000c3d0d7221 */ /* 0x020fe20000010000 */
[----:B------:R-:W2:Y:S01]  /*46a0*/  @P2 LDC R40, c[0x0][0x44c] ;  /* 0x00011300ff282b82 */ /* 0x000ea20000000800 */
[----:B------:R3:W-:Y:S01]  /*46b0*/  STSM.16.M88.4 [R9+0x27300], R24 ;  /* 0x0273001809007844 */ /* 0x0007e20000000200 */
[----:B------:R-:W-:Y:S01]  /*46c0*/  FADD.FTZ R14, R32, R15 ;  /* 0x0000000f200e7221 */ /* 0x000fe20000010000 */
[----:B------:R-:W-:-:S02]  /*46d0*/  F2FP.F16.F32.PACK_AB R15, R48, R39 ;  /* 0x00000027300f723e */ /* 0x000fc400000000ff */
[----:B------:R-:W4:Y:S01]  /*46e0*/  MUFU.EX2 R58, R58 ;  /* 0x0000003a003a7308 */ /* 0x000f220000000800 */
[----:B0-----:R-:W-:Y:S01]  /*46f0*/  FADD.FTZ R12, R54, R13 ;  /* 0x0000000d360c7221 */ /* 0x001fe20000010000 */
[----:B------:R-:W-:Y:S01]  /*4700*/  FADD.FTZ R14, R33, R14 ;  /* 0x0000000e210e7221 */ /* 0x000fe20000010000 */
[----:B------:R-:W-:-:S03]  /*4710*/  F2FP.F16.F32.PACK_AB R13, R56, R35 ;  /* 0x00000023380d723e */ /* 0x000fc600000000ff */
[----:B------:R-:W-:Y:S02]  /*4720*/  FADD.FTZ R57, R43, R14 ;  /* 0x0000000e2b397221 */ /* 0x000fe40000010000 */
[----:B------:R-:W0:Y:S01]  /*4730*/  MUFU.EX2 R67, R67 ;  /* 0x0000004300437308 */ /* 0x000e220000000800 */
[C---:B-1----:R-:W-:Y:S01]  /*4740*/  FADD.FTZ R53, R65.reuse, R12 ;  /* 0x0000000c41357221 */ /* 0x042fe20000010000 */
[C---:B------:R-:W-:Y:S01]  /*4750*/  FADD.FTZ R57, R44.reuse, R57 ;  /* 0x000000392c397221 */ /* 0x040fe20000010000 */
[----:B------:R-:W-:Y:S02]  /*4760*/  F2FP.F16.F32.PACK_AB R20, R65, R54 ;  /* 0x000000364114723e */ /* 0x000fe400000000ff */
[----:B------:R-:W-:Y:S02]  /*4770*/  CS2R R64, SRZ ;  /* 0x0000000000407805 */ /* 0x000fe4000001ff00 */
[----:B---3--:R-:W-:Y:S02]  /*4780*/  F2FP.F16.F32.PACK_AB R27, R51, R50 ;  /* 0x00000032331b723e */ /* 0x008fe400000000ff */
[----:B------:R-:W-:Y:S01]  /*4790*/  F2FP.F16.F32.PACK_AB R25, R44, R43 ;  /* 0x0000002b2c19723e */ /* 0x000fe200000000ff */
[----:B------:R-:W1:Y:S01]  /*47a0*/  MUFU.EX2 R66, R66 ;  /* 0x0000004200427308 */ /* 0x000e620000000800 */
[----:B----4-:R-:W-:Y:S01]  /*47b0*/  FADD.FTZ R12, R58, R53 ;  /* 0x000000353a0c7221 */ /* 0x010fe20000010000 */
[----:B------:R-:W-:Y:S01]  /*47c0*/  F2FP.F16.F32.PACK_AB R43, R45, R36 ;  /* 0x000000242d2b723e */ /* 0x000fe200000000ff */
[----:B------:R-:W3:Y:S05]  /*47d0*/  @P2 LDC R53, c[0x0][0x450] ;  /* 0x00011400ff352b82 */ /* 0x000eea0000000800 */
[----:B------:R-:W4:Y:S01]  /*47e0*/  MUFU.EX2 R69, R69 ;  /* 0x0000004500457308 */ /* 0x000f220000000800 */
[C---:B0-----:R-:W-:Y:S01]  /*47f0*/  FADD.FTZ R33, R67.reuse, R12 ;  /* 0x0000000c43217221 */ /* 0x041fe20000010000 */
[----:B------:R-:W-:Y:S01]  /*4800*/  FADD.FTZ R12, R50, R57 ;  /* 0x00000039320c7221 */ /* 0x000fe20000010000 */
[----:B------:R-:W-:-:S02]  /*4810*/  F2FP.F16.F32.PACK_AB R22, R67, R58 ;  /* 0x0000003a4316723e */ /* 0x000fc400000000ff */
[----:B------:R-:W-:Y:S02]  /*4820*/  CS2R R58, SRZ ;  /* 0x00000000003a7805 */ /* 0x000fe4000001ff00 */
[----:B------:R-:W-:Y:S01]  /*4830*/  CS2R R56, SRZ ;  /* 0x0000000000387805 */ /* 0x000fe2000001ff00 */
[----:B------:R-:W-:Y:S01]  /*4840*/  FADD.FTZ R41, R51, R12 ;  /* 0x0000000c33297221 */ /* 0x000fe20000010000 */
[----:B------:R-:W-:Y:S01]  /*4850*/  F2FP.F16.F32.PACK_AB R12, R55, R4 ;  /* 0x00000004370c723e */ /* 0x000fe200000000ff */
[----:B------:R-:W0:Y:S01]  /*4860*/  MUFU.EX2 R52, R52 ;  /* 0x0000003400347308 */ /* 0x000e220000000800 */
[----:B-1----:R-:W-:Y:S01]  /*4870*/  FADD.FTZ R14, R66, R33 ;  /* 0x00000021420e7221 */ /* 0x002fe20000010000 */
[----:B------:R-:W-:Y:S01]  /*4880*/  FADD.FTZ R32, R28, R41 ;  /* 0x000000291c207221 */ /* 0x000fe20000010000 */
[----:B------:R-:W-:-:S05]  /*4890*/  CS2R R54, SRZ ;  /* 0x0000000000367805 */ /* 0x000fca000001ff00 */
[----:B------:R-:W1:Y:S01]  /*48a0*/  MUFU.EX2 R60, R60 ;  /* 0x0000003c003c7308 */ /* 0x000e620000000800 */
[----:B----4-:R-:W-:Y:S01]  /*48b0*/  FADD.FTZ R39, R69, R14 ;  /* 0x0000000e45277221 */ /* 0x010fe20000010000 */
[----:B------:R-:W-:Y:S02]  /*48c0*/  F2FP.F16.F32.PACK_AB R14, R61, R42 ;  /* 0x0000002a3d0e723e */ /* 0x000fe400000000ff */
[----:B------:R-:W-:Y:S02]  /*48d0*/  F2FP.F16.F32.PACK_AB R24, R69, R66 ;  /* 0x000000424518723e */ /* 0x000fe400000000ff */
[----:B------:R-:W-:Y:S02]  /*48e0*/  CS2R R68, SRZ ;  /* 0x0000000000447805 */ /* 0x000fe4000001ff00 */
[----:B------:R-:W-:Y:S01]  /*48f0*/  CS2R R66, SRZ ;  /* 0x0000000000427805 */ /* 0x000fe2000001ff00 */
[----:B------:R2:W-:Y:S01]  /*4900*/  STSM.16.M88.4 [R9+0x28b00], R12 ;  /* 0x028b000c09007844 */ /* 0x0005e20000000200 */
[----:B------:R-:W4:Y:S01]  /*4910*/  MUFU.EX2 R73, R94 ;  /* 0x0000005e00497308 */ /* 0x000f220000000800 */
[----:B0-----:R-:W-:Y:S01]  /*4920*/  FADD.FTZ R4, R52, R39 ;  /* 0x0000002734047221 */ /* 0x001fe20000010000 */
[C---:B------:R-:W-:Y:S01]  /*4930*/  F2FP.F16.F32.PACK_AB R26, R71.reuse, R52 ;  /* 0x00000034471a723e */ /* 0x040fe200000000ff */
[----:B------:R-:W-:Y:S02]  /*4940*/  STSM.16.M88.4 [R9+0x2a300], R20 ;  /* 0x02a3001409007844 */ /* 0x000fe40000000200 */
[----:B------:R-:W-:-:S02]  /*4950*/  FADD.FTZ R39, R71, R4 ;  /* 0x0000000447277221 */ /* 0x000fc40000010000 */
[----:B------:R0:W-:Y:S01]  /*4960*/  STSM.16.M88.4 [R9+0x2bb00], R24 ;  /* 0x02bb001809007844 */ /* 0x0001e20000000200 */
[----:B------:R-:W5:Y:S01]  /*4970*/  MUFU.EX2 R106, R106 ;  /* 0x0000006a006a7308 */ /* 0x000f620000000800 */
[----:B-1----:R-:W-:Y:S01]  /*4980*/  FADD.FTZ R4, R60, R39 ;  /* 0x000000273c047221 */ /* 0x002fe20000010000 */
[----:B------:R-:W-:-:S04]  /*4990*/  FADD.FTZ R39, R37, R32 ;  /* 0x0000002025277221 */ /* 0x000fc80000010000 */
[----:B------:R-:W-:Y:S01]  /*49a0*/  FADD.FTZ R32, R36, R39 ;  /* 0x0000002724207221 */ /* 0x000fe20000010000 */
[----:B--2---:R-:W-:Y:S01]  /*49b0*/  @P2 IMAD.HI.U32 R14, R97, R40, RZ ;  /* 0x00000028610e2227 */ /* 0x004fe200078e00ff */
[----:B------:R-:W1:Y:S03]  /*49c0*/  MUFU.EX2 R31, R108 ;  /* 0x0000006c001f7308 */ /* 0x000e660000000800 */
[----:B----4-:R-:W-:Y:S01]  /*49d0*/  FADD.FTZ R41, R73, R4 ;  /* 0x0000000449297221 */ /* 0x010fe20000010000 */
[----:B------:R-:W-:Y:S01]  /*49e0*/  FADD.FTZ R51, R45, R32 ;  /* 0x000000202d337221 */ /* 0x000fe20000010000 */
[----:B------:R-:W-:Y:S02]  /*49f0*/  F2FP.F16.F32.PACK_AB R40, R73, R60 ;  /* 0x0000003c4928723e */ /* 0x000fe400000000ff */
[----:B------:R-:W-:Y:S02]  /*4a00*/  CS2R R60, SRZ ;  /* 0x00000000003c7805 */ /* 0x000fe4000001ff00 */
[----:B---3--:R-:W-:Y:S01]  /*4a10*/  @P2 SHF.R.U32.HI R97, RZ, R53, R14 ;  /* 0x00000035ff612219 */ /* 0x008fe2000001160e */
[----:B------:R-:W-:Y:S01]  /*4a20*/  FADD.FTZ R12, R8, R51 ;  /* 0x00000033080c7221 */ /* 0x000fe20000010000 */
[----:B------:R-:W-:Y:S01]  /*4a30*/  F2FP.F16.F32.PACK_AB R45, R29, R8 ;  /* 0x000000081d2d723e */ /* 0x000fe200000000ff */
[----:B------:R-:W2:Y:S01]  /*4a40*/  MUFU.EX2 R116, R116 ;  /* 0x0000007400747308 */ /* 0x000ea20000000800 */
[----:B-----5:R-:W-:Y:S01]  /*4a50*/  FADD.FTZ R4, R106, R41 ;  /* 0x000000296a047221 */ /* 0x020fe20000010000 */
[----:B------:R-:W-:Y:S01]  /*4a60*/  F2FP.F16.F32.PACK_AB R41, R37, R28 ;  /* 0x0000001c2529723e */ /* 0x000fe200000000ff */
[----:B------:R-:W-:Y:S01]  /*4a70*/  FADD.FTZ R13, R29, R12 ;  /* 0x0000000c1d0d7221 */ /* 0x000fe20000010000 */
[----:B------:R-:W-:-:S02]  /*4a80*/  IADD3 R97, R97, -R5, R98 ;  /* 0x8000000561617210 */ /* 0x000fc40007ffe062 */
[----:B------:R-:W-:Y:S02]  /*4a90*/  CS2R R52, SRZ ;  /* 0x0000000000347805 */ /* 0x000fe4000001ff00 */
[----:B------:R-:W-:Y:S01]  /*4aa0*/  CS2R R28, SRZ ;  /* 0x00000000001c7805 */ /* 0x000fe2000001ff00 */
[----:B------:R-:W-:Y:S01]  /*4ab0*/  FADD.FTZ R12, R34, R13 ;  /* 0x0000000d220c7221 */ /* 0x000fe20000010000 */
[----:B------:R3:W4:Y:S01]  /*4ac0*/  MUFU.EX2 R35, R62 ;  /* 0x0000003e00237308 */ /* 0x0007220000000800 */
[C---:B-1----:R-:W-:Y:S01]  /*4ad0*/  FADD.FTZ R37, R31.reuse, R4 ;  /* 0x000000041f257221 */ /* 0x042fe20000010000 */
[----:B------:R-:W-:Y:S01]  /*4ae0*/  F2FP.F16.F32.PACK_AB R42, R31, R106 ;  /* 0x0000006a1f2a723e */ /* 0x000fe200000000ff */
[----:B------:R-:W-:Y:S01]  /*4af0*/  IMAD.HI R97, R97, 0x38e38e39, RZ ;  /* 0x38e38e3961617827 */ /* 0x000fe200078e02ff */
[----:B0-----:R-:W-:Y:S02]  /*4b00*/  CS2R R26, SRZ ;  /* 0x00000000001a7805 */ /* 0x001fe4000001ff00 */
[----:B------:R-:W-:Y:S01]  /*4b10*/  CS2R R24, SRZ ;  /* 0x0000000000187805 */ /* 0x000fe2000001ff00 */
[----:B------:R0:W-:Y:S01]  /*4b20*/  STSM.16.M88.4 [R9+0x2d300], R40 ;  /* 0x02d3002809007844 */ /* 0x0001e20000000200 */
[----:B------:R-:W1:Y:S01]  /*4b30*/  MUFU.EX2 R136, R136 ;  /* 0x0000008800887308 */ /* 0x000e620000000800 */
[----:B--2---:R-:W-:Y:S01]  /*4b40*/  FADD.FTZ R4, R116, R37 ;  /* 0x0000002574047221 */ /* 0x004fe20000010000 */
[----:B------:R-:W-:-:S02]  /*4b50*/  SHF.R.U32.HI R8, RZ, 0x1f, R97 ;  /* 0x0000001fff087819 */ /* 0x000fc40000011661 */
[----:B---3--:R-:W-:Y:S02]  /*4b60*/  CS2R R62, SRZ ;  /* 0x00000000003e7805 */ /* 0x008fe4000001ff00 */
[----:B------:R-:W-:Y:S02]  /*4b70*/  CS2R R36, SRZ ;  /* 0x0000000000247805 */ /* 0x000fe4000001ff00 */
[----:B------:R-:W2:Y:S01]  /*4b80*/  MUFU.EX2 R47, R47 ;  /* 0x0000002f002f7308 */ /* 0x000ea20000000800 */
[C---:B----4-:R-:W-:Y:S01]  /*4b90*/  FADD.FTZ R15, R35.reuse, R4 ;  /* 0x00000004230f7221 */ /* 0x050fe20000010000 */
[----:B------:R-:W-:Y:S02]  /*4ba0*/  F2FP.F16.F32.PACK_AB R44, R35, R116 ;  /* 0x00000074232c723e */ /* 0x000fe400000000ff */
[----:B0-----:R-:W-:-:S04]  /*4bb0*/  CS2R R42, SRZ ;  /* 0x00000000002a7805 */ /* 0x001fc8000001ff00 */
[----:B------:R-:W0:Y:S01]  /*4bc0*/  MUFU.EX2 R38, R38 ;  /* 0x0000002600267308 */ /* 0x000e220000000800 */
[----:B-1----:R-:W-:Y:S01]  /*4bd0*/  FADD.FTZ R4, R136, R15 ;  /* 0x0000000f88047221 */ /* 0x002fe20000010000 */
[----:B------:R-:W-:-:S06]  /*4be0*/  CS2R R40, SRZ ;  /* 0x0000000000287805 */ /* 0x000fcc000001ff00 */
[----:B------:R-:W1:Y:S01]  /*4bf0*/  MUFU.EX2 R33, R138 ;  /* 0x0000008a00217308 */ /* 0x000e620000000800 */
[C---:B--2---:R-:W-:Y:S01]  /*4c00*/  FADD.FTZ R15, R47.reuse, R12 ;  /* 0x0000000c2f0f7221 */ /* 0x044fe20000010000 */
[----:B------:R-:W-:Y:S02]  /*4c10*/  F2FP.F16.F32.PACK_AB R47, R47, R34 ;  /* 0x000000222f2f723e */ /* 0x000fe400000000ff */
[----:B------:R-:W-:-:S04]  /*4c20*/  CS2R R34, SRZ ;  /* 0x0000000000227805 */ /* 0x000fc8000001ff00 */
[----:B------:R-:W2:Y:S01]  /*4c30*/  MUFU.EX2 R49, R49 ;  /* 0x0000003100317308 */ /* 0x000ea20000000800 */
[----:B0-----:R-:W-:-:S07]  /*4c40*/  FADD.FTZ R12, R38, R15 ;  /* 0x0000000f260c7221 */ /* 0x001fce0000010000 */
[----:B------:R-:W-:Y:S01]  /*4c50*/  MUFU.EX2 R30, R30 ;  /* 0x0000001e001e7308 */ /* 0x000fe20000000800 */
[C---:B-1----:R-:W-:Y:S01]  /*4c60*/  FADD.FTZ R5, R33.reuse, R4 ;  /* 0x0000000421057221 */ /* 0x042fe20000010000 */
[----:B------:R-:W-:Y:S02]  /*4c70*/  F2FP.F16.F32.PACK_AB R46, R33, R136 ;  /* 0x00000088212e723e */ /* 0x000fe400000000ff */
[----:B------:R-:W-:-:S03]  /*4c80*/  CS2R R32, SRZ ;  /* 0x0000000000207805 */ /* 0x000fc6000001ff00 */
[----:B------:R0:W-:Y:S01]  /*4c90*/  STSM.16.M88.4 [R9+0x2eb00], R44 ;  /* 0x02eb002c09007844 */ /* 0x0001e20000000200 */
[----:B------:R-:W1:Y:S01]  /*4ca0*/  MUFU.EX2 R7, R7 ;  /* 0x0000000700077308 */ /* 0x000e620000000800 */
[C---:B--2---:R-:W-:Y:S01]  /*4cb0*/  FADD.FTZ R15, R49.reuse, R12 ;  /* 0x0000000c310f7221 */ /* 0x044fe20000010000 */
[----:B------:R-:W-:Y:S02]  /*4cc0*/  F2FP.F16.F32.PACK_AB R49, R49, R38 ;  /* 0x000000263131723e */ /* 0x000fe400000000ff */
[----:B------:R-:W-:Y:S01]  /*4cd0*/  LEA.HI.SX32 R12, R97, R8, 0x1b ;  /* 0x00000008610c7211 */ /* 0x000fe200078fdaff */
[----:B------:R-:W-:-:S03]  /*4ce0*/  VIADD R8, R96, 0xfffffffe ;  /* 0xfffffffe60087836 */ /* 0x000fc60000000000 */
[----:B------:R-:W2:Y:S01]  /*4cf0*/  MUFU.EX2 R70, R70 ;  /* 0x0000004600467308 */ /* 0x000ea20000000800 */
[----:B0-----:R-:W-:-:S07]  /*4d00*/  CS2R R46, SRZ ;  /* 0x00000000002e7805 */ /* 0x001fce000001ff00 */
[----:B------:R-:W0:Y:S01]  /*4d10*/  MUFU.EX2 R39, R140 ;  /* 0x0000008c00277308 */ /* 0x000e220000000800 */
[----:B-1----:R-:W-:Y:S02]  /*4d20*/  F2FP.F16.F32.PACK_AB R51, R7, R30 ;  /* 0x0000001e0733723e */ /* 0x002fe400000000ff */
[----:B------:R-:W-:-:S05]  /*4d30*/  CS2R R44, SRZ ;  /* 0x00000000002c7805 */ /* 0x000fca000001ff00 */
[----:B------:R-:W-:Y:S01]  /*4d40*/  MUFU.EX2 R142, R142 ;  /* 0x0000008e008e7308 */ /* 0x000fe20000000800 */
[----:B--2---:R-:W-:-:S07]  /*4d50*/  FADD.FTZ R4, R70, R5 ;  /* 0x0000000546047221 */ /* 0x004fce0000010000 */
[----:B------:R-:W1:Y:S01]  /*4d60*/  MUFU.EX2 R13, R146 ;  /* 0x00000092000d7308 */ /* 0x000e620000000800 */
[C---:B0-----:R-:W-:Y:S01]  /*4d70*/  F2FP.F16.F32.PACK_AB R48, R39.reuse, R70 ;  /* 0x000000462730723e */ /* 0x041fe200000000ff */
[----:B------:R-:W-:Y:S01]  /*4d80*/  FADD.FTZ R5, R39, R4 ;  /* 0x0000000427057221 */ /* 0x000fe20000010000 */
[----:B------:R-:W-:Y:S01]  /*4d90*/  FADD.FTZ R4, R30, R15 ;  /* 0x0000000f1e047221 */ /* 0x000fe20000010000 */
[----:B------:R-:W-:Y:S02]  /*4da0*/  CS2R R70, SRZ ;  /* 0x0000000000467805 */ /* 0x000fe4000001ff00 */
[----:B------:R-:W-:Y:S02]  /*4db0*/  CS2R R38, SRZ ;  /* 0x0000000000267805 */ /* 0x000fe4000001ff00 */
[----:B------:R-:W-:Y:S01]  /*4dc0*/  CS2R R30, SRZ ;  /* 0x00000000001e7805 */ /* 0x000fe2000001ff00 */
[----:B------:R-:W-:Y:S01]  /*4dd0*/  FADD.FTZ R4, R7, R4 ;  /* 0x0000000407047221 */ /* 0x000fe20000010000 */
[----:B------:R-:W-:Y:S01]  /*4de0*/  IMAD.MOV.U32 R7, RZ, RZ, RZ ;  /* 0x000000ffff077224 */ /* 0x000fe200078e00ff */
[----:B-1----:R-:W-:Y:S01]  /*4df0*/  F2FP.F16.F32.PACK_AB R50, R13, R142 ;  /* 0x0000008e0d32723e */ /* 0x002fe200000000ff */
[----:B------:R-:W-:-:S04]  /*4e00*/  FADD.FTZ R142, R142, R5 ;  /* 0x000000058e8e7221 */ /* 0x000fc80000010000 */
[----:B------:R0:W-:Y:S01]  /*4e10*/  STSM.16.M88.4 [R9+0x30300], R48 ;  /* 0x0303003009007844 */ /* 0x0001e20000000200 */
[----:B------:R-:W-:Y:S01]  /*4e20*/  FADD.FTZ R5, R13, R142 ;  /* 0x0000008e0d057221 */ /* 0x000fe20000010000 */
[----:B------:R-:W-:Y:S01]  /*4e30*/  VIMNMX R13, R17, R12, !PT ;  /* 0x0000000c110d7248 */ /* 0x000fe20007fe0100 */
[----:B------:R1:W-:Y:S06]  /*4e40*/  MEMBAR.ALL.CTA ;  /* 0x0000000000007992 */ /* 0x0003ec0000008000 */
[----:B-1----:R-:W1:Y:S01]  /*4e50*/  FENCE.VIEW.ASYNC.S ;  /* 0x00000000000073c6 */ /* 0x002e620000000000 */
[----:B------:R-:W-:-:S02]  /*4e60*/  ISETP.GE.AND P3, PT, R8, R13, PT ;  /* 0x0000000d0800720c */ /* 0x000fc40003f66270 */
[----:B0-----:R-:W-:Y:S02]  /*4e70*/  CS2R R50, SRZ ;  /* 0x0000000000327805 */ /* 0x001fe4000001ff00 */
[----:B------:R-:W-:Y:S01]  /*4e80*/  CS2R R48, SRZ ;  /* 0x0000000000307805 */ /* 0x000fe2000001ff00 */
[----:B-1----:R-:W-:-:S08]  /*4e90*/  NOP ;  /* 0x0000000000007918 */ /* 0x002fd00000000000 */
[----:B------:R-:W-:Y:S05]  /*4ea0*/  @!P3 BRA `(.L_x_1916) ;  /* 0x0000004000bcb947 */ /* 0x000fea0003800000 */
[----:B------:R-:W-:Y:S01]  /*4eb0*/  IMAD.MOV.U32 R14, RZ, RZ, RZ ;  /* 0x000000ffff0e7224 */ /* 0x000fe200078e00ff */
        /* <DEDUP_REMOVED lines=24> */
[----:B------:R-:W-:Y:S01]  /*5040*/  UMOV UR5, URZ ;  /* 0x0000003f00057c82 */ /* 0x000fe20008000000 */
[----:B------:R-:W-:Y:S01]  /*5050*/  ULDC UR48, c[0x0][0x288] ;  /* 0x0000a20000307ab9 */ /* 0x000fe20000000800 */
[----:B------:R-:W-:-:S05]  /*5060*/  ULDC UR49, c[0x0][0x2f0] ;  /* 0x0000bc0000317ab9 */ /* 0x000fca0000000800 */
.L_x_1925:
[----:B------:R-:W-:Y:S01]  /*5070*/  UIADD3 UR4, UR5, 0x1, URZ ;  /* 0x0000000105047890 */ /* 0x000fe2000fffe03f */
[----:B------:R-:W-:-:S03]  /*5080*/  ISETP.NE.AND P4, PT, RZ, UR58, PT ;  /* 0x0000003aff007c0c */ /* 0x000fc6000bf85270 */
[----:B------:R-:W-:-:S04]  /*5090*/  UISETP.NE.AND UP0, UPT, UR4, 0x2, UPT ;  /* 0x000000020400788c */ /* 0x000fc8000bf05270 */
[----:B------:R-:W-:Y:S02]  /*50a0*/  USEL UR6, URZ, 0x1, UP0 ;  /* 0x000000013f067887 */ /* 0x000fe40008000000 */
[----:B------:R-:W-:-:S04]  /*50b0*/  USEL UR4, UR4, URZ, UP0 ;  /* 0x0000003f04047287 */ /* 0x000fc80008000000 */
[----:B------:R-:W-:Y:S01]  /*50c0*/  LOP3.LUT R7, R14, UR6, RZ, 0x3c, !PT ;  /* 0x000000060e077c12 */ /* 0x000fe2000f8e3cff */
[----:B------:R-:W-:Y:S07]  /*50d0*/  @P4 BRA `(.L_x_1917) ;  /* 0x0000000000284947 */ /* 0x000fee0003800000 */
[----:B------:R-:W-:Y:S05]  /*50e0*/  @!P0 BRA `(.L_x_1918) ;  /* 0x0000000000048947 */ /* 0x000fea0003800000 */
[----:B------:R-:W-:Y:S01]  /*50f0*/  BPT.TRAP 0x1 ;  /* 0x000000040000795c */ /* 0x000fe20000300000 */
.L_x_1918:
[----:B------:R-:W-:Y:S01]  /*5100*/  ULEA UR6, UR4, UR56, 0x3 ;  /* 0x0000003804067291 */ /* 0x000fe2000f8e183f */
[----:B------:R-:W-:-:S08]  /*5110*/  SHF.L.U32 R3, R7, 0x1f, RZ ;  /* 0x0000001f07037819 */ /* 0x000fd000000006ff */
[----:B------:R0:W1:Y:S01]  /*5120*/  SYNCS.PHASECHK.TRANS64.TRYWAIT P3, [UR6+0x31c30], R3 ;  /* 0x031c3003ff0075a7 */ /* 0x0000620008060146 */
[----:B------:R-:W-:Y:S05]  /*5130*/  @!P0 BRA `(.L_x_1919) ;  /* 0x0000000000048947 */ /* 0x000fea0003800000 */
[----:B------:R-:W-:Y:S01]  /*5140*/  BPT.TRAP 0x1 ;  /* 0x000000040000795c */ /* 0x000fe20000300000 */
.L_x_1919:
[----:B-1----:R-:W-:Y:S05]  /*5150*/  @P3 BRA `(.L_x_1917) ;  /* 0x0000000000083947 */ /* 0x002fea0003800000 */
[----:B------:R-:W1:Y:S02]  /*5160*/  SYNCS.PHASECHK.TRANS64.TRYWAIT P3, [UR6+0x31c30], R3 ;  /* 0x031c3003ff0075a7 */ /* 0x000e640008060146 */
[----:B-1----:R-:W-:Y:S05]  /*5170*/  @!P3 BRA `(.L_x_1920) ;  /* 0x000000d8008cb947 */ /* 0x002fea0003800000 */
.L_x_1917:
[----:B01----:R-:W-:Y:S01]  /*5180*/  VIADD R3, R18, 0x8 ;  /* 0x0000000812037836 */ /* 0x003fe20000000000 */
[C---:B------:R-:W-:Y:S01]  /*5190*/  R2UR UR40, R144.reuse ;  /* 0x00000000902872ca */ /* 0x040fe200000e0000 */
[----:B------:R-:W-:Y:S01]  /*51a0*/  UIMAD UR6, UR4, 0x6c0, UR7 ;  /* 0x000006c0040678a4 */ /* 0x000fe2000f8e0207 */
[C---:B------:R-:W-:Y:S01]  /*51b0*/  R2UR UR41, R145.reuse ;  /* 0x00000000912972ca */ /* 0x040fe200000e0000 */
[----:B------:R-:W-:Y:S01]  /*51c0*/  UMOV UR43, 0x80000020 ;  /* 0x80000020002b7882 */ /* 0x000fe20000000000 */
[----:B------:R0:W-:Y:S01]  /*51d0*/  BAR.SYNC.DEFER_BLOCKING R3, 0x100 ;  /* 0x000400030000751d */ /* 0x0001e20000010000 */
[C---:B------:R-:W-:Y:S01]  /*51e0*/  R2UR UR44, R144.reuse ;  /* 0x00000000902c72ca */ /* 0x040fe200000e0000 */
[----:B------:R-:W-:Y:S01]  /*51f0*/  UIADD3 UR46, UR6, 0x40, URZ ;  /* 0x00000040062e7890 */ /* 0x000fe2000fffe03f */
[C---:B------:R-:W-:Y:S01]  /*5200*/  R2UR UR45, R145.reuse ;  /* 0x00000000912d72ca */ /* 0x040fe200000e0000 */
[----:B------:R-:W-:Y:S01]  /*5210*/  UIADD3 UR26, UR6, 0x80, URZ ;  /* 0x00000080061a7890 */ /* 0x000fe2000fffe03f */
[C---:B------:R-:W-:Y:S01]  /*5220*/  R2UR UR24, R144.reuse ;  /* 0x00000000901872ca */ /* 0x040fe200000e0000 */
[----:B------:R-:W-:Y:S01]  /*5230*/  UMOV UR42, UR6 ;  /* 0x00000006002a7c82 */ /* 0x000fe20008000000 */
[----:B------:R-:W-:Y:S01]  /*5240*/  UMOV UR47, 0x80000020 ;  /* 0x80000020002f7882 */ /* 0x000fe20000000000 */
[C---:B------:R-:W-:Y:S01]  /*5250*/  R2UR UR25, R145.reuse ;  /* 0x00000000911972ca */ /* 0x040fe200000e0000 */
[----:B------:R-:W-:Y:S01]  /*5260*/  UMOV UR27, 0x80000020 ;  /* 0x80000020001b7882 */ /* 0x000fe20000000000 */
[C---:B------:R-:W-:Y:S01]  /*5270*/  R2UR UR32, R144.reuse ;  /* 0x00000000902072ca */ /* 0x040fe200000e0000 */
[----:B------:R-:W-:Y:S01]  /*5280*/  UIADD3 UR34, UR6, 0xc0, URZ ;  /* 0x000000c006227890 */ /* 0x000fe2000fffe03f */
[C---:B------:R-:W-:Y:S01]  /*5290*/  R2UR UR33, R145.reuse ;  /* 0x00000000912172ca */ /* 0x040fe200000e0000 */
[----:B------:R-:W-:Y:S01]  /*52a0*/  UMOV UR35, 0x80000020 ;  /* 0x8000002000237882 */ /* 0x000fe20000000000 */
[----:B------:R-:W-:Y:S01]  /*52b0*/  R2UR UR36, R144 ;  /* 0x00000000902472ca */ /* 0x000fe200000e0000 */
[----:B------:R-:W-:Y:S01]  /*52c0*/  UIADD3 UR38, UR6, 0x100, URZ ;  /* 0x0000010006267890 */ /* 0x000fe2000fffe03f */
[----:B------:R-:W-:Y:S01]  /*52d0*/  R2UR UR37, R145 ;  /* 0x00000000912572ca */ /* 0x000fe200000e0000 */
[----:B------:R-:W-:Y:S01]  /*52e0*/  UMOV UR39, 0x80000020 ;  /* 0x8000002000277882 */ /* 0x000fe20000000000 */
[----:B------:R-:W-:Y:S01]  /*52f0*/  UIADD3 UR30, UR6, 0x2, URZ ;  /* 0x00000002061e7890 */ /* 0x000fe2000fffe03f */
[----:B------:R-:W-:Y:S01]  /*5300*/  UMOV UR31, 0x80000020 ;  /* 0x80000020001f7882 */ /* 0x000fe20000000000 */
[----:B------:R-:W-:Y:S01]  /*5310*/  UIADD3 UR10, UR6, 0x82, URZ ;  /* 0x00000082060a7890 */ /* 0x000fe2000fffe03f */
[----:B------:R-:W-:Y:S01]  /*5320*/  UMOV UR11, 0x80000020 ;  /* 0x80000020000b7882 */ /* 0x000fe20000000000 */
[----:B------:R-:W-:Y:S01]  /*5330*/  WARPGROUP.ARRIVE ;  /* 0x00000000000079c5 */ /* 0x000fe20000000000 */
[----:B------:R-:W-:Y:S01]  /*5340*/  UIADD3 UR14, UR6, 0x280, URZ ;  /* 0x00000280060e7890 */ /* 0x000fe2000fffe03f */
[----:B------:R-:W-:Y:S01]  /*5350*/  UMOV UR15, 0x80000020 ;  /* 0x80000020000f7882 */ /* 0x000fe20000000000 */
[----:B------:R-:W-:-:S03]  /*5360*/  UIADD3 UR18, UR6, 0x480, URZ ;  /* 0x0000048006127890 */ /* 0x000fc6000fffe03f */
[----:B------:R-:W-:Y:S01]  /*5370*/  HGMMA.64x16x16.F32 R136, gdesc[UR40], RZ, !UPT, gsb0 ;  /* 0x00200000288879f0 */ /* 0x000fe2000c0008ff */
[----:B------:R-:W-:Y:S01]  /*5380*/  R2UR UR40, R144 ;  /* 0x00000000902872ca */ /* 0x000fe200000e0000 */
[----:B------:R-:W-:Y:S01]  /*5390*/  UIADD3 UR42, UR6, 0x140, URZ ;  /* 0x00000140062a7890 */ /* 0x000fe2000fffe03f */
[----:B------:R-:W-:Y:S01]  /*53a0*/  R2UR UR41, R145 ;  /* 0x00000000912972ca */ /* 0x000fe200000e0000 */
[----:B------:R-:W-:Y:S01]  /*53b0*/  UMOV UR43, 0x80000020 ;  /* 0x80000020002b7882 */ /* 0x000fe20000000000 */
[----:B------:R-:W-:Y:S01]  /*53c0*/  UMOV UR19, 0x80000020 ;  /* 0x8000002000137882 */ /* 0x000fe20000000000 */
[----:B------:R-:W-:Y:S01]  /*53d0*/  UIADD3 UR22, UR6, 0x482, URZ ;  /* 0x0000048206167890 */ /* 0x000fe2000fffe03f */
        /* <DEDUP_REMOVED lines=320> */
.L_x_1922:
[----:B------:R-:W-:Y:S01]  /*67e0*/  ULEA UR6, UR5, UR56, 0x3 ;  /* 0x0000003805067291 */ /* 0x000fe2000f8e183f */
[----:B------:R-:W-:-:S08]  /*67f0*/  SHF.L.U32 R3, R14, 0x1f, RZ ;  /* 0x0000001f0e037819 */ /* 0x000fd000000006ff */
[----:B------:R0:W1:Y:S01]  /*6800*/  SYNCS.PHASECHK.TRANS64.TRYWAIT P3, [UR6+0x31c50], R3 ;  /* 0x031c5003ff0075a7 */ /* 0x0000620008060146 */
[----:B------:R-:W-:Y:S05]  /*6810*/  @!P0 BRA `(.L_x_1923) ;  /* 0x0000000000048947 */ /* 0x000fea0003800000 */
[----:B------:R-:W-:Y:S01]  /*6820*/  BPT.TRAP 0x1 ;  /* 0x000000040000795c */ /* 0x000fe20000300000 */
.L_x_1923:
[----:B-1----:R-:W-:Y:S05]  /*6830*/  @P3 BRA `(.L_x_1921) ;  /* 0x0000000000083947 */ /* 0x002fea0003800000 */
[----:B------:R-:W1:Y:S02]  /*6840*/  SYNCS.PHASECHK.TRANS64.TRYWAIT P3, [UR6+0x31c50], R3 ;  /* 0x031c5003ff0075a7 */ /* 0x000e640008060146 */
[----:B-1----:R-:W-:Y:S05]  /*6850*/  @!P3 BRA `(.L_x_1924) ;  /* 0x000000c000ecb947 */ /* 0x002fea0003800000 */
.L_x_1921:
[----:B------:R-:W-:Y:S01]  /*6860*/  UIADD3 UR6, UR56, 0x200, URZ ;  /* 0x0000020038067890 */ /* 0x000fe2000fffe03f */
[----:B------:R-:W-:Y:S01]  /*6870*/  WARPGROUP.ARRIVE ;  /* 0x00000000000079c5 */ /* 0x000fe20000000000 */
[----:B------:R-:W-:Y:S01]  /*6880*/  ULOP3.LUT UR10, UR59, 0x10000, URZ, 0xfc, !UPT ;  /* 0x000100003b0a7892 */ /* 0x000fe2000f8efc3f */
[----:B01----:R-:W0:Y:S01]  /*6890*/  @P2 LDC R3, c[0x0][0x44c] ;  /* 0x00011300ff032b82 */ /* 0x003e220000000800 */
[----:B------:R-:W-:Y:S01]  /*68a0*/  USHF.R.U32.HI UR6, URZ, 0x4, UR6 ;  /* 0x000000043f067899 */ /* 0x000fe20008011606 */
[----:B------:R-:W-:Y:S01]  /*68b0*/  IMAD.MOV.U32 R14, RZ, RZ, R10 ;  /* 0x000000ffff0e7224 */ /* 0x000fe200078e000a */
[----:B------:R-:W-:Y:S01]  /*68c0*/  UMOV UR25, 0xc0000010 ;  /* 0xc000001000197882 */ /* 0x000fe20000000000 */
[----:B------:R-:W-:Y:S01]  /*68d0*/  UMOV UR27, 0x80000020 ;  /* 0x80000020001b7882 */ /* 0x000fe20000000000 */
[----:B------:R-:W-:Y:S01]  /*68e0*/  ULOP3.LUT UR6, UR6, 0x3fff, URZ, 0xc0, !UPT ;  /* 0x00003fff06067892 */ /* 0x000fe2000f8ec03f */
[----:B------:R-:W-:Y:S02]  /*68f0*/  UMOV UR24, UR10 ;  /* 0x0000000a00187c82 */ /* 0x000fe40008000000 */
[----:B------:R-:W1:Y:S01]  /*6900*/  @P2 LDC R12, c[0x0][0x450] ;  /* 0x00011400ff0c2b82 */ /* 0x000e620000000800 */
[----:B------:R-:W-:-:S04]  /*6910*/  ULOP3.LUT UR6, UR6, 0x2400000, URZ, 0xfc, !UPT ;  /* 0x0240000006067892 */ /* 0x000fc8000f8efc3f */
[----:B------:R-:W-:-:S07]  /*6920*/  UIMAD UR6, UR5, 0x6c0, UR6 ;  /* 0x000006c0050678a4 */ /* 0x000fce000f8e0206 */
[----:B------:R-:W-:Y:S02]  /*6930*/  UMOV UR26, UR6 ;  /* 0x00000006001a7c82 */ /* 0x000fe40008000000 */
[----:B------:R-:W-:Y:S01]  /*6940*/  HGMMA.64x96x16.F32 R24, gdesc[UR24].tnspB, R24, gsb0 ;  /* 0x41600000181879f0 */ /* 0x000fe20008000818 */
[----:B------:R-:W-:Y:S01]  /*6950*/  UIADD3 UR24, UR10, 0x180, URZ ;  /* 0x000001800a187890 */ /* 0x000fe2000fffe03f */
[----:B0-----:R-:W-:Y:S01]  /*6960*/  @P2 IMAD.HI.U32 R3, R10, R3, RZ ;  /* 0x000000030a032227 */ /* 0x001fe200078e00ff */
[----:B------:R-:W-:Y:S01]  /*6970*/  UIADD3 UR26, UR6, 0x40, URZ ;  /* 0x00000040061a7890 */ /* 0x000fe2000fffe03f */
[----:B------:R-:W-:Y:S01]  /*6980*/  UMOV UR25, 0xc0000010 ;  /* 0xc000001000197882 */ /* 0x000fe20000000000 */
[----:B------:R-:W-:Y:S02]  /*6990*/  UMOV UR27, 0x80000020 ;  /* 0x80000020001b7882 */ /* 0x000fe40000000000 */
[----:B-1----:R-:W-:Y:S01]  /*69a0*/  @P2 SHF.R.U32.HI R14, RZ, R12, R3 ;  /* 0x0000000cff0e2219 */ /* 0x002fe20000011603 */
[----:B------:R-:W-:-:S04]  /*69b0*/  IMAD.MOV.U32 R3, RZ, RZ, -0x90 ;  /* 0xffffff70ff037424 */ /* 0x000fc800078e00ff */
[----:B------:R-:W0:Y:S01]  /*69c0*/  SHFL.IDX PT, R20, R14, 0x1, 0x1c1f ;  /* 0x003c1f000e147f89 */ /* 0x000e2200000e0000 */
[----:B------:R-:W-:-:S04]  /*69d0*/  IMAD R12, R8, R3, 0x1 ;  /* 0x00000001080c7424 */ /* 0x000fc800078e0203 */
[----:B------:R-:W-:-:S04]  /*69e0*/  IMAD R12, R11, -0x2, R12 ;  /* 0xfffffffe0b0c7824 */ /* 0x000fc800078e020c */
[----:B------:R-:W-:-:S05]  /*69f0*/  IMAD R15, R19, UR49, R12 ;  /* 0x00000031130f7c24 */ /* 0x000fca000f8e020c */
[----:B0-----:R-:W-:-:S04]  /*6a00*/  IADD3 R3, R20, -UR48, R15 ;  /* 0x8000003014037c10 */ /* 0x001fc8000fffe00f */
[C---:B------:R-:W-:Y:S02]  /*6a10*/  ISETP.GT.AND P3, PT, R3.reuse, RZ, PT ;  /* 0x000000ff0300720c */ /* 0x040fe40003f64270 */
[C---:B------:R-:W-:Y:S02]  /*6a20*/  ISETP.GT.AND P4, PT, R3.reuse, 0x1, PT ;  /* 0x000000010300780c */ /* 0x040fe40003f84270 */
[----:B------:R-:W-:Y:S02]  /*6a30*/  FSEL R138, R138, -INF , P3 ;  /* 0xff8000008a8a7808 */ /* 0x000fe40001800000 */
[----:B------:R-:W-:Y:S02]  /*6a40*/  ISETP.GT.AND P3, PT, R3, 0x8, PT ;  /* 0x000000080300780c */ /* 0x000fe40003f64270 */
[----:B------:R-:W-:Y:S02]  /*6a50*/  FSEL R20, R139, -INF , P4 ;  /* 0xff8000008b147808 */ /* 0x000fe40002000000 */
[----:B------:R-:W-:-:S02]  /*6a60*/  FMNMX.FTZ R21, R138, R0, !PT ;  /* 0x000000008a157209 */ /* 0x000fc40007810000 */
[C---:B------:R-:W-:Y:S02]  /*6a70*/  ISETP.GT.AND P4, PT, R3.reuse, 0x9, PT ;  /* 0x000000090300780c */ /* 0x040fe40003f84270 */
[----:B------:R-:W-:Y:S02]  /*6a80*/  FSEL R142, R142, -INF , P3 ;  /* 0xff8000008e8e7808 */ /* 0x000fe40001800000 */
[----:B------:R-:W-:Y:S02]  /*6a90*/  FMNMX.FTZ R21, R20, R21, !PT ;  /* 0x0000001514157209 */ /* 0x000fe40007810000 */
        /* <DEDUP_REMOVED lines=20> */
[----:B------:R-:W-:Y:S01]  /*6be0*/  FMNMX.FTZ R21, R122, R21, !PT ;  /* 0x000000157a157209 */ /* 0x000fe20007810000 */
[----:B------:R-:W-:-:S02]  /*6bf0*/  WARPGROUP.DEPBAR.LE gsb0, 0x0 ;  /* 0x00008000000079c5 */ /* 0x000fc40000010000 */
[----:B------:R-:W-:Y:S01]  /*6c00*/  WARPGROUP.ARRIVE ;  /* 0x00000000000079c5 */ /* 0x000fe20000000000 */
[C---:B------:R-:W-:Y:S02]  /*6c10*/  ISETP.GT.AND P5, PT, R3.reuse, 0x29, PT ;  /* 0x000000290300780c */ /* 0x040fe40003fa4270 */
[----:B------:R-:W-:Y:S02]  /*6c20*/  FSEL R126, R126, -INF , P3 ;  /* 0xff8000007e7e7808 */ /* 0x000fe40001800000 */
[----:B------:R-:W-:Y:S01]  /*6c30*/  FMNMX.FTZ R21, R150, R21, !PT ;  /* 0x0000001596157209 */ /* 0x000fe20007810000 */
[----:B------:R-:W-:Y:S01]  /*6c40*/  HGMMA.64x96x16.F32 R24, gdesc[UR24].tnspB, R24, gsb0 ;  /* 0x41600000181879f0 */ /* 0x000fe20008000818 */
[----:B------:R-:W-:Y:S01]  /*6c50*/  UIADD3 UR24, UR10, 0x300, URZ ;  /* 0x000003000a187890 */ /* 0x000fe2000fffe03f */
[----:B------:R-:W-:Y:S01]  /*6c60*/  ISETP.GT.AND P3, PT, R3, 0x30, PT ;  /* 0x000000300300780c */ /* 0x000fe20003f64270 */
[----:B------:R-:W-:Y:S01]  /*6c70*/  UIADD3 UR26, UR6, 0x80, URZ ;  /* 0x00000080061a7890 */ /* 0x000fe2000fffe03f */
[----:B------:R-:W-:Y:S01]  /*6c80*/  FSEL R152, R127, -INF , P5 ;  /* 0xff8000007f987808 */ /* 0x000fe20002800000 */
[----:B------:R-:W-:Y:S01]  /*6c90*/  UMOV UR25, 0xc0000010 ;  /* 0xc000001000197882 */ /* 0x000fe20000000000 */
[----:B------:R-:W-:Y:S01]  /*6ca0*/  UMOV UR27, 0x80000020 ;  /* 0x80000020001b7882 */ /* 0x000fe20000000000 */
        /* <DEDUP_REMOVED lines=13> */
[----:B------:R-:W0:Y:S01]  /*6d80*/  SHFL.IDX PT, R119, R14, RZ, 0x1c1f ;  /* 0x001c1fff0e777589 */ /* 0x000e2200000e0000 */
[----:B------:R-:W-:-:S02]  /*6d90*/  ISETP.GT.AND P4, PT, R3, 0x41, PT ;  /* 0x000000410300780c */ /* 0x000fc40003f84270 */
[----:B------:R-:W-:Y:S02]  /*6da0*/  FSEL R106, R106, -INF , P3 ;  /* 0xff8000006a6a7808 */ /* 0x000fe40001800000 */
[----:B------:R-:W-:Y:S02]  /*6db0*/  FMNMX.FTZ R21, R156, R21, !PT ;  /* 0x000000159c157209 */ /* 0x000fe40007810000 */
[----:B------:R-:W-:Y:S02]  /*6dc0*/  ISETP.GT.AND P3, PT, R3, 0x48, PT ;  /* 0x000000480300780c */ /* 0x000fe40003f64270 */
[----:B------:R-:W-:Y:S02]  /*6dd0*/  FSEL R107, R107, -INF , P4 ;  /* 0xff8000006b6b7808 */ /* 0x000fe40002000000 */
[----:B------:R-:W-:Y:S02]  /*6de0*/  FMNMX.FTZ R12, R106, R21, !PT ;  /* 0x000000156a0c7209 */ /* 0x000fe40007810000 */
        /* <DEDUP_REMOVED lines=28> */
[----:B------:R-:W-:Y:S01]  /*6fb0*/  FSEL R95, R95, -INF , P4 ;  /* 0xff8000005f5f7808 */ /* 0x000fe20002000000 */
[----:B------:R-:W-:Y:S02]  /*6fc0*/  WARPGROUP.DEPBAR.LE gsb0, 0x0 ;  /* 0x00008000000079c5 */ /* 0x000fe40000010000 */
[----:B------:R-:W-:Y:S01]  /*6fd0*/  WARPGROUP.ARRIVE ;  /* 0x00000000000079c5 */ /* 0x000fe20000000000 */
[----:B------:R-:W-:-:S02]  /*6fe0*/  FMNMX.FTZ R12, R94, R21, !PT ;  /* 0x000000155e0c7209 */ /* 0x000fc40007810000 */
[----:B------:R-:W-:Y:S02]  /*6ff0*/  ISETP.GT.AND P4, PT, R3, 0x71, PT ;  /* 0x000000710300780c */ /* 0x000fe40003f84270 */
[----:B------:R-:W-:Y:S01]  /*7000*/  FSEL R82, R82, -INF , P3 ;  /* 0xff80000052527808 */ /* 0x000fe20001800000 */
[----:B------:R-:W-:Y:S01]  /*7010*/  HGMMA.64x96x16.F32 R24, gdesc[UR24].tnspB, R24, gsb0 ;  /* 0x41600000181879f0 */ /* 0x000fe20008000818 */
[----:B------:R-:W-:Y:S01]  /*7020*/  UIADD3 UR24, UR10, 0x480, URZ ;  /* 0x000004800a187890 */ /* 0x000fe2000fffe03f */
[----:B------:R-:W-:Y:S01]  /*7030*/  FMNMX.FTZ R21, R95, R12, !PT ;  /* 0x0000000c5f157209 */ /* 0x000fe20007810000 */
[----:B------:R-:W-:Y:S01]  /*7040*/  UIADD3 UR26, UR6, 0xc0, URZ ;  /* 0x000000c0061a7890 */ /* 0x000fe2000fffe03f */
[----:B------:R-:W-:Y:S01]  /*7050*/  ISETP.GT.AND P3, PT, R3, 0x78, PT ;  /* 0x000000780300780c */ /* 0x000fe20003f64270 */
[----:B------:R-:W-:Y:S01]  /*7060*/  UMOV UR25, 0xc0000010 ;  /* 0xc000001000197882 */ /* 0x000fe20000000000 */
[----:B------:R-:W-:Y:S01]  /*7070*/  UMOV UR27, 0x80000020 ;  /* 0x80000020001b7882 */ /* 0x000fe20000000000 */
        /* <DEDUP_REMOVED lines=18> */
[----:B------:R-:W-:-:S02]  /*71a0*/  FMNMX.FTZ R12, R78, R3, !PT ;  /* 0x000000034e0c7209 */ /* 0x000fc40007810000 */
[----:B------:R-:W1:Y:S01]  /*71b0*/  LDC R3, c[0x0][0x988] ;  /* 0x00026200ff037b82 */ /* 0x000e620000000800 */
[----:B0-----:R-:W-:Y:S02]  /*71c0*/  IADD3 R15, R119, -UR48, R15 ;  /* 0x80000030770f7c10 */ /* 0x001fe4000fffe00f */
[----:B------:R-:W-:Y:S02]  /*71d0*/  FMNMX.FTZ R23, R79, R12, !PT ;  /* 0x0000000c4f177209 */ /* 0x000fe40007810000 */
[C---:B------:R-:W-:Y:S02]  /*71e0*/  ISETP.GT.AND P6, PT, R15.reuse, RZ, PT ;  /* 0x000000ff0f00720c */ /* 0x040fe40003fc4270 */
[C---:B------:R-:W-:Y:S01]  /*71f0*/  ISETP.GT.AND P5, PT, R15.reuse, 0x1, PT ;  /* 0x000000010f00780c */ /* 0x040fe20003fa4270 */
[----:B------:R-:W0:Y:S01]  /*7200*/  SHFL.BFLY PT, R12, R23, 0x2, 0x1f ;  /* 0x0c401f00170c7f89 */ /* 0x000e2200000e0000 */
[----:B------:R-:W-:Y:S02]  /*7210*/  FSEL R136, R136, -INF , P6 ;  /* 0xff80000088887808 */ /* 0x000fe40003000000 */
[----:B------:R-:W-:-:S02]  /*7220*/  ISETP.GT.AND P4, PT, R15, 0x8, PT ;  /* 0x000000080f00780c */ /* 0x000fc40003f84270 */
[----:B------:R-:W-:Y:S02]  /*7230*/  FMNMX.FTZ R123, R136, R6, !PT ;  /* 0x00000006887b7209 */ /* 0x000fe40007810000 */
[C---:B------:R-:W-:Y:S02]  /*7240*/  ISETP.GT.AND P6, PT, R15.reuse, 0x9, PT ;  /* 0x000000090f00780c */ /* 0x040fe40003fc4270 */
[----:B------:R-:W-:Y:S02]  /*7250*/  FSEL R140, R140, -INF , P4 ;  /* 0xff8000008c8c7808 */ /* 0x000fe40002000000 */
[----:B------:R-:W-:-:S04]  /*7260*/  ISETP.GT.AND P4, PT, R15, 0x18, PT ;  /* 0x000000180f00780c */ /* 0x000fc80003f84270 */
[----:B------:R-:W-:Y:S02]  /*7270*/  FSEL R132, R132, -INF , P4 ;  /* 0xff80000084847808 */ /* 0x000fe40002000000 */
[----:B------:R-:W-:-:S04]  /*7280*/  ISETP.GT.AND P4, PT, R15, 0x28, PT ;  /* 0x000000280f00780c */ /* 0x000fc80003f84270 */
[----:B------:R-:W-:Y:S02]  /*7290*/  FSEL R124, R124, -INF , P4 ;  /* 0xff8000007c7c7808 */ /* 0x000fe40002000000 */
[----:B------:R-:W-:Y:S02]  /*72a0*/  ISETP.GT.AND P4, PT, R15, 0x38, PT ;  /* 0x000000380f00780c */ /* 0x000fe40003f84270 */
[----:B0-----:R-:W-:Y:S02]  /*72b0*/  FMNMX.FTZ R115, R23, R12, !PT ;  /* 0x0000000c17737209 */ /* 0x001fe40007810000 */
[----:B------:R-:W-:Y:S02]  /*72c0*/  FSEL R116, R116, -INF , P4 ;  /* 0xff80000074747808 */ /* 0x000fe40002000000 */
[----:B------:R-:W-:Y:S01]  /*72d0*/  ISETP.GT.AND P4, PT, R15, 0x40, PT ;  /* 0x000000400f00780c */ /* 0x000fe20003f84270 */
[----:B------:R-:W0:Y:S03]  /*72e0*/  SHFL.BFLY PT, R12, R115, 0x1, 0x1f ;  /* 0x0c201f00730c7f89 */ /* 0x000e2600000e0000 */
[----:B------:R-:W-:-:S02]  /*72f0*/  FSEL R104, R104, -INF , P4 ;  /* 0xff80000068687808 */ /* 0x000fc40002000000 */
[----:B------:R-:W-:-:S04]  /*7300*/  ISETP.GT.AND P4, PT, R15, 0x48, PT ;  /* 0x000000480f00780c */ /* 0x000fc80003f84270 */
[----:B------:R-:W-:Y:S02]  /*7310*/  FSEL R108, R108, -INF , P4 ;  /* 0xff8000006c6c7808 */ /* 0x000fe40002000000 */
[----:B------:R-:W-:Y:S01]  /*7320*/  ISETP.GT.AND P4, PT, R15, 0x50, PT ;  /* 0x000000500f00780c */ /* 0x000fe20003f84270 */
[----:B------:R-:W-:Y:S02]  /*7330*/  WARPGROUP.DEPBAR.LE gsb0, 0x0 ;  /* 0x00008000000079c5 */ /* 0x000fe40000010000 */
[----:B------:R-:W-:Y:S01]  /*7340*/  WARPGROUP.ARRIVE ;  /* 0x00000000000079c5 */ /* 0x000fe20000000000 */
[----:B0-----:R-:W-:-:S05]  /*7350*/  FMNMX.FTZ R12, R115, R12, !PT ;  /* 0x0000000c730c7209 */ /* 0x001fca0007810000 */
[----:B------:R-:W-:Y:S01]  /*7360*/  HGMMA.64x96x16.F32 R24, gdesc[UR24].tnspB, R24, gsb0 ;  /* 0x41600000181879f0 */ /* 0x000fe20008000818 */
[----:B------:R-:W-:Y:S01]  /*7370*/  UIADD3 UR24, UR10, 0x600, URZ ;  /* 0x000006000a187890 */ /* 0x000fe2000fffe03f */
[C---:B-1----:R-:W-:Y:S01]  /*7380*/  FMUL.FTZ R21, R12.reuse, R3 ;  /* 0x000000030c157220 */ /* 0x042fe20000410000 */
[----:B------:R-:W-:Y:S01]  /*7390*/  UIADD3 UR26, UR6, 0x100, URZ ;  /* 0x00000100061a7890 */ /* 0x000fe2000fffe03f */
[----:B------:R-:W-:Y:S01]  /*73a0*/  FSETP.NEU.FTZ.AND P3, PT, R12, -INF , PT ;  /* 0xff8000000c00780b */ /* 0x000fe20003f7d000 */
[----:B------:R-:W-:Y:S01]  /*73b0*/  UMOV UR25, 0xc0000010 ;  /* 0xc000001000197882 */ /* 0x000fe20000000000 */
[----:B------:R-:W-:Y:S02]  /*73c0*/  UMOV UR27, 0x80000020 ;  /* 0x80000020001b7882 */ /* 0x000fe40000000000 */
[----:B------:R-:W-:-:S05]  /*73d0*/  FSEL R21, R21, RZ, P3 ;  /* 0x000000ff15157208 */ /* 0x000fca0001800000 */
[-CC-:B------:R-:W-:Y:S01]  /*73e0*/  FFMA.FTZ R14, R22, R3.reuse, -R21.reuse ;  /* 0x00000003160e7223 */ /* 0x180fe20000010815 */
[-CC-:B------:R-:W-:Y:S01]  /*73f0*/  FFMA.FTZ R22, R130, R3.reuse, -R21.reuse ;  /* 0x0000000382167223 */ /* 0x180fe20000010815 */
[----:B------:R-:W-:Y:S01]  /*7400*/  FSEL R130, R137, -INF , P5 ;  /* 0xff80000089827808 */ /* 0x000fe20002800000 */
[-CC-:B------:R-:W-:Y:S01]  /*7410*/  FFMA.FTZ R23, R138, R3.reuse, -R21.reuse ;  /* 0x000000038a177223 */ /* 0x180fe20000010815 */
[----:B------:R-:W-:Y:S01]  /*7420*/  FSEL R138, R141, -INF , P6 ;  /* 0xff8000008d8a7808 */ /* 0x000fe20003000000 */
[--C-:B------:R-:W-:Y:S01]  /*7430*/  FFMA.FTZ R131, R134, R3, -R21.reuse ;  /* 0x0000000386837223 */ /* 0x100fe20000010815 */
[----:B------:R-:W-:Y:S01]  /*7440*/  FMNMX.FTZ R127, R130, R123, !PT ;  /* 0x0000007b827f7209 */ /* 0x000fe20007810000 */
[-CC-:B------:R-:W-:Y:S01]  /*7450*/  FFMA.FTZ R119, R146, R3.reuse, -R21.reuse ;  /* 0x0000000392777223 */ /* 0x180fe20000010815 */
[C---:B------:R-:W-:Y:S01]  /*7460*/  ISETP.GT.AND P6, PT, R15.reuse, 0x10, PT ;  /* 0x000000100f00780c */ /* 0x040fe20003fc4270 */
[--C-:B------:R-:W-:Y:S01]  /*7470*/  FFMA.FTZ R115, R142, R3, -R21.reuse ;  /* 0x000000038e737223 */ /* 0x100fe20000010815 */
[----:B------:R-:W-:Y:S01]  /*7480*/  FMNMX.FTZ R127, R140, R127, !PT ;  /* 0x0000007f8c7f7209 */ /* 0x000fe20007810000 */
[-CC-:B------:R-:W-:Y:S01]  /*7490*/  FFMA.FTZ R142, R148, R3.reuse, -R21.reuse ;  /* 0x00000003948e7223 */ /* 0x180fe20000010815 */
[----:B------:R-:W-:Y:S01]  /*74a0*/  ISETP.GT.AND P5, PT, R15, 0x11, PT ;  /* 0x000000110f00780c */ /* 0x000fe20003fa4270 */
[----:B------:R0:W-:Y:S01]  /*74b0*/  MUFU.EX2 R123, R131 ;  /* 0x00000083007b7308 */ /* 0x0001e20000000800 */
        /* <DEDUP_REMOVED lines=8> */
[----:B------:R-:W-:Y:S01]  /*7540*/  ISETP.GT.AND P6, PT, R15, 0x19, PT ;  /* 0x000000190f00780c */ /* 0x000fe20003fc4270 */
[--C-:B0-----:R-:W-:Y:S01]  /*7550*/  FFMA.FTZ R131, R111, R3, -R21.reuse ;  /* 0x000000036f837223 */ /* 0x101fe20000010815 */
[----:B------:R-:W-:Y:S01]  /*7560*/  FMNMX.FTZ R127, R134, R127, !PT ;  /* 0x0000007f867f7209 */ /* 0x000fe20007810000 */
[-CC-:B------:R-:W-:Y:S01]  /*7570*/  FFMA.FTZ R114, R114, R3.reuse, -R21.reuse ;  /* 0x0000000372727223 */ /* 0x180fe20000010815 */
[----:B------:R-:W-:Y:S01]  /*7580*/  FSEL R146, R133, -INF , P6 ;  /* 0xff80000085927808 */ /* 0x000fe20003000000 */
[-CC-:B------:R-:W-:Y:S01]  /*7590*/  FFMA.FTZ R82, R82, R3.reuse, -R21.reuse ;  /* 0x0000000352527223 */ /* 0x180fe20000010815 */
[----:B------:R-:W-:Y:S01]  /*75a0*/  ISETP.GT.AND P6, PT, R15, 0x20, PT ;  /* 0x000000200f00780c */ /* 0x000fe20003fc4270 */
[--C-:B------:R-:W-:Y:S01]  /*75b0*/  FFMA.FTZ R83, R83, R3, -R21.reuse ;  /* 0x0000000353537223 */ /* 0x100fe20000010815 */
[----:B------:R-:W-:Y:S01]  /*75c0*/  FMNMX.FTZ R127, R132, R127, !PT ;  /* 0x0000007f847f7209 */ /* 0x000fe20007810000 */
[-CC-:B------:R-:W-:Y:S01]  /*75d0*/  FFMA.FTZ R86, R86, R3.reuse, -R21.reuse ;  /* 0x0000000356567223 */ /* 0x180fe20000010815 */
[----:B------:R-:W-:Y:S01]  /*75e0*/  ISETP.GT.AND P5, PT, R15, 0x21, PT ;  /* 0x000000210f00780c */ /* 0x000fe20003fa4270 */
[-CC-:B------:R-:W-:Y:S01]  /*75f0*/  FFMA.FTZ R87, R87, R3.reuse, -R21.reuse ;  /* 0x0000000357577223 */ /* 0x180fe20000010815 */
[----:B------:R-:W-:Y:S01]  /*7600*/  FSEL R122, R120, -INF , P6 ;  /* 0xff800000787a7808 */ /* 0x000fe20003000000 */
[--C-:B------:R-:W-:Y:S01]  /*7610*/  FFMA.FTZ R74, R74, R3, -R21.reuse ;  /* 0x000000034a4a7223 */ /* 0x100fe20000010815 */
[----:B------:R-:W-:Y:S01]  /*7620*/  FMNMX.FTZ R127, R146, R127, !PT ;  /* 0x0000007f927f7209 */ /* 0x000fe20007810000 */
[----:B------:R0:W-:Y:S01]  /*7630*/  MUFU.EX2 R120, R129 ;  /* 0x0000008100787308 */ /* 0x0001e20000000800 */
[----:B------:R-:W-:Y:S01]  /*7640*/  FSEL R148, R121, -INF , P5 ;  /* 0xff80000079947808 */ /* 0x000fe20002800000 */
[--C-:B------:R-:W-:Y:S01]  /*7650*/  FFMA.FTZ R121, R150, R3, -R21.reuse ;  /* 0x0000000396797223 */ /* 0x100fe20000010815 */
[----:B------:R-:W-:Y:S01]  /*7660*/  FMNMX.FTZ R127, R122, R127, !PT ;  /* 0x0000007f7a7f7209 */ /* 0x000fe20007810000 */
[----:B------:R-:W-:Y:S01]  /*7670*/  FFMA.FTZ R75, R75, R3, -R21 ;  /* 0x000000034b4b7223 */ /* 0x000fe20000010815 */
[----:B------:R-:W-:-:S02]  /*7680*/  ISETP.GT.AND P6, PT, R15, 0x29, PT ;  /* 0x000000290f00780c */ /* 0x000fc40003fc4270 */
[----:B------:R-:W-:Y:S01]  /*7690*/  FMNMX.FTZ R127, R148, R127, !PT ;  /* 0x0000007f947f7209 */ /* 0x000fe20007810000 */
[----:B------:R-:W-:Y:S01]  /*76a0*/  MUFU.EX2 R23, R23 ;  /* 0x0000001700177308 */ /* 0x000fe20000000800 */
[----:B------:R-:W-:Y:S01]  /*76b0*/  FSEL R150, R125, -INF , P6 ;  /* 0xff8000007d967808 */ /* 0x000fe20003000000 */
[----:B0-----:R-:W-:Y:S01]  /*76c0*/  FFMA.FTZ R129, R126, R3, -R21 ;  /* 0x000000037e817223 */ /* 0x001fe20000010815 */
[C---:B------:R-:W-:Y:S02]  /*76d0*/  ISETP.GT.AND P6, PT, R15.reuse, 0x30, PT ;  /* 0x000000300f00780c */ /* 0x040fe40003fc4270 */
[----:B------:R-:W-:Y:S02]  /*76e0*/  FMNMX.FTZ R127, R124, R127, !PT ;  /* 0x0000007f7c7f7209 */ /* 0x000fe40007810000 */
[----:B------:R-:W-:Y:S01]  /*76f0*/  ISETP.GT.AND P5, PT, R15, 0x31, PT ;  /* 0x000000310f00780c */ /* 0x000fe20003fa4270 */
[----:B------:R-:W-:Y:S01]  /*7700*/  MUFU.EX2 R20, R20 ;  /* 0x0000001400147308 */ /* 0x000fe20000000800 */
[----:B------:R-:W-:-:S02]  /*7710*/  FSEL R126, R112, -INF , P6 ;  /* 0xff800000707e7808 */ /* 0x000fc40003000000 */
[----:B------:R-:W-:Y:S02]  /*7720*/  FMNMX.FTZ R127, R150, R127, !PT ;  /* 0x0000007f967f7209 */ /* 0x000fe40007810000 */
[----:B------:R-:W-:Y:S01]  /*7730*/  FSEL R125, R113, -INF , P5 ;  /* 0xff800000717d7808 */ /* 0x000fe20002800000 */
[--C-:B------:R-:W-:Y:S01]  /*7740*/  FFMA.FTZ R113, R152, R3, -R21.reuse ;  /* 0x0000000398717223 */ /* 0x100fe20000010815 */
[----:B------:R-:W-:Y:S01]  /*7750*/  FMNMX.FTZ R127, R126, R127, !PT ;  /* 0x0000007f7e7f7209 */ /* 0x000fe20007810000 */
[----:B------:R0:W-:Y:S01]  /*7760*/  MUFU.EX2 R112, R129 ;  /* 0x0000008100707308 */ /* 0x0001e20000000800 */
[----:B------:R-:W-:Y:S02]  /*7770*/  ISETP.GT.AND P6, PT, R15, 0x39, PT ;  /* 0x000000390f00780c */ /* 0x000fe40003fc4270 */
[----:B------:R-:W-:Y:S02]  /*7780*/  FMNMX.FTZ R127, R125, R127, !PT ;  /* 0x0000007f7d7f7209 */ /* 0x000fe40007810000 */
[----:B------:R-:W-:Y:S01]  /*7790*/  FSEL R152, R117, -INF , P6 ;  /* 0xff80000075987808 */ /* 0x000fe20003000000 */
[--C-:B------:R-:W-:Y:S01]  /*77a0*/  FFMA.FTZ R117, R154, R3, -R21.reuse ;  /* 0x000000039a757223 */ /* 0x100fe20000010815 */
[----:B------:R-:W-:Y:S01]  /*77b0*/  FMNMX.FTZ R127, R116, R127, !PT ;  /* 0x0000007f747f7209 */ /* 0x000fe20007810000 */
[----:B------:R-:W-:Y:S01]  /*77c0*/  MUFU.EX2 R115, R115 ;  /* 0x0000007300737308 */ /* 0x000fe20000000800 */
[----:B------:R-:W-:Y:S01]  /*77d0*/  ISETP.GT.AND P5, PT, R15, 0x41, PT ;  /* 0x000000410f00780c */ /* 0x000fe20003fa4270 */
[----:B0-----:R-:W-:Y:S01]  /*77e0*/  FFMA.FTZ R129, R156, R3, -R21 ;  /* 0x000000039c817223 */ /* 0x001fe20000010815 */
[----:B------:R-:W-:-:S02]  /*77f0*/  FMNMX.FTZ R127, R152, R127, !PT ;  /* 0x0000007f987f7209 */ /* 0x000fc40007810000 */
[----:B------:R-:W-:Y:S01]  /*7800*/  FSEL R154, R105, -INF , P5 ;  /* 0xff800000699a7808 */ /* 0x000fe20002800000 */
[----:B------:R-:W-:Y:S01]  /*7810*/  FFMA.FTZ R105, R118, R3, -R21 ;  /* 0x0000000376697223 */ /* 0x000fe20000010815 */
[----:B------:R-:W-:Y:S01]  /*7820*/  FMNMX.FTZ R127, R104, R127, !PT ;  /* 0x0000007f687f7209 */ /* 0x000fe20007810000 */
[----:B------:R-:W-:Y:S01]  /*7830*/  MUFU.EX2 R14, R14 ;  /* 0x0000000e000e7308 */ /* 0x000fe20000000800 */
[----:B------:R-:W-:Y:S02]  /*7840*/  ISETP.GT.AND P5, PT, R15, 0x49, PT ;  /* 0x000000490f00780c */ /* 0x000fe40003fa4270 */
[----:B------:R-:W-:Y:S02]  /*7850*/  FMNMX.FTZ R127, R154, R127, !PT ;  /* 0x0000007f9a7f7209 */ /* 0x000fe40007810000 */
[----:B------:R-:W-:Y:S02]  /*7860*/  FSEL R118, R109, -INF , P5 ;  /* 0xff8000006d767808 */ /* 0x000fe40002800000 */
[----:B------:R-:W-:Y:S01]  /*7870*/  FMNMX.FTZ R127, R108, R127, !PT ;  /* 0x0000007f6c7f7209 */ /* 0x000fe20007810000 */
[----:B------:R-:W-:Y:S01]  /*7880*/  MUFU.EX2 R22, R22 ;  /* 0x0000001600167308 */ /* 0x000fe20000000800 */
[----:B------:R-:W-:-:S02]  /*7890*/  ISETP.GT.AND P5, PT, R15, 0x51, PT ;  /* 0x000000510f00780c */ /* 0x000fc40003fa4270 */
[----:B------:R-:W-:Y:S01]  /*78a0*/  FSEL R156, R96, -INF , P4 ;  /* 0xff800000609c7808 */ /* 0x000fe20002000000 */
[----:B------:R-:W-:Y:S02]  /*78b0*/  WARPGROUP.DEPBAR.LE gsb0, 0x0 ;  /* 0x00008000000079c5 */ /* 0x000fe40000010000 */
[----:B------:R-:W-:Y:S01]  /*78c0*/  WARPGROUP.ARRIVE ;  /* 0x00000000000079c5 */ /* 0x000fe20000000000 */
[----:B------:R-:W-:Y:S01]  /*78d0*/  FMNMX.FTZ R127, R118, R127, !PT ;  /* 0x0000007f767f7209 */ /* 0x000fe20007810000 */
[----:B------:R0:W-:Y:S01]  /*78e0*/  MUFU.EX2 R96, R129 ;  /* 0x0000008100607308 */ /* 0x0001e20000000800 */
        /* <DEDUP_REMOVED lines=9> */
[----:B------:R-:W-:Y:S01]  /*7980*/  FSEL R100, R100, -INF , P4 ;  /* 0xff80000064647808 */ /* 0x000fe20002000000 */
[--C-:B------:R-:W-:Y:S01]  /*7990*/  FFMA.FTZ R97, R106, R3, -R21.reuse ;  /* 0x000000036a617223 */ /* 0x100fe20000010815 */
[----:B------:R-:W-:Y:S01]  /*79a0*/  FMNMX.FTZ R127, R109, R127, !PT ;  /* 0x0000007f6d7f7209 */ /* 0x000fe20007810000 */
[----:B0-----:R-:W-:Y:S01]  /*79b0*/  FFMA.FTZ R129, R107, R3, -R21 ;  /* 0x000000036b817223 */ /* 0x001fe20000010815 */
[----:B------:R-:W-:Y:S01]  /*79c0*/  FSEL R106, R101, -INF , P5 ;  /* 0xff800000656a7808 */ /* 0x000fe20002800000 */
[----:B------:R-:W-:Y:S01]  /*79d0*/  MUFU.EX2 R119, R119 ;  /* 0x0000007700777308 */ /* 0x000fe20000000800 */
[----:B------:R-:W-:-:S02]  /*79e0*/  ISETP.GT.AND P4, PT, R15, 0x60, PT ;  /* 0x000000600f00780c */ /* 0x000fc40003f84270 */
[----:B------:R-:W-:Y:S02]  /*79f0*/  FMNMX.FTZ R127, R100, R127, !PT ;  /* 0x0000007f647f7209 */ /* 0x000fe40007810000 */
[C---:B------:R-:W-:Y:S02]  /*7a00*/  ISETP.GT.AND P5, PT, R15.reuse, 0x61, PT ;  /* 0x000000610f00780c */ /* 0x040fe40003fa4270 */
[----:B------:R-:W-:Y:S01]  /*7a10*/  FSEL R101, R88, -INF , P4 ;  /* 0xff80000058657808 */ /* 0x000fe20002000000 */
[----:B------:R-:W-:Y:S01]  /*7a20*/  MUFU.EX2 R142, R142 ;  /* 0x0000008e008e7308 */ /* 0x000fe20000000800 */
[----:B------:R-:W-:Y:S02]  /*7a30*/  FMNMX.FTZ R127, R106, R127, !PT ;  /* 0x0000007f6a7f7209 */ /* 0x000fe40007810000 */
[----:B------:R-:W-:Y:S02]  /*7a40*/  ISETP.GT.AND P4, PT, R15, 0x68, PT ;  /* 0x000000680f00780c */ /* 0x000fe40003f84270 */
[----:B------:R-:W-:Y:S01]  /*7a50*/  FSEL R107, R89, -INF , P5 ;  /* 0xff800000596b7808 */ /* 0x000fe20002800000 */
[----:B------:R-:W-:Y:S01]  /*7a60*/  FFMA.FTZ R89, R110, R3, -R21 ;  /* 0x000000036e597223 */ /* 0x000fe20000010815 */
[----:B------:R-:W-:Y:S01]  /*7a70*/  FMNMX.FTZ R127, R101, R127, !PT ;  /* 0x0000007f657f7209 */ /* 0x000fe20007810000 */
[----:B------:R0:W-:Y:S01]  /*7a80*/  MUFU.EX2 R88, R129 ;  /* 0x0000008100587308 */ /* 0x0001e20000000800 */
[----:B------:R-:W-:-:S02]  /*7a90*/  ISETP.GT.AND P5, PT, R15, 0x69, PT ;  /* 0x000000690f00780c */ /* 0x000fc40003fa4270 */
[----:B------:R-:W-:Y:S02]  /*7aa0*/  FSEL R92, R92, -INF , P4 ;  /* 0xff8000005c5c7808 */ /* 0x000fe40002000000 */
[----:B------:R-:W-:Y:S02]  /*7ab0*/  FMNMX.FTZ R127, R107, R127, !PT ;  /* 0x0000007f6b7f7209 */ /* 0x000fe40007810000 */
[----:B------:R-:W-:Y:S01]  /*7ac0*/  FSEL R110, R93, -INF , P5 ;  /* 0xff8000005d6e7808 */ /* 0x000fe20002800000 */
[----:B------:R-:W-:Y:S01]  /*7ad0*/  MUFU.EX2 R121, R121 ;  /* 0x0000007900797308 */ /* 0x000fe20000000800 */
[C---:B------:R-:W-:Y:S02]  /*7ae0*/  ISETP.GT.AND P4, PT, R15.reuse, 0x70, PT ;  /* 0x000000700f00780c */ /* 0x040fe40003f84270 */
[----:B------:R-:W-:Y:S02]  /*7af0*/  FMNMX.FTZ R127, R92, R127, !PT ;  /* 0x0000007f5c7f7209 */ /* 0x000fe40007810000 */
[----:B------:R-:W-:-:S02]  /*7b00*/  ISETP.GT.AND P5, PT, R15, 0x71, PT ;  /* 0x000000710f00780c */ /* 0x000fc40003fa4270 */
[----:B------:R-:W-:Y:S01]  /*7b10*/  FSEL R93, R80, -INF , P4 ;  /* 0xff800000505d7808 */ /* 0x000fe20002000000 */
[----:B------:R-:W-:Y:S01]  /*7b20*/  MUFU.EX2 R113, R113 ;  /* 0x0000007100717308 */ /* 0x000fe20000000800 */
[----:B------:R-:W-:Y:S02]  /*7b30*/  FMNMX.FTZ R127, R110, R127, !PT ;  /* 0x0000007f6e7f7209 */ /* 0x000fe40007810000 */
[----:B------:R-:W-:Y:S02]  /*7b40*/  ISETP.GT.AND P4, PT, R15, 0x78, PT ;  /* 0x000000780f00780c */ /* 0x000fe40003f84270 */
[----:B------:R-:W-:Y:S02]  /*7b50*/  FSEL R111, R81, -INF , P5 ;  /* 0xff800000516f7808 */ /* 0x000fe40002800000 */
[----:B------:R-:W-:Y:S01]  /*7b60*/  FMNMX.FTZ R81, R93, R127, !PT ;  /* 0x0000007f5d517209 */ /* 0x000fe20007810000 */
[----:B------:R1:W-:Y:S01]  /*7b70*/  MUFU.EX2 R80, R131 ;  /* 0x0000008300507308 */ /* 0x0003e20000000800 */
[----:B------:R-:W-:-:S02]  /*7b80*/  FSEL R127, R84, -INF , P4 ;  /* 0xff800000547f7808 */ /* 0x000fc40002000000 */
[----:B------:R-:W-:Y:S02]  /*7b90*/  ISETP.GT.AND P5, PT, R15, 0x79, PT ;  /* 0x000000790f00780c */ /* 0x000fe40003fa4270 */
[----:B------:R-:W-:Y:S02]  /*7ba0*/  FMNMX.FTZ R84, R111, R81, !PT ;  /* 0x000000516f547209 */ /* 0x000fe40007810000 */
[----:B------:R-:W-:Y:S01]  /*7bb0*/  ISETP.GT.AND P4, PT, R15, 0x80, PT ;  /* 0x000000800f00780c */ /* 0x000fe20003f84270 */
[----:B------:R2:W-:Y:S01]  /*7bc0*/  MUFU.EX2 R81, R98 ;  /* 0x0000006200517308 */ /* 0x0005e20000000800 */
[----:B0-----:R-:W-:Y:S01]  /*7bd0*/  FSEL R129, R85, -INF , P5 ;  /* 0xff80000055817808 */ /* 0x001fe20002800000 */
[----:B------:R-:W-:Y:S01]  /*7be0*/  FFMA.FTZ R85, R94, R3, -R21 ;  /* 0x000000035e557223 */ /* 0x000fe20000010815 */
[----:B------:R-:W-:Y:S02]  /*7bf0*/  FMNMX.FTZ R84, R127, R84, !PT ;  /* 0x000000547f547209 */ /* 0x000fe40007810000 */
[----:B-1----:R-:W-:-:S02]  /*7c00*/  FSEL R131, R72, -INF , P4 ;  /* 0xff80000048837808 */ /* 0x002fc40002000000 */
[----:B------:R-:W-:Y:S01]  /*7c10*/  ISETP.GT.AND P5, PT, R15, 0x81, PT ;  /* 0x000000810f00780c */ /* 0x000fe20003fa4270 */
[----:B------:R-:W-:Y:S01]  /*7c20*/  MUFU.EX2 R114, R114 ;  /* 0x0000007200727308 */ /* 0x000fe20000000800 */
[----:B------:R-:W-:Y:S01]  /*7c30*/  FMNMX.FTZ R72, R129, R84, !PT ;  /* 0x0000005481487209 */ /* 0x000fe20007810000 */
[-CC-:B--2---:R-:W-:Y:S01]  /*7c40*/  FFMA.FTZ R98, R103, R3.reuse, -R21.reuse ;  /* 0x0000000367627223 */ /* 0x184fe20000010815 */
[----:B------:R-:W-:Y:S02]  /*7c50*/  ISETP.GT.AND P4, PT, R15, 0x88, PT ;  /* 0x000000880f00780c */ /* 0x000fe40003f84270 */
[----:B------:R-:W-:Y:S01]  /*7c60*/  FSEL R133, R73, -INF , P5 ;  /* 0xff80000049857808 */ /* 0x000fe20002800000 */
[-CC-:B------:R-:W-:Y:S01]  /*7c70*/  FFMA.FTZ R73, R90, R3.reuse, -R21.reuse ;  /* 0x000000035a497223 */ /* 0x180fe20000010815 */
[----:B------:R-:W-:Y:S01]  /*7c80*/  FMNMX.FTZ R72, R131, R72, !PT ;  /* 0x0000004883487209 */ /* 0x000fe20007810000 */
[----:B------:R0:W-:Y:S01]  /*7c90*/  MUFU.EX2 R84, R99 ;  /* 0x0000006300547308 */ /* 0x0001e20000000800 */
[----:B------:R-:W-:Y:S01]  /*7ca0*/  ISETP.GT.AND P5, PT, R15, 0x89, PT ;  /* 0x000000890f00780c */ /* 0x000fe20003fa4270 */
[-CC-:B------:R-:W-:Y:S01]  /*7cb0*/  FFMA.FTZ R15, R102, R3.reuse, -R21.reuse ;  /* 0x00000003660f7223 */ /* 0x180fe20000010815 */
[----:B------:R-:W-:Y:S01]  /*7cc0*/  FSEL R135, R76, -INF , P4 ;  /* 0xff8000004c877808 */ /* 0x000fe20002000000 */
[-CC-:B------:R-:W-:Y:S01]  /*7cd0*/  FFMA.FTZ R90, R91, R3.reuse, -R21.reuse ;  /* 0x000000035b5a7223 */ /* 0x180fe20000010815 */
[----:B------:R-:W-:Y:S01]  /*7ce0*/  FMNMX.FTZ R72, R133, R72, !PT ;  /* 0x0000004885487209 */ /* 0x000fe20007810000 */
[-CC-:B------:R-:W-:Y:S01]  /*7cf0*/  FFMA.FTZ R102, R95, R3.reuse, -R21.reuse ;  /* 0x000000035f667223 */ /* 0x180fe20000010815 */
[----:B------:R-:W-:Y:S01]  /*7d00*/  FSEL R137, R77, -INF , P5 ;  /* 0xff8000004d897808 */ /* 0x000fe20002800000 */
[-CC-:B------:R-:W-:Y:S01]  /*7d10*/  FFMA.FTZ R91, R78, R3.reuse, -R21.reuse ;  /* 0x000000034e5b7223 */ /* 0x180fe20000010815 */
[----:B------:R-:W-:Y:S01]  /*7d20*/  FMNMX.FTZ R72, R135, R72, !PT ;  /* 0x0000004887487209 */ /* 0x000fe20007810000 */
[----:B0-----:R-:W-:Y:S01]  /*7d30*/  FFMA.FTZ R99, R79, R3, -R21 ;  /* 0x000000034f637223 */ /* 0x001fe20000010815 */
[----:B------:R-:W-:Y:S01]  /*7d40*/  IMAD.U32 R79, RZ, RZ, UR4 ;  /* 0x00000004ff4f7e24 */ /* 0x000fe2000f8e00ff */
[----:B------:R-:W-:Y:S01]  /*7d50*/  MUFU.EX2 R117, R117 ;  /* 0x0000007500757308 */ /* 0x000fe20000000800 */
[----:B------:R-:W-:-:S03]  /*7d60*/  FMNMX.FTZ R72, R137, R72, !PT ;  /* 0x0000004889487209 */ /* 0x000fc60007810000 */
[----:B------:R-:W-:Y:S02]  /*7d70*/  @!P1 LEA R79, R79, UR56, 0x3 ;  /* 0x000000384f4f9c11 */ /* 0x000fe4000f8e18ff */
[----:B------:R-:W0:Y:S02]  /*7d80*/  SHFL.BFLY PT, R77, R72, 0x2, 0x1f ;  /* 0x0c401f00484d7f89 */ /* 0x000e2400000e0000 */
[----:B------:R-:W-:Y:S01]  /*7d90*/  MUFU.EX2 R105, R105 ;  /* 0x0000006900697308 */ /* 0x000fe20000000800 */
[----:B------:R-:W-:Y:S01]  /*7da0*/  @!P1 VIADD R79, R79, 0x31c40 ;  /* 0x00031c404f4f9836 */ /* 0x000fe20000000000 */
[----:B------:R-:W-:Y:S02]  /*7db0*/  WARPGROUP.DEPBAR.LE gsb0, 0x0 ;  /* 0x00008000000079c5 */ /* 0x000fe40000010000 */
[----:B------:R-:W-:Y:S02]  /*7dc0*/  WARPGROUP.ARRIVE ;  /* 0x00000000000079c5 */ /* 0x000fe40000000000 */
[----:B------:R-:W-:-:S02]  /*7dd0*/  @!P1 PRMT R79, RZ, 0x654, R79 ;  /* 0x00000654ff4f9816 */ /* 0x000fc4000000004f */
[----:B------:R-:W-:Y:S02]  /*7de0*/  MUFU.EX2 R97, R97 ;  /* 0x0000006100617308 */ /* 0x000fe40000000800 */
[----:B------:R-:W-:Y:S01]  /*7df0*/  HGMMA.64x96x16.F32 R24, gdesc[UR24].tnspB, R24, gsb0 ;  /* 0x41600000181879f0 */ /* 0x000fe20008000818 */
[----:B------:R-:W-:Y:S02]  /*7e00*/  UIADD3 UR24, UR10, 0x900, URZ ;  /* 0x000009000a187890 */ /* 0x000fe4000fffe03f */
[----:B------:R-:W-:-:S03]  /*7e10*/  UIADD3 UR26, UR6, 0x180, URZ ;  /* 0x00000180061a7890 */ /* 0x000fc6000fffe03f */
[----:B------:R-:W-:Y:S01]  /*7e20*/  MUFU.EX2 R89, R89 ;  /* 0x0000005900597308 */ /* 0x000fe20000000800 */
[----:B------:R-:W-:Y:S01]  /*7e30*/  UMOV UR25, 0xc0000010 ;  /* 0xc000001000197882 */ /* 0x000fe20000000000 */
[----:B------:R-:W-:Y:S01]  /*7e40*/  UMOV UR27, 0x80000020 ;  /* 0x80000020001b7882 */ /* 0x000fe20000000000 */
[----:B0-----:R-:W-:-:S05]  /*7e50*/  FMNMX.FTZ R77, R72, R77, !PT ;  /* 0x0000004d484d7209 */ /* 0x001fca0007810000 */
[----:B------:R-:W-:Y:S01]  /*7e60*/  MUFU.EX2 R15, R15 ;  /* 0x0000000f000f7308 */ /* 0x000fe20000000800 */
[----:B------:R-:W0:Y:S07]  /*7e70*/  SHFL.BFLY PT, R72, R77, 0x1, 0x1f ;  /* 0x0c201f004d487f89 */ /* 0x000e2e00000e0000 */
[----:B------:R-:W-:Y:S08]  /*7e80*/  MUFU.EX2 R98, R98 ;  /* 0x0000006200627308 */ /* 0x000ff00000000800 */
[----:B------:R-:W-:Y:S08]  /*7e90*/  MUFU.EX2 R73, R73 ;  /* 0x0000004900497308 */ /* 0x000ff00000000800 */
[----:B------:R-:W-:Y:S01]  /*7ea0*/  MUFU.EX2 R90, R90 ;  /* 0x0000005a005a7308 */ /* 0x000fe20000000800 */
[----:B0-----:R-:W-:-:S02]  /*7eb0*/  FMNMX.FTZ R72, R77, R72, !PT ;  /* 0x000000484d487209 */ /* 0x001fc40007810000 */
[----:B------:R-:W-:Y:S02]  /*7ec0*/  FSEL R77, R12, RZ, P3 ;  /* 0x000000ff0c4d7208 */ /* 0x000fe40001800000 */
[C---:B------:R-:W-:Y:S01]  /*7ed0*/  FSETP.NEU.FTZ.AND P4, PT, R72.reuse, -INF , PT ;  /* 0xff8000004800780b */ /* 0x040fe20003f9d000 */
[-C--:B------:R-:W-:Y:S01]  /*7ee0*/  FMUL.FTZ R76, R72, R3.reuse ;  /* 0x00000003484c7220 */ /* 0x080fe20000410000 */
[----:B------:R-:W-:Y:S01]  /*7ef0*/  ISETP.GE.U32.AND P3, PT, R2, 0x180, PT ;  /* 0x000001800200780c */ /* 0x000fe20003f66070 */
[----:B------:R-:W-:Y:S01]  /*7f00*/  FADD.FTZ R0, -R77, R0 ;  /* 0x000000004d007221 */ /* 0x000fe20000010100 */
[----:B------:R-:W-:Y:S01]  /*7f10*/  FSEL R77, R72, RZ, P4 ;  /* 0x000000ff484d7208 */ /* 0x000fe20002000000 */
[----:B------:R-:W-:Y:S01]  /*7f20*/  MUFU.EX2 R85, R85 ;  /* 0x0000005500557308 */ /* 0x000fe20000000800 */
[----:B------:R-:W-:Y:S01]  /*7f30*/  FSEL R21, R76, RZ, P4 ;  /* 0x000000ff4c157208 */ /* 0x000fe20002000000 */
[----:B------:R-:W-:-:S04]  /*7f40*/  FMUL.FTZ R0, R0, R3 ;  /* 0x0000000300007220 */ /* 0x000fc80000410000 */
[-CC-:B------:R-:W-:Y:S01]  /*7f50*/  FFMA.FTZ R76, R130, R3.reuse, -R21.reuse ;  /* 0x00000003824c7223 */ /* 0x180fe20000010815 */
[-CC-:B------:R-:W-:Y:S01]  /*7f60*/  FFMA.FTZ R130, R122, R3.reuse, -R21.reuse ;  /* 0x000000037a827223 */ /* 0x180fe20000010815 */
[-CC-:B------:R-:W-:Y:S01]  /*7f70*/  FFMA.FTZ R122, R116, R3.reuse, -R21.reuse ;  /* 0x00000003747a7223 */ /* 0x180fe20000010815 */
[----:B------:R-:W-:Y:S01]  /*7f80*/  FADD.FTZ R116, -R77, R6 ;  /* 0x000000064d747221 */ /* 0x000fe20000010100 */
[-CC-:B------:R-:W-:Y:S01]  /*7f90*/  FFMA.FTZ R95, R136, R3.reuse, -R21.reuse ;  /* 0x00000003885f7223 */ /* 0x180fe20000010815 */
[----:B------:R-:W-:Y:S02]  /*7fa0*/  VIADD R6, R18, 0x9 ;  /* 0x0000000912067836 */ /* 0x000fe40000000000 */
[-CC-:B------:R-:W-:Y:S01]  /*7fb0*/  FFMA.FTZ R78, R140, R3.reuse, -R21.reuse ;  /* 0x000000038c4e7223 */ /* 0x180fe20000010815 */
[-C--:B------:R-:W-:Y:S01]  /*7fc0*/  FMUL.FTZ R116, R116, R3.reuse ;  /* 0x0000000374747220 */ /* 0x080fe20000410000 */
[----:B------:R-:W0:Y:S01]  /*7fd0*/  MUFU.EX2 R0, R0 ;  /* 0x0000000000007308 */ /* 0x000e220000000800 */
[-CC-:B------:R-:W-:Y:S01]  /*7fe0*/  FFMA.FTZ R103, R138, R3.reuse, -R21.reuse ;  /* 0x000000038a677223 */ /* 0x180fe20000010815 */
[----:B------:R-:W-:Y:S01]  /*7ff0*/  SEL R77, R6, 0x9, !P3 ;  /* 0x00000009064d7807 */ /* 0x000fe20005800000 */
[-CC-:B------:R-:W-:Y:S01]  /*8000*/  FFMA.FTZ R94, R128, R3.reuse, -R21.reuse ;  /* 0x00000003805e7223 */ /* 0x180fe20000010815 */
[-CC-:B------:R-:W-:Y:S01]  /*8010*/  FFMA.FTZ R139, R134, R3.reuse, -R21.reuse ;  /* 0x00000003868b7223 */ /* 0x180fe20000010815 */
[-CC-:B------:R-:W-:Y:S01]  /*8020*/  FFMA.FTZ R132, R132, R3.reuse, -R21.reuse ;  /* 0x0000000384847223 */ /* 0x180fe20000010815 */
[-CC-:B------:R-:W-:Y:S01]  /*8030*/  FFMA.FTZ R151, R146, R3.reuse, -R21.reuse ;  /* 0x0000000392977223 */ /* 0x180fe20000010815 */
[-CC-:B------:R-:W-:Y:S01]  /*8040*/  FFMA.FTZ R149, R148, R3.reuse, -R21.reuse ;  /* 0x0000000394957223 */ /* 0x180fe20000010815 */
[----:B------:R-:W-:Y:S01]  /*8050*/  MUFU.EX2 R95, R95 ;  /* 0x0000005f005f7308 */ /* 0x000fe20000000800 */
[-CC-:B------:R-:W-:Y:S01]  /*8060*/  FFMA.FTZ R128, R124, R3.reuse, -R21.reuse ;  /* 0x000000037c807223 */ /* 0x180fe20000010815 */
[-CC-:B------:R-:W-:Y:S01]  /*8070*/  FFMA.FTZ R147, R150, R3.reuse, -R21.reuse ;  /* 0x0000000396937223 */ /* 0x180fe20000010815 */
[-CC-:B------:R-:W-:Y:S01]  /*8080*/  FFMA.FTZ R124, R126, R3.reuse, -R21.reuse ;  /* 0x000000037e7c7223 */ /* 0x180fe20000010815 */
[-CC-:B------:R-:W-:Y:S01]  /*8090*/  FFMA.FTZ R125, R125, R3.reuse, -R21.reuse ;  /* 0x000000037d7d7223 */ /* 0x180fe20000010815 */
[----:B------:R-:W-:Y:S01]  /*80a0*/  FFMA.FTZ R106, R106, R3, -R21 ;  /* 0x000000036a6a7223 */ /* 0x000fe20000010815 */
[----:B------:R-:W-:-:S02]  /*80b0*/  IMAD.U32 R126, RZ, RZ, UR5 ;  /* 0x00000005ff7e7e24 */ /* 0x000fc4000f8e00ff */
[-C--:B------:R-:W-:Y:S01]  /*80c0*/  FFMA.FTZ R141, R152, R3.reuse, -R21 ;  /* 0x00000003988d7223 */ /* 0x080fe20000010815 */
[----:B------:R1:W2:Y:S01]  /*80d0*/  MUFU.EX2 R6, R116 ;  /* 0x0000007400067308 */ /* 0x0002a20000000800 */
[----:B0-----:R-:W-:Y:S01]  /*80e0*/  FFMA.FTZ R155, R0, R4, R23 ;  /* 0x00000004009b7223 */ /* 0x001fe20000010017 */
[-CC-:B------:R-:W-:Y:S01]  /*80f0*/  FFMA.FTZ R153, R118, R3.reuse, -R21.reuse ;  /* 0x0000000376997223 */ /* 0x180fe20000010815 */
[----:B------:R-:W-:Y:S01]  /*8100*/  @!P1 LEA R126, R126, UR56, 0x3 ;  /* 0x000000387e7e9c11 */ /* 0x000fe2000f8e18ff */
[-CC-:B------:R-:W-:Y:S01]  /*8110*/  FFMA.FTZ R104, R104, R3.reuse, -R21.reuse ;  /* 0x0000000368687223 */ /* 0x180fe20000010815 */
[-CC-:B------:R-:W-:Y:S01]  /*8120*/  FFMA.FTZ R143, R154, R3.reuse, -R21.reuse ;  /* 0x000000039a8f7223 */ /* 0x180fe20000010815 */
[-CC-:B------:R-:W-:Y:S01]  /*8130*/  FFMA.FTZ R108, R108, R3.reuse, -R21.reuse ;  /* 0x000000036c6c7223 */ /* 0x180fe20000010815 */
[----:B------:R-:W-:Y:S01]  /*8140*/  FFMA.FTZ R156, R156, R3, -R21 ;  /* 0x000000039c9c7223 */ /* 0x000fe20000010815 */
[----:B------:R-:W0:Y:S01]  /*8150*/  MUFU.EX2 R76, R76 ;  /* 0x0000004c004c7308 */ /* 0x000e220000000800 */
[----:B-1----:R-:W-:Y:S01]  /*8160*/  FADD.FTZ R116, R20, R155 ;  /* 0x0000009b14747221 */ /* 0x002fe20000010000 */
[----:B------:R-:W-:-:S02]  /*8170*/  @!P1 VIADD R118, R126, 0x31c60 ;  /* 0x00031c607e769836 */ /* 0x000fc40000000000 */
[-CC-:B------:R-:W-:Y:S01]  /*8180*/  FFMA.FTZ R92, R92, R3.reuse, -R21.reuse ;  /* 0x000000035c5c7223 */ /* 0x180fe20000010815 */
[-CC-:B------:R-:W-:Y:S01]  /*8190*/  FFMA.FTZ R110, R110, R3.reuse, -R21.reuse ;  /* 0x000000036e6e7223 */ /* 0x180fe20000010815 */
[-CC-:B------:R-:W-:Y:S01]  /*81a0*/  FFMA.FTZ R93, R93, R3.reuse, -R21.reuse ;  /* 0x000000035d5d7223 */ /* 0x180fe20000010815 */
[-CC-:B------:R-:W-:Y:S01]  /*81b0*/  FFMA.FTZ R111, R111, R3.reuse, -R21.reuse ;  /* 0x000000036f6f7223 */ /* 0x180fe20000010815 */
[-CC-:B------:R-:W-:Y:S01]  /*81c0*/  FFMA.FTZ R127, R127, R3.reuse, -R21.reuse ;  /* 0x000000037f7f7223 */ /* 0x180fe20000010815 */
[----:B------:R-:W1:Y:S01]  /*81d0*/  MUFU.EX2 R78, R78 ;  /* 0x0000004e004e7308 */ /* 0x000e620000000800 */
[-CC-:B------:R-:W-:Y:S01]  /*81e0*/  FFMA.FTZ R129, R129, R3.reuse, -R21.reuse ;  /* 0x0000000381817223 */ /* 0x180fe20000010815 */
[-CC-:B------:R-:W-:Y:S01]  /*81f0*/  FFMA.FTZ R131, R131, R3.reuse, -R21.reuse ;  /* 0x0000000383837223 */ /* 0x180fe20000010815 */
[-CC-:B------:R-:W-:Y:S01]  /*8200*/  FFMA.FTZ R133, R133, R3.reuse, -R21.reuse ;  /* 0x0000000385857223 */ /* 0x180fe20000010815 */
[-CC-:B------:R-:W-:Y:S01]  /*8210*/  FFMA.FTZ R135, R135, R3.reuse, -R21.reuse ;  /* 0x0000000387877223 */ /* 0x180fe20000010815 */
[----:B------:R-:W-:Y:S01]  /*8220*/  FFMA.FTZ R137, R137, R3, -R21 ;  /* 0x0000000389897223 */ /* 0x000fe20000010815 */
[----:B------:R-:W-:Y:S01]  /*8230*/  @!P1 PRMT R118, RZ, 0x654, R118 ;  /* 0x00000654ff769816 */ /* 0x000fe20000000076 */
[----:B------:R-:W-:Y:S01]  /*8240*/  UMOV UR5, UR4 ;  /* 0x0000000400057c82 */ /* 0x000fe20008000000 */
[----:B------:R-:W3:Y:S01]  /*8250*/  MUFU.EX2 R103, R103 ;  /* 0x0000006700677308 */ /* 0x000ee20000000800 */
[----:B------:R-:W-:Y:S01]  /*8260*/  ISETP.GT.AND P3, PT, R8, R13, PT ;  /* 0x0000000d0800720c */ /* 0x000fe20003f64270 */
[----:B------:R-:W-:-:S02]  /*8270*/  WARPGROUP.DEPBAR.LE gsb0, 0x0 ;  /* 0x00008000000079c5 */ /* 0x000fc40000010000 */
[----:B------:R-:W-:Y:S01]  /*8280*/  WARPGROUP.ARRIVE ;  /* 0x00000000000079c5 */ /* 0x000fe20000000000 */
[----:B------:R-:W-:-:S03]  /*8290*/  VIADD R8, R8, 0xffffffff ;  /* 0xffffffff08087836 */ /* 0x000fc60000000000 */
[----:B------:R-:W4:Y:S02]  /*82a0*/  MUFU.EX2 R94, R94 ;  /* 0x0000005e005e7308 */ /* 0x000f240000000800 */
[----:B------:R-:W-:Y:S01]  /*82b0*/  HGMMA.64x96x16.F32 R24, gdesc[UR24].tnspB, R24, gsb0 ;  /* 0x41600000181879f0 */ /* 0x000fe20008000818 */
[----:B------:R-:W-:Y:S02]  /*82c0*/  UIADD3 UR24, UR10, 0xa80, URZ ;  /* 0x00000a800a187890 */ /* 0x000fe4000fffe03f */
[----:B------:R-:W-:Y:S01]  /*82d0*/  UIADD3 UR26, UR6, 0x1c0, URZ ;  /* 0x000001c0061a7890 */ /* 0x000fe2000fffe03f */
[----:B------:R-:W-:Y:S01]  /*82e0*/  UMOV UR25, 0xc0000010 ;  /* 0xc000001000197882 */ /* 0x000fe20000000000 */
[----:B------:R-:W-:Y:S01]  /*82f0*/  UMOV UR27, 0x80000020 ;  /* 0x80000020001b7882 */ /* 0x000fe20000000000 */
[----:B------:R-:W5:Y:S08]  /*8300*/  MUFU.EX2 R139, R139 ;  /* 0x0000008b008b7308 */ /* 0x000f700000000800 */
        /* <DEDUP_REMOVED lines=10> */
[----:B------:R-:W5:Y:S01]  /*83b0*/  MUFU.EX2 R104, R104 ;  /* 0x0000006800687308 */ /* 0x000f620000000800 */
[----:B------:R-:W-:-:S02]  /*83c0*/  WARPGROUP.DEPBAR.LE gsb0, 0x0 ;  /* 0x00008000000079c5 */ /* 0x000fc40000010000 */
[----:B------:R-:W-:-:S05]  /*83d0*/  WARPGROUP.ARRIVE ;  /* 0x00000000000079c5 */ /* 0x000fca0000000000 */
[----:B------:R-:W5:Y:S01]  /*83e0*/  MUFU.EX2 R143, R143 ;  /* 0x0000008f008f7308 */ /* 0x000f620000000800 */
[----:B------:R-:W-:Y:S01]  /*83f0*/  HGMMA.64x96x16.F32 R24, gdesc[UR24].tnspB, R24, gsb0 ;  /* 0x41600000181879f0 */ /* 0x000fe20008000818 */
[----:B------:R-:W-:Y:S02]  /*8400*/  UIADD3 UR24, UR10, 0xc00, URZ ;  /* 0x00000c000a187890 */ /* 0x000fe4000fffe03f */
[----:B------:R-:W-:-:S04]  /*8410*/  UIADD3 UR26, UR6, 0x200, URZ ;  /* 0x00000200061a7890 */ /* 0x000fc8000fffe03f */
[----:B------:R-:W5:Y:S01]  /*8420*/  MUFU.EX2 R108, R108 ;  /* 0x0000006c006c7308 */ /* 0x000f620000000800 */
[----:B------:R-:W-:Y:S01]  /*8430*/  UMOV UR25, 0xc0000010 ;  /* 0xc000001000197882 */ /* 0x000fe20000000000 */
[----:B------:R-:W-:-:S06]  /*8440*/  UMOV UR27, 0x80000020 ;  /* 0x80000020001b7882 */ /* 0x000fcc0000000000 */
[----:B------:R-:W5:Y:S08]  /*8450*/  MUFU.EX2 R153, R153 ;  /* 0x0000009900997308 */ /* 0x000f700000000800 */
[----:B------:R-:W5:Y:S08]  /*8460*/  MUFU.EX2 R4, R156 ;  /* 0x0000009c00047308 */ /* 0x000f700000000800 */
        /* <DEDUP_REMOVED lines=13> */
[----:B------:R-:W-:Y:S07]  /*8540*/  HGMMA.64x96x16.F32 R24, gdesc[UR24].tnspB, R24, gsb0 ;  /* 0x41600000181879f0 */ /* 0x000fee0008000818 */
[----:B------:R-:W-:Y:S08]  /*8550*/  MUFU.EX2 R99, R99 ;  /* 0x0000006300637308 */ /* 0x000ff00000000800 */
[----:B------:R-:W-:Y:S08]  /*8560*/  MUFU.EX2 R135, R135 ;  /* 0x0000008700877308 */ /* 0x000ff00000000800 */
[----:B------:R-:W-:Y:S01]  /*8570*/  MUFU.EX2 R137, R137 ;  /* 0x0000008900897308 */ /* 0x000fe20000000800 */
[----:B------:R-:W-:-:S02]  /*8580*/  WARPGROUP.DEPBAR.LE gsb0, 0x0 ;  /* 0x00008000000079c5 */ /* 0x000fc40000010000 */
[----:B------:R0:W-:Y:S06]  /*8590*/  BAR.ARV R77, 0x100 ;  /* 0x0004004d0000751d */ /* 0x0001ec0000002000 */
[----:B------:R1:W-:Y:S01]  /*85a0*/  @!P1 SYNCS.ARRIVE.TRANS64.RED.A1T0 RZ, [R79+URZ], RZ ;  /* 0x000000ff4fff99a7 */ /* 0x0003e2000810043f */
[-C--:B--2---:R-:W-:Y:S01]  /*85b0*/  FMUL.FTZ R24, R24, R6.reuse ;  /* 0x0000000618187220 */ /* 0x084fe20000410000 */
[----:B0-----:R-:W-:Y:S01]  /*85c0*/  F2FP.F16.F32.PACK_AB R77, R20, R23 ;  /* 0x00000017144d723e */ /* 0x001fe200000000ff */
[-C--:B------:R-:W-:Y:S01]  /*85d0*/  FMUL.FTZ R25, R25, R6.reuse ;  /* 0x0000000619197220 */ /* 0x080fe20000410000 */
[-C--:B------:R-:W-:Y:S01]  /*85e0*/  FMUL.FTZ R28, R28, R6.reuse ;  /* 0x000000061c1c7220 */ /* 0x080fe20000410000 */
[-C--:B------:R-:W-:Y:S01]  /*85f0*/  FMUL.FTZ R29, R29, R6.reuse ;  /* 0x000000061d1d7220 */ /* 0x080fe20000410000 */
[-C--:B------:R-:W-:Y:S01]  /*8600*/  FMUL.FTZ R32, R32, R6.reuse ;  /* 0x0000000620207220 */ /* 0x080fe20000410000 */
[----:B------:R-:W-:Y:S01]  /*8610*/  FMUL.FTZ R33, R33, R6 ;  /* 0x0000000621217220 */ /* 0x000fe20000410000 */
[----:B-1----:R-:W-:Y:S01]  /*8620*/  FFMA.FTZ R79, R6, R5, R95 ;  /* 0x00000005064f7223 */ /* 0x002fe2000001005f */
[----:B------:R-:W-:Y:S01]  /*8630*/  FFMA.FTZ R5, R109, R3, -R21 ;  /* 0x000000036d057223 */ /* 0x000fe20000010815 */
[----:B------:R-:W-:Y:S01]  /*8640*/  FADD.FTZ R109, R115, R116 ;  /* 0x00000074736d7221 */ /* 0x000fe20000010000 */
[----:B------:R0:W-:Y:S01]  /*8650*/  @!P1 SYNCS.ARRIVE.TRANS64.RED.A1T0 RZ, [R118+URZ], RZ ;  /* 0x000000ff76ff99a7 */ /* 0x0001e2000810043f */
[C---:B------:R-:W-:Y:S01]  /*8660*/  FADD.FTZ R79, R76.reuse, R79 ;  /* 0x0000004f4c4f7221 */ /* 0x040fe20000010000 */
[----:B------:R-:W-:Y:S01]  /*8670*/  F2FP.F16.F32.PACK_AB R76, R76, R95 ;  /* 0x0000005f4c4c723e */ /* 0x000fe200000000ff */
[----:B------:R-:W-:Y:S01]  /*8680*/  FADD.FTZ R109, R14, R109 ;  /* 0x0000006d0e6d7221 */ /* 0x000fe20000010000 */
[----:B------:R-:W1:Y:S01]  /*8690*/  MUFU.EX2 R5, R5 ;  /* 0x0000000500057308 */ /* 0x000e620000000800 */
[----:B------:R-:W-:Y:S01]  /*86a0*/  FADD.FTZ R20, R78, R79 ;  /* 0x0000004f4e147221 */ /* 0x000fe20000010000 */
[----:B------:R-:W-:Y:S01]  /*86b0*/  F2FP.F16.F32.PACK_AB R79, R14, R115 ;  /* 0x000000730e4f723e */ /* 0x000fe200000000ff */
[----:B------:R-:W-:Y:S01]  /*86c0*/  FADD.FTZ R116, R22, R109 ;  /* 0x0000006d16747221 */ /* 0x000fe20000010000 */
[-CC-:B------:R-:W-:Y:S01]  /*86d0*/  FFMA.FTZ R14, R100, R3.reuse, -R21.reuse ;  /* 0x00000003640e7223 */ /* 0x180fe20000010815 */
[----:B---3--:R-:W-:Y:S01]  /*86e0*/  FADD.FTZ R23, R103, R20 ;  /* 0x0000001467177221 */ /* 0x008fe20000010000 */
[-C--:B------:R-:W-:Y:S01]  /*86f0*/  FFMA.FTZ R100, R101, R3.reuse, -R21 ;  /* 0x0000000365647223 */ /* 0x080fe20000010815 */
[----:B------:R-:W-:Y:S01]  /*8700*/  FADD.FTZ R116, R119, R116 ;  /* 0x0000007477747221 */ /* 0x000fe20000010000 */
[----:B------:R2:W-:Y:S01]  /*8710*/  MUFU.EX2 R101, R106 ;  /* 0x0000006a00657308 */ /* 0x0005e20000000800 */
[----:B----4-:R-:W-:Y:S01]  /*8720*/  FADD.FTZ R20, R94, R23 ;  /* 0x000000175e147221 */ /* 0x010fe20000010000 */
[----:B------:R-:W-:Y:S01]  /*8730*/  F2FP.F16.F32.PACK_AB R78, R103, R78 ;  /* 0x0000004e674e723e */ /* 0x000fe200000000ff */
[----:B------:R-:W-:Y:S01]  /*8740*/  FFMA.FTZ R103, R107, R3, -R21 ;  /* 0x000000036b677223 */ /* 0x000fe20000010815 */
[-C--:B------:R-:W-:Y:S01]  /*8750*/  FMUL.FTZ R36, R36, R6.reuse ;  /* 0x0000000624247220 */ /* 0x080fe20000410000 */
[----:B-----5:R-:W-:Y:S01]  /*8760*/  FADD.FTZ R23, R139, R20 ;  /* 0x000000148b177221 */ /* 0x020fe20000010000 */
[-C--:B------:R-:W-:Y:S01]  /*8770*/  FMUL.FTZ R37, R37, R6.reuse ;  /* 0x0000000625257220 */ /* 0x080fe20000410000 */
[----:B------:R3:W-:Y:S01]  /*8780*/  STSM.16.M88.4 [R9+0x24300], R76 ;  /* 0x0243004c09007844 */ /* 0x0007e20000000200 */
[----:B------:R-:W4:Y:S01]  /*8790*/  MUFU.EX2 R14, R14 ;  /* 0x0000000e000e7308 */ /* 0x000f220000000800 */
[----:B------:R-:W-:Y:S01]  /*87a0*/  FADD.FTZ R20, R132, R23 ;  /* 0x0000001784147221 */ /* 0x000fe20000010000 */
[----:B------:R-:W-:Y:S01]  /*87b0*/  FADD.FTZ R23, R123, R116 ;  /* 0x000000747b177221 */ /* 0x000fe20000010000 */
[-C--:B------:R-:W-:Y:S01]  /*87c0*/  FMUL.FTZ R40, R40, R6.reuse ;  /* 0x0000000628287220 */ /* 0x080fe20000410000 */
[-C--:B------:R-:W-:Y:S01]  /*87d0*/  FMUL.FTZ R41, R41, R6.reuse ;  /* 0x0000000629297220 */ /* 0x080fe20000410000 */
[----:B------:R-:W-:Y:S01]  /*87e0*/  FADD.FTZ R95, R151, R20 ;  /* 0x00000014975f7221 */ /* 0x000fe20000010000 */
[----:B------:R-:W-:Y:S01]  /*87f0*/  FADD.FTZ R23, R142, R23 ;  /* 0x000000178e177221 */ /* 0x000fe20000010000 */
[-C--:B------:R-:W-:Y:S01]  /*8800*/  FMUL.FTZ R44, R44, R6.reuse ;  /* 0x000000062c2c7220 */ /* 0x080fe20000410000 */
[----:B------:R-:W-:Y:S01]  /*8810*/  MUFU.EX2 R109, R93 ;  /* 0x0000005d006d7308 */ /* 0x000fe20000000800 */
[----:B------:R-:W-:Y:S01]  /*8820*/  FADD.FTZ R20, R130, R95 ;  /* 0x0000005f82147221 */ /* 0x000fe20000010000 */
[----:B--2---:R-:W-:Y:S01]  /*8830*/  FADD.FTZ R106, R120, R23 ;  /* 0x00000017786a7221 */ /* 0x004fe20000010000 */
[-C--:B------:R-:W-:Y:S01]  /*8840*/  FMUL.FTZ R45, R45, R6.reuse ;  /* 0x000000062d2d7220 */ /* 0x080fe20000410000 */
[----:B------:R-:W-:Y:S01]  /*8850*/  FMUL.FTZ R48, R48, R6 ;  /* 0x0000000630307220 */ /* 0x000fe20000410000 */
[----:B------:R-:W-:Y:S01]  /*8860*/  FADD.FTZ R23, R149, R20 ;  /* 0x0000001495177221 */ /* 0x000fe20000010000 */
[----:B------:R-:W-:Y:S01]  /*8870*/  FADD.FTZ R95, R121, R106 ;  /* 0x0000006a795f7221 */ /* 0x000fe20000010000 */
[----:B---3--:R-:W-:Y:S01]  /*8880*/  F2FP.F16.F32.PACK_AB R76, R149, R130 ;  /* 0x00000082954c723e */ /* 0x008fe200000000ff */
[----:B------:R-:W2:Y:S01]  /*8890*/  MUFU.EX2 R100, R100 ;  /* 0x0000006400647308 */ /* 0x000ea20000000800 */
[----:B------:R-:W-:Y:S01]  /*88a0*/  FADD.FTZ R20, R128, R23 ;  /* 0x0000001780147221 */ /* 0x000fe20000010000 */
[----:B------:R-:W-:Y:S01]  /*88b0*/  FADD.FTZ R106, R112, R95 ;  /* 0x0000005f706a7221 */ /* 0x000fe20000010000 */
[----:B------:R-:W-:Y:S01]  /*88c0*/  F2FP.F16.F32.PACK_AB R77, R121, R120 ;  /* 0x00000078794d723e */ /* 0x000fe200000000ff */
[----:B------:R-:W-:Y:S01]  /*88d0*/  FMUL.FTZ R49, R49, R6 ;  /* 0x0000000631317220 */ /* 0x000fe20000410000 */
[----:B------:R-:W-:Y:S01]  /*88e0*/  FADD.FTZ R21, R147, R20 ;  /* 0x0000001493157221 */ /* 0x000fe20000010000 */
[----:B------:R-:W-:Y:S01]  /*88f0*/  FADD.FTZ R23, R113, R106 ;  /* 0x0000006a71177221 */ /* 0x000fe20000010000 */
[----:B------:R-:W-:Y:S01]  /*8900*/  F2FP.F16.F32.PACK_AB R20, R139, R94 ;  /* 0x0000005e8b14723e */ /* 0x000fe200000000ff */
[----:B------:R3:W-:Y:S01]  /*8910*/  MUFU.EX2 R106, R92 ;  /* 0x0000005c006a7308 */ /* 0x0007e20000000800 */
[----:B------:R-:W-:Y:S01]  /*8920*/  FADD.FTZ R116, R124, R21 ;  /* 0x000000157c747221 */ /* 0x000fe20000010000 */
[----:B0-----:R-:W-:Y:S01]  /*8930*/  FADD.FTZ R118, R114, R23 ;  /* 0x0000001772767221 */ /* 0x001fe20000010000 */
[----:B------:R-:W-:Y:S01]  /*8940*/  F2FP.F16.F32.PACK_AB R21, R119, R22 ;  /* 0x000000167715723e */ /* 0x000fe200000000ff */
[----:B------:R-:W-:Y:S01]  /*8950*/  FMUL.FTZ R52, R52, R6 ;  /* 0x0000000634347220 */ /* 0x000fe20000410000 */
[----:B------:R-:W-:Y:S01]  /*8960*/  FADD.FTZ R23, R125, R116 ;  /* 0x000000747d177221 */ /* 0x000fe20000010000 */
        /* <DEDUP_REMOVED lines=8> */
[----:B---3--:R-:W-:Y:S01]  /*89f0*/  FADD.FTZ R92, R96, R79 ;  /* 0x0000004f605c7221 */ /* 0x008fe20000010000 */
[----:B------:R-:W-:Y:S01]  /*8a00*/  F2FP.F16.F32.PACK_AB R79, R113, R112 ;  /* 0x00000070714f723e */ /* 0x000fe200000000ff */
[----:B------:R-:W3:Y:S01]  /*8a10*/  MUFU.EX2 R107, R110 ;  /* 0x0000006e006b7308 */ /* 0x000ee20000000800 */
[----:B------:R-:W-:Y:S01]  /*8a20*/  FADD.FTZ R94, R104, R95 ;  /* 0x0000005f685e7221 */ /* 0x000fe20000010000 */
[----:B------:R-:W-:Y:S01]  /*8a30*/  FADD.FTZ R95, R97, R92 ;  /* 0x0000005c615f7221 */ /* 0x000fe20000010000 */
[----:B------:R-:W-:Y:S01]  /*8a40*/  F2FP.F16.F32.PACK_AB R119, R96, R105 ;  /* 0x000000696077723e */ /* 0x000fe200000000ff */
[----:B------:R5:W-:Y:S01]  /*8a50*/  STSM.16.M88.4 [R9+0x25b00], R20 ;  /* 0x025b001409007844 */ /* 0x000be20000000200 */
[----:B------:R-:W-:Y:S01]  /*8a60*/  FADD.FTZ R113, R143, R94 ;  /* 0x0000005e8f717221 */ /* 0x000fe20000010000 */
[----:B------:R-:W-:Y:S01]  /*8a70*/  FADD.FTZ R92, R88, R95 ;  /* 0x0000005f585c7221 */ /* 0x000fe20000010000 */
        /* <DEDUP_REMOVED lines=9> */
[----:B------:R-:W-:Y:S01]  /*8b10*/  FMUL.FTZ R56, R56, R6 ;  /* 0x0000000638387220 */ /* 0x000fe20000410000 */
[----:B------:R-:W-:Y:S01]  /*8b20*/  FADD.FTZ R94, R4, R95 ;  /* 0x0000005f045e7221 */ /* 0x000fe20000010000 */
[----:B------:R-:W-:Y:S01]  /*8b30*/  FADD.FTZ R93, R81, R92 ;  /* 0x0000005c515d7221 */ /* 0x000fe20000010000 */
[----:B------:R-:W-:Y:S01]  /*8b40*/  F2FP.F16.F32.PACK_AB R118, R141, R122 ;  /* 0x0000007a8d76723e */ /* 0x000fe200000000ff */
[----:B------:R-:W-:Y:S01]  /*8b50*/  FMUL.FTZ R57, R57, R6 ;  /* 0x0000000639397220 */ /* 0x000fe20000410000 */
[----:B-1----:R-:W-:Y:S01]  /*8b60*/  FADD.FTZ R95, R5, R94 ;  /* 0x0000005e055f7221 */ /* 0x002fe20000010000 */
[----:B------:R-:W-:Y:S01]  /*8b70*/  FADD.FTZ R94, R84, R93 ;  /* 0x0000005d545e7221 */ /* 0x000fe20000010000 */
[----:B------:R-:W-:Y:S01]  /*8b80*/  F2FP.F16.F32.PACK_AB R92, R143, R104 ;  /* 0x000000688f5c723e */ /* 0x000fe200000000ff */
[----:B------:R-:W-:Y:S01]  /*8b90*/  STSM.16.M88.4 [R9+0x28b00], R116 ;  /* 0x028b007409007844 */ /* 0x000fe20000000200 */
[----:B----4-:R-:W-:Y:S01]  /*8ba0*/  FADD.FTZ R96, R14, R95 ;  /* 0x0000005f0e607221 */ /* 0x010fe20000010000 */
[----:B------:R-:W-:Y:S01]  /*8bb0*/  FADD.FTZ R95, R15, R94 ;  /* 0x0000005e0f5f7221 */ /* 0x000fe20000010000 */
[----:B------:R-:W-:Y:S01]  /*8bc0*/  F2FP.F16.F32.PACK_AB R93, R88, R97 ;  /* 0x00000061585d723e */ /* 0x000fe200000000ff */
[-C--:B------:R-:W-:Y:S01]  /*8bd0*/  FMUL.FTZ R60, R60, R6.reuse ;  /* 0x000000063c3c7220 */ /* 0x080fe20000410000 */
[----:B-----5:R-:W-:Y:S01]  /*8be0*/  FADD.FTZ R21, R101, R96 ;  /* 0x0000006065157221 */ /* 0x020fe20000010000 */
[----:B------:R-:W-:Y:S01]  /*8bf0*/  FADD.FTZ R20, R98, R95 ;  /* 0x0000005f62147221 */ /* 0x000fe20000010000 */
[----:B------:R-:W-:Y:S01]  /*8c00*/  F2FP.F16.F32.PACK_AB R95, R80, R89 ;  /* 0x00000059505f723e */ /* 0x000fe200000000ff */
[----:B------:R-:W-:Y:S01]  /*8c10*/  FMUL.FTZ R61, R61, R6 ;  /* 0x000000063d3d7220 */ /* 0x000fe20000410000 */
[----:B--2---:R-:W-:Y:S01]  /*8c20*/  FADD.FTZ R22, R100, R21 ;  /* 0x0000001564167221 */ /* 0x004fe20000010000 */
[----:B------:R-:W-:Y:S01]  /*8c30*/  FADD.FTZ R23, R73, R20 ;  /* 0x0000001449177221 */ /* 0x000fe20000010000 */
[----:B------:R-:W-:Y:S01]  /*8c40*/  F2FP.F16.F32.PACK_AB R20, R5, R4 ;  /* 0x000000040514723e */ /* 0x000fe200000000ff */
[----:B------:R-:W1:Y:S01]  /*8c50*/  MUFU.EX2 R80, R133 ;  /* 0x0000008500507308 */ /* 0x000e620000000800 */
[----:B0-----:R-:W-:Y:S01]  /*8c60*/  FADD.FTZ R5, R103, R22 ;  /* 0x0000001667057221 */ /* 0x001fe20000010000 */
[----:B------:R-:W-:Y:S01]  /*8c70*/  FADD.FTZ R4, R90, R23 ;  /* 0x000000175a047221 */ /* 0x000fe20000010000 */
[----:B------:R-:W-:Y:S01]  /*8c80*/  F2FP.F16.F32.PACK_AB R23, R98, R15 ;  /* 0x0000000f6217723e */ /* 0x000fe200000000ff */
[----:B------:R-:W-:Y:S01]  /*8c90*/  FMUL.FTZ R64, R64, R6 ;  /* 0x0000000640407220 */ /* 0x000fe20000410000 */
[----:B---3--:R-:W-:Y:S01]  /*8ca0*/  FADD.FTZ R76, R106, R5 ;  /* 0x000000056a4c7221 */ /* 0x008fe20000010000 */
        /* <DEDUP_REMOVED lines=12> */
[----:B------:R0:W-:Y:S01]  /*8d70*/  STSM.16.M88.4 [R9+0x2bb00], R20 ;  /* 0x02bb001409007844 */ /* 0x0001e20000000200 */
[----:B------:R-:W-:Y:S01]  /*8d80*/  F2FP.F16.F32.PACK_AB R78, R107, R106 ;  /* 0x0000006a6b4e723e */ /* 0x000fe200000000ff */
[----:B------:R-:W-:Y:S01]  /*8d90*/  FADD.FTZ R5, R83, R4 ;  /* 0x0000000453057221 */ /* 0x000fe20000010000 */
[----:B------:R-:W-:Y:S01]  /*8da0*/  FADD.FTZ R14, R127, R14 ;  /* 0x0000000e7f0e7221 */ /* 0x000fe20000010000 */
[----:B------:R-:W-:Y:S01]  /*8db0*/  F2FP.F16.F32.PACK_AB R79, R102, R85 ;  /* 0x00000055664f723e */ /* 0x000fe200000000ff */
[----:B------:R-:W-:Y:S01]  /*8dc0*/  FMUL.FTZ R65, R65, R6 ;  /* 0x0000000641417220 */ /* 0x000fe20000410000 */
[----:B------:R-:W-:Y:S01]  /*8dd0*/  F2FP.F16.F32.PACK_AB R81, R75, R74 ;  /* 0x0000004a4b51723e */ /* 0x000fe200000000ff */
[----:B------:R-:W-:Y:S01]  /*8de0*/  FADD.FTZ R14, R129, R14 ;  /* 0x0000000e810e7221 */ /* 0x000fe20000010000 */
[----:B------:R-:W-:Y:S01]  /*8df0*/  FADD.FTZ R4, R86, R5 ;  /* 0x0000000556047221 */ /* 0x000fe20000010000 */
[----:B------:R2:W-:Y:S01]  /*8e00*/  STSM.16.M88.4 [R9+0x2d300], R76 ;  /* 0x02d3004c09007844 */ /* 0x0005e20000000200 */
[-C--:B------:R-:W-:Y:S01]  /*8e10*/  FMUL.FTZ R68, R68, R6.reuse ;  /* 0x0000000644447220 */ /* 0x080fe20000410000 */
[----:B------:R-:W-:Y:S01]  /*8e20*/  FADD.FTZ R14, R131, R14 ;  /* 0x0000000e830e7221 */ /* 0x000fe20000010000 */
[----:B------:R-:W-:Y:S01]  /*8e30*/  FADD.FTZ R5, R87, R4 ;  /* 0x0000000457057221 */ /* 0x000fe20000010000 */
[----:B------:R-:W-:Y:S01]  /*8e40*/  FMUL.FTZ R69, R69, R6 ;  /* 0x0000000645457220 */ /* 0x000fe20000410000 */
[----:B------:R-:W-:Y:S01]  /*8e50*/  FMUL.FTZ R26, R26, R0 ;  /* 0x000000001a1a7220 */ /* 0x000fe20000410000 */
[----:B-1----:R-:W-:Y:S01]  /*8e60*/  FADD.FTZ R14, R80, R14 ;  /* 0x0000000e500e7221 */ /* 0x002fe20000010000 */
[----:B0-----:R-:W-:Y:S01]  /*8e70*/  F2FP.F16.F32.PACK_AB R20, R110, R109 ;  /* 0x0000006d6e14723e */ /* 0x001fe200000000ff */
        /* <DEDUP_REMOVED lines=10> */
[----:B------:R2:W-:Y:S01]  /*8f20*/  STSM.16.M88.4 [R9+0x2eb00], R20 ;  /* 0x02eb001409007844 */ /* 0x0005e20000000200 */
[----:B------:R-:W-:Y:S01]  /*8f30*/  F2FP.F16.F32.PACK_AB R83, R99, R91 ;  /* 0x0000005b6353723e */ /* 0x000fe200000000ff */
[-C--:B------:R-:W-:Y:S01]  /*8f40*/  FMUL.FTZ R27, R27, R0.reuse ;  /* 0x000000001b1b7220 */ /* 0x080fe20000410000 */
[-C--:B------:R-:W-:Y:S01]  /*8f50*/  FMUL.FTZ R30, R30, R0.reuse ;  /* 0x000000001e1e7220 */ /* 0x080fe20000410000 */
[-C--:B------:R-:W-:Y:S01]  /*8f60*/  FMUL.FTZ R31, R31, R0.reuse ;  /* 0x000000001f1f7220 */ /* 0x080fe20000410000 */
[-C--:B------:R-:W-:Y:S01]  /*8f70*/  FMUL.FTZ R34, R34, R0.reuse ;  /* 0x0000000022227220 */ /* 0x080fe20000410000 */
[----:B------:R2:W-:Y:S01]  /*8f80*/  STSM.16.M88.4 [R9+0x30300], R80 ;  /* 0x0303005009007844 */ /* 0x0005e20000000200 */
[-C--:B------:R-:W-:Y:S01]  /*8f90*/  FMUL.FTZ R35, R35, R0.reuse ;  /* 0x0000000023237220 */ /* 0x080fe20000410000 */
        /* <DEDUP_REMOVED lines=25> */
[----:B------:R-:W-:-:S02]  /*9130*/  IMAD.MOV.U32 R14, RZ, RZ, R7 ;  /* 0x000000ffff0e7224 */ /* 0x000fc400078e0007 */
[----:B------:R-:W-:Y:S02]  /*9140*/  IMAD.MOV.U32 R0, RZ, RZ, R12 ;  /* 0x000000ffff007224 */ /* 0x000fe400078e000c */
[----:B------:R-:W-:Y:S01]  /*9150*/  IMAD.MOV.U32 R6, RZ, RZ, R72 ;  /* 0x000000ffff067224 */ /* 0x000fe200078e0048 */
[----:B0-----:R-:W-:Y:S01]  /*9160*/  NOP ;  /* 0x0000000000007918 */ /* 0x001fe20000000000 */
[----:B--2---:R-:W-:Y:S05]  /*9170*/  @P3 BRA `(.L_x_1925) ;  /* 0xffffffbc00bc3947 */ /* 0x004fea000383ffff */
[----:B------:R-:W-:Y:S02]  /*9180*/  IMAD.MOV.U32 R0, RZ, RZ, R12 ;  /* 0x000000ffff007224 */ /* 0x000fe400078e000c */
[----:B------:R-:W-:-:S07]  /*9190*/  IMAD.MOV.U32 R6, RZ, RZ, R72 ;  /* 0x000000ffff067224 */ /* 0x000fce00078e0048 */
.L_x_1916:
[----:B------:R-:W-:-:S13]  /*91a0*/  ISETP.GE.AND P2, PT, R8, R17, PT ;  /* 0x000000110800720c */ /* 0x000fda0003f46270 */
[----:B------:R-:W-:Y:S05]  /*91b0*/  @!P2 BRA `(.L_x_1926) ;  /* 0x000000380074a947 */ /* 0x000fea0003800000 */
[----:B------:R-:W-:Y:S01]  /*91c0*/  ULOP3.LUT UR57, UR59, 0x10000, URZ, 0xfc, !UPT ;  /* 0x000100003b397892 */ /* 0x000fe2000f8efc3f */
[----:B------:R-:W-:Y:S01]  /*91d0*/  IMAD.MOV.U32 R11, RZ, RZ, R6 ;  /* 0x000000ffff0b7224 */ /* 0x000fe200078e0006 */
[----:B------:R-:W-:Y:S01]  /*91e0*/  UMOV UR6, UR4 ;  /* 0x0000000400067c82 */ /* 0x000fe20008000000 */
[----:B------:R-:W-:Y:S01]  /*91f0*/  UMOV UR23, 0xc0000010 ;  /* 0xc000001000177882 */ /* 0x000fe20000000000 */
[----:B------:R-:W-:Y:S01]  /*9200*/  UIADD3 UR5, UR57, 0x180, URZ ;  /* 0x0000018039057890 */ /* 0x000fe2000fffe03f */
[----:B------:R-:W-:Y:S01]  /*9210*/  IMAD.MOV.U32 R12, RZ, RZ, R7 ;  /* 0x000000ffff0c7224 */ /* 0x000fe200078e0007 */
[----:B------:R-:W-:Y:S01]  /*9220*/  UIADD3 UR10, UR57, 0x300, URZ ;  /* 0x00000300390a7890 */ /* 0x000fe2000fffe03f */
[----:B------:R-:W-:Y:S01]  /*9230*/  IMAD.U32 R7, RZ, RZ, UR23 ;  /* 0x00000017ff077e24 */ /* 0x000fe2000f8e00ff */
[----:B------:R-:W-:Y:S01]  /*9240*/  UIADD3 UR11, UR57, 0x480, URZ ;  /* 0x00000480390b7890 */ /* 0x000fe2000fffe03f */
[----:B------:R-:W-:Y:S01]  /*9250*/  VIADD R10, R18, 0x9 ;  /* 0x00000009120a7836 */ /* 0x000fe20000000000 */
[----:B------:R-:W-:Y:S01]  /*9260*/  UIADD3 UR14, UR57, 0x600, URZ ;  /* 0x00000600390e7890 */ /* 0x000fe2000fffe03f */
[----:B------:R-:W-:Y:S01]  /*9270*/  ISETP.GE.U32.AND P2, PT, R2, 0x180, PT ;  /* 0x000001800200780c */ /* 0x000fe20003f46070 */
[----:B------:R-:W-:Y:S01]  /*9280*/  UMOV UR4, UR5 ;  /* 0x0000000500047c82 */ /* 0x000fe20008000000 */
[----:B------:R-:W-:Y:S01]  /*9290*/  UMOV UR5, 0xc0000010 ;  /* 0xc000001000057882 */ /* 0x000fe20000000000 */
[----:B------:R-:W-:Y:S01]  /*92a0*/  UMOV UR22, UR10 ;  /* 0x0000000a00167c82 */ /* 0x000fe20008000000 */
[----:B------:R-:W-:Y:S01]  /*92b0*/  IMAD.U32 R14, RZ, RZ, UR4 ;  /* 0x00000004ff0e7e24 */ /* 0x000fe2000f8e00ff */
[----:B------:R-:W-:Y:S01]  /*92c0*/  UIADD3 UR15, UR57, 0x780, URZ ;  /* 0x00000780390f7890 */ /* 0x000fe2000fffe03f */
[----:B------:R-:W-:Y:S01]  /*92d0*/  IMAD.U32 R15, RZ, RZ, UR5 ;  /* 0x00000005ff0f7e24 */ /* 0x000fe2000f8e00ff */
[----:B------:R-:W-:Y:S01]  /*92e0*/  UIADD3 UR18, UR57, 0x900, URZ ;  /* 0x0000090039127890 */ /* 0x000fe2000fffe03f */
[----:B------:R-:W-:Y:S01]  /*92f0*/  IMAD.U32 R6, RZ, RZ, UR22 ;  /* 0x00000016ff067e24 */ /* 0x000fe2000f8e00ff */
[----:B------:R-:W-:Y:S01]  /*9300*/  UIADD3 UR19, UR57, 0xa80, URZ ;  /* 0x00000a8039137890 */ /* 0x000fe2000fffe03f */
[----:B------:R-:W-:Y:S01]  /*9310*/  IMAD.MOV.U32 R13, RZ, RZ, R0 ;  /* 0x000000ffff0d7224 */ /* 0x000fe200078e0000 */
[----:B------:R0:W-:Y:S01]  /*9320*/  STL.64 [R1+0x8], R14 ;  /* 0x0000080e01007387 */ /* 0x0001e20000100a00 */
[----:B------:R-:W-:Y:S01]  /*9330*/  UMOV UR10, UR11 ;  /* 0x0000000b000a7c82 */ /* 0x000fe20008000000 */
[----:B------:R-:W-:Y:S01]  /*9340*/  UMOV UR4, UR14 ;  /* 0x0000000e00047c82 */ /* 0x000fe20008000000 */
[----:B------:R-:W-:Y:S01]  /*9350*/  UMOV UR14, UR15 ;  /* 0x0000000f000e7c82 */ /* 0x000fe20008000000 */
[----:B------:R0:W-:Y:S01]  /*9360*/  STL.64 [R1], R6 ;  /* 0x0000000601007387 */ /* 0x0001e20000100a00 */
[----:B------:R-:W-:Y:S01]  /*9370*/  IMAD.U32 R156, RZ, RZ, UR10 ;  /* 0x0000000aff9c7e24 */ /* 0x000fe2000f8e00ff */
[----:B------:R-:W-:Y:S01]  /*9380*/  UMOV UR11, 0xc0000010 ;  /* 0xc0000010000b7882 */ /* 0x000fe20000000000 */
[----:B------:R-:W-:Y:S01]  /*9390*/  IMAD.U32 R154, RZ, RZ, UR4 ;  /* 0x00000004ff9a7e24 */ /* 0x000fe2000f8e00ff */
[----:B------:R-:W-:Y:S01]  /*93a0*/  UMOV UR15, 0xc0000010 ;  /* 0xc0000010000f7882 */ /* 0x000fe20000000000 */
[----:B------:R-:W-:Y:S01]  /*93b0*/  UMOV UR10, UR18 ;  /* 0x00000012000a7c82 */ /* 0x000fe20008000000 */
[----:B------:R-:W-:Y:S01]  /*93c0*/  UMOV UR4, UR19 ;  /* 0x0000001300047c82 */ /* 0x000fe20008000000 */
[----:B------:R-:W-:Y:S01]  /*93d0*/  VIADD R18, R18, 0x8 ;  /* 0x0000000812127836 */ /* 0x000fe20000000000 */
[----:B------:R-:W-:Y:S01]  /*93e0*/  SEL R10, R10, 0x9, !P2 ;  /* 0x000000090a0a7807 */ /* 0x000fe20005000000 */
[----:B------:R-:W-:Y:S01]  /*93f0*/  IMAD.U32 R157, RZ, RZ, UR11 ;  /* 0x0000000bff9d7e24 */ /* 0x000fe2000f8e00ff */
[----:B------:R-:W-:Y:S01]  /*9400*/  UIADD3 UR24, UR57, 0xc00, URZ ;  /* 0x00000c0039187890 */ /* 0x000fe2000fffe03f */
[----:B------:R-:W-:Y:S01]  /*9410*/  IMAD.U32 R155, RZ, RZ, UR5 ;  /* 0x00000005ff9b7e24 */ /* 0x000fe2000f8e00ff */
[----:B------:R-:W-:Y:S01]  /*9420*/  UMOV UR25, 0xc0000010 ;  /* 0xc000001000197882 */ /* 0x000fe20000000000 */
[----:B------:R-:W-:-:S02]  /*9430*/  IMAD.U32 R152, RZ, RZ, UR14 ;  /* 0x0000000eff987e24 */ /* 0x000fc4000f8e00ff */
[----:B------:R-:W-:Y:S02]  /*9440*/  IMAD.U32 R153, RZ, RZ, UR15 ;  /* 0x0000000fff997e24 */ /* 0x000fe4000f8e00ff */
[----:B------:R-:W-:Y:S02]  /*9450*/  IMAD.U32 R150, RZ, RZ, UR10 ;  /* 0x0000000aff967e24 */ /* 0x000fe4000f8e00ff */
[----:B------:R-:W-:Y:S02]  /*9460*/  IMAD.U32 R151, RZ, RZ, UR11 ;  /* 0x0000000bff977e24 */ /* 0x000fe4000f8e00ff */
[----:B------:R-:W-:Y:S02]  /*9470*/  IMAD.U32 R148, RZ, RZ, UR4 ;  /* 0x00000004ff947e24 */ /* 0x000fe4000f8e00ff */
[----:B0-----:R-:W-:-:S07]  /*9480*/  IMAD.U32 R149, RZ, RZ, UR5 ;  /* 0x00000005ff957e24 */ /* 0x001fce000f8e00ff */
.L_x_1935:
        /* <DEDUP_REMOVED lines=9> */
.L_x_1928:
[----:B------:R-:W-:Y:S01]  /*9520*/  ULEA UR5, UR4, UR56, 0x3 ;  /* 0x0000003804057291 */ /* 0x000fe2000f8e183f */
[----:B------:R-:W-:-:S08]  /*9530*/  SHF.L.U32 R0, R7, 0x1f, RZ ;  /* 0x0000001f07007819 */ /* 0x000fd000000006ff */
[----:B------:R0:W1:Y:S01]  /*9540*/  SYNCS.PHASECHK.TRANS64.TRYWAIT P2, [UR5+0x31c30], R0 ;  /* 0x031c3000ff0075a7 */ /* 0x0000620008040145 */
[----:B------:R-:W-:Y:S05]  /*9550*/  @!P0 BRA `(.L_x_1929) ;  /* 0x0000000000048947 */ /* 0x000fea0003800000 */
[----:B------:R-:W-:Y:S01]  /*9560*/  BPT.TRAP 0x1 ;  /* 0x000000040000795c */ /* 0x000fe20000300000 */
.L_x_1929:
[----:B-1----:R-:W-:Y:S05]  /*9570*/  @P2 BRA `(.L_x_1927) ;  /* 0x0000000000082947 */ /* 0x002fea0003800000 */
[----:B------:R-:W1:Y:S02]  /*9580*/  SYNCS.PHASECHK.TRANS64.TRYWAIT P2, [UR5+0x31c30], R0 ;  /* 0x031c3000ff0075a7 */ /* 0x000e640008040145 */
[----:B-1----:R-:W-:Y:S05]  /*9590*/  @!P2 BRA `(.L_x_1930) ;  /* 0x0000009400b4a947 */ /* 0x002fea0003800000 */
.L_x_1927:
[----:B------:R2:W-:Y:S01]  /*95a0*/  BAR.SYNC.DEFER_BLOCKING R18, 0x100 ;  /* 0x000400120000751d */ /* 0x0005e20000010000 */
[C---:B------:R-:W-:Y:S01]  /*95b0*/  R2UR UR44, R144.reuse ;  /* 0x00000000902c72ca */ /* 0x040fe200000e0000 */
[----:B------:R-:W-:Y:S01]  /*95c0*/  UIMAD UR5, UR4, 0x6c0, UR7 ;  /* 0x000006c0040578a4 */ /* 0x000fe2000f8e0207 */
[C---:B------:R-:W-:Y:S02]  /*95d0*/  R2UR UR45, R145.reuse ;  /* 0x00000000912d72ca */ /* 0x040fe400000e0000 */
[C---:B------:R-:W-:Y:S01]  /*95e0*/  R2UR UR48, R144.reuse ;  /* 0x00000000903072ca */ /* 0x040fe200000e0000 */
[----:B------:R-:W-:Y:S01]  /*95f0*/  UMOV UR47, 0x80000020 ;  /* 0x80000020002f7882 */ /* 0x000fe20000000000 */
[C---:B------:R-:W-:Y:S01]  /*9600*/  R2UR UR49, R145.reuse ;  /* 0x00000000913172ca */ /* 0x040fe200000e0000 */
[----:B------:R-:W-:Y:S01]  /*9610*/  UIADD3 UR50, UR5, 0x40, URZ ;  /* 0x0000004005327890 */ /* 0x000fe2000fffe03f */
[C---:B------:R-:W-:Y:S01]  /*9620*/  R2UR UR32, R144.reuse ;  /* 0x00000000902072ca */ /* 0x040fe200000e0000 */
[----:B------:R-:W-:Y:S01]  /*9630*/  UMOV UR46, UR5 ;  /* 0x00000005002e7c82 */ /* 0x000fe20008000000 */
[----:B------:R-:W-:Y:S01]  /*9640*/  UMOV UR51, 0x80000020 ;  /* 0x8000002000337882 */ /* 0x000fe20000000000 */
[C---:B------:R-:W-:Y:S01]  /*9650*/  R2UR UR33, R145.reuse ;  /* 0x00000000912172ca */ /* 0x040fe200000e0000 */
[----:B------:R-:W-:Y:S01]  /*9660*/  UIADD3 UR34, UR5, 0x80, URZ ;  /* 0x0000008005227890 */ /* 0x000fe2000fffe03f */
[C---:B------:R-:W-:Y:S01]  /*9670*/  R2UR UR36, R144.reuse ;  /* 0x00000000902472ca */ /* 0x040fe200000e0000 */
[----:B------:R-:W-:Y:S01]  /*9680*/  UMOV UR35, 0x80000020 ;  /* 0x8000002000237882 */ /* 0x000fe20000000000 */
[C---:B------:R-:W-:Y:S01]  /*9690*/  R2UR UR37, R145.reuse ;  /* 0x00000000912572ca */ /* 0x040fe200000e0000 */
[----:B------:R-:W-:Y:S01]  /*96a0*/  UIADD3 UR38, UR5, 0xc0, URZ ;  /* 0x000000c005267890 */ /* 0x000fe2000fffe03f */
[----:B------:R-:W-:Y:S01]  /*96b0*/  R2UR UR40, R144 ;  /* 0x00000000902872ca */ /* 0x000fe200000e0000 */
[----:B------:R-:W-:Y:S01]  /*96c0*/  UMOV UR39, 0x80000020 ;  /* 0x8000002000277882 */ /* 0x000fe20000000000 */
[----:B------:R-:W-:Y:S01]  /*96d0*/  R2UR UR41, R145 ;  /* 0x00000000912972ca */ /* 0x000fe200000e0000 */
        /* <DEDUP_REMOVED lines=11> */
[----:B------:R-:W-:Y:S01]  /*9790*/  UMOV UR52, UR28 ;  /* 0x0000001c00347c82 */ /* 0x000fe20008000000 */
        /* <DEDUP_REMOVED lines=10> */
[----:B------:R-:W-:-:S02]  /*9840*/  WARPGROUP.DEPBAR.LE gsb0, 0x0 ;  /* 0x00008000000079c5 */ /* 0x000fc40000010000 */
        /* <DEDUP_REMOVED lines=312> */
[----:B--2---:R-:W-:Y:S05]  /*abd0*/  @P3 BRA `(.L_x_1931) ;  /* 0x0000000000283947 */ /* 0x004fea0003800000 */
[----:B------:R-:W-:Y:S05]  /*abe0*/  @!P0 BRA `(.L_x_1932) ;  /* 0x0000000000048947 */ /* 0x000fea0003800000 */
[----:B------:R-:W-:Y:S01]  /*abf0*/  BPT.TRAP 0x1 ;  /* 0x000000040000795c */ /* 0x000fe20000300000 */
.L_x_1932:
[----:B------:R-:W-:Y:S01]  /*ac00*/  ULEA UR5, UR6, UR56, 0x3 ;  /* 0x0000003806057291 */ /* 0x000fe2000f8e183f */
[----:B01----:R-:W-:-:S08]  /*ac10*/  SHF.L.U32 R0, R12, 0x1f, RZ ;  /* 0x0000001f0c007819 */ /* 0x003fd000000006ff */
[----:B------:R0:W1:Y:S01]  /*ac20*/  SYNCS.PHASECHK.TRANS64.TRYWAIT P2, [UR5+0x31c50], R0 ;  /* 0x031c5000ff0075a7 */ /* 0x0000620008040145 */
[----:B------:R-:W-:Y:S05]  /*ac30*/  @!P0 BRA `(.L_x_1933) ;  /* 0x0000000000048947 */ /* 0x000fea0003800000 */
[----:B------:R-:W-:Y:S01]  /*ac40*/  BPT.TRAP 0x1 ;  /* 0x000000040000795c */ /* 0x000fe20000300000 */
.L_x_1933:
[----:B-1----:R-:W-:Y:S05]  /*ac50*/  @P2 BRA `(.L_x_1931) ;  /* 0x0000000000082947 */ /* 0x002fea0003800000 */
[----:B------:R-:W1:Y:S02]  /*ac60*/  SYNCS.PHASECHK.TRANS64.TRYWAIT P2, [UR5+0x31c50], R0 ;  /* 0x031c5000ff0075a7 */ /* 0x000e640008040145 */
[----:B-1----:R-:W-:Y:S05]  /*ac70*/  @!P2 BRA `(.L_x_1934) ;  /* 0x000000800014a947 */ /* 0x002fea0003800000 */
.L_x_1931:
[----:B------:R-:W2:Y:S04]  /*ac80*/  LDL.64 R20, [R1+0x8] ;  /* 0x0000080001147983 */ /* 0x000ea80000100a00 */
[----:B------:R-:W3:Y:S01]  /*ac90*/  LDL.64 R14, [R1] ;  /* 0x00000000010e7983 */ /* 0x000ee20000100a00 */
[----:B------:R-:W-:Y:S01]  /*aca0*/  UIADD3 UR5, UR56, 0x200, URZ ;  /* 0x0000020038057890 */ /* 0x000fe2000fffe03f */
[----:B------:R-:W-:Y:S01]  /*acb0*/  WARPGROUP.ARRIVE ;  /* 0x00000000000079c5 */ /* 0x000fe20000000000 */
[----:B------:R-:W-:Y:S01]  /*acc0*/  UMOV UR32, UR57 ;  /* 0x0000003900207c82 */ /* 0x000fe20008000000 */
[----:B------:R-:W-:Y:S01]  /*acd0*/  UMOV UR33, 0xc0000010 ;  /* 0xc000001000217882 */ /* 0x000fe20000000000 */
[----:B------:R-:W-:Y:S01]  /*ace0*/  USHF.R.U32.HI UR5, URZ, 0x4, UR5 ;  /* 0x000000043f057899 */ /* 0x000fe20008011605 */
[----:B------:R-:W-:Y:S01]  /*acf0*/  R2UR UR40, R156 ;  /* 0x000000009c2872ca */ /* 0x000fe200000e0000 */
[----:B------:R-:W-:Y:S01]  /*ad00*/  UMOV UR35, 0x80000020 ;  /* 0x8000002000237882 */ /* 0x000fe20000000000 */
[----:B------:R-:W-:Y:S01]  /*ad10*/  UMOV UR47, 0x80000020 ;  /* 0x80000020002f7882 */ /* 0x000fe20000000000 */
[----:B------:R-:W-:Y:S01]  /*ad20*/  ULOP3.LUT UR5, UR5, 0x3fff, URZ, 0xc0, !UPT ;  /* 0x00003fff05057892 */ /* 0x000fe2000f8ec03f */
[----:B------:R-:W-:Y:S01]  /*ad30*/  R2UR UR41, R157 ;  /* 0x000000009d2972ca */ /* 0x000fe200000e0000 */
[----:B------:R-:W-:Y:S01]  /*ad40*/  UMOV UR39, 0x80000020 ;  /* 0x8000002000277882 */ /* 0x000fe20000000000 */
[----:B------:R-:W-:Y:S01]  /*ad50*/  UMOV UR43, 0x80000020 ;  /* 0x80000020002b7882 */ /* 0x000fe20000000000 */
[----:B------:R-:W-:Y:S01]  /*ad60*/  ULOP3.LUT UR5, UR5, 0x2400000, URZ, 0xfc, !UPT ;  /* 0x0240000005057892 */ /* 0x000fe2000f8efc3f */
[----:B01----:R-:W-:Y:S01]  /*ad70*/  FMNMX.FTZ R0, R136, R11, !PT ;  /* 0x0000000b88007209 */ /* 0x003fe20007810000 */
[----:B------:R-:W-:Y:S01]  /*ad80*/  UMOV UR27, 0x80000020 ;  /* 0x80000020001b7882 */ /* 0x000fe20000000000 */
[C---:B------:R-:W-:Y:S01]  /*ad90*/  ISETP.GT.AND P2, PT, R8.reuse, R17, PT ;  /* 0x000000110800720c */ /* 0x040fe20003f44270 */
[----:B------:R-:W-:Y:S01]  /*ada0*/  UIMAD UR34, UR6, 0x6c0, UR5 ;  /* 0x000006c0062278a4 */ /* 0x000fe2000f8e0205 */
[----:B------:R-:W-:Y:S01]  /*adb0*/  FMNMX.FTZ R3, R137, R0, !PT ;  /* 0x0000000089037209 */ /* 0x000fe20007810000 */
[----:B------:R-:W-:-:S02]  /*adc0*/  VIADD R8, R8, 0xffffffff ;  /* 0xffffffff08087836 */ /* 0x000fc40000000000 */
[----:B------:R-:W-:Y:S01]  /*add0*/  UIADD3 UR5, UR34, 0x40, URZ ;  /* 0x0000004022057890 */ /* 0x000fe2000fffe03f */
[----:B------:R-:W-:Y:S01]  /*ade0*/  FMNMX.FTZ R0, R140, R3, !PT ;  /* 0x000000038c007209 */ /* 0x000fe20007810000 */
[----:B------:R-:W-:-:S03]  /*adf0*/  UIADD3 UR26, UR34, 0x200, URZ ;  /* 0x00000200221a7890 */ /* 0x000fc6000fffe03f */
[----:B------:R-:W-:Y:S01]  /*ae00*/  HGMMA.64x96x16.F32 R24, gdesc[UR32].tnspB, R24, gsb0 ;  /* 0x41600000201879f0 */ /* 0x000fe20008000818 */
[----:B------:R-:W-:Y:S01]  /*ae10*/  FMNMX.FTZ R3, R141, R0, !PT ;  /* 0x000000008d037209 */ /* 0x000fe20007810000 */
[----:B------:R-:W-:Y:S01]  /*ae20*/  UMOV UR46, UR5 ;  /* 0x00000005002e7c82 */ /* 0x000fe20008000000 */
[----:B------:R-:W-:Y:S02]  /*ae30*/  UIADD3 UR5, UR34, 0x80, URZ ;  /* 0x0000008022057890 */ /* 0x000fe4000fffe03f */
[----:B------:R-:W-:-:S04]  /*ae40*/  FMNMX.FTZ R0, R128, R3, !PT ;  /* 0x0000000380007209 */ /* 0x000fc80007810000 */
        /* <DEDUP_REMOVED lines=31> */
[----:B------:R-:W-:-:S04]  /*b040*/  FMNMX.FTZ R0, R84, R3, !PT ;  /* 0x0000000354007209 */ /* 0x000fc80007810000 */
[----:B------:R-:W-:-:S04]  /*b050*/  FMNMX.FTZ R3, R85, R0, !PT ;  /* 0x0000000055037209 */ /* 0x000fc80007810000 */
[----:B------:R-:W-:-:S04]  /*b060*/  FMNMX.FTZ R0, R72, R3, !PT ;  /* 0x0000000348007209 */ /* 0x000fc80007810000 */
[----:B------:R-:W-:-:S04]  /*b070*/  FMNMX.FTZ R3, R73, R0, !PT ;  /* 0x0000000049037209 */ /* 0x000fc80007810000 */
[----:B------:R-:W-:-:S04]  /*b080*/  FMNMX.FTZ R0, R76, R3, !PT ;  /* 0x000000034c007209 */ /* 0x000fc80007810000 */
[----:B------:R-:W-:-:S05]  /*b090*/  FMNMX.FTZ R0, R77, R0, !PT ;  /* 0x000000004d007209 */ /* 0x000fca0007810000 */
[----:B------:R-:W0:Y:S01]  /*b0a0*/  SHFL.BFLY PT, R3, R0, 0x2, 0x1f ;  /* 0x0c401f0000037f89 */ /* 0x000e2200000e0000 */
[----:B--2---:R-:W-:Y:S02]  /*b0b0*/  R2UR UR44, R20 ;  /* 0x00000000142c72ca */ /* 0x004fe400000e0000 */
[----:B------:R-:W-:Y:S02]  /*b0c0*/  R2UR UR45, R21 ;  /* 0x00000000152d72ca */ /* 0x000fe400000e0000 */
[----:B---3--:R-:W-:Y:S02]  /*b0d0*/  R2UR UR36, R14 ;  /* 0x000000000e2472ca */ /* 0x008fe400000e0000 */
[----:B------:R-:W-:Y:S02]  /*b0e0*/  R2UR UR37, R15 ;  /* 0x000000000f2572ca */ /* 0x000fe400000e0000 */
[----:B0-----:R-:W-:Y:S02]  /*b0f0*/  FMNMX.FTZ R14, R0, R3, !PT ;  /* 0x00000003000e7209 */ /* 0x001fe40007810000 */
[----:B------:R-:W-:Y:S01]  /*b100*/  FMNMX.FTZ R0, R138, R13, !PT ;  /* 0x0000000d8a007209 */ /* 0x000fe20007810000 */
[----:B------:R-:W0:Y:S02]  /*b110*/  LDC R3, c[0x0][0x988] ;  /* 0x00026200ff037b82 */ /* 0x000e240000000800 */
[----:B------:R-:W1:Y:S02]  /*b120*/  SHFL.BFLY PT, R15, R14, 0x1, 0x1f ;  /* 0x0c201f000e0f7f89 */ /* 0x000e6400000e0000 */
[----:B------:R-:W-:Y:S01]  /*b130*/  HGMMA.64x96x16.F32 R24, gdesc[UR44].tnspB, R24, gsb0 ;  /* 0x416000002c1879f0 */ /* 0x000fe20008000818 */
[----:B-1----:R-:W-:-:S05]  /*b140*/  FMNMX.FTZ R6, R14, R15, !PT ;  /* 0x0000000f0e067209 */ /* 0x002fca0007810000 */
[C---:B------:R-:W-:Y:S01]  /*b150*/  FADD.FTZ R12, -R6.reuse, R11 ;  /* 0x0000000b060c7221 */ /* 0x040fe20000010100 */
[----:B------:R-:W-:Y:S01]  /*b160*/  FMNMX.FTZ R11, R139, R0, !PT ;  /* 0x000000008b0b7209 */ /* 0x000fe20007810000 */
[-C--:B0-----:R-:W-:Y:S02]  /*b170*/  FMUL.FTZ R19, R6, R3.reuse ;  /* 0x0000000306137220 */ /* 0x081fe40000410000 */
[----:B------:R-:W-:Y:S01]  /*b180*/  FMUL.FTZ R146, R12, R3 ;  /* 0x000000030c927220 */ /* 0x000fe20000410000 */
        /* <DEDUP_REMOVED lines=45> */
[----:B------:R-:W-:Y:S01]  /*b460*/  FFMA.FTZ R81, R73, R3, -R19 ;  /* 0x0000000349517223 */ /* 0x000fe20000010813 */
[----:B------:R-:W-:Y:S02]  /*b470*/  MUFU.EX2 R146, R146 ;  /* 0x0000009200927308 */ /* 0x000fe40000000800 */
[----:B------:R-:W-:-:S04]  /*b480*/  FMNMX.FTZ R0, R118, R11, !PT ;  /* 0x0000000b76007209 */ /* 0x000fc80007810000 */
[----:B------:R-:W-:Y:S02]  /*b490*/  FMNMX.FTZ R11, R119, R0, !PT ;  /* 0x00000000770b7209 */ /* 0x000fe40007810000 */
[----:B------:R-:W0:Y:S02]  /*b4a0*/  MUFU.EX2 R15, R15 ;  /* 0x0000000f000f7308 */ /* 0x000e240000000800 */
[----:B------:R-:W-:-:S04]  /*b4b0*/  FMNMX.FTZ R0, R106, R11, !PT ;  /* 0x0000000b6a007209 */ /* 0x000fc80007810000 */
[----:B------:R-:W-:Y:S02]  /*b4c0*/  FMNMX.FTZ R11, R107, R0, !PT ;  /* 0x000000006b0b7209 */ /* 0x000fe40007810000 */
[----:B------:R-:W1:Y:S02]  /*b4d0*/  MUFU.EX2 R12, R12 ;  /* 0x0000000c000c7308 */ /* 0x000e640000000800 */
[----:B------:R-:W-:-:S04]  /*b4e0*/  FMNMX.FTZ R0, R110, R11, !PT ;  /* 0x0000000b6e007209 */ /* 0x000fc80007810000 */
[----:B------:R-:W-:Y:S01]  /*b4f0*/  FMNMX.FTZ R11, R111, R0, !PT ;  /* 0x000000006f0b7209 */ /* 0x000fe20007810000 */
[----:B------:R-:W-:Y:S02]  /*b500*/  WARPGROUP.DEPBAR.LE gsb0, 0x0 ;  /* 0x00008000000079c5 */ /* 0x000fe40000010000 */
[----:B------:R-:W-:Y:S01]  /*b510*/  WARPGROUP.ARRIVE ;  /* 0x00000000000079c5 */ /* 0x000fe20000000000 */
[----:B------:R-:W-:Y:S01]  /*b520*/  FMNMX.FTZ R0, R98, R11, !PT ;  /* 0x0000000b62007209 */ /* 0x000fe20007810000 */
[----:B------:R-:W2:Y:S01]  /*b530*/  MUFU.EX2 R14, R14 ;  /* 0x0000000e000e7308 */ /* 0x000ea20000000800 */
[----:B0-----:R-:W-:Y:S02]  /*b540*/  FFMA.FTZ R5, R146, R5, R15 ;  /* 0x0000000592057223 */ /* 0x001fe4000001000f */
[----:B------:R-:W-:Y:S01]  /*b550*/  FMNMX.FTZ R11, R99, R0, !PT ;  /* 0x00000000630b7209 */ /* 0x000fe20007810000 */
[----:B------:R-:W-:Y:S01]  /*b560*/  HGMMA.64x96x16.F32 R24, gdesc[UR36].tnspB, R24, gsb0 ;  /* 0x41600000241879f0 */ /* 0x000fe20008000818 */
[----:B------:R-:W-:Y:S01]  /*b570*/  R2UR UR36, R154 ;  /* 0x000000009a2472ca */ /* 0x000fe200000e0000 */
[----:B------:R-:W-:Y:S01]  /*b580*/  UMOV UR38, UR5 ;  /* 0x0000000500267c82 */ /* 0x000fe20008000000 */
[----:B------:R-:W-:Y:S01]  /*b590*/  R2UR UR37, R155 ;  /* 0x000000009b2572ca */ /* 0x000fe200000e0000 */
[----:B------:R-:W-:Y:S01]  /*b5a0*/  UMOV UR39, 0x80000020 ;  /* 0x8000002000277882 */ /* 0x000fe20000000000 */
[----:B------:R-:W-:Y:S01]  /*b5b0*/  UIADD3 UR5, UR34, 0x140, URZ ;  /* 0x0000014022057890 */ /* 0x000fe2000fffe03f */
[----:B------:R-:W-:Y:S01]  /*b5c0*/  FMNMX.FTZ R0, R102, R11, !PT ;  /* 0x0000000b66007209 */ /* 0x000fe20007810000 */
[----:B------:R-:W0:Y:S01]  /*b5d0*/  MUFU.EX2 R21, R21 ;  /* 0x0000001500157308 */ /* 0x000e220000000800 */
[C---:B-1----:R-:W-:Y:S01]  /*b5e0*/  FADD.FTZ R5, R12.reuse, R5 ;  /* 0x000000050c057221 */ /* 0x042fe20000010000 */
[----:B------:R-:W-:-:S02]  /*b5f0*/  F2FP.F16.F32.PACK_AB R12, R12, R15 ;  /* 0x0000000f0c0c723e */ /* 0x000fc400000000ff */
        /* <DEDUP_REMOVED lines=18> */
[----:B------:R-:W-:-:S05]  /*b720*/  FMNMX.FTZ R0, R79, R0, !PT ;  /* 0x000000004f007209 */ /* 0x000fca0007810000 */
[----:B------:R-:W1:Y:S01]  /*b730*/  SHFL.BFLY PT, R11, R0, 0x2, 0x1f ;  /* 0x0c401f00000b7f89 */ /* 0x000e6200000e0000 */
[----:B------:R-:W-:Y:S08]  /*b740*/  MUFU.EX2 R121, R121 ;  /* 0x0000007900797308 */ /* 0x000ff00000000800 */
[----:B------:R-:W-:Y:S08]  /*b750*/  MUFU.EX2 R124, R124 ;  /* 0x0000007c007c7308 */ /* 0x000ff00000000800 */
[----:B------:R-:W-:Y:S01]  /*b760*/  MUFU.EX2 R120, R120 ;  /* 0x0000007800787308 */ /* 0x000fe20000000800 */
[----:B-1----:R-:W-:-:S07]  /*b770*/  FMNMX.FTZ R11, R0, R11, !PT ;  /* 0x0000000b000b7209 */ /* 0x002fce0007810000 */
[----:B------:R-:W-:Y:S01]  /*b780*/  MUFU.EX2 R125, R125 ;  /* 0x0000007d007d7308 */ /* 0x000fe20000000800 */
[----:B------:R-:W1:Y:S07]  /*b790*/  SHFL.BFLY PT, R0, R11, 0x1, 0x1f ;  /* 0x0c201f000b007f89 */ /* 0x000e6e00000e0000 */
[----:B------:R-:W-:Y:S01]  /*b7a0*/  MUFU.EX2 R113, R113 ;  /* 0x0000007100717308 */ /* 0x000fe20000000800 */
[----:B------:R-:W-:Y:S02]  /*b7b0*/  WARPGROUP.DEPBAR.LE gsb0, 0x0 ;  /* 0x00008000000079c5 */ /* 0x000fe40000010000 */
[----:B------:R-:W-:-:S05]  /*b7c0*/  WARPGROUP.ARRIVE ;  /* 0x00000000000079c5 */ /* 0x000fca0000000000 */
[----:B------:R-:W-:Y:S01]  /*b7d0*/  MUFU.EX2 R116, R116 ;  /* 0x0000007400747308 */ /* 0x000fe20000000800 */
[----:B------:R-:W-:Y:S07]  /*b7e0*/  HGMMA.64x96x16.F32 R24, gdesc[UR40].tnspB, R24, gsb0 ;  /* 0x41600000281879f0 */ /* 0x000fee0008000818 */
[----:B------:R-:W-:Y:S01]  /*b7f0*/  MUFU.EX2 R112, R112 ;  /* 0x0000007000707308 */ /* 0x000fe20000000800 */
[----:B-1----:R-:W-:Y:S01]  /*b800*/  FMNMX.FTZ R0, R11, R0, !PT ;  /* 0x000000000b007209 */ /* 0x002fe20007810000 */
[-CC-:B------:R-:W-:Y:S01]  /*b810*/  FFMA.FTZ R11, R76, R3.reuse, -R19.reuse ;  /* 0x000000034c0b7223 */ /* 0x180fe20000010813 */
[----:B------:R-:W-:Y:S01]  /*b820*/  FFMA.FTZ R76, R77, R3, -R19 ;  /* 0x000000034d4c7223 */ /* 0x000fe20000010813 */
[----:B------:R-:W-:-:S04]  /*b830*/  IMAD.U32 R77, RZ, RZ, UR4 ;  /* 0x00000004ff4d7e24 */ /* 0x000fc8000f8e00ff */
[----:B------:R-:W-:Y:S01]  /*b840*/  MUFU.EX2 R117, R117 ;  /* 0x0000007500757308 */ /* 0x000fe20000000800 */
[CC--:B------:R-:W-:Y:S01]  /*b850*/  FMUL.FTZ R140, R0.reuse, R3.reuse ;  /* 0x00000003008c7220 */ /* 0x0c0fe20000410000 */
[----:B------:R-:W-:Y:S01]  /*b860*/  FADD.FTZ R72, -R0, R13 ;  /* 0x0000000d00487221 */ /* 0x000fe20000010100 */
[----:B------:R-:W-:Y:S02]  /*b870*/  @!P1 LEA R77, R77, UR56, 0x3 ;  /* 0x000000384d4d9c11 */ /* 0x000fe4000f8e18ff */
        /* <DEDUP_REMOVED lines=8> */
[-C--:B------:R-:W-:Y:S01]  /*b900*/  FMUL.FTZ R19, R72, R3.reuse ;  /* 0x0000000348137220 */ /* 0x080fe20000410000 */
[-CC-:B------:R-:W-:Y:S01]  /*b910*/  FFMA.FTZ R132, R138, R3.reuse, -R140.reuse ;  /* 0x000000038a847223 */ /* 0x180fe2000001088c */
[----:B------:R-:W-:Y:S01]  /*b920*/  FFMA.FTZ R107, R111, R3, -R140 ;  /* 0x000000036f6b7223 */ /* 0x000fe2000001088c */
[----:B------:R-:W-:-:S02]  /*b930*/  IMAD.U32 R111, RZ, RZ, UR6 ;  /* 0x00000006ff6f7e24 */ /* 0x000fc4000f8e00ff */
[-CC-:B------:R-:W-:Y:S01]  /*b940*/  FFMA.FTZ R13, R139, R3.reuse, -R140.reuse ;  /* 0x000000038b0d7223 */ /* 0x180fe2000001088c */
[-CC-:B------:R-:W-:Y:S01]  /*b950*/  FFMA.FTZ R73, R122, R3.reuse, -R140.reuse ;  /* 0x000000037a497223 */ /* 0x180fe2000001088c */
[----:B------:R-:W-:Y:S01]  /*b960*/  MUFU.EX2 R19, R19 ;  /* 0x0000001300137308 */ /* 0x000fe20000000800 */
[-CC-:B------:R-:W-:Y:S01]  /*b970*/  FFMA.FTZ R122, R114, R3.reuse, -R140.reuse ;  /* 0x00000003727a7223 */ /* 0x180fe2000001088c */
[----:B------:R-:W-:Y:S01]  /*b980*/  @!P1 LEA R111, R111, UR56, 0x3 ;  /* 0x000000386f6f9c11 */ /* 0x000fe2000f8e18ff */
[-CC-:B------:R-:W-:Y:S01]  /*b990*/  FFMA.FTZ R72, R142, R3.reuse, -R140.reuse ;  /* 0x000000038e487223 */ /* 0x180fe2000001088c */
[-CC-:B------:R-:W-:Y:S01]  /*b9a0*/  FFMA.FTZ R114, R106, R3.reuse, -R140.reuse ;  /* 0x000000036a727223 */ /* 0x180fe2000001088c */
[-CC-:B------:R-:W-:Y:S01]  /*b9b0*/  FFMA.FTZ R106, R110, R3.reuse, -R140.reuse ;  /* 0x000000036e6a7223 */ /* 0x180fe2000001088c */
[----:B------:R-:W-:Y:S02]  /*b9c0*/  @!P1 VIADD R110, R77, 0x31c40 ;  /* 0x00031c404d6e9836 */ /* 0x000fe40000000000 */
[----:B------:R-:W-:Y:S01]  /*b9d0*/  FFMA.FTZ R139, R143, R3, -R140 ;  /* 0x000000038f8b7223 */ /* 0x000fe2000001088c */
[----:B------:R-:W1:Y:S01]  /*b9e0*/  MUFU.EX2 R132, R132 ;  /* 0x0000008400847308 */ /* 0x000e620000000800 */
[----:B------:R-:W-:-:S02]  /*b9f0*/  @!P1 VIADD R77, R111, 0x31c60 ;  /* 0x00031c606f4d9836 */ /* 0x000fc40000000000 */
[-C--:B------:R-:W-:Y:S01]  /*ba00*/  FFMA.FTZ R136, R131, R3.reuse, -R140 ;  /* 0x0000000383887223 */ /* 0x080fe2000001088c */
[----:B------:R-:W-:Y:S01]  /*ba10*/  @!P1 PRMT R111, RZ, 0x654, R110 ;  /* 0x00000654ff6f9816 */ /* 0x000fe2000000006e */
[-CC-:B------:R-:W-:Y:S01]  /*ba20*/  FFMA.FTZ R131, R134, R3.reuse, -R140.reuse ;  /* 0x0000000386837223 */ /* 0x180fe2000001088c */
[-CC-:B------:R-:W-:Y:S01]  /*ba30*/  FFMA.FTZ R134, R135, R3.reuse, -R140.reuse ;  /* 0x0000000387867223 */ /* 0x180fe2000001088c */
[----:B------:R-:W-:Y:S01]  /*ba40*/  @!P1 PRMT R110, RZ, 0x654, R77 ;  /* 0x00000654ff6e9816 */ /* 0x000fe2000000004d */
[-CC-:B------:R-:W-:Y:S01]  /*ba50*/  FFMA.FTZ R77, R102, R3.reuse, -R140.reuse ;  /* 0x00000003664d7223 */ /* 0x180fe2000001088c */
        /* <DEDUP_REMOVED lines=8> */
[----:B------:R-:W4:Y:S01]  /*bae0*/  MUFU.EX2 R72, R72 ;  /* 0x0000004800487308 */ /* 0x000f220000000800 */
[-CC-:B------:R-:W-:Y:S01]  /*baf0*/  FFMA.FTZ R95, R82, R3.reuse, -R140.reuse ;  /* 0x00000003525f7223 */ /* 0x180fe2000001088c */
[-CC-:B------:R-:W-:Y:S01]  /*bb00*/  FFMA.FTZ R78, R78, R3.reuse, -R140.reuse ;  /* 0x000000034e4e7223 */ /* 0x180fe2000001088c */
[----:B------:R-:W-:Y:S01]  /*bb10*/  FFMA.FTZ R79, R79, R3, -R140 ;  /* 0x000000034f4f7223 */ /* 0x000fe2000001088c */
[----:B------:R-:W-:-:S04]  /*bb20*/  UMOV UR6, UR4 ;  /* 0x0000000400067c82 */ /* 0x000fc80008000000 */
[----:B------:R-:W5:Y:S08]  /*bb30*/  MUFU.EX2 R139, R139 ;  /* 0x0000008b008b7308 */ /* 0x000f700000000800 */
[----:B------:R-:W5:Y:S08]  /*bb40*/  MUFU.EX2 R133, R133 ;  /* 0x0000008500857308 */ /* 0x000f700000000800 */
[----:B------:R-:W5:Y:S08]  /*bb50*/  MUFU.EX2 R136, R136 ;  /* 0x0000008800887308 */ /* 0x000f700000000800 */
[----:B------:R-:W-:Y:S08]  /*bb60*/  MUFU.EX2 R131, R131 ;  /* 0x0000008300837308 */ /* 0x000ff00000000800 */
[----:B------:R-:W5:Y:S01]  /*bb70*/  MUFU.EX2 R134, R134 ;  /* 0x0000008600867308 */ /* 0x000f620000000800 */
[----:B------:R-:W-:-:S02]  /*bb80*/  WARPGROUP.DEPBAR.LE gsb0, 0x0 ;  /* 0x00008000000079c5 */ /* 0x000fc40000010000 */
[----:B------:R-:W-:-:S05]  /*bb90*/  WARPGROUP.ARRIVE ;  /* 0x00000000000079c5 */ /* 0x000fca0000000000 */
[----:B------:R-:W5:Y:S01]  /*bba0*/  MUFU.EX2 R73, R73 ;  /* 0x0000004900497308 */ /* 0x000f620000000800 */
[----:B------:R-:W-:Y:S01]  /*bbb0*/  HGMMA.64x96x16.F32 R24, gdesc[UR36].tnspB, R24, gsb0 ;  /* 0x41600000241879f0 */ /* 0x000fe20008000818 */
[----:B------:R-:W-:Y:S01]  /*bbc0*/  R2UR UR36, R152 ;  /* 0x00000000982472ca */ /* 0x000fe200000e0000 */
[----:B------:R-:W-:Y:S01]  /*bbd0*/  UMOV UR38, UR5 ;  /* 0x0000000500267c82 */ /* 0x000fe20008000000 */
[----:B------:R-:W-:Y:S01]  /*bbe0*/  R2UR UR37, R153 ;  /* 0x00000000992572ca */ /* 0x000fe200000e0000 */
[----:B------:R-:W-:Y:S01]  /*bbf0*/  UMOV UR39, 0x80000020 ;  /* 0x8000002000277882 */ /* 0x000fe20000000000 */
[----:B------:R-:W-:Y:S02]  /*bc00*/  UIADD3 UR5, UR34, 0x180, URZ ;  /* 0x0000018022057890 */ /* 0x000fe4000fffe03f */
[----:B------:R-:W5:Y:S08]  /*bc10*/  MUFU.EX2 R130, R130 ;  /* 0x0000008200827308 */ /* 0x000f700000000800 */
[----:B------:R-:W5:Y:S08]  /*bc20*/  MUFU.EX2 R123, R123 ;  /* 0x0000007b007b7308 */ /* 0x000f700000000800 */
[----:B------:R-:W-:Y:S08]  /*bc30*/  MUFU.EX2 R126, R126 ;  /* 0x0000007e007e7308 */ /* 0x000ff00000000800 */
[----:B------:R-:W-:Y:S08]  /*bc40*/  MUFU.EX2 R122, R122 ;  /* 0x0000007a007a7308 */ /* 0x000ff00000000800 */
        /* <DEDUP_REMOVED lines=18> */
[----:B------:R-:W-:Y:S08]  /*bd70*/  MUFU.EX2 R109, R109 ;  /* 0x0000006d006d7308 */ /* 0x000ff00000000800 */
        /* <DEDUP_REMOVED lines=8> */
[----:B------:R-:W-:Y:S08]  /*be00*/  MUFU.EX2 R89, R89 ;  /* 0x0000005900597308 */ /* 0x000ff00000000800 */
[----:B------:R-:W-:Y:S01]  /*be10*/  MUFU.EX2 R92, R92 ;  /* 0x0000005c005c7308 */ /* 0x000fe20000000800 */
[----:B------:R-:W-:-:S02]  /*be20*/  WARPGROUP.DEPBAR.LE gsb0, 0x0 ;  /* 0x00008000000079c5 */ /* 0x000fc40000010000 */
[----:B------:R-:W-:-:S05]  /*be30*/  WARPGROUP.ARRIVE ;  /* 0x00000000000079c5 */ /* 0x000fca0000000000 */
[----:B------:R-:W-:Y:S01]  /*be40*/  MUFU.EX2 R88, R88 ;  /* 0x0000005800587308 */ /* 0x000fe20000000800 */
[----:B------:R-:W-:Y:S01]  /*be50*/  HGMMA.64x96x16.F32 R24, gdesc[UR36].tnspB, R24, gsb0 ;  /* 0x41600000241879f0 */ /* 0x000fe20008000818 */
[----:B------:R-:W-:Y:S01]  /*be60*/  R2UR UR36, R148 ;  /* 0x00000000942472ca */ /* 0x000fe200000e0000 */
[----:B------:R-:W-:Y:S01]  /*be70*/  UMOV UR38, UR5 ;  /* 0x0000000500267c82 */ /* 0x000fe20008000000 */
[----:B------:R-:W-:Y:S01]  /*be80*/  R2UR UR37, R149 ;  /* 0x00000000952572ca */ /* 0x000fe200000e0000 */
[----:B------:R-:W-:-:S03]  /*be90*/  UMOV UR39, 0x80000020 ;  /* 0x8000002000277882 */ /* 0x000fc60000000000 */
        /* <DEDUP_REMOVED lines=30> */
[-CC-:B--2---:R-:W-:Y:S01]  /*c080*/  FFMA.FTZ R111, R90, R3.reuse, -R140.reuse ;  /* 0x000000035a6f7223 */ /* 0x184fe2000001088c */
[-CC-:B------:R-:W-:Y:S01]  /*c090*/  FFMA.FTZ R90, R87, R3.reuse, -R140.reuse ;  /* 0x00000003575a7223 */ /* 0x180fe2000001088c */
[-CC-:B------:R-:W-:Y:S01]  /*c0a0*/  FFMA.FTZ R87, R74, R3.reuse, -R140.reuse ;  /* 0x000000034a577223 */ /* 0x180fe2000001088c */
[----:B------:R-:W-:Y:S01]  /*c0b0*/  FADD.FTZ R74, R14, R5 ;  /* 0x000000050e4a7221 */ /* 0x000fe20000010000 */
[----:B0-----:R-:W-:Y:S01]  /*c0c0*/  F2FP.F16.F32.PACK_AB R14, R21, R14 ;  /* 0x0000000e150e723e */ /* 0x001fe200000000ff */
[-C--:B------:R-:W-:Y:S01]  /*c0d0*/  FMUL.FTZ R37, R37, R146.reuse ;  /* 0x0000009225257220 */ /* 0x080fe20000410000 */
[----:B------:R-:W-:Y:S01]  /*c0e0*/  FMUL.FTZ R40, R40, R146 ;  /* 0x0000009228287220 */ /* 0x000fe20000410000 */
[-CC-:B-1----:R-:W-:Y:S01]  /*c0f0*/  FFMA.FTZ R110, R91, R3.reuse, -R140.reuse ;  /* 0x000000035b6e7223 */ /* 0x182fe2000001088c */
[----:B------:R-:W-:Y:S01]  /*c100*/  FFMA.FTZ R91, R86, R3, -R140 ;  /* 0x00000003565b7223 */ /* 0x000fe2000001088c */
[----:B------:R-:W-:Y:S01]  /*c110*/  FFMA.FTZ R86, R19, R4, R132 ;  /* 0x0000000413567223 */ /* 0x000fe20000010084 */
[----:B------:R-:W-:Y:S01]  /*c120*/  FADD.FTZ R75, R21, R74 ;  /* 0x0000004a154b7221 */ /* 0x000fe20000010000 */
[----:B------:R0:W-:Y:S01]  /*c130*/  MUFU.EX2 R5, R110 ;  /* 0x0000006e00057308 */ /* 0x0001e20000000800 */
[----:B------:R-:W-:Y:S01]  /*c140*/  FMUL.FTZ R41, R41, R146 ;  /* 0x0000009229297220 */ /* 0x000fe20000410000 */
[C---:B---3--:R-:W-:Y:S01]  /*c150*/  FADD.FTZ R141, R13.reuse, R86 ;  /* 0x000000560d8d7221 */ /* 0x048fe20000010000 */
[----:B------:R-:W-:Y:S01]  /*c160*/  FADD.FTZ R74, R20, R75 ;  /* 0x0000004b144a7221 */ /* 0x000fe20000010000 */
[----:B------:R-:W-:Y:S01]  /*c170*/  F2FP.F16.F32.PACK_AB R13, R13, R132 ;  /* 0x000000840d0d723e */ /* 0x000fe200000000ff */
[----:B------:R-:W-:Y:S01]  /*c180*/  FMUL.FTZ R44, R44, R146 ;  /* 0x000000922c2c7220 */ /* 0x000fe20000410000 */
[----:B----4-:R-:W-:Y:S01]  /*c190*/  FADD.FTZ R86, R72, R141 ;  /* 0x0000008d48567221 */ /* 0x010fe20000010000 */
[C---:B------:R-:W-:Y:S01]  /*c1a0*/  FADD.FTZ R21, R137.reuse, R74 ;  /* 0x0000004a89157221 */ /* 0x040fe20000010000 */
[----:B------:R1:W2:Y:S01]  /*c1b0*/  MUFU.EX2 R4, R111 ;  /* 0x0000006f00047308 */ /* 0x0002a20000000800 */
[----:B------:R-:W-:Y:S01]  /*c1c0*/  F2FP.F16.F32.PACK_AB R20, R137, R20 ;  /* 0x000000148914723e */ /* 0x000fe200000000ff */
[----:B-----5:R-:W-:Y:S01]  /*c1d0*/  FADD.FTZ R86, R139, R86 ;  /* 0x000000568b567221 */ /* 0x020fe20000010000 */
[----:B0-----:R-:W-:Y:S01]  /*c1e0*/  FADD.FTZ R110, R22, R21 ;  /* 0x00000015166e7221 */ /* 0x001fe20000010000 */
[----:B------:R-:W-:Y:S01]  /*c1f0*/  F2FP.F16.F32.PACK_AB R22, R23, R22 ;  /* 0x000000161716723e */ /* 0x000fe200000000ff */
[----:B------:R-:W-:Y:S01]  /*c200*/  FMUL.FTZ R45, R45, R146 ;  /* 0x000000922d2d7220 */ /* 0x000fe20000410000 */
[----:B------:R-:W-:Y:S01]  /*c210*/  FADD.FTZ R15, R133, R86 ;  /* 0x00000056850f7221 */ /* 0x000fe20000010000 */
[----:B------:R-:W-:Y:S01]  /*c220*/  FADD.FTZ R75, R23, R110 ;  /* 0x0000006e174b7221 */ /* 0x000fe20000010000 */
[C---:B------:R-:W-:Y:S01]  /*c230*/  F2FP.F16.F32.PACK_AB R21, R136.reuse, R133 ;  /* 0x000000858815723e */ /* 0x040fe200000000ff */
[----:B------:R0:W3:Y:S01]  /*c240*/  MUFU.EX2 R86, R102 ;  /* 0x0000006600567308 */ /* 0x0000e20000000800 */
[----:B------:R-:W-:Y:S01]  /*c250*/  FADD.FTZ R74, R136, R15 ;  /* 0x0000000f884a7221 */ /* 0x000fe20000010000 */
[----:B------:R-:W-:Y:S01]  /*c260*/  F2FP.F16.F32.PACK_AB R15, R139, R72 ;  /* 0x000000488b0f723e */ /* 0x000fe200000000ff */
[-C--:B------:R-:W-:Y:S01]  /*c270*/  FMUL.FTZ R48, R48, R146.reuse ;  /* 0x0000009230307220 */ /* 0x080fe20000410000 */
[----:B------:R-:W-:Y:S01]  /*c280*/  F2FP.F16.F32.PACK_AB R23, R134, R131 ;  /* 0x000000838617723e */ /* 0x000fe200000000ff */
[----:B-1----:R-:W-:Y:S01]  /*c290*/  FADD.FTZ R111, R131, R74 ;  /* 0x0000004a836f7221 */ /* 0x002fe20000010000 */
[----:B------:R-:W-:Y:S01]  /*c2a0*/  FADD.FTZ R74, R128, R75 ;  /* 0x0000004b804a7221 */ /* 0x000fe20000010000 */
[----:B------:R1:W-:Y:S01]  /*c2b0*/  STSM.16.M88.4 [R9+0x24300], R12 ;  /* 0x0243000c09007844 */ /* 0x0003e20000000200 */
[----:B------:R-:W4:Y:S01]  /*c2c0*/  MUFU.EX2 R91, R91 ;  /* 0x0000005b005b7308 */ /* 0x000f220000000800 */
[----:B------:R-:W-:Y:S01]  /*c2d0*/  FADD.FTZ R72, R134, R111 ;  /* 0x0000006f86487221 */ /* 0x000fe20000010000 */
[----:B------:R-:W-:Y:S01]  /*c2e0*/  FADD.FTZ R74, R129, R74 ;  /* 0x0000004a814a7221 */ /* 0x000fe20000010000 */
[----:B------:R5:W-:Y:S01]  /*c2f0*/  STSM.16.M88.4 [R9+0x25b00], R20 ;  /* 0x025b001409007844 */ /* 0x000be20000000200 */
[-C--:B------:R-:W-:Y:S01]  /*c300*/  FMUL.FTZ R49, R49, R146.reuse ;  /* 0x0000009231317220 */ /* 0x080fe20000410000 */
[----:B------:R-:W-:Y:S01]  /*c310*/  FADD.FTZ R75, R73, R72 ;  /* 0x00000048494b7221 */ /* 0x000fe20000010000 */
[----:B------:R-:W-:Y:S01]  /*c320*/  F2FP.F16.F32.PACK_AB R73, R130, R73 ;  /* 0x000000498249723e */ /* 0x000fe200000000ff */
[-C--:B------:R-:W-:Y:S01]  /*c330*/  FMUL.FTZ R52, R52, R146.reuse ;  /* 0x0000009234347220 */ /* 0x080fe20000410000 */
[----:B------:R-:W4:Y:S01]  /*c340*/  MUFU.EX2 R90, R90 ;  /* 0x0000005a005a7308 */ /* 0x000f220000000800 */
[----:B------:R-:W-:Y:S01]  /*c350*/  FADD.FTZ R72, R130, R75 ;  /* 0x0000004b82487221 */ /* 0x000fe20000010000 */
[----:B------:R-:W-:Y:S01]  /*c360*/  FADD.FTZ R75, R121, R74 ;  /* 0x0000004a794b7221 */ /* 0x000fe20000010000 */
[-C--:B------:R-:W-:Y:S01]  /*c370*/  FMUL.FTZ R53, R53, R146.reuse ;  /* 0x0000009235357220 */ /* 0x080fe20000410000 */
[----:B------:R-:W-:Y:S01]  /*c380*/  FMUL.FTZ R56, R56, R146 ;  /* 0x0000009238387220 */ /* 0x000fe20000410000 */
[----:B------:R-:W-:Y:S01]  /*c390*/  FADD.FTZ R111, R123, R72 ;  /* 0x000000487b6f7221 */ /* 0x000fe20000010000 */
[----:B------:R-:W-:Y:S01]  /*c3a0*/  FADD.FTZ R75, R124, R75 ;  /* 0x0000004b7c4b7221 */ /* 0x000fe20000010000 */
[----:B-1----:R-:W-:Y:S01]  /*c3b0*/  F2FP.F16.F32.PACK_AB R13, R127, R122 ;  /* 0x0000007a7f0d723e */ /* 0x002fe200000000ff */
[-C--:B------:R-:W-:Y:S01]  /*c3c0*/  FMUL.FTZ R57, R57, R146.reuse ;  /* 0x0000009239397220 */ /* 0x080fe20000410000 */
[----:B------:R-:W-:Y:S01]  /*c3d0*/  FADD.FTZ R111, R126, R111 ;  /* 0x0000006f7e6f7221 */ /* 0x000fe20000010000 */
[----:B------:R-:W-:Y:S01]  /*c3e0*/  FADD.FTZ R72, R120, R75 ;  /* 0x0000004b78487221 */ /* 0x000fe20000010000 */
[-C--:B------:R-:W-:Y:S01]  /*c3f0*/  FMUL.FTZ R60, R60, R146.reuse ;  /* 0x000000923c3c7220 */ /* 0x080fe20000410000 */
[-C--:B------:R-:W-:Y:S01]  /*c400*/  FMUL.FTZ R61, R61, R146.reuse ;  /* 0x000000923d3d7220 */ /* 0x080fe20000410000 */
[----:B------:R-:W-:Y:S01]  /*c410*/  FADD.FTZ R74, R122, R111 ;  /* 0x0000006f7a4a7221 */ /* 0x000fe20000010000 */
        /* <DEDUP_REMOVED lines=15> */
[----:B------:R-:W-:Y:S01]  /*c510*/  FADD.FTZ R14, R114, R111 ;  /* 0x0000006f720e7221 */ /* 0x000fe20000010000 */
[----:B-----5:R-:W-:Y:S01]  /*c520*/  FADD.FTZ R20, R117, R12 ;  /* 0x0000000c75147221 */ /* 0x020fe20000010000 */
        /* <DEDUP_REMOVED lines=15> */
[----:B0-----:R-:W-:Y:S01]  /*c620*/  FADD.FTZ R102, R109, R20 ;  /* 0x000000146d667221 */ /* 0x001fe20000010000 */
[----:B------:R-:W-:Y:S01]  /*c630*/  F2FP.F16.F32.PACK_AB R20, R117, R112 ;  /* 0x000000707514723e */ /* 0x000fe200000000ff */
[----:B------:R-:W-:Y:S01]  /*c640*/  FMUL.FTZ R31, R31, R19 ;  /* 0x000000131f1f7220 */ /* 0x000fe20000410000 */
[----:B------:R-:W-:Y:S01]  /*c650*/  FADD.FTZ R22, R99, R22 ;  /* 0x0000001663167221 */ /* 0x000fe20000010000 */
[----:B------:R-:W-:Y:S01]  /*c660*/  FADD.FTZ R23, R97, R102 ;  /* 0x0000006661177221 */ /* 0x000fe20000010000 */
[----:B-1----:R-:W-:Y:S01]  /*c670*/  F2FP.F16.F32.PACK_AB R72, R109, R104 ;  /* 0x000000686d48723e */ /* 0x002fe200000000ff */
[----:B------:R-:W0:Y:S01]  /*c680*/  MUFU.EX2 R102, R87 ;  /* 0x0000005700667308 */ /* 0x000e220000000800 */
[----:B------:R-:W-:Y:S01]  /*c690*/  FADD.FTZ R73, R77, R22 ;  /* 0x000000164d497221 */ /* 0x000fe20000010000 */
[----:B------:R-:W-:Y:S01]  /*c6a0*/  FADD.FTZ R75, R100, R23 ;  /* 0x00000017644b7221 */ /* 0x000fe20000010000 */
[----:B------:R-:W-:Y:S01]  /*c6b0*/  F2FP.F16.F32.PACK_AB R22, R108, R105 ;  /* 0x000000696c16723e */ /* 0x000fe200000000ff */
[-C--:B------:R-:W-:Y:S01]  /*c6c0*/  FMUL.FTZ R34, R34, R19.reuse ;  /* 0x0000001322227220 */ /* 0x080fe20000410000 */
[----:B------:R-:W-:Y:S01]  /*c6d0*/  FADD.FTZ R73, R82, R73 ;  /* 0x0000004952497221 */ /* 0x000fe20000010000 */
[----:B------:R-:W-:Y:S01]  /*c6e0*/  F2FP.F16.F32.PACK_AB R23, R107, R106 ;  /* 0x0000006a6b17723e */ /* 0x000fe200000000ff */
[----:B------:R-:W-:Y:S01]  /*c6f0*/  FMUL.FTZ R35, R35, R19 ;  /* 0x0000001323237220 */ /* 0x000fe20000410000 */
[----:B-----5:R-:W-:Y:S01]  /*c700*/  FADD.FTZ R12, R96, R75 ;  /* 0x0000004b600c7221 */ /* 0x020fe20000010000 */
[----:B--2---:R-:W-:Y:S01]  /*c710*/  FADD.FTZ R14, R4, R73 ;  /* 0x00000049040e7221 */ /* 0x004fe20000010000 */
[----:B------:R-:W-:Y:S01]  /*c720*/  F2FP.F16.F32.PACK_AB R75, R82, R77 ;  /* 0x0000004d524b723e */ /* 0x000fe200000000ff */
[----:B------:R1:W-:Y:S01]  /*c730*/  STSM.16.M88.4 [R9+0x2a300], R20 ;  /* 0x02a3001409007844 */ /* 0x0003e20000000200 */
[----:B------:R-:W-:Y:S01]  /*c740*/  FADD.FTZ R12, R101, R12 ;  /* 0x0000000c650c7221 */ /* 0x000fe20000010000 */
[----:B------:R-:W-:Y:S01]  /*c750*/  FADD.FTZ R13, R5, R14 ;  /* 0x0000000e050d7221 */ /* 0x000fe20000010000 */
[----:B------:R-:W-:Y:S01]  /*c760*/  F2FP.F16.F32.PACK_AB R73, R99, R98 ;  /* 0x000000626349723e */ /* 0x000fe200000000ff */
[-C--:B------:R-:W-:Y:S01]  /*c770*/  FMUL.FTZ R38, R38, R19.reuse ;  /* 0x0000001326267220 */ /* 0x080fe20000410000 */
[----:B------:R-:W-:Y:S01]  /*c780*/  FADD.FTZ R15, R89, R12 ;  /* 0x0000000c590f7221 */ /* 0x000fe20000010000 */
[----:B---3--:R-:W-:Y:S01]  /*c790*/  FADD.FTZ R12, R86, R13 ;  /* 0x0000000d560c7221 */ /* 0x008fe20000010000 */
[----:B------:R-:W-:Y:S01]  /*c7a0*/  F2FP.F16.F32.PACK_AB R13, R5, R4 ;  /* 0x00000004050d723e */ /* 0x000fe200000000ff */
[----:B------:R-:W-:Y:S01]  /*c7b0*/  FMUL.FTZ R39, R39, R19 ;  /* 0x0000001327277220 */ /* 0x000fe20000410000 */
[----:B------:R-:W-:Y:S01]  /*c7c0*/  FADD.FTZ R15, R92, R15 ;  /* 0x0000000f5c0f7221 */ /* 0x000fe20000010000 */
[----:B------:R-:W-:Y:S01]  /*c7d0*/  FADD.FTZ R14, R103, R12 ;  /* 0x0000000c670e7221 */ /* 0x000fe20000010000 */
[----:B------:R-:W-:Y:S01]  /*c7e0*/  F2FP.F16.F32.PACK_AB R74, R100, R97 ;  /* 0x00000061644a723e */ /* 0x000fe200000000ff */
[----:B------:R-:W-:Y:S01]  /*c7f0*/  FMUL.FTZ R42, R42, R19 ;  /* 0x000000132a2a7220 */ /* 0x000fe20000410000 */
        /* <DEDUP_REMOVED lines=8> */
[----:B-1----:R-:W-:Y:S01]  /*c880*/  FADD.FTZ R22, R84, R5 ;  /* 0x0000000554167221 */ /* 0x002fe20000010000 */
[----:B------:R-:W-:Y:S01]  /*c890*/  F2FP.F16.F32.PACK_AB R15, R103, R86 ;  /* 0x00000056670f723e */ /* 0x000fe200000000ff */
[----:B----4-:R-:W-:Y:S01]  /*c8a0*/  FADD.FTZ R5, R91, R4 ;  /* 0x000000045b057221 */ /* 0x010fe20000010000 */
[----:B------:R-:W-:Y:S01]  /*c8b0*/  F2FP.F16.F32.PACK_AB R20, R93, R88 ;  /* 0x000000585d14723e */ /* 0x000fe200000000ff */
[C---:B------:R-:W-:Y:S01]  /*c8c0*/  FADD.FTZ R77, R85.reuse, R22 ;  /* 0x00000016554d7221 */ /* 0x040fe20000010000 */
[----:B------:R-:W-:Y:S01]  /*c8d0*/  F2FP.F16.F32.PACK_AB R21, R94, R95 ;  /* 0x0000005f5e15723e */ /* 0x000fe200000000ff */
[----:B------:R1:W-:Y:S01]  /*c8e0*/  STSM.16.M88.4 [R9+0x2d300], R12 ;  /* 0x02d3000c09007844 */ /* 0x0003e20000000200 */
[----:B------:R-:W-:Y:S01]  /*c8f0*/  F2FP.F16.F32.PACK_AB R22, R85, R84 ;  /* 0x000000545516723e */ /* 0x000fe200000000ff */
[C---:B------:R-:W-:Y:S01]  /*c900*/  FADD.FTZ R5, R90.reuse, R5 ;  /* 0x000000055a057221 */ /* 0x040fe20000010000 */
[----:B------:R-:W-:Y:S01]  /*c910*/  F2FP.F16.F32.PACK_AB R23, R90, R91 ;  /* 0x0000005b5a17723e */ /* 0x000fe200000000ff */
[----:B------:R-:W-:Y:S01]  /*c920*/  FMUL.FTZ R46, R46, R19 ;  /* 0x000000132e2e7220 */ /* 0x000fe20000410000 */
[----:B--2---:R-:W-:Y:S01]  /*c930*/  F2FP.F16.F32.PACK_AB R72, R81, R80 ;  /* 0x000000505148723e */ /* 0x004fe200000000ff */
[----:B------:R-:W-:Y:S01]  /*c940*/  FADD.FTZ R80, R80, R77 ;  /* 0x0000004d50507221 */ /* 0x000fe20000010000 */
[----:B0-----:R-:W-:Y:S01]  /*c950*/  F2FP.F16.F32.PACK_AB R73, R83, R102 ;  /* 0x000000665349723e */ /* 0x001fe200000000ff */
[----:B------:R0:W-:Y:S01]  /*c960*/  STSM.16.M88.4 [R9+0x2eb00], R20 ;  /* 0x02eb001409007844 */ /* 0x0001e20000000200 */
        /* <DEDUP_REMOVED lines=9> */
[----:B------:R-:W-:Y:S01]  /*ca00*/  FADD.FTZ R4, R78, R5 ;  /* 0x000000054e047221 */ /* 0x000fe20000010000 */
[-C--:B------:R-:W-:Y:S01]  /*ca10*/  FMUL.FTZ R51, R51, R19.reuse ;  /* 0x0000001333337220 */ /* 0x080fe20000410000 */
[----:B------:R-:W-:Y:S01]  /*ca20*/  @!PT LDS RZ, [RZ] ;  /* 0x00000000fffff984 */ /* 0x000fe20000000800 */
[----:B------:R-:W-:Y:S01]  /*ca30*/  @!PT LDS RZ, [RZ] ;  /* 0x00000000fffff984 */ /* 0x000fe20000000800 */
[----:B------:R-:W-:Y:S01]  /*ca40*/  @!PT LDS RZ, [RZ] ;  /* 0x00000000fffff984 */ /* 0x000fe20000000800 */
[----:B------:R-:W-:Y:S01]  /*ca50*/  @!PT LDS RZ, [RZ] ;  /* 0x00000000fffff984 */ /* 0x000fe20000000800 */
[----:B------:R2:W-:Y:S06]  /*ca60*/  MEMBAR.ALL.CTA ;  /* 0x0000000000007992 */ /* 0x0005ec0000008000 */
[----:B--2---:R-:W2:Y:S01]  /*ca70*/  FENCE.VIEW.ASYNC.S ;  /* 0x00000000000073c6 */ /* 0x004ea20000000000 */
        /* <DEDUP_REMOVED lines=12> */
[----:B-1----:R-:W-:-:S02]  /*cb40*/  IMAD.MOV.U32 R12, RZ, RZ, R7 ;  /* 0x000000ffff0c7224 */ /* 0x002fc400078e0007 */
[----:B------:R-:W-:Y:S02]  /*cb50*/  IMAD.MOV.U32 R13, RZ, RZ, R0 ;  /* 0x000000ffff0d7224 */ /* 0x000fe400078e0000 */
[----:B------:R-:W-:Y:S01]  /*cb60*/  IMAD.MOV.U32 R11, RZ, RZ, R6 ;  /* 0x000000ffff0b7224 */ /* 0x000fe200078e0006 */
[----:B--2---:R-:W-:Y:S01]  /*cb70*/  NOP ;  /* 0x0000000000007918 */ /* 0x004fe20000000000 */
[----:B0-----:R-:W-:Y:S05]  /*cb80*/  @P2 BRA `(.L_x_1935) ;  /* 0xffffffc800402947 */ /* 0x001fea000383ffff */
.L_x_1926:
[----:B------:R-:W-:Y:S06]  /*cb90*/  BAR.ARV 0x8, 0x200 ;  /* 0x0208000000007b1d */ /* 0x000fec0000002000 */
[----:B------:R-:W-:Y:S05]  /*cba0*/  @!P0 BRA `(.L_x_1936) ;  /* 0x0000000000048947 */ /* 0x000fea0003800000 */
[----:B------:R-:W-:Y:S01]  /*cbb0*/  BPT.TRAP 0x1 ;  /* 0x000000040000795c */ /* 0x000fe20000300000 */
.L_x_1936:
[----:B------:R-:W-:Y:S01]  /*cbc0*/  ULEA UR9, UR4, UR56, 0x3 ;  /* 0x0000003804097291 */ /* 0x000fe2000f8e183f */
[----:B------:R-:W-:-:S08]  /*cbd0*/  SHF.L.U32 R7, R7, 0x1f, RZ ;  /* 0x0000001f07077819 */ /* 0x000fd000000006ff */
[----:B------:R0:W1:Y:S01]  /*cbe0*/  SYNCS.PHASECHK.TRANS64.TRYWAIT P2, [UR9+0x31c50], R7 ;  /* 0x031c5007ff0075a7 */ /* 0x0000620008040149 */
[----:B------:R-:W-:Y:S05]  /*cbf0*/  @!P0 BRA `(.L_x_1937) ;  /* 0x0000000000048947 */ /* 0x000fea0003800000 */
[----:B------:R-:W-:Y:S01]  /*cc00*/  BPT.TRAP 0x1 ;  /* 0x000000040000795c */ /* 0x000fe20000300000 */
.L_x_1937:
[----:B-1----:R-:W-:Y:S05]  /*cc10*/  @P2 BRA `(.L_x_1938) ;  /* 0x0000000000082947 */ /* 0x002fea0003800000 */
[----:B------:R-:W1:Y:S02]  /*cc20*/  SYNCS.PHASECHK.TRANS64.TRYWAIT P0, [UR9+0x31c50], R7 ;  /* 0x031c5007ff0075a7 */ /* 0x000e640008000149 */
[----:B-1----:R-:W-:Y:S05]  /*cc30*/  @!P0 BRA `(.L_x_1939) ;  /* 0x00000060003c8947 */ /* 0x002fea0003800000 */
.L_x_1938:
[----:B------:R-:W-:Y:S01]  /*cc40*/  UIADD3 UR56, UR56, 0x200, URZ ;  /* 0x0000020038387890 */ /* 0x000fe2000fffe03f */
[----:B------:R-:W-:Y:S01]  /*cc50*/  WARPGROUP.ARRIVE ;  /* 0x00000000000079c5 */ /* 0x000fe20000000000 */
[----:B------:R-:W-:Y:S01]  /*cc60*/  ULOP3.LUT UR59, UR59, 0x10000, URZ, 0xfc, !UPT ;  /* 0x000100003b3b7892 */ /* 0x000fe2000f8efc3f */
[----:B-1----:R-:W1:Y:S01]  /*cc70*/  SHFL.BFLY PT, R8, R5, 0x2, 0x1f ;  /* 0x0c401f0005087f89 */ /* 0x002e6200000e0000 */
[----:B------:R-:W-:Y:S01]  /*cc80*/  USHF.R.U32.HI UR56, URZ, 0x4, UR56 ;  /* 0x000000043f387899 */ /* 0x000fe20008011638 */
[----:B------:R-:W-:Y:S01]  /*cc90*/  IMAD.U32 R12, RZ, RZ, UR9 ;  /* 0x00000009ff0c7e24 */ /* 0x000fe2000f8e00ff */
[----:B------:R-:W-:Y:S01]  /*cca0*/  UMOV UR5, 0xc0000010 ;  /* 0xc000001000057882 */ /* 0x000fe20000000000 */
[----:B------:R-:W-:Y:S01]  /*ccb0*/  UMOV UR7, 0x80000020 ;  /* 0x8000002000077882 */ /* 0x000fe20000000000 */
[----:B------:R-:W-:Y:S01]  /*ccc0*/  ULOP3.LUT UR56, UR56, 0x3fff, URZ, 0xc0, !UPT ;  /* 0x00003fff38387892 */ /* 0x000fe2000f8ec03f */
[----:B0-----:R-:W0:Y:S01]  /*ccd0*/  SHFL.BFLY PT, R7, R4, 0x2, 0x1f ;  /* 0x0c401f0004077f89 */ /* 0x001e2200000e0000 */
[----:B------:R-:W-:-:S02]  /*cce0*/  @!P1 VIADD R12, R12, 0x31c60 ;  /* 0x00031c600c0c9836 */ /* 0x000fc40000000000 */
[----:B------:R-:W-:-:S03]  /*ccf0*/  ULOP3.LUT UR8, UR56, 0x2400000, URZ, 0xfc, !UPT ;  /* 0x0240000038087892 */ /* 0x000fc6000f8efc3f */
[----:B------:R-:W-:Y:S01]  /*cd00*/  @!P1 PRMT R12, RZ, 0x654, R12 ;  /* 0x00000654ff0c9816 */ /* 0x000fe2000000000c */
[----:B------:R-:W-:-:S03]  /*cd10*/  UIMAD UR8, UR4, 0x6c0, UR8 ;  /* 0x000006c0040878a4 */ /* 0x000fc6000f8e0208 */
[----:B------:R-:W-:-:S04]  /*cd20*/  UMOV UR4, UR59 ;  /* 0x0000003b00047c82 */ /* 0x000fc80008000000 */
[----:B------:R-:W-:Y:S02]  /*cd30*/  UMOV UR6, UR8 ;  /* 0x0000000800067c82 */ /* 0x000fe40008000000 */
[----:B------:R-:W-:Y:S01]  /*cd40*/  HGMMA.64x96x16.F32 R24, gdesc[UR4].tnspB, R24, gsb0 ;  /* 0x41600000041879f0 */ /* 0x000fe20008000818 */
[----:B------:R-:W-:Y:S01]  /*cd50*/  UIADD3 UR4, UR59, 0x180, URZ ;  /* 0x000001803b047890 */ /* 0x000fe2000fffe03f */
[----:B-1----:R-:W-:Y:S01]  /*cd60*/  FADD.FTZ R8, R8, R5 ;  /* 0x0000000508087221 */ /* 0x002fe20000010000 */
[----:B------:R-:W-:Y:S01]  /*cd70*/  UIADD3 UR6, UR8, 0x40, URZ ;  /* 0x0000004008067890 */ /* 0x000fe2000fffe03f */
[----:B------:R-:W-:Y:S01]  /*cd80*/  IMAD.MOV.U32 R5, RZ, RZ, -0x800000 ;  /* 0xff800000ff057424 */ /* 0x000fe200078e00ff */
[----:B------:R-:W-:Y:S01]  /*cd90*/  UMOV UR5, 0xc0000010 ;  /* 0xc000001000057882 */ /* 0x000fe20000000000 */
[----:B------:R-:W-:Y:S01]  /*cda0*/  UMOV UR7, 0x80000020 ;  /* 0x8000002000077882 */ /* 0x000fe20000000000 */
[----:B0-----:R-:W-:Y:S01]  /*cdb0*/  FADD.FTZ R9, R7, R4 ;  /* 0x0000000407097221 */ /* 0x001fe20000010000 */
[----:B------:R-:W-:Y:S01]  /*cdc0*/  IMAD.MOV.U32 R4, RZ, RZ, -0x800000 ;  /* 0xff800000ff047424 */ /* 0x000fe200078e00ff */
[----:B------:R-:W0:Y:S04]  /*cdd0*/  SHFL.BFLY PT, R7, R8, 0x1, 0x1f ;  /* 0x0c201f0008077f89 */ /* 0x000e2800000e0000 */
[----:B------:R-:W1:Y:S01]  /*cde0*/  SHFL.BFLY PT, R10, R9, 0x1, 0x1f ;  /* 0x0c201f00090a7f89 */ /* 0x000e6200000e0000 */
[----:B0-----:R-:W-:Y:S01]  /*cdf0*/  FADD.FTZ R13, R8, R7 ;  /* 0x00000007080d7221 */ /* 0x001fe20000010000 */
[----:B------:R-:W-:-:S02]  /*ce00*/  IMAD.MOV.U32 R7, RZ, RZ, RZ ;  /* 0x000000ffff077224 */ /* 0x000fc400078e00ff */
[----:B------:R-:W-:Y:S02]  /*ce10*/  IMAD.MOV.U32 R8, RZ, RZ, RZ ;  /* 0x000000ffff087224 */ /* 0x000fe400078e00ff */
[----:B-1----:R-:W-:Y:S01]  /*ce20*/  FADD.FTZ R14, R9, R10 ;  /* 0x0000000a090e7221 */ /* 0x002fe20000010000 */
[----:B------:R-:W-:-:S04]  /*ce30*/  FSETP.NE.FTZ.AND P0, PT, R13, RZ, PT ;  /* 0x000000ff0d00720b */ /* 0x000fc80003f15000 */
        /* <DEDUP_REMOVED lines=114> */
.L_x_1909:
[----:B------:R-:W-:Y:S05]  /*d560*/  @P0 BRA `(.L_x_1940) ;  /* 0x0000001000700947 */ /* 0x000fea0003800000 */
[----:B------:R-:W-:Y:S01]  /*d570*/  VIADD R2, R2, 0xffffff80 ;  /* 0xffffff8002027836 */ /* 0x000fe20000000000 */
[----:B------:R-:W1:Y:S01]  /*d580*/  S2UR UR9, SR_CTAID.Z ;  /* 0x00000000000979c3 */ /* 0x000e620000002700 */
[----:B------:R-:W2:Y:S01]  /*d590*/  S2R R19, SR_CTAID.X ;  /* 0x0000000000137919 */ /* 0x000ea20000002500 */
[----:B------:R-:W-:Y:S01]  /*d5a0*/  SHF.R.S32.HI R13, RZ, 0x1f, R16 ;  /* 0x0000001fff0d7819 */ /* 0x000fe20000011410 */
[----:B------:R-:W-:Y:S01]  /*d5b0*/  ULDC.64 UR4, c[0x0][0xbd0] ;  /* 0x0002f40000047ab9 */ /* 0x000fe20000000a00 */
[----:B------:R-:W-:Y:S01]  /*d5c0*/  SHF.R.S32.HI R3, RZ, 0x1f, R2 ;  /* 0x0000001fff037819 */ /* 0x000fe20000011402 */
[----:B------:R-:W-:Y:S01]  /*d5d0*/  ULDC.64 UR6, c[0x0][0xb38] ;  /* 0x0002ce0000067ab9 */ /* 0x000fe20000000a00 */
[----:B------:R-:W-:Y:S02]  /*d5e0*/  BSSY B0, `(.L_x_1941) ;  /* 0x00000c8000007945 */ /* 0x000fe40003800000 */
[CC--:B------:R-:W-:Y:S01]  /*d5f0*/  LEA.HI R8, R3.reuse, R2.reuse, RZ, 0x7 ;  /* 0x0000000203087211 */ /* 0x0c0fe200078f38ff */
[----:B------:R-:W3:Y:S01]  /*d600*/  LDC.64 R14, c[0x0][0xbd8] ;  /* 0x0002f600ff0e7b82 */ /* 0x000ee20000000a00 */
[----:B------:R-:W-:-:S02]  /*d610*/  LEA.HI R3, R3, R2, RZ, 0x2 ;  /* 0x0000000203037211 */ /* 0x000fc400078f10ff */
[----:B------:R-:W-:Y:S02]  /*d620*/  LOP3.LUT R7, R8, 0xffffff80, RZ, 0xc0, !PT ;  /* 0xffffff8008077812 */ /* 0x000fe400078ec0ff */
[----:B------:R-:W-:Y:S02]  /*d630*/  LOP3.LUT R3, R3, 0xfffffffc, RZ, 0xc0, !PT ;  /* 0xfffffffc03037812 */ /* 0x000fe400078ec0ff */
[----:B------:R-:W-:Y:S01]  /*d640*/  SHF.R.S32.HI R8, RZ, 0x7, R8 ;  /* 0x00000007ff087819 */ /* 0x000fe20000011408 */
[C---:B------:R-:W-:Y:S01]  /*d650*/  IMAD.IADD R0, R2.reuse, 0x1, -R7 ;  /* 0x0000000102007824 */ /* 0x040fe200078e0a07 */
[----:B------:R-:W4:Y:S01]  /*d660*/  S2UR UR8, SR_CTAID.Y ;  /* 0x00000000000879c3 */ /* 0x000f220000002600 */
[----:B------:R-:W-:Y:S02]  /*d670*/  IMAD.IADD R12, R2, 0x1, -R3 ;  /* 0x00000001020c7824 */ /* 0x000fe400078e0a03 */
[----:B------:R-:W-:Y:S01]  /*d680*/  IMAD.HI R3, R8, 0x55555556, RZ ;  /* 0x5555555608037827 */ /* 0x000fe200078e02ff */
[----:B------:R-:W-:-:S04]  /*d690*/  SHF.R.S32.HI R9, RZ, 0x1f, R0 ;  /* 0x0000001fff097819 */ /* 0x000fc80000011400 */
[----:B------:R-:W5:Y:S01]  /*d6a0*/  LDC R7, c[0x0][0xbe8] ;  /* 0x0002fa00ff077b82 */ /* 0x000f620000000800 */
[CC--:B0-----:R-:W-:Y:S02]  /*d6b0*/  LEA.HI R6, R9.reuse, R0.reuse, RZ, 0x2 ;  /* 0x0000000009067211 */ /* 0x0c1fe400078f10ff */
[----:B------:R-:W-:Y:S02]  /*d6c0*/  LEA.HI R9, R9, R0, RZ, 0x5 ;  /* 0x0000000009097211 */ /* 0x000fe400078f28ff */
[--C-:B------:R-:W-:Y:S02]  /*d6d0*/  SHF.R.S32.HI R10, RZ, 0x2, R6.reuse ;  /* 0x00000002ff0a7819 */ /* 0x100fe40000011406 */
[----:B------:R-:W-:Y:S01]  /*d6e0*/  SHF.R.S32.HI R11, RZ, 0x1f, R6 ;  /* 0x0000001fff0b7819 */ /* 0x000fe20000011406 */
[----:B------:R-:W4:Y:S01]  /*d6f0*/  LDC R23, c[0x0][0xc50] ;  /* 0x00031400ff177b82 */ /* 0x000f220000000800 */
[----:B------:R-:W-:Y:S02]  /*d700*/  LEA.HI R3, R3, R3, RZ, 0x1 ;  /* 0x0000000303037211 */ /* 0x000fe400078f08ff */
[----:B------:R-:W-:-:S02]  /*d710*/  LEA.HI R11, R11, R10, RZ, 0x3 ;  /* 0x0000000a0b0b7211 */ /* 0x000fc400078f18ff */
[----:B------:R-:W-:Y:S01]  /*d720*/  SHF.R.S32.HI R9, RZ, 0x5, R9 ;  /* 0x00000005ff097819 */ /* 0x000fe20000011409 */
[----:B------:R-:W-:Y:S01]  /*d730*/  IMAD R73, R3, -0x3, R8 ;  /* 0xfffffffd03497824 */ /* 0x000fe200078e0208 */
[----:B------:R-:W-:Y:S01]  /*d740*/  LOP3.LUT R11, R11, 0xfffffff8, RZ, 0xc0, !PT ;  /* 0xfffffff80b0b7812 */ /* 0x000fe200078ec0ff */
[----:B------:R-:W0:Y:S04]  /*d750*/  LDC.64 R20, c[0x0][0xb40] ;  /* 0x0002d000ff147b82 */ /* 0x000e280000000a00 */
[----:B------:R-:W-:Y:S01]  /*d760*/  IMAD.IADD R2, R10, 0x1, -R11 ;  /* 0x000000010a027824 */ /* 0x000fe200078e0a0b */
[----:B------:R-:W-:-:S03]  /*d770*/  LEA.HI R10, R12, R12, RZ, 0x1 ;  /* 0x0000000c0c0a7211 */ /* 0x000fc600078f08ff */
[----:B------:R-:W-:Y:S01]  /*d780*/  BAR.SYNC.DEFER_BLOCKING 0x1, 0x180 ;  /* 0x0046000000007b1d */ /* 0x000fe20000010000 */
[----:B-----5:R-:W-:Y:S01]  /*d790*/  ISETP.NE.AND P0, PT, R7, 0x1, PT ;  /* 0x000000010700780c */ /* 0x020fe20003f05270 */
[----:B------:R-:W-:Y:S01]  /*d7a0*/  IMAD R8, R9, 0x10, R2 ;  /* 0x0000001009087824 */ /* 0x000fe200078e0202 */
[----:B------:R-:W-:Y:S01]  /*d7b0*/  LOP3.LUT R11, R10, 0x1ffffffe, RZ, 0xc0, !PT ;  /* 0x1ffffffe0a0b7812 */ /* 0x000fe200078ec0ff */
[----:B------:R-:W-:Y:S02]  /*d7c0*/  IMAD R9, R13, UR4, RZ ;  /* 0x000000040d097c24 */ /* 0x000fe4000f8e02ff */
[----:B------:R-:W-:Y:S02]  /*d7d0*/  IMAD R10, R73, 0x40, R8 ;  /* 0x00000040490a7824 */ /* 0x000fe400078e0208 */
[----:B------:R-:W-:Y:S01]  /*d7e0*/  IMAD.WIDE.U32 R2, R16, UR4, RZ ;  /* 0x0000000410027c25 */ /* 0x000fe2000f8e00ff */
[----:B-1----:R-:W-:-:S03]  /*d7f0*/  USHF.R.S32.HI UR4, URZ, 0x1f, UR9 ;  /* 0x0000001f3f047899 */ /* 0x002fc60008011409 */
[----:B------:R-:W-:Y:S02]  /*d800*/  IMAD.IADD R75, R12, 0x1, -R11 ;  /* 0x000000010c4b7824 */ /* 0x000fe400078e0a0b */
[----:B------:R-:W1:Y:S01]  /*d810*/  @P0 LDC R17, c[0x0][0xbec] ;  /* 0x0002fb00ff110b82 */ /* 0x000e620000000800 */
[----:B------:R-:W-:Y:S02]  /*d820*/  IMAD R13, R13, UR6, RZ ;  /* 0x000000060d0d7c24 */ /* 0x000fe4000f8e02ff */
[C---:B------:R-:W-:Y:S02]  /*d830*/  IMAD R11, R16.reuse, UR5, R9 ;  /* 0x00000005100b7c24 */ /* 0x040fe4000f8e0209 */
[----:B------:R-:W-:-:S03]  /*d840*/  IMAD.WIDE.U32 R8, R16, UR6, RZ ;  /* 0x0000000610087c25 */ /* 0x000fc6000f8e00ff */
[----:B------:R-:W5:Y:S01]  /*d850*/  @P0 LDC R73, c[0x0][0xbec] ;  /* 0x0002fb00ff490b82 */ /* 0x000f620000000800 */
[----:B------:R-:W-:Y:S01]  /*d860*/  IMAD R13, R16, UR7, R13 ;  /* 0x00000007100d7c24 */ /* 0x000fe2000f8e020d */
[----:B------:R-:W-:Y:S01]  /*d870*/  ULDC.64 UR6, c[0x0][0xb48] ;  /* 0x0002d20000067ab9 */ /* 0x000fe20000000a00 */
[----:B------:R-:W-:Y:S02]  /*d880*/  IMAD.IADD R3, R3, 0x1, R11 ;  /* 0x0000000103037824 */ /* 0x000fe400078e020b */
[----:B---3--:R-:W-:Y:S02]  /*d890*/  IMAD R12, R14, UR4, RZ ;  /* 0x000000040e0c7c24 */ /* 0x008fe4000f8e02ff */
[----:B------:R-:W-:Y:S01]  /*d8a0*/  IMAD.MOV R16, RZ, RZ, -R16 ;  /* 0x000000ffff107224 */ /* 0x000fe200078e0a10 */
[----:B------:R-:W3:Y:S01]  /*d8b0*/  @P0 LDC R18, c[0x0][0xbf0] ;  /* 0x0002fc00ff120b82 */ /* 0x000ee20000000800 */
[----:B------:R-:W-:Y:S02]  /*d8c0*/  IMAD R11, R75, 0x8, R10 ;  /* 0x000000084b0b7824 */ /* 0x000fe400078e020a */
[----:B------:R-:W-:-:S02]  /*d8d0*/  IMAD R15, R15, UR9, R12 ;  /* 0x000000090f0f7c24 */ /* 0x000fc4000f8e020c */
[----:B------:R-:W-:-:S03]  /*d8e0*/  IMAD.WIDE.U32 R2, R14, UR9, R2 ;  /* 0x000000090e027c25 */ /* 0x000fc6000f8e0002 */
[----:B------:R-:W3:Y:S01]  /*d8f0*/  @P0 LDC R22, c[0x0][0xbf0] ;  /* 0x0002fc00ff160b82 */ /* 0x000ee20000000800 */
[----:B----4-:R-:W-:Y:S02]  /*d900*/  IMAD R23, R23, R16, UR8 ;  /* 0x0000000817177e24 */ /* 0x010fe4000f8e0210 */
[----:B------:R-:W-:Y:S02]  /*d910*/  IMAD.IADD R9, R9, 0x1, R13 ;  /* 0x0000000109097824 */ /* 0x000fe400078e020d */
[----:B0-----:R-:W-:Y:S01]  /*d920*/  IMAD R14, R20, UR4, RZ ;  /* 0x00000004140e7c24 */ /* 0x001fe2000f8e02ff */
[----:B------:R-:W-:Y:S01]  /*d930*/  SHF.R.S32.HI R16, RZ, 0x1f, R23 ;  /* 0x0000001fff107819 */ /* 0x000fe20000011417 */
[----:B--2---:R-:W-:Y:S01]  /*d940*/  IMAD R12, R19, 0xc0, R11 ;  /* 0x000000c0130c7824 */ /* 0x004fe200078e020b */
[----:B------:R-:W-:Y:S01]  /*d950*/  ULDC.64 UR4, c[0x0][0xbe0] ;  /* 0x0002f80000047ab9 */ /* 0x000fe20000000a00 */
[----:B------:R-:W-:Y:S02]  /*d960*/  IMAD.IADD R3, R3, 0x1, R15 ;  /* 0x0000000103037824 */ /* 0x000fe400078e020f */
[----:B------:R-:W-:-:S02]  /*d970*/  IMAD R15, R21, UR9, R14 ;  /* 0x00000009150f7c24 */ /* 0x000fc4000f8e020e */
[----:B------:R-:W-:Y:S01]  /*d980*/  IMAD.WIDE.U32 R8, R20, UR9, R8 ;  /* 0x0000000914087c25 */ /* 0x000fe2000f8e0008 */
[----:B------:R-:W-:-:S03]  /*d990*/  ULDC.64 UR8, c[0x0][0xb28] ;  /* 0x0002ca0000087ab9 */ /* 0x000fc60000000a00 */
[----:B-1----:R-:W-:-:S04]  /*d9a0*/  @P0 IMAD.HI.U32 R13, R12, R17, RZ ;  /* 0x000000110c0d0227 */ /* 0x002fc800078e00ff */
[----:B-----5:R-:W-:-:S04]  /*d9b0*/  @P0 IMAD.HI.U32 R73, R12, R73, RZ ;  /* 0x000000490c490227 */ /* 0x020fc800078e00ff */
[----:B------:R-:W-:Y:S02]  /*d9c0*/  IMAD.IADD R9, R9, 0x1, R15 ;  /* 0x0000000109097824 */ /* 0x000fe400078e020f */
[----:B------:R-:W-:Y:S01]  /*d9d0*/  IMAD.MOV.U32 R11, RZ, RZ, R12 ;  /* 0x000000ffff0b7224 */ /* 0x000fe200078e000c */
[----:B---3--:R-:W-:Y:S01]  /*d9e0*/  @P0 SHF.R.U32.HI R11, RZ, R18, R13 ;  /* 0x00000012ff0b0219 */ /* 0x008fe2000001160d */
[----:B------:R-:W-:Y:S02]  /*d9f0*/  IMAD R15, R16, UR6, RZ ;  /* 0x00000006100f7c24 */ /* 0x000fe4000f8e02ff */
[----:B------:R-:W-:-:S04]  /*da00*/  IMAD.WIDE.U32 R2, R23, UR4, R2 ;  /* 0x0000000417027c25 */ /* 0x000fc8000f8e0002 */
[----:B------:R-:W-:Y:S01]  /*da10*/  IMAD.MOV.U32 R13, RZ, RZ, R12 ;  /* 0x000000ffff0d7224 */ /* 0x000fe200078e000c */
[----:B------:R-:W-:Y:S01]  /*da20*/  @P0 SHF.R.U32.HI R13, RZ, R22, R73 ;  /* 0x00000016ff0d0219 */ /* 0x000fe20000011649 */
        /* <DEDUP_REMOVED lines=61> */
[C---:B------:R-:W-:Y:S01]  /*de00*/  VIADD R0, R7.reuse, 0x8 ;  /* 0x0000000807007836 */ /* 0x040fe20000000000 */
[----:B------:R-:W-:Y:S01]  /*de10*/  ULDC UR4, c[0x0][0xac8] ;  /* 0x0002b20000047ab9 */ /* 0x000fe20000000800 */
[C---:B--2---:R-:W-:Y:S01]  /*de20*/  VIADD R4, R7.reuse, 0x10 ;  /* 0x0000001007047836 */ /* 0x044fe20000000000 */
[C---:B------:R-:W-:Y:S01]  /*de30*/  ISETP.GE.AND P0, PT, R7.reuse, UR4, PT ;  /* 0x0000000407007c0c */ /* 0x040fe2000bf06270 */
[C---:B------:R-:W-:Y:S01]  /*de40*/  VIADD R5, R7.reuse, 0x18 ;  /* 0x0000001807057836 */ /* 0x040fe20000000000 */
[----:B------:R-:W-:Y:S01]  /*de50*/  ISETP.GE.AND P1, PT, R0, UR4, PT ;  /* 0x0000000400007c0c */ /* 0x000fe2000bf26270 */
[C---:B------:R-:W-:Y:S01]  /*de60*/  VIADD R8, R7.reuse, 0x20 ;  /* 0x0000002007087836 */ /* 0x040fe20000000000 */
[----:B------:R-:W-:Y:S01]  /*de70*/  ISETP.GE.AND P2, PT, R4, UR4, PT ;  /* 0x0000000404007c0c */ /* 0x000fe2000bf46270 */
[----:B------:R-:W-:Y:S01]  /*de80*/  VIADD R16, R7, 0x38 ;  /* 0x0000003807107836 */ /* 0x000fe20000000000 */
[----:B------:R-:W-:Y:S01]  /*de90*/  ISETP.GE.AND P3, PT, R5, UR4, PT ;  /* 0x0000000405007c0c */ /* 0x000fe2000bf66270 */
[----:B------:R-:W-:Y:S01]  /*dea0*/  VIADD R17, R7, 0x40 ;  /* 0x0000004007117836 */ /* 0x000fe20000000000 */
[----:B------:R-:W-:-:S07]  /*deb0*/  ISETP.GE.AND P4, PT, R8, UR4, PT ;  /* 0x0000000408007c0c */ /* 0x000fce000bf86270 */
        /* <DEDUP_REMOVED lines=39> */
[----:B------:R-:W-:Y:S02]  /*e130*/  @!P1 LOP3.LUT R9, R6, 0xfffffffe, RZ, 0xc0, !PT ;  /* 0xfffffffe06099812 */ /* 0x000fe400078ec0ff */
[----:B---3--:R-:W-:-:S02]  /*e140*/  @!P3 LOP3.LUT R13, R17, 0xfffffffe, RZ, 0xc0, !PT ;  /* 0xfffffffe110db812 */ /* 0x008fc400078ec0ff */
[----:B0-----:R-:W-:Y:S01]  /*e150*/  @!P4 LOP3.LUT R15, R4, 0xfffffffe, RZ, 0xc0, !PT ;  /* 0xfffffffe040fc812 */ /* 0x001fe200078ec0ff */
[--C-:B------:R-:W-:Y:S01]  /*e160*/  @!P0 IMAD.WIDE R4, R5, 0x4, R2.reuse ;  /* 0x0000000405048825 */ /* 0x100fe200078e0202 */
[----:B------:R-:W-:Y:S02]  /*e170*/  @!P5 LOP3.LUT R17, R8, 0xfffffffe, RZ, 0xc0, !PT ;  /* 0xfffffffe0811d812 */ /* 0x000fe400078ec0ff */
        /* <DEDUP_REMOVED lines=14> */
.L_x_1942:
[----:B------:R-:W-:Y:S05]  /*e260*/  BSYNC B0 ;  /* 0x0000000000007941 */ /* 0x000fea0003800000 */
.L_x_1941:
[----:B------:R-:W-:Y:S01]  /*e270*/  ISETP.GE.AND P0, PT, R18, R19, PT ;  /* 0x000000131200720c */ /* 0x000fe20003f06270 */
[----:B0-----:R0:W1:Y:S04]  /*e280*/  SHFL.IDX PT, R15, R22, 0x1, 0x1c1f ;  /* 0x003c1f00160f7f89 */ /* 0x00106800000e0000 */
[----:B------:R0:W0:Y:S08]  /*e290*/  SHFL.IDX PT, R14, R20, 0x1, 0x1c1f ;  /* 0x003c1f00140e7f89 */ /* 0x00003000000e0000 */
[----:B------:R-:W-:Y:S05]  /*e2a0*/  @P0 BRA `(.L_x_1907) ;  /* 0x0000004800080947 */ /* 0x000fea0003800000 */
[C---:B------:R-:W-:Y:S01]  /*e2b0*/  VIADD R0, R7.reuse, 0x8 ;  /* 0x0000000807007836 */ /* 0x040fe20000000000 */
[----:B------:R-:W-:Y:S01]  /*e2c0*/  ULDC UR4, c[0x0][0xac8] ;  /* 0x0002b20000047ab9 */ /* 0x000fe20000000800 */
[C---:B---3--:R-:W-:Y:S01]  /*e2d0*/  VIADD R2, R7.reuse, 0x10 ;  /* 0x0000001007027836 */ /* 0x048fe20000000000 */
[C---:B------:R-:W-:Y:S01]  /*e2e0*/  ISETP.GE.AND P2, PT, R7.reuse, UR4, PT ;  /* 0x0000000407007c0c */ /* 0x040fe2000bf46270 */
[C---:B----4-:R-:W-:Y:S01]  /*e2f0*/  VIADD R3, R7.reuse, 0x18 ;  /* 0x0000001807037836 */ /* 0x050fe20000000000 */
[----:B------:R-:W-:Y:S01]  /*e300*/  ISETP.GE.AND P3, PT, R0, UR4, PT ;  /* 0x0000000400007c0c */ /* 0x000fe2000bf66270 */
[C---:B------:R-:W-:Y:S01]  /*e310*/  VIADD R6, R7.reuse, 0x20 ;  /* 0x0000002007067836 */ /* 0x040fe20000000000 */
[----:B------:R-:W-:Y:S01]  /*e320*/  ISETP.GE.AND P4, PT, R2, UR4, PT ;  /* 0x0000000402007c0c */ /* 0x000fe2000bf86270 */
[----:B------:R-:W-:Y:S01]  /*e330*/  VIADD R12, R7, 0x28 ;  /* 0x00000028070c7836 */ /* 0x000fe20000000000 */
[----:B------:R-:W-:Y:S01]  /*e340*/  ISETP.GE.AND P5, PT, R3, UR4, PT ;  /* 0x0000000403007c0c */ /* 0x000fe2000bfa6270 */
[C---:B------:R-:W-:Y:S01]  /*e350*/  VIADD R13, R7.reuse, 0x38 ;  /* 0x00000038070d7836 */ /* 0x040fe20000000000 */
[----:B------:R-:W-:Y:S01]  /*e360*/  ISETP.GE.AND P0, PT, R6, UR4, PT ;  /* 0x0000000406007c0c */ /* 0x000fe2000bf06270 */
[C---:B------:R-:W-:Y:S01]  /*e370*/  VIADD R16, R7.reuse, 0x40 ;  /* 0x0000004007107836 */ /* 0x040fe20000000000 */
[----:B------:R-:W-:Y:S01]  /*e380*/  ISETP.GE.AND P1, PT, R12, UR4, PT ;  /* 0x000000040c007c0c */ /* 0x000fe2000bf26270 */
[----:B------:R-:W-:-:S02]  /*e390*/  VIADD R17, R7, 0x48 ;  /* 0x0000004807117836 */ /* 0x000fc40000000000 */
[----:B------:R-:W-:Y:S02]  /*e3a0*/  VIADD R18, R7, 0x50 ;  /* 0x0000005007127836 */ /* 0x000fe40000000000 */
[----:B------:R-:W-:Y:S02]  /*e3b0*/  @!P3 LEA.HI R0, R0, R0, RZ, 0x1 ;  /* 0x000000000000b211 */ /* 0x000fe400078f08ff */
[----:B------:R-:W-:Y:S02]  /*e3c0*/  @!P4 LEA.HI R2, R2, R2, RZ, 0x1 ;  /* 0x000000020202c211 */ /* 0x000fe400078f08ff */
[----:B------:R-:W-:Y:S02]  /*e3d0*/  @!P5 LEA.HI R3, R3, R3, RZ, 0x1 ;  /* 0x000000030303d211 */ /* 0x000fe400078f08ff */
[----:B--2---:R-:W-:Y:S01]  /*e3e0*/  @!P3 LOP3.LUT R5, R0, 0xfffffffe, RZ, 0xc0, !PT ;  /* 0xfffffffe0005b812 */ /* 0x004fe200078ec0ff */
[----:B------:R-:W-:Y:S01]  /*e3f0*/  VIADD R0, R7, 0x30 ;  /* 0x0000003007007836 */ /* 0x000fe20000000000 */
[----:B------:R-:W-:-:S02]  /*e400*/  @!P4 LOP3.LUT R9, R2, 0xfffffffe, RZ, 0xc0, !PT ;  /* 0xfffffffe0209c812 */ /* 0x000fc400078ec0ff */
[----:B------:R-:W-:Y:S01]  /*e410*/  @!P5 LOP3.LUT R11, R3, 0xfffffffe, RZ, 0xc0, !PT ;  /* 0xfffffffe030bd812 */ /* 0x000fe200078ec0ff */
[--C-:B01----:R-:W-:Y:S01]  /*e420*/  @!P2 IMAD.WIDE R2, R7, 0x4, R14.reuse ;  /* 0x000000040702a825 */ /* 0x103fe200078e020e */
        /* <DEDUP_REMOVED lines=44> */
[----:B0-----:R-:W-:-:S05]  /*e6f0*/  LOP3.LUT R3, R7, 0xfffffffe, RZ, 0xc0, !PT ;  /* 0xfffffffe07037812 */ /* 0x001fca00078ec0ff */
[----:B------:R-:W-:-:S05]  /*e700*/  IMAD.WIDE R2, R3, 0x4, R14 ;  /* 0x0000000403027825 */ /* 0x000fca00078e020e */
[----:B------:R0:W-:Y:S01]  /*e710*/  ST.E.64 desc[UR60][R2.64], R70 ;  /* 0x0000004602007985 */ /* 0x0001e2000c101b3c */
[----:B------:R-:W-:Y:S05]  /*e720*/  BRA `(.L_x_1907) ;  /* 0x0000004000e87947 */ /* 0x000fea0003800000 */
.L_x_1940:
[----:B------:R-:W-:-:S05]  /*e730*/  VIADD R0, R2, 0xffffff80 ;  /* 0xffffff8002007836 */ /* 0x000fca0000000000 */
[----:B------:R-:W-:-:S13]  /*e740*/  ISETP.GT.AND P0, PT, R0, 0xbf, PT ;  /* 0x000000bf0000780c */ /* 0x000fda0003f04270 */
[----:B------:R-:W-:Y:S05]  /*e750*/  @P0 BRA `(.L_x_1907) ;  /* 0x0000004000dc0947 */ /* 0x000fea0003800000 */
[----:B------:R-:W1:Y:S01]  /*e760*/  S2R R3, SR_CTAID.X ;  /* 0x0000000000037919 */ /* 0x000e620000002500 */
[----:B0-----:R-:W0:Y:S01]  /*e770*/  LDC R6, c[0x0][0xbe8] ;  /* 0x0002fa00ff067b82 */ /* 0x001e220000000800 */
[----:B------:R-:W-:Y:S01]  /*e780*/  ULDC UR4, c[0x0][0xa88] ;  /* 0x0002a20000047ab9 */ /* 0x000fe20000000800 */
[----:B-1----:R-:W-:Y:S02]  /*e790*/  IMAD R2, R3, 0xc0, R2 ;  /* 0x000000c003027824 */ /* 0x002fe400078e0202 */
[----:B0-----:R-:W-:Y:S02]  /*e7a0*/  IMAD R3, R6, UR4, RZ ;  /* 0x0000000406037c24 */ /* 0x001fe4000f8e02ff */
        /* <DEDUP_REMOVED lines=29> */
[----:B------:R-:W-:Y:S01]  /*e980*/  IADD3 R2, P0, R5, R2, RZ ;  /* 0x0000000205027210 */ /* 0x000fe20007f1e0ff */
[----:B------:R-:W-:Y:S02]  /*e990*/  IMAD.MOV R7, RZ, RZ, -R5 ;  /* 0x000000ffff077224 */ /* 0x000fe400078e0a05 */
[----:B------:R-:W-:Y:S02]  /*e9a0*/  IMAD R4, R4, UR4, RZ ;  /* 0x0000000404047c24 */ /* 0x000fe4000f8e02ff */
[----:B------:R-:W-:-:S02]  /*e9b0*/  IMAD R7, R6, R7, R0 ;  /* 0x0000000706077224 */ /* 0x000fc400078e0200 */
[----:B------:R-:W-:Y:S01]  /*e9c0*/  IMAD R4, R9, UR5, R4 ;  /* 0x0000000509047c24 */ /* 0x000fe2000f8e0204 */
[----:B------:R-:W-:Y:S01]  /*e9d0*/  SHF.R.S32.HI R9, RZ, 0x1f, R5 ;  /* 0x0000001fff097819 */ /* 0x000fe20000011405 */
[----:B------:R-:W-:Y:S01]  /*e9e0*/  ULDC.64 UR4, c[0x0][0xbc8] ;  /* 0x0002f20000047ab9 */ /* 0x000fe20000000a00 */
        /* <DEDUP_REMOVED lines=12> */
.L_x_1905:
        /* <DEDUP_REMOVED lines=18> */
.L_x_1943:
[----:B------:R-:W-:Y:S01]  /*ebd0*/  ULDC UR43, c[0x0][0xc50] ;  /* 0x00031400002b7ab9 */ /* 0x000fe20000000800 */
[----:B------:R-:W-:Y:S01]  /*ebe0*/  UMOV UR36, UR6 ;  /* 0x0000000600247c82 */ /* 0x000fe20008000000 */
[----:B------:R-:W-:-:S11]  /*ebf0*/  UISETP.NE.AND UP0, UPT, UR43, 0x1, UPT ;  /* 0x000000012b00788c */ /* 0x000fd6000bf05270 */
[----:B------:R-:W-:Y:S01]  /*ec00*/  @UP0 ULDC UR4, c[0x0][0xc54] ;  /* 0x0003150000040ab9 */ /* 0x000fe20000000800 */
[----:B------:R-:W-:Y:S01]  /*ec10*/  @UP0 ULDC UR7, c[0x0][0xc58] ;  /* 0x0003160000070ab9 */ /* 0x000fe20000000800 */
[----:B------:R-:W-:-:S04]  /*ec20*/  UIMAD.WIDE.U32 UR4, UR6, UR4, URZ ;  /* 0x00000004060472a5 */ /* 0x000fc8000f8e003f */
[----:B------:R-:W-:-:S12]  /*ec30*/  @UP0 USHF.R.U32.HI UR36, URZ, UR7, UR5 ;  /* 0x000000073f240299 */ /* 0x000fd80008011605 */
.L_x_1944:
        /* <DEDUP_REMOVED lines=8> */
[----:B------:R-:W-:Y:S01]  /*ecc0*/  ULDC UR5, c[0x0][0x448] ;  /* 0x0001120000057ab9 */ /* 0x000fe20000000800 */
[----:B------:R-:W-:Y:S01]  /*ecd0*/  ULDC.64 UR6, c[0x0][0x418] ;  /* 0x0001060000067ab9 */ /* 0x000fe20000000a00 */
[----:B------:R-:W-:Y:S01]  /*ece0*/  UISETP.NE.AND UP1, UPT, UR5, 0x1, UPT ;  /* 0x000000010500788c */ /* 0x000fe2000bf25270 */
[----:B------:R-:W-:Y:S01]  /*ecf0*/  IMAD.MOV.U32 R29, RZ, RZ, RZ ;  /* 0x000000ffff1d7224 */ /* 0x000fe200078e00ff */
[----:B------:R-:W-:Y:S01]  /*ed00*/  UISETP.NE.U32.AND UP0, UPT, UR6, URZ, UPT ;  /* 0x0000003f0600728c */ /* 0x000fe2000bf05070 */
[----:B------:R-:W-:Y:S01]  /*ed10*/  UMOV UR8, 0xc0 ;  /* 0x000000c000087882 */ /* 0x000fe20000000000 */
[----:B------:R-:W-:Y:S02]  /*ed20*/  ULDC UR5, c[0x0][0x288] ;  /* 0x0000a20000057ab9 */ /* 0x000fe40000000800 */
[----:B------:R-:W-:Y:S01]  /*ed30*/  UISETP.NE.AND.EX UP0, UPT, UR7, URZ, UPT, UP0 ;  /* 0x0000003f0700728c */ /* 0x000fe2000bf05300 */
[----:B------:R-:W-:Y:S01]  /*ed40*/  ULDC UR6, c[0x0][0x424] ;  /* 0x0001090000067ab9 */ /* 0x000fe20000000800 */
[----:B------:R-:W-:-:S02]  /*ed50*/  UIADD3 UR10, -UR5, 0x90, URZ ;  /* 0x00000090050a7890 */ /* 0x000fc4000fffe13f */
[----:B------:R-:W-:Y:S01]  /*ed60*/  USEL UR7, UR6, 0x1, UP0 ;  /* 0x0000000106077887 */ /* 0x000fe20008000000 */
[----:B------:R-:W-:-:S03]  /*ed70*/  ULDC UR9, c[0x0][0x2f0] ;  /* 0x0000bc0000097ab9 */ /* 0x000fc60000000800 */
[----:B------:R-:W-:Y:S02]  /*ed80*/  UIMAD UR10, UR7, UR9, UR10 ;  /* 0x00000009070a72a4 */ /* 0x000fe4000f8e020a */
[----:B0-----:R-:W-:-:S03]  /*ed90*/  UIMAD UR8, UR4, UR8, 0xbf ;  /* 0x000000bf040874a4 */ /* 0x001fc6000f8e0208 */
[----:B------:R-:W-:Y:S02]  /*eda0*/  @UP1 ULDC UR4, c[0x0][0x44c] ;  /* 0x0001130000041ab9 */ /* 0x000fe40000000800 */
[----:B------:R-:W-:Y:S02]  /*edb0*/  UIMAD.WIDE.U32 UR4, UR8, UR4, URZ ;  /* 0x00000004080472a5 */ /* 0x000fe4000f8e003f */
[----:B------:R-:W-:Y:S01]  /*edc0*/  UMOV UR6, UR8 ;  /* 0x0000000800067c82 */ /* 0x000fe20008000000 */
[----:B------:R-:W-:Y:S01]  /*edd0*/  @UP1 ULDC UR8, c[0x0][0x450] ;  /* 0x0001140000081ab9 */ /* 0x000fe20000000800 */
[----:B------:R-:W-:Y:S02]  /*ede0*/  UIMAD UR4, UR7, UR9, 0x8f ;  /* 0x0000008f070474a4 */ /* 0x000fe4000f8e0209 */
[----:B------:R-:W-:Y:S02]  /*edf0*/  @UP1 USHF.R.U32.HI UR6, URZ, UR8, UR5 ;  /* 0x000000083f061299 */ /* 0x000fe40008011605 */
[----:B------:R-:W-:-:S02]  /*ee00*/  UIMAD.WIDE UR4, UR4, 0x38e38e39, URZ ;  /* 0x38e38e39040478a5 */ /* 0x000fc4000f8e023f */
[----:B------:R-:W-:Y:S02]  /*ee10*/  UIADD3 UR6, UR10, UR6, URZ ;  /* 0x000000060a067290 */ /* 0x000fe4000fffe03f */
[----:B------:R-:W-:Y:S02]  /*ee20*/  USHF.R.U32.HI UR8, URZ, 0x1f, UR5 ;  /* 0x0000001f3f087899 */ /* 0x000fe40008011605 */
[----:B------:R-:W-:Y:S02]  /*ee30*/  UIMAD.WIDE UR6, UR6, 0x38e38e39, URZ ;  /* 0x38e38e39060678a5 */ /* 0x000fe4000f8e023f */
[----:B------:R-:W-:Y:S02]  /*ee40*/  ULEA.HI.SX32 UR8, UR5, UR8, 0x1b ;  /* 0x0000000805087291 */ /* 0x000fe4000f8fda3f */
[----:B------:R-:W-:Y:S02]  /*ee50*/  USHF.R.U32.HI UR4, URZ, 0x1f, UR7 ;  /* 0x0000001f3f047899 */ /* 0x000fe40008011607 */
[----:B------:R-:W-:-:S02]  /*ee60*/  USHF.R.U32.HI UR5, URZ, 0x10, UR43 ;  /* 0x000000103f057899 */ /* 0x000fc4000801162b */
[----:B------:R-:W-:Y:S02]  /*ee70*/  ULEA.HI.SX32 UR4, UR7, UR4, 0x1b ;  /* 0x0000000407047291 */ /* 0x000fe4000f8fda3f */
[----:B------:R-:W-:Y:S02]  /*ee80*/  ULOP3.LUT UR43, UR43, 0xffff, URZ, 0xc0, !UPT ;  /* 0x0000ffff2b2b7892 */ /* 0x000fe4000f8ec03f */
[----:B------:R-:W-:-:S04]  /*ee90*/  UISETP.LT.AND UP0, UPT, UR8, UR4, UPT ;  /* 0x000000040800728c */ /* 0x000fc8000bf01270 */
[----:B------:R-:W-:Y:S02]  /*eea0*/  USEL UR39, UR8, UR4, UP0 ;  /* 0x0000000408277287 */ /* 0x000fe40008000000 */
[----:B------:R-:W-:Y:S02]  /*eeb0*/  UISETP.NE.AND UP0, UPT, UR5, URZ, UPT ;  /* 0x0000003f0500728c */ /* 0x000fe4000bf05270 */
[----:B------:R-:W-:-:S06]  /*eec0*/  UISETP.GE.AND UP1, UPT, UR39, 0x1, UPT ;  /* 0x000000012700788c */ /* 0x000fcc000bf26270 */
[----:B------:R-:W-:-:S03]  /*eed0*/  PLOP3.LUT P0, PT, PT, PT, UP1, 0x80, 0x0 ;  /* 0x000000000000781c */ /* 0x000fc60003f0f018 */
[----:B------:R-:W-:-:S10]  /*eee0*/  @!UP0 ULDC UR5, c[0x0][0x9f0] ;  /* 0x00027c0000058ab9 */ /* 0x000fd40000000800 */
[----:B------:R-:W-:Y:S05]  /*eef0*/  @!P0 BRA `(.L_x_1946) ;  /* 0x0000000000748947 */ /* 0x000fea0003800000 */
[----:B------:R-:W-:Y:S01]  /*ef00*/  IMAD.U32 R7, RZ, RZ, UR5 ;  /* 0x00000005ff077e24 */ /* 0x000fe2000f8e00ff */
[----:B------:R-:W-:-:S04]  /*ef10*/  UIADD3 UR4, UR5, -0x1, UR39 ;  /* 0xffffffff05047890 */ /* 0x000fc8000fffe027 */
[-C--:B------:R-:W-:Y:S02]  /*ef20*/  IABS R6, R7.reuse ;  /* 0x0000000700067213 */ /* 0x080fe40000000000 */
[----:B------:R-:W-:Y:S01]  /*ef30*/  IMAD.U32 R8, RZ, RZ, UR4 ;  /* 0x00000004ff087e24 */ /* 0x000fe2000f8e00ff */
[----:B------:R-:W-:Y:S01]  /*ef40*/  IABS R10, R7 ;  /* 0x00000007000a7213 */ /* 0x000fe20000000000 */
[----:B------:R-:W0:Y:S01]  /*ef50*/  I2F.RP R3, R6 ;  /* 0x0000000600037306 */ /* 0x000e220000209400 */
[----:B------:R-:W-:Y:S02]  /*ef60*/  ULOP3.LUT UR4, UR4, UR5, URZ, 0x3c, !UPT ;  /* 0x0000000504047292 */ /* 0x000fe4000f8e3c3f */
[----:B------:R-:W-:-:S04]  /*ef70*/  IABS R8, R8 ;  /* 0x0000000800087213 */ /* 0x000fc80000000000 */
[----:B------:R-:W-:Y:S01]  /*ef80*/  ISETP.LE.AND P2, PT, RZ, UR4, PT ;  /* 0x00000004ff007c0c */ /* 0x000fe2000bf43270 */
        /* <DEDUP_REMOVED lines=20> */
.L_x_1946:
        /* <DEDUP_REMOVED lines=29> */
.L_x_1947:
        /* <DEDUP_REMOVED lines=20> */
.L_x_1949:
        /* <DEDUP_REMOVED lines=15> */
.L_x_1948:
[----:B------:R-:W0:Y:S01]  /*f4d0*/  LDC.64 R4, c[0x0][0x9f8] ;  /* 0x00027e00ff047b82 */ /* 0x000e220000000a00 */
[----:B------:R-:W-:Y:S01]  /*f4e0*/  IMAD.MOV.U32 R16, RZ, RZ, R19 ;  /* 0x000000ffff107224 */ /* 0x000fe200078e0013 */
[----:B0-----:R-:W-:-:S04]  /*f4f0*/  ISETP.NE.U32.AND P0, PT, R4, RZ, PT ;  /* 0x000000ff0400720c */ /* 0x001fc80003f05070 */
[----:B------:R-:W-:-:S13]  /*f500*/  ISETP.NE.AND.EX P0, PT, R5, RZ, PT, P0 ;  /* 0x000000ff0500720c */ /* 0x000fda0003f05300 */
[----:B------:R-:W0:Y:S02]  /*f510*/  @P0 LDC.64 R4, c[0x0][0x9f8] ;  /* 0x00027e00ff040b82 */ /* 0x000e240000000a00 */
[----:B0-----:R-:W-:-:S06]  /*f520*/  @P0 IMAD.WIDE R6, R19, 0x4, R4 ;  /* 0x0000000413060825 */ /* 0x001fcc00078e0204 */
[----:B------:R-:W0:Y:S01]  /*f530*/  LDC.64 R4, c[0x0][0x418] ;  /* 0x00010600ff047b82 */ /* 0x000e220000000a00 */
[----:B------:R-:W2:Y:S01]  /*f540*/  @P0 LDG.E R16, desc[UR60][R6.64] ;  /* 0x0000003c06100981 */ /* 0x000ea2000c1e1900 */
[----:B------:R-:W-:Y:S01]  /*f550*/  UMOV UR4, 0xffffffff ;  /* 0xffffffff00047882 */ /* 0x000fe20000000000 */
[----:B------:R-:W-:Y:S01]  /*f560*/  VIADD R27, R17, 0xffffffff ;  /* 0xffffffff111b7836 */ /* 0x000fe20000000000 */
[----:B0-----:R-:W-:-:S04]  /*f570*/  ISETP.NE.U32.AND P0, PT, R4, RZ, PT ;  /* 0x000000ff0400720c */ /* 0x001fc80003f05070 */
[----:B------:R-:W-:-:S04]  /*f580*/  ISETP.NE.AND.EX P1, PT, R5, RZ, PT, P0 ;  /* 0x000000ff0500720c */ /* 0x000fc80003f25300 */
[----:B------:R-:W-:Y:S02]  /*f590*/  P2R R28, PR, RZ, 0x2 ;  /* 0x00000002ff1c7803 */ /* 0x000fe40000000000 */
[----:B--2---:R-:W-:Y:S02]  /*f5a0*/  SHF.R.S32.HI R24, RZ, 0x1f, R16 ;  /* 0x0000001fff187819 */ /* 0x004fe40000011410 */
[----:B------:R-:W-:Y:S01]  /*f5b0*/  SEL R25, R16, RZ, !P1 ;  /* 0x000000ff10197207 */ /* 0x000fe20004800000 */
[----:B------:R-:W-:Y:S06]  /*f5c0*/  BRA.DIV UR4, `(.L_x_1950) ;  /* 0x0000003604f07947 */ /* 0x000fec000b800000 */
[----:B------:R0:W1:Y:S02]  /*f5d0*/  SHFL.IDX PT, R14, R26, RZ, 0x1f ;  /* 0x00001fff1a0e7589 */ /* 0x00006400000e0000 */
.L_x_2034:
[----:B------:R-:W-:Y:S02]  /*f5e0*/  PLOP3.LUT P2, PT, PT, PT, PT, 0x8, 0x0 ;  /* 0x000000000000781c */ /* 0x000fe40003f4e170 */
[----:B-1----:R-:W-:Y:S02]  /*f5f0*/  ISETP.NE.AND P0, PT, R14, RZ, PT ;  /* 0x000000ff0e00720c */ /* 0x002fe40003f05270 */
[----:B------:R-:W-:-:S05]  /*f600*/  P2R R0, PR, RZ, 0x4 ;  /* 0x00000004ff007803 */ /* 0x000fca0000000000 */
[----:B------:R1:W-:Y:S06]  /*f610*/  STL [R1], R0 ;  /* 0x0000000001007387 */ /* 0x0003ec0000100800 */
[----:B------:R-:W-:Y:S05]  /*f620*/  @P0 BRA `(.L_x_1951) ;  /* 0x0000000400080947 */ /* 0x000fea0003800000 */
[----:B------:R-:W-:-:S03]  /*f630*/  UMOV UR4, 0xffffffff ;  /* 0xffffffff00047882 */ /* 0x000fc60000000000 */
[----:B------:R-:W-:Y:S05]  /*f640*/  BRA.DIV UR4, `(.L_x_1952) ;  /* 0x0000003604f07947 */ /* 0x000fea000b800000 */
[----:B------:R-:W-:-:S13]  /*f650*/  ELECT P6, URZ, PT ;  /* 0x00000000003f782f */ /* 0x000fda00038c0000 */
.L_x_2037:
[----:B------:R-:W-:Y:S05]  /*f660*/  @!P6 BRA `(.L_x_1951) ;  /* 0x0000000000f8e947 */ /* 0x000fea0003800000 */
[----:B-1----:R-:W-:Y:S02]  /*f670*/  IMAD.MOV.U32 R0, RZ, RZ, 0x1 ;  /* 0x00000001ff007424 */ /* 0x002fe400078e00ff */
        /* <DEDUP_REMOVED lines=21> */
.L_x_1953:
[----:B------:R-:W2:Y:S01]  /*f7d0*/  SYNCS.PHASECHK.TRANS64.TRYWAIT P0, [UR38+0x31c40], R0 ;  /* 0x031c4000ff0075a7 */ /* 0x000ea20008000166 */
[----:B------:R-:W-:Y:S01]  /*f7e0*/  ISETP.NE.AND P1, PT, R23, RZ, PT ;  /* 0x000000ff1700720c */ /* 0x000fe20003f25270 */
[----:B--2---:R-:W-:-:S12]  /*f7f0*/  @!P0 BRA `(.L_x_1954) ;  /* 0x0000003400a48947 */ /* 0x004fd80003800000 */
.L_x_2038:
[----:B------:R-:W-:Y:S05]  /*f800*/  @P1 BRA `(.L_x_1955) ;  /* 0x0000000000141947 */ /* 0x000fea0003800000 */
[----:B------:R-:W-:Y:S01]  /*f810*/  LOP3.LUT P0, RZ, R2, 0x1f, RZ, 0xc0, !PT ;  /* 0x0000001f02ff7812 */ /* 0x000fe2000780c0ff */
[----:B--2---:R-:W-:-:S04]  /*f820*/  IMAD.MOV.U32 R0, RZ, RZ, 0x6c00 ;  /* 0x00006c00ff007424 */ /* 0x004fc800078e00ff */
[----:B------:R3:W-:Y:S08]  /*f830*/  SYNCS.ARRIVE.TRANS64 RZ, [UR38+0x31c30], R0 ;  /* 0x031c3000ffff79a7 */ /* 0x0007f00008000026 */
[----:B---3--:R-:W-:Y:S05]  /*f840*/  @!P0 BRA `(.L_x_1955) ;  /* 0x0000000000048947 */ /* 0x008fea0003800000 */
[----:B------:R-:W-:Y:S01]  /*f850*/  BPT.TRAP 0x1 ;  /* 0x000000040000795c */ /* 0x000fe20000300000 */
.L_x_1955:
[----:B------:R-:W-:Y:S01]  /*f860*/  R2UR UR11, R27 ;  /* 0x000000001b0b72ca */ /* 0x000fe200000e0000 */
[----:B------:R-:W-:Y:S01]  /*f870*/  ULDC.64 UR4, c[0x0][0x198] ;  /* 0x0000660000047ab9 */ /* 0x000fe20000000a00 */
[----:B-----5:R-:W-:Y:S01]  /*f880*/  R2UR UR13, R25 ;  /* 0x00000000190d72ca */ /* 0x020fe200000e0000 */
[----:B------:R-:W-:Y:S01]  /*f890*/  UIADD3 UR4, UP0, UR4, 0x370, URZ ;  /* 0x0000037004047890 */ /* 0x000fe2000ff1e03f */
[----:B------:R-:W-:Y:S01]  /*f8a0*/  PLOP3.LUT P0, PT, PT, PT, PT, 0x80, 0x0 ;  /* 0x000000000000781c */ /* 0x000fe20003f0f070 */
[----:B------:R-:W-:Y:S02]  /*f8b0*/  UIADD3 UR8, UR38, 0x16a00, URZ ;  /* 0x00016a0026087890 */ /* 0x000fe4000fffe03f */
[----:B------:R-:W-:Y:S01]  /*f8c0*/  UIADD3 UR9, UR38, 0x31c30, URZ ;  /* 0x00031c3026097890 */ /* 0x000fe2000fffe03f */
[----:B--2---:R-:W-:Y:S01]  /*f8d0*/  P2R R0, PR, RZ, 0x1 ;  /* 0x00000001ff007803 */ /* 0x004fe20000000000 */
[----:B------:R-:W-:Y:S02]  /*f8e0*/  UIADD3.X UR5, URZ, UR5, URZ, UP0, !UPT ;  /* 0x000000053f057290 */ /* 0x000fe400087fe43f */
[----:B------:R-:W-:-:S02]  /*f8f0*/  UIADD3 UR24, UR38, 0x18e00, URZ ;  /* 0x00018e0026187890 */ /* 0x000fc4000fffe03f */
[----:B------:R-:W-:Y:S01]  /*f900*/  UIMAD UR11, UR11, 0x90, URZ ;  /* 0x000000900b0b78a4 */ /* 0x000fe2000f8e023f */
[----:B------:R2:W-:Y:S01]  /*f910*/  STL [R1], R0 ;  /* 0x0000000001007387 */ /* 0x0005e20000100800 */
        /* <DEDUP_REMOVED lines=16> */
[----:B------:R2:W-:Y:S01]  /*fa20*/  UTMALDG.4D [UR24], [UR4], desc[UR6] ;  /* 0x00000618040075b4 */ /* 0x0005e20008019000 */
[----:B------:R2:W-:Y:S02]  /*fa30*/  UTMALDG.4D [UR16], [UR4], desc[UR6] ;  /* 0x00000610040075b4 */ /* 0x0005e40008019000 */
[----:B--2---:R-:W-:Y:S01]  /*fa40*/  NOP ;  /* 0x0000000000007918 */ /* 0x004fe20000000000 */
.L_x_1951:
[----:B------:R-:W-:Y:S05]  /*fa50*/  WARPSYNC.ALL ;  /* 0x0000000000007948 */ /* 0x000fea0003800000 */
[----:B------:R-:W-:Y:S01]  /*fa60*/  UIADD3 UR5, UR38, 0xda00, URZ ;  /* 0x0000da0026057890 */ /* 0x000fe2000fffe03f */
[----:B------:R-:W-:Y:S01]  /*fa70*/  BAR.SYNC.DEFER_BLOCKING 0x8, 0x200 ;  /* 0x0208000000007b1d */ /* 0x000fe20000010000 */
[----:B------:R-:W-:Y:S02]  /*fa80*/  USHF.R.S32.HI UR4, URZ, 0x1f, UR36 ;  /* 0x0000001f3f047899 */ /* 0x000fe40008011424 */
        /* <DEDUP_REMOVED lines=24> */
.L_x_1956:
[----:B------:R-:W2:Y:S01]  /*fc10*/  LDC R3, c[0x0][0x448] ;  /* 0x00011200ff037b82 */ /* 0x000ea20000000800 */
[----:B------:R-:W3:Y:S01]  /*fc20*/  S2R R11, SR_CTAID.X ;  /* 0x00000000000b7919 */ /* 0x000ee20000002500 */
[----:B-1----:R-:W-:Y:S01]  /*fc30*/  IMAD.SHL.U32 R5, R2, 0x20, RZ ;  /* 0x0000002002057824 */ /* 0x002fe200078e00ff */
[----:B------:R-:W-:Y:S01]  /*fc40*/  SHF.R.U32.HI R10, RZ, 0x2, R23 ;  /* 0x00000002ff0a7819 */ /* 0x000fe20000011617 */
[----:B------:R-:W-:Y:S01]  /*fc50*/  UMOV UR4, UR40 ;  /* 0x0000002800047c82 */ /* 0x000fe20008000000 */
[----:B------:R-:W-:Y:S01]  /*fc60*/  SHF.R.S32.HI R20, RZ, 0x1f, R19 ;  /* 0x0000001fff147819 */ /* 0x000fe20000011413 */
[----:B------:R-:W-:Y:S01]  /*fc70*/  UMOV UR5, UR42 ;  /* 0x0000002a00057c82 */ /* 0x000fe20008000000 */
[----:B------:R-:W-:Y:S01]  /*fc80*/  LOP3.LUT R0, R10, 0x60, R5, 0xf8, !PT ;  /* 0x000000600a007812 */ /* 0x000fe200078ef805 */
[----:B------:R-:W-:Y:S01]  /*fc90*/  ULDC.64 UR6, c[0x0][0x2c8] ;  /* 0x0000b20000067ab9 */ /* 0x000fe20000000a00 */
[----:B------:R-:W1:Y:S01]  /*fca0*/  LDC.64 R4, c[0x0][0x2e0] ;  /* 0x0000b800ff047b82 */ /* 0x000e620000000a00 */
[----:B------:R-:W-:Y:S01]  /*fcb0*/  ULDC.64 UR8, c[0x0][0x280] ;  /* 0x0000a00000087ab9 */ /* 0x000fe20000000a00 */
[----:B--2---:R-:W-:Y:S01]  /*fcc0*/  ISETP.NE.AND P0, PT, R3, 0x1, PT ;  /* 0x000000010300780c */ /* 0x004fe20003f05270 */
[----:B---3--:R-:W-:-:S12]  /*fcd0*/  IMAD R0, R11, 0xc0, R0 ;  /* 0x000000c00b007824 */ /* 0x008fd800078e0200 */
[----:B------:R-:W2:Y:S01]  /*fce0*/  @P0 LDC R7, c[0x0][0x44c] ;  /* 0x00011300ff070b82 */ /* 0x000ea20000000800 */
[----:B------:R-:W-:Y:S02]  /*fcf0*/  VIADD R12, R0, 0x80 ;  /* 0x00000080000c7836 */ /* 0x000fe40000000000 */
[----:B------:R-:W-:Y:S02]  /*fd00*/  IMAD.MOV.U32 R9, RZ, RZ, R0 ;  /* 0x000000ffff097224 */ /* 0x000fe400078e0000 */
[----:B------:R-:W-:-:S03]  /*fd10*/  IMAD.MOV.U32 R15, RZ, RZ, R12 ;  /* 0x000000ffff0f7224 */ /* 0x000fc600078e000c */
[----:B------:R-:W3:Y:S08]  /*fd20*/  @P0 LDC R8, c[0x0][0x450] ;  /* 0x00011400ff080b82 */ /* 0x000ef00000000800 */
[----:B------:R-:W4:Y:S08]  /*fd30*/  @P0 LDC R13, c[0x0][0x44c] ;  /* 0x00011300ff0d0b82 */ /* 0x000f300000000800 */
[----:B------:R-:W5:Y:S01]  /*fd40*/  @P0 LDC R6, c[0x0][0x450] ;  /* 0x00011400ff060b82 */ /* 0x000f620000000800 */
[----:B--2---:R-:W-:-:S05]  /*fd50*/  @P0 IMAD.HI.U32 R7, R0, R7, RZ ;  /* 0x0000000700070227 */ /* 0x004fca00078e00ff */
[----:B---3--:R-:W-:Y:S02]  /*fd60*/  @P0 SHF.R.U32.HI R9, RZ, R8, R7 ;  /* 0x00000008ff090219 */ /* 0x008fe40000011607 */
[----:B------:R-:W-:-:S04]  /*fd70*/  SHF.R.U32.HI R8, RZ, 0x3, R2 ;  /* 0x00000003ff087819 */ /* 0x000fc80000011602 */
[----:B------:R-:W-:Y:S01]  /*fd80*/  LOP3.LUT R8, R8, 0x3, RZ, 0xc0, !PT ;  /* 0x0000000308087812 */ /* 0x000fe200078ec0ff */
[----:B----4-:R-:W-:-:S05]  /*fd90*/  @P0 IMAD.HI.U32 R7, R12, R13, RZ ;  /* 0x0000000d0c070227 */ /* 0x010fca00078e00ff */
[----:B-----5:R-:W-:Y:S01]  /*fda0*/  @P0 SHF.R.U32.HI R15, RZ, R6, R7 ;  /* 0x00000006ff0f0219 */ /* 0x020fe20000011607 */
[----:B-1----:R-:W-:-:S04]  /*fdb0*/  IMAD R6, R20, R4, RZ ;  /* 0x0000000414067224 */ /* 0x002fc800078e02ff */
[C---:B------:R-:W-:Y:S02]  /*fdc0*/  IMAD R5, R19.reuse, R5, R6 ;  /* 0x0000000513057224 */ /* 0x040fe400078e0206 */
[----:B------:R-:W-:Y:S01]  /*fdd0*/  IMAD.WIDE.U32 R6, R19, R4, UR4 ;  /* 0x0000000413067e25 */ /* 0x000fe2000f8e0004 */
[--C-:B------:R-:W-:Y:S01]  /*fde0*/  SHF.R.S32.HI R4, RZ, 0x1f, R9.reuse ;  /* 0x0000001fff047819 */ /* 0x100fe20000011409 */
[----:B------:R-:W-:Y:S02]  /*fdf0*/  ULDC.64 UR4, c[0x0][0x2d0] ;  /* 0x0000b40000047ab9 */ /* 0x000fe40000000a00 */
[----:B------:R-:W-:Y:S02]  /*fe00*/  IMAD.MOV R19, RZ, RZ, -R9 ;  /* 0x000000ffff137224 */ /* 0x000fe400078e0a09 */
[----:B------:R-:W-:Y:S02]  /*fe10*/  IMAD R4, R4, UR4, RZ ;  /* 0x0000000404047c24 */ /* 0x000fe4000f8e02ff */
[----:B------:R-:W-:-:S02]  /*fe20*/  IMAD R19, R3, R19, R0 ;  /* 0x0000001303137224 */ /* 0x000fc400078e0200 */
[----:B------:R-:W-:Y:S02]  /*fe30*/  IMAD.IADD R7, R7, 0x1, R5 ;  /* 0x0000000107077824 */ /* 0x000fe400078e0205 */
[C---:B------:R-:W-:Y:S01]  /*fe40*/  IMAD R13, R9.reuse, UR5, R4 ;  /* 0x00000005090d7c24 */ /* 0x040fe2000f8e0204 */
[----:B------:R-:W-:Y:S01]  /*fe50*/  SHF.R.S32.HI R0, RZ, 0x1f, R19 ;  /* 0x0000001fff007819 */ /* 0x000fe20000011413 */
        /* <DEDUP_REMOVED lines=10> */
[----:B------:R-:W-:Y:S01]  /*ff00*/  IMAD.MOV R5, RZ, RZ, -R15 ;  /* 0x000000ffff057224 */ /* 0x000fe200078e0a0f */
[----:B------:R-:W-:Y:S01]  /*ff10*/  LOP3.LUT R0, R0, 0x300, R19, 0xf8, !PT ;  /* 0x0000030000007812 */ /* 0x000fe200078ef813 */
[C---:B------:R-:W-:Y:S02]  /*ff20*/  IMAD R19, R8.reuse, 0x40, R9 ;  /* 0x0000004008137824 */ /* 0x040fe400078e0209 */
[----:B------:R-:W-:Y:S02]  /*ff30*/  IMAD.SHL.U32 R8, R8, 0x8, RZ ;  /* 0x0000000808087824 */ /* 0x000fe400078e00ff */
[----:B------:R-:W-:-:S02]  /*ff40*/  IMAD R5, R3, R5, R12 ;  /* 0x0000000503057224 */ /* 0x000fc400078e020c */
[----:B------:R-:W-:Y:S01]  /*ff50*/  IMAD.WIDE.U32 R6, R15, UR4, R6 ;  /* 0x000000040f067c25 */ /* 0x000fe2000f8e0006 */
[----:B------:R-:W-:Y:S02]  /*ff60*/  LOP3.LUT R8, R0, R19, R8, 0xf6, !PT ;  /* 0x0000001300087212 */ /* 0x000fe400078ef608 */
[----:B------:R-:W-:-:S04]  /*ff70*/  LEA R0, P0, R4, UR8, 0x1 ;  /* 0x0000000804007c11 */ /* 0x000fc8000f8008ff */
[----:B------:R-:W-:Y:S02]  /*ff80*/  LEA.HI.X R4, R4, UR9, R13, 0x1, P0 ;  /* 0x0000000904047c11 */ /* 0x000fe400080f0c0d */
[----:B------:R-:W-:-:S05]  /*ff90*/  SHF.R.S32.HI R13, RZ, 0x1f, R15 ;  /* 0x0000001fff0d7819 */ /* 0x000fca000001140f */
        /* <DEDUP_REMOVED lines=9> */
[----:B------:R-:W-:Y:S02]  /*10030*/  LOP3.LUT R5, R9, 0x20, RZ, 0xfc, !PT ;  /* 0x0000002009057812 */ /* 0x000fe400078efcff */
[----:B------:R-:W-:Y:S02]  /*10040*/  LEA R19, P3, R6, UR8, 0x1 ;  /* 0x0000000806137c11 */ /* 0x000fe4000f8608ff */
[----:B------:R-:W-:Y:S02]  /*10050*/  ISETP.GE.AND P0, PT, R5, UR4, PT ;  /* 0x0000000405007c0c */ /* 0x000fe4000bf06270 */
[----:B------:R-:W-:-:S04]  /*10060*/  LOP3.LUT R5, R9, 0x40, RZ, 0xfc, !PT ;  /* 0x0000004009057812 */ /* 0x000fc800078efcff */
[----:B------:R-:W-:Y:S01]  /*10070*/  ISETP.GE.AND P1, PT, R5, UR4, PT ;  /* 0x0000000405007c0c */ /* 0x000fe2000bf26270 */
[----:B------:R-:W-:Y:S01]  /*10080*/  IMAD.IADD R5, R7, 0x1, R13 ;  /* 0x0000000107057824 */ /* 0x000fe200078e020d */
[----:B------:R-:W-:-:S04]  /*10090*/  UMOV UR4, 0xffffffff ;  /* 0xffffffff00047882 */ /* 0x000fc80000000000 */
[----:B------:R-:W-:Y:S01]  /*100a0*/  LEA.HI.X R5, R6, UR9, R5, 0x1, P3 ;  /* 0x0000000906057c11 */ /* 0x000fe200098f0c05 */
[----:B------:R-:W-:Y:S06]  /*100b0*/  BRA.DIV UR4, `(.L_x_1957) ;  /* 0x0000002e048c7947 */ /* 0x000fec000b800000 */
[----:B------:R-:W-:Y:S01]  /*100c0*/  SHFL.IDX PT, R7, R4, RZ, 0x1c1f ;  /* 0x001c1fff04077589 */ /* 0x000fe200000e0000 */
[----:B------:R-:W-:Y:S01]  /*100d0*/  ULDC UR4, c[0x0][0x288] ;  /* 0x0000a20000047ab9 */ /* 0x000fe20000000800 */
[----:B------:R-:W-:Y:S02]  /*100e0*/  IMAD R10, R11, 0xc0, R10 ;  /* 0x000000c00b0a7824 */ /* 0x000fe400078e020a */
[----:B------:R-:W1:Y:S01]  /*100f0*/  SHFL.IDX PT, R6, R0, RZ, 0x1c1f ;  /* 0x001c1fff00067589 */ /* 0x000e6200000e0000 */
[----:B------:R-:W-:Y:S02]  /*10100*/  IMAD R3, R3, UR4, RZ ;  /* 0x0000000403037c24 */ /* 0x000fe4000f8e02ff */
[C---:B------:R-:W-:Y:S01]  /*10110*/  VIADD R12, R10.reuse, 0x20 ;  /* 0x000000200a0c7836 */ /* 0x040fe20000000000 */
[----:B------:R-:W2:Y:S02]  /*10120*/  SHFL.IDX PT, R20, R4, 0x1, 0x1c1f ;  /* 0x003c1f0004147f89 */ /* 0x000ea400000e0000 */
[----:B------:R-:W-:-:S02]  /*10130*/  ISETP.GE.AND P3, PT, R10, R3, PT ;  /* 0x000000030a00720c */ /* 0x000fc40003f66270 */
[----:B------:R-:W-:Y:S04]  /*10140*/  SHFL.IDX PT, R14, R0, 0x2, 0x1c1f ;  /* 0x005c1f00000e7f89 */ /* 0x000fe800000e0000 */
[----:B------:R-:W-:Y:S07]  /*10150*/  SHFL.IDX PT, R11, R19, RZ, 0x1c1f ;  /* 0x001c1fff130b7589 */ /* 0x000fee00000e0000 */
[----:B------:R-:W-:Y:S01]  /*10160*/  @!P3 LEA R21, R8, UR38, 0x1 ;  /* 0x000000260815bc11 */ /* 0x000fe2000f8e08ff */
[----:B-1----:R-:W-:-:S05]  /*10170*/  @!P3 IMAD.WIDE.U32 R6, R9, 0x2, R6 ;  /* 0x000000020906b825 */ /* 0x002fca00078e0006 */
[----:B------:R-:W-:Y:S04]  /*10180*/  @!P3 LDGSTS.E.BYPASS.LTC128B.128 [R21+0xda00], desc[UR60][R6.64], !P2 ;  /* 0x0da000000615bfae */ /* 0x000fe8000d101d7c */
[----:B------:R-:W-:Y:S04]  /*10190*/  @!P3 LDGSTS.E.BYPASS.LTC128B.128 [R21+0x10a00], desc[UR60][R6.64+0x40], !P0 ;  /* 0x10a000400615bfae */ /* 0x000fe8000c101d7c */
[----:B------:R1:W-:Y:S01]  /*101a0*/  @!P3 LDGSTS.E.BYPASS.LTC128B.128 [R21+0x13a00], desc[UR60][R6.64+0x80], !P1 ;  /* 0x13a000800615bfae */ /* 0x0003e2000c901d7c */
[----:B------:R-:W-:Y:S01]  /*101b0*/  ISETP.GE.AND P3, PT, R12, R3, PT ;  /* 0x000000030c00720c */ /* 0x000fe20003f66270 */
[----:B------:R-:W-:-:S05]  /*101c0*/  VIADD R12, R10, 0x40 ;  /* 0x000000400a0c7836 */ /* 0x000fca0000000000 */
[----:B------:R-:W-:Y:S01]  /*101d0*/  ISETP.GE.AND P4, PT, R12, R3, PT ;  /* 0x000000030c00720c */ /* 0x000fe20003f86270 */
[----:B------:R-:W-:Y:S01]  /*101e0*/  VIADD R12, R10, 0x60 ;  /* 0x000000600a0c7836 */ /* 0x000fe20000000000 */
[----:B-1----:R-:W1:Y:S01]  /*101f0*/  SHFL.IDX PT, R6, R0, 0x1, 0x1c1f ;  /* 0x003c1f0000067f89 */ /* 0x002e6200000e0000 */
[----:B--2---:R-:W-:-:S04]  /*10200*/  IMAD.MOV.U32 R7, RZ, RZ, R20 ;  /* 0x000000ffff077224 */ /* 0x004fc800078e0014 */
[----:B------:R-:W-:Y:S01]  /*10210*/  @!P3 LEA R20, R8, UR38, 0x1 ;  /* 0x000000260814bc11 */ /* 0x000fe2000f8e08ff */
[----:B------:R-:W2:Y:S04]  /*10220*/  SHFL.IDX PT, R21, R4, 0x2, 0x1c1f ;  /* 0x005c1f0004157f89 */ /* 0x000ea800000e0000 */
[----:B------:R-:W-:Y:S01]  /*10230*/  SHFL.IDX PT, R4, R4, 0x3, 0x1c1f ;  /* 0x007c1f0004047f89 */ /* 0x000fe200000e0000 */
[----:B-1----:R-:W-:-:S05]  /*10240*/  @!P3 IMAD.WIDE.U32 R6, R9, 0x2, R6 ;  /* 0x000000020906b825 */ /* 0x002fca00078e0006 */
[----:B------:R-:W-:Y:S04]  /*10250*/  @!P3 LDGSTS.E.BYPASS.LTC128B.128 [R20+0xe200], desc[UR60][R6.64], !P2 ;  /* 0x0e2000000614bfae */ /* 0x000fe8000d101d7c */
[----:B------:R-:W-:Y:S04]  /*10260*/  @!P3 LDGSTS.E.BYPASS.LTC128B.128 [R20+0x11200], desc[UR60][R6.64+0x40], !P0 ;  /* 0x112000400614bfae */ /* 0x000fe8000c101d7c */
[----:B------:R1:W-:Y:S01]  /*10270*/  @!P3 LDGSTS.E.BYPASS.LTC128B.128 [R20+0x14200], desc[UR60][R6.64+0x80], !P1 ;  /* 0x142000800614bfae */ /* 0x0003e2000c901d7c */
[----:B------:R-:W-:Y:S01]  /*10280*/  ISETP.GE.AND P3, PT, R12, R3, PT ;  /* 0x000000030c00720c */ /* 0x000fe20003f66270 */
[----:B-1----:R-:W-:Y:S01]  /*10290*/  IMAD.MOV.U32 R20, RZ, RZ, R14 ;  /* 0x000000ffff147224 */ /* 0x002fe200078e000e */
[----:B------:R-:W-:Y:S01]  /*102a0*/  @!P4 LEA R7, R8, UR38, 0x1 ;  /* 0x000000260807cc11 */ /* 0x000fe2000f8e08ff */
[----:B------:R-:W1:Y:S01]  /*102b0*/  SHFL.IDX PT, R14, R0, 0x3, 0x1c1f ;  /* 0x007c1f00000e7f89 */ /* 0x000e6200000e0000 */
[----:B------:R-:W-:-:S02]  /*102c0*/  VIADD R6, R10, 0x80 ;  /* 0x000000800a067836 */ /* 0x000fc40000000000 */
[----:B--2---:R-:W-:Y:S01]  /*102d0*/  @!P4 IMAD.WIDE.U32 R20, R9, 0x2, R20 ;  /* 0x000000020914c825 */ /* 0x004fe200078e0014 */
[----:B------:R-:W2:Y:S04]  /*102e0*/  SHFL.IDX PT, R0, R5, RZ, 0x1c1f ;  /* 0x001c1fff05007589 */ /* 0x000ea800000e0000 */
[----:B------:R-:W-:Y:S04]  /*102f0*/  @!P4 LDGSTS.E.BYPASS.LTC128B.128 [R7+0xea00], desc[UR60][R20.64], !P2 ;  /* 0x0ea000001407cfae */ /* 0x000fe8000d101d7c */
[----:B------:R-:W-:Y:S04]  /*10300*/  @!P4 LDGSTS.E.BYPASS.LTC128B.128 [R7+0x11a00], desc[UR60][R20.64+0x40], !P0 ;  /* 0x11a000401407cfae */ /* 0x000fe8000c101d7c */
[----:B------:R3:W-:Y:S01]  /*10310*/  @!P4 LDGSTS.E.BYPASS.LTC128B.128 [R7+0x14a00], desc[UR60][R20.64+0x80], !P1 ;  /* 0x14a000801407cfae */ /* 0x0007e2000c901d7c */
[----:B------:R-:W-:-:S03]  /*10320*/  ISETP.GE.AND P4, PT, R6, R3, PT ;  /* 0x000000030600720c */ /* 0x000fc60003f86270 */
[----:B------:R-:W4:Y:S01]  /*10330*/  SHFL.IDX PT, R5, R5, 0x1, 0x1c1f ;  /* 0x003c1f0005057f89 */ /* 0x000f2200000e0000 */
[----:B-1----:R-:W-:Y:S02]  /*10340*/  IMAD.MOV.U32 R6, RZ, RZ, R14 ;  /* 0x000000ffff067224 */ /* 0x002fe400078e000e */
[----:B---3--:R-:W-:Y:S02]  /*10350*/  IMAD.MOV.U32 R7, RZ, RZ, R4 ;  /* 0x000000ffff077224 */ /* 0x008fe400078e0004 */
[----:B------:R1:W3:Y:S01]  /*10360*/  SHFL.IDX PT, R4, R19, 0x1, 0x1c1f ;  /* 0x003c1f0013047f89 */ /* 0x0002e200000e0000 */
[----:B------:R-:W-:Y:S01]  /*10370*/  @!P3 IMAD.WIDE.U32 R20, R9, 0x2, R6 ;  /* 0x000000020914b825 */ /* 0x000fe200078e0006 */
[----:B------:R-:W-:-:S03]  /*10380*/  @!P3 LEA R7, R8, UR38, 0x1 ;  /* 0x000000260807bc11 */ /* 0x000fc6000f8e08ff */
[----:B------:R-:W-:Y:S02]  /*10390*/  IMAD.MOV.U32 R6, RZ, RZ, R11 ;  /* 0x000000ffff067224 */ /* 0x000fe400078e000b */
[----:B------:R-:W-:Y:S04]  /*103a0*/  @!P3 LDGSTS.E.BYPASS.LTC128B.128 [R7+0xf200], desc[UR60][R20.64], !P2 ;  /* 0x0f2000001407bfae */ /* 0x000fe8000d101d7c */
[----:B------:R-:W-:Y:S04]  /*103b0*/  @!P3 LDGSTS.E.BYPASS.LTC128B.128 [R7+0x12200], desc[UR60][R20.64+0x40], !P0 ;  /* 0x122000401407bfae */ /* 0x000fe8000c101d7c */
[----:B------:R2:W-:Y:S02]  /*103c0*/  @!P3 LDGSTS.E.BYPASS.LTC128B.128 [R7+0x15200], desc[UR60][R20.64+0x80], !P1 ;  /* 0x152000801407bfae */ /* 0x0005e4000c901d7c */
[----:B--2---:R-:W-:Y:S01]  /*103d0*/  IMAD.MOV.U32 R7, RZ, RZ, R0 ;  /* 0x000000ffff077224 */ /* 0x004fe200078e0000 */
[----:B------:R-:W-:Y:S01]  /*103e0*/  @!P4 LEA R21, R8, UR38, 0x1 ;  /* 0x000000260815cc11 */ /* 0x000fe2000f8e08ff */
[----:B------:R-:W-:-:S02]  /*103f0*/  IMAD.MOV.U32 R0, RZ, RZ, 0x1 ;  /* 0x00000001ff007424 */ /* 0x000fc400078e00ff */
[----:B------:R-:W-:-:S05]  /*10400*/  @!P4 IMAD.WIDE.U32 R6, R9, 0x2, R6 ;  /* 0x000000020906c825 */ /* 0x000fca00078e0006 */
[----:B------:R1:W-:Y:S04]  /*10410*/  @!P4 LDGSTS.E.BYPASS.LTC128B.128 [R21+0xfa00], desc[UR60][R6.64], !P2 ;  /* 0x0fa000000615cfae */ /* 0x0003e8000d101d7c */
[----:B------:R1:W-:Y:S04]  /*10420*/  @!P4 LDGSTS.E.BYPASS.LTC128B.128 [R21+0x12a00], desc[UR60][R6.64+0x40], !P0 ;  /* 0x12a000400615cfae */ /* 0x0003e8000c101d7c */
[----:B---34-:R1:W-:Y:S02]  /*10430*/  @!P4 LDGSTS.E.BYPASS.LTC128B.128 [R21+0x15a00], desc[UR60][R6.64+0x80], !P1 ;  /* 0x15a000800615cfae */ /* 0x0183e4000c901d7c */
.L_x_2051:
[----:B------:R-:W-:Y:S01]  /*10440*/  VIADD R10, R10, 0xa0 ;  /* 0x000000a00a0a7836 */ /* 0x000fe20000000000 */
[----:B------:R-:W-:Y:S01]  /*10450*/  BSSY B0, `(.L_x_1958) ;  /* 0x000000c000007945 */ /* 0x000fe20003800000 */
[----:B-1----:R-:W-:-:S03]  /*10460*/  IMAD.MOV.U32 R6, RZ, RZ, 0x1 ;  /* 0x00000001ff067424 */ /* 0x002fc600078e00ff */
[----:B------:R-:W-:-:S13]  /*10470*/  ISETP.GE.AND P3, PT, R10, R3, PT ;  /* 0x000000030a00720c */ /* 0x000fda0003f66270 */
        /* <DEDUP_REMOVED lines=9> */
.L_x_1959:
[----:B------:R-:W-:Y:S05]  /*10510*/  BSYNC B0 ;  /* 0x0000000000007941 */ /* 0x000fea0003800000 */
.L_x_1958:
[----:B------:R-:W-:Y:S01]  /*10520*/  NOP ;  /* 0x0000000000007918 */ /* 0x000fe20000000000 */
[----:B------:R-:W-:Y:S01]  /*10530*/  SYNCS.ARRIVE.TRANS64.RED.A0T1 RZ, [UR38+0x31c00], RZ ;  /* 0x031c00ffffff79a7 */ /* 0x000fe20008200426 */
[----:B-1----:R-:W-:Y:S01]  /*10540*/  SHF.L.U32 R3, R6, 0x1f, RZ ;  /* 0x0000001f06037819 */ /* 0x002fe200000006ff */
[----:B------:R-:W-:Y:S01]  /*10550*/  ARRIVES.LDGSTSBAR.64.TRANSCNT [UR38+0x31c00] ;  /* 0x031c0000ff0079b0 */ /* 0x000fe20008000aa6 */
[----:B------:R-:W-:Y:S01]  /*10560*/  NOP ;  /* 0x0000000000007918 */ /* 0x000fe20000000000 */
[----:B------:R-:W-:Y:S01]  /*10570*/  SYNCS.ARRIVE.TRANS64.A1T0 RZ, [UR38+0x31c00], RZ ;  /* 0x031c00ffffff79a7 */ /* 0x000fe20008100026 */
[----:B------:R-:W-:-:S05]  /*10580*/  VIADD R9, R17, 0xfffffffe ;  /* 0xfffffffe11097836 */ /* 0x000fca0000000000 */
[----:B------:R-:W-:Y:S01]  /*10590*/  ISETP.GE.AND P1, PT, R9, R18, PT ;  /* 0x000000120900720c */ /* 0x000fe20003f26270 */
[----:B------:R-:W1:Y:S02]  /*105a0*/  SYNCS.PHASECHK.TRANS64.TRYWAIT P0, [UR38+0x31c20], R3 ;  /* 0x031c2003ff0075a7 */ /* 0x000e640008000166 */
[----:B-1----:R-:W-:Y:S10]  /*105b0*/  @!P0 BRA `(.L_x_1960) ;  /* 0x0000003000488947 */ /* 0x002ff40003800000 */
.L_x_2052:
[----:B-1----:R-:W-:Y:S01]  /*105c0*/  IMAD.MOV.U32 R3, RZ, RZ, RZ ;  /* 0x000000ffff037224 */ /* 0x002fe200078e00ff */
[----:B------:R-:W-:Y:S06]  /*105d0*/  @!P1 BRA `(.L_x_1961) ;  /* 0x0000001c00689947 */ /* 0x000fec0003800000 */
[----:B------:R-:W-:Y:S01]  /*105e0*/  UIADD3 UR4, UR43, 0x1, URZ ;  /* 0x000000012b047890 */ /* 0x000fe2000fffe03f */
[----:B------:R-:W-:Y:S01]  /*105f0*/  LOP3.LUT R18, RZ, R18, RZ, 0x33, !PT ;  /* 0x00000012ff127212 */ /* 0x000fe200078e33ff */
[----:B------:R-:W-:Y:S01]  /*10600*/  IMAD.MOV.U32 R6, RZ, RZ, R25 ;  /* 0x000000ffff067224 */ /* 0x000fe200078e0019 */
[----:B------:R-:W-:-:S03]  /*10610*/  LOP3.LUT R8, R2, 0x1f, RZ, 0xc0, !PT ;  /* 0x0000001f02087812 */ /* 0x000fc600078ec0ff */
[----:B------:R-:W-:-:S05]  /*10620*/  IMAD R29, R29, UR4, RZ ;  /* 0x000000041d1d7c24 */ /* 0x000fca000f8e02ff */
[----:B------:R-:W-:-:S04]  /*10630*/  VIMNMX R29, R29, UR39, PT ;  /* 0x000000271d1d7c48 */ /* 0x000fc8000bfe0100 */
[----:B------:R-:W-:Y:S01]  /*10640*/  LOP3.LUT R0, RZ, R29, RZ, 0x33, !PT ;  /* 0x0000001dff007212 */ /* 0x000fe200078e33ff */
[----:B------:R-:W-:-:S05]  /*10650*/  IMAD.MOV R5, RZ, RZ, -R29 ;  /* 0x000000ffff057224 */ /* 0x000fca00078e0a1d */
[----:B------:R-:W-:-:S05]  /*10660*/  VIADDMNMX R18, R5, 0x1, R18, !PT ;  /* 0x0000000105127846 */ /* 0x000fca0007800112 */
[----:B------:R-:W-:Y:S02]  /*10670*/  VIADD R5, R18, 0xfffffffe ;  /* 0xfffffffe12057836 */ /* 0x000fe40000000000 */
[----:B------:R-:W-:-:S03]  /*10680*/  IMAD.IADD R11, R29, 0x1, R18 ;  /* 0x000000011d0b7824 */ /* 0x000fc600078e0212 */
[----:B------:R-:W-:Y:S01]  /*10690*/  ISETP.NE.AND P0, PT, R5, R0, PT ;  /* 0x000000000500720c */ /* 0x000fe20003f05270 */
[----:B------:R-:W-:Y:S01]  /*106a0*/  IMAD.MOV.U32 R0, RZ, RZ, 0x1 ;  /* 0x00000001ff007424 */ /* 0x000fe200078e00ff */
[----:B------:R-:W-:-:S11]  /*106b0*/  LOP3.LUT R10, R11, 0x1, RZ, 0xc0, !PT ;  /* 0x000000010b0a7812 */ /* 0x000fd600078ec0ff */
[----:B------:R-:W-:Y:S05]  /*106c0*/  @!P0 BRA `(.L_x_1962) ;  /* 0x0000001000d48947 */ /* 0x000fea0003800000 */
[----:B------:R-:W-:Y:S01]  /*106d0*/  BSSY B0, `(.L_x_1962) ;  /* 0x0000134000007945 */ /* 0x000fe20003800000 */
[----:B------:R-:W-:Y:S02]  /*106e0*/  IMAD.IADD R11, R11, 0x1, -R10 ;  /* 0x000000010b0b7824 */ /* 0x000fe400078e0a0a */
[----:B------:R-:W-:Y:S02]  /*106f0*/  IMAD.MOV.U32 R12, RZ, RZ, 0x1 ;  /* 0x00000001ff0c7424 */ /* 0x000fe400078e00ff */
[----:B------:R-:W-:-:S07]  /*10700*/  IMAD.MOV.U32 R6, RZ, RZ, R25 ;  /* 0x000000ffff067224 */ /* 0x000fce00078e0019 */
.L_x_1997:
[----:B------:R-:W2:Y:S01]  /*10710*/  LDL R0, [R1] ;  /* 0x0000000001007983 */ /* 0x000ea20000100800 */
[----:B------:R-:W-:Y:S01]  /*10720*/  VIADD R11, R11, 0xfffffffe ;  /* 0xfffffffe0b0b7836 */ /* 0x000fe20000000000 */
[----:B------:R-:W-:Y:S04]  /*10730*/  BSSY B1, `(.L_x_1963) ;  /* 0x0000094000017945 */ /* 0x000fe80003800000 */
[----:B------:R-:W-:Y:S02]  /*10740*/  ISETP.NE.AND P1, PT, R11, RZ, PT ;  /* 0x000000ff0b00720c */ /* 0x000fe40003f25270 */
[----:B--2---:R-:W-:-:S13]  /*10750*/  ISETP.NE.AND P0, PT, R0, RZ, PT ;  /* 0x000000ff0000720c */ /* 0x004fda0003f05270 */
[----:B------:R-:W-:Y:S05]  /*10760*/  @!P0 BRA `(.L_x_1964) ;  /* 0x0000000800408947 */ /* 0x000fea0003800000 */
[----:B------:R-:W-:Y:S01]  /*10770*/  ISETP.NE.AND P0, PT, R28, RZ, PT ;  /* 0x000000ff1c00720c */ /* 0x000fe20003f05270 */
[----:B------:R-:W-:Y:S01]  /*10780*/  IMAD.MOV.U32 R14, RZ, RZ, R9 ;  /* 0x000000ffff0e7224 */ /* 0x000fe200078e0009 */
[----:B------:R-:W-:-:S11]  /*10790*/  SHF.L.U32 R0, R12, 0x1f, RZ ;  /* 0x0000001f0c007819 */ /* 0x000fd600000006ff */
[----:B------:R-:W-:Y:S05]  /*107a0*/  @!P0 BRA `(.L_x_1965) ;  /* 0x00000000004c8947 */ /* 0x000fea0003800000 */
        /* <DEDUP_REMOVED lines=19> */
.L_x_1965:
[----:B------:R-:W2:Y:S01]  /*108e0*/  SYNCS.PHASECHK.TRANS64.TRYWAIT P0, [UR38+0x31c48], R0 ;  /* 0x031c4800ff0075a7 */ /* 0x000ea20008000166 */
[----:B------:R-:W-:Y:S01]  /*108f0*/  BSSY B2, `(.L_x_1966) ;  /* 0x0000003000027945 */ /* 0x000fe20003800000 */
[----:B------:R-:W-:-:S03]  /*10900*/  ISETP.NE.AND P2, PT, R23, RZ, PT ;  /* 0x000000ff1700720c */ /* 0x000fc60003f45270 */
[----:B--2---:R-:W-:Y:S10]  /*10910*/  @!P0 BRA `(.L_x_1967) ;  /* 0x0000002c00888947 */ /* 0x004ff40003800000 */
.L_x_2053:
[----:B------:R-:W-:Y:S05]  /*10920*/  BSYNC B2 ;  /* 0x0000000000027941 */ /* 0x000fea0003800000 */
.L_x_1966:
[----:B------:R-:W-:Y:S04]  /*10930*/  BSSY B2, `(.L_x_1968) ;  /* 0x0000007000027945 */ /* 0x000fe80003800000 */
[----:B------:R-:W-:Y:S05]  /*10940*/  @P2 BRA `(.L_x_1969) ;  /* 0x0000000000142947 */ /* 0x000fea0003800000 */
[----:B------:R-:W-:Y:S01]  /*10950*/  ISETP.NE.AND P0, PT, R8, RZ, PT ;  /* 0x000000ff0800720c */ /* 0x000fe20003f05270 */
[----:B-1----:R-:W-:-:S04]  /*10960*/  IMAD.MOV.U32 R4, RZ, RZ, 0x6c00 ;  /* 0x00006c00ff047424 */ /* 0x002fc800078e00ff */
[----:B------:R2:W-:Y:S08]  /*10970*/  SYNCS.ARRIVE.TRANS64 RZ, [UR38+0x31c38], R4 ;  /* 0x031c3804ffff79a7 */ /* 0x0005f00008000026 */
[----:B--2---:R-:W-:Y:S05]  /*10980*/  @!P0 BRA `(.L_x_1969) ;  /* 0x0000000000048947 */ /* 0x004fea0003800000 */
[----:B------:R-:W-:Y:S01]  /*10990*/  BPT.TRAP 0x1 ;  /* 0x000000040000795c */ /* 0x000fe20000300000 */
.L_x_1969:
[----:B------:R-:W-:Y:S05]  /*109a0*/  BSYNC B2 ;  /* 0x0000000000027941 */ /* 0x000fea0003800000 */
.L_x_1968:
[----:B------:R-:W-:Y:S01]  /*109b0*/  IMAD.MOV.U32 R7, RZ, RZ, RZ ;  /* 0x000000ffff077224 */ /* 0x000fe200078e00ff */
        /* <DEDUP_REMOVED lines=10> */
.L_x_1970:
        /* <DEDUP_REMOVED lines=13> */
.L_x_1971:
        /* <DEDUP_REMOVED lines=15> */
.L_x_1972:
        /* <DEDUP_REMOVED lines=12> */
.L_x_2054:
[----:B------:R-:W-:Y:S05]  /*10ce0*/  BSYNC B2 ;  /* 0x0000000000027941 */ /* 0x000fea0003800000 */
.L_x_1973:
        /* <DEDUP_REMOVED lines=9> */
.L_x_1976:
[----:B------:R-:W-:Y:S05]  /*10d80*/  BSYNC B2 ;  /* 0x0000000000027941 */ /* 0x000fea0003800000 */
.L_x_1975:
        /* <DEDUP_REMOVED lines=10> */
.L_x_1977:
        /* <DEDUP_REMOVED lines=13> */
.L_x_1978:
        /* <DEDUP_REMOVED lines=13> */
.L_x_1979:
        /* <DEDUP_REMOVED lines=10> */
.L_x_1964:
[----:B------:R-:W-:Y:S05]  /*11070*/  BSYNC B1 ;  /* 0x0000000000017941 */ /* 0x000fea0003800000 */
.L_x_1963:
[----:B------:R-:W2:Y:S01]  /*11080*/  LDL R0, [R1] ;  /* 0x0000000001007983 */ /* 0x000ea20000100800 */
[----:B------:R-:W-:Y:S01]  /*11090*/  BSSY B1, `(.L_x_1980) ;  /* 0x0000094000017945 */ /* 0x000fe20003800000 */
[----:B--2---:R-:W-:Y:S02]  /*110a0*/  ISETP.NE.AND P0, PT, R0, RZ, PT ;  /* 0x000000ff0000720c */ /* 0x004fe40003f05270 */
[----:B------:R-:W-:-:S11]  /*110b0*/  LOP3.LUT R0, R12, 0x1, RZ, 0x3c, !PT ;  /* 0x000000010c007812 */ /* 0x000fd600078e3cff */
[----:B------:R-:W-:Y:S05]  /*110c0*/  @!P0 BRA `(.L_x_1981) ;  /* 0x0000000800408947 */ /* 0x000fea0003800000 */
[----:B------:R-:W-:Y:S01]  /*110d0*/  ISETP.NE.AND P0, PT, R28, RZ, PT ;  /* 0x000000ff1c00720c */ /* 0x000fe20003f05270 */
[----:B------:R-:W-:Y:S01]  /*110e0*/  VIADD R13, R9, 0xffffffff ;  /* 0xffffffff090d7836 */ /* 0x000fe20000000000 */
        /* <DEDUP_REMOVED lines=21> */
.L_x_1982:
[----:B------:R-:W2:Y:S01]  /*11240*/  SYNCS.PHASECHK.TRANS64.TRYWAIT P0, [UR38+0x31c40], R14 ;  /* 0x031c400eff0075a7 */ /* 0x000ea20008000166 */
[----:B------:R-:W-:Y:S01]  /*11250*/  BSSY B2, `(.L_x_1983) ;  /* 0x0000003000027945 */ /* 0x000fe20003800000 */
[----:B------:R-:W-:-:S03]  /*11260*/  ISETP.NE.AND P2, PT, R23, RZ, PT ;  /* 0x000000ff1700720c */ /* 0x000fc60003f45270 */
[----:B--2---:R-:W-:Y:S10]  /*11270*/  @!P0 BRA `(.L_x_1984) ;  /* 0x0000002400608947 */ /* 0x004ff40003800000 */
.L_x_2055:
[----:B------:R-:W-:Y:S05]  /*11280*/  BSYNC B2 ;  /* 0x0000000000027941 */ /* 0x000fea0003800000 */
.L_x_1983:
[----:B------:R-:W-:Y:S04]  /*11290*/  BSSY B2, `(.L_x_1985) ;  /* 0x0000007000027945 */ /* 0x000fe80003800000 */
[----:B------:R-:W-:Y:S05]  /*112a0*/  @P2 BRA `(.L_x_1986) ;  /* 0x0000000000142947 */ /* 0x000fea0003800000 */
[----:B------:R-:W-:Y:S01]  /*112b0*/  ISETP.NE.AND P0, PT, R8, RZ, PT ;  /* 0x000000ff0800720c */ /* 0x000fe20003f05270 */
[----:B-1----:R-:W-:-:S04]  /*112c0*/  IMAD.MOV.U32 R4, RZ, RZ, 0x6c00 ;  /* 0x00006c00ff047424 */ /* 0x002fc800078e00ff */
[----:B------:R2:W-:Y:S08]  /*112d0*/  SYNCS.ARRIVE.TRANS64 RZ, [UR38+0x31c30], R4 ;  /* 0x031c3004ffff79a7 */ /* 0x0005f00008000026 */
[----:B--2---:R-:W-:Y:S05]  /*112e0*/  @!P0 BRA `(.L_x_1986) ;  /* 0x0000000000048947 */ /* 0x004fea0003800000 */
[----:B------:R-:W-:Y:S01]  /*112f0*/  BPT.TRAP 0x1 ;  /* 0x000000040000795c */ /* 0x000fe20000300000 */
.L_x_1986:
[----:B------:R-:W-:Y:S05]  /*11300*/  BSYNC B2 ;  /* 0x0000000000027941 */ /* 0x000fea0003800000 */
.L_x_1985:
        /* <DEDUP_REMOVED lines=11> */
.L_x_1987:
        /* <DEDUP_REMOVED lines=14> */
.L_x_1988:
        /* <DEDUP_REMOVED lines=14> */
.L_x_1989:
        /* <DEDUP_REMOVED lines=12> */
.L_x_2056:
[----:B------:R-:W-:Y:S05]  /*11640*/  BSYNC B2 ;  /* 0x0000000000027941 */ /* 0x000fea0003800000 */
.L_x_1990:
        /* <DEDUP_REMOVED lines=9> */
.L_x_1993:
[----:B------:R-:W-:Y:S05]  /*116e0*/  BSYNC B2 ;  /* 0x0000000000027941 */ /* 0x000fea0003800000 */
.L_x_1992:
        /* <DEDUP_REMOVED lines=10> */
.L_x_1994:
        /* <DEDUP_REMOVED lines=13> */
.L_x_1995:
        /* <DEDUP_REMOVED lines=13> */
.L_x_1996:
        /* <DEDUP_REMOVED lines=10> */
.L_x_1981:
[----:B------:R-:W-:Y:S05]  /*119d0*/  BSYNC B1 ;  /* 0x0000000000017941 */ /* 0x000fea0003800000 */
.L_x_1980:
[----:B------:R-:W-:Y:S02]  /*119e0*/  VIADD R9, R9, 0xfffffffe ;  /* 0xfffffffe09097836 */ /* 0x000fe40000000000 */
[----:B------:R-:W-:Y:S01]  /*119f0*/  IMAD.MOV.U32 R12, RZ, RZ, R0 ;  /* 0x000000ffff0c7224 */ /* 0x000fe200078e0000 */
[----:B------:R-:W-:Y:S06]  /*11a00*/  @P1 BRA `(.L_x_1997) ;  /* 0xffffffec00401947 */ /* 0x000fec000383ffff */
[----:B------:R-:W-:Y:S05]  /*11a10*/  BSYNC B0 ;  /* 0x0000000000007941 */ /* 0x000fea0003800000 */
.L_x_1962:
[----:B------:R-:W-:Y:S01]  /*11a20*/  ISETP.NE.AND P0, PT, R10, RZ, PT ;  /* 0x000000ff0a00720c */ /* 0x000fe20003f05270 */
[----:B------:R-:W-:-:S12]  /*11a30*/  BSSY B0, `(.L_x_1961) ;  /* 0x0000094000007945 */ /* 0x000fd80003800000 */
[----:B------:R-:W-:Y:S05]  /*11a40*/  @!P0 BRA `(.L_x_1998) ;  /* 0x0000000800488947 */ /* 0x000fea0003800000 */
[----:B------:R-:W2:Y:S01]  /*11a50*/  LDL R4, [R1] ;  /* 0x0000000001047983 */ /* 0x000ea20000100800 */
[----:B------:R-:W-:Y:S01]  /*11a60*/  IMAD.MOV.U32 R3, RZ, RZ, 0x1 ;  /* 0x00000001ff037424 */ /* 0x000fe200078e00ff */
[----:B--2---:R-:W-:-:S13]  /*11a70*/  ISETP.NE.AND P1, PT, R4, RZ, PT ;  /* 0x000000ff0400720c */ /* 0x004fda0003f25270 */
[----:B------:R-:W-:Y:S05]  /*11a80*/  @!P1 BRA `(.L_x_1998) ;  /* 0x0000000800389947 */ /* 0x000fea0003800000 */
[----:B------:R-:W-:Y:S02]  /*11a90*/  ISETP.NE.AND P1, PT, R28, RZ, PT ;  /* 0x000000ff1c00720c */ /* 0x000fe40003f25270 */
        /* <DEDUP_REMOVED lines=21> */
.L_x_1999:
[----:B------:R-:W2:Y:S01]  /*11bf0*/  SYNCS.PHASECHK.TRANS64.TRYWAIT P0, [UR38+0x31c48], R10 ;  /* 0x031c480aff0075a7 */ /* 0x000ea20008000166 */
[----:B------:R-:W-:Y:S01]  /*11c00*/  BSSY B1, `(.L_x_2000) ;  /* 0x0000003000017945 */ /* 0x000fe20003800000 */
[----:B------:R-:W-:-:S03]  /*11c10*/  ISETP.NE.AND P1, PT, R23, RZ, PT ;  /* 0x000000ff1700720c */ /* 0x000fc60003f25270 */
[----:B--2---:R-:W-:Y:S10]  /*11c20*/  @!P0 BRA `(.L_x_2001) ;  /* 0x0000001c00248947 */ /* 0x004ff40003800000 */
.L_x_2057:
[----:B------:R-:W-:Y:S05]  /*11c30*/  BSYNC B1 ;  /* 0x0000000000017941 */ /* 0x000fea0003800000 */
.L_x_2000:
[----:B------:R-:W-:Y:S04]  /*11c40*/  BSSY B1, `(.L_x_2002) ;  /* 0x0000007000017945 */ /* 0x000fe80003800000 */
[----:B------:R-:W-:Y:S05]  /*11c50*/  @P1 BRA `(.L_x_2003) ;  /* 0x0000000000141947 */ /* 0x000fea0003800000 */
[----:B------:R-:W-:Y:S01]  /*11c60*/  ISETP.NE.AND P0, PT, R8, RZ, PT ;  /* 0x000000ff0800720c */ /* 0x000fe20003f05270 */
[----:B-1----:R-:W-:-:S04]  /*11c70*/  IMAD.MOV.U32 R4, RZ, RZ, 0x6c00 ;  /* 0x00006c00ff047424 */ /* 0x002fc800078e00ff */
[----:B------:R2:W-:Y:S08]  /*11c80*/  SYNCS.ARRIVE.TRANS64 RZ, [UR38+0x31c38], R4 ;  /* 0x031c3804ffff79a7 */ /* 0x0005f00008000026 */
[----:B--2---:R-:W-:Y:S05]  /*11c90*/  @!P0 BRA `(.L_x_2003) ;  /* 0x0000000000048947 */ /* 0x004fea0003800000 */
[----:B------:R-:W-:Y:S01]  /*11ca0*/  BPT.TRAP 0x1 ;  /* 0x000000040000795c */ /* 0x000fe20000300000 */
.L_x_2003:
[----:B------:R-:W-:Y:S05]  /*11cb0*/  BSYNC B1 ;  /* 0x0000000000017941 */ /* 0x000fea0003800000 */
.L_x_2002:
        /* <DEDUP_REMOVED lines=11> */
.L_x_2004:
        /* <DEDUP_REMOVED lines=14> */
.L_x_2005:
        /* <DEDUP_REMOVED lines=14> */
.L_x_2006:
        /* <DEDUP_REMOVED lines=11> */
.L_x_2058:
[----:B------:R-:W-:Y:S05]  /*11fe0*/  BSYNC B1 ;  /* 0x0000000000017941 */ /* 0x000fea0003800000 */
.L_x_2007:
        /* <DEDUP_REMOVED lines=9> */
.L_x_2010:
[----:B------:R-:W-:Y:S05]  /*12080*/  BSYNC B1 ;  /* 0x0000000000017941 */ /* 0x000fea0003800000 */
.L_x_2009:
        /* <DEDUP_REMOVED lines=10> */
.L_x_2011:
        /* <DEDUP_REMOVED lines=13> */
.L_x_2012:
        /* <DEDUP_REMOVED lines=13> */
.L_x_2013:
        /* <DEDUP_REMOVED lines=10> */
.L_x_1998:
[----:B------:R-:W-:Y:S05]  /*12370*/  BSYNC B0 ;  /* 0x0000000000007941 */ /* 0x000fea0003800000 */
.L_x_1961:
[----:B------:R-:W2:Y:S01]  /*12380*/  LDL.LU R4, [R1] ;  /* 0x0000000001047983 */ /* 0x000ea20000300800 */
[----:B------:R-:W-:Y:S01]  /*12390*/  BSSY B0, `(.L_x_2014) ;  /* 0x0000041000007945 */ /* 0x000fe20003800000 */
[----:B--2---:R-:W-:-:S13]  /*123a0*/  ISETP.NE.AND P0, PT, R4, RZ, PT ;  /* 0x000000ff0400720c */ /* 0x004fda0003f05270 */
[----:B------:R-:W-:Y:S05]  /*123b0*/  @!P0 BRA `(.L_x_2015) ;  /* 0x0000000000f88947 */ /* 0x000fea0003800000 */
[----:B------:R-:W-:Y:S01]  /*123c0*/  LEA R5, R3, UR38, 0x3 ;  /* 0x0000002603057c11 */ /* 0x000fe2000f8e18ff */
[----:B------:R-:W-:Y:S01]  /*123d0*/  BSSY B1, `(.L_x_2016) ;  /* 0x0000005000017945 */ /* 0x000fe20003800000 */
[----:B------:R-:W-:Y:S02]  /*123e0*/  SHF.L.U32 R4, R0, 0x1f, RZ ;  /* 0x0000001f00047819 */ /* 0x000fe400000006ff */
[----:B------:R-:W-:Y:S02]  /*123f0*/  ISETP.NE.AND P1, PT, R23, RZ, PT ;  /* 0x000000ff1700720c */ /* 0x000fe40003f25270 */
[----:B------:R-:W1:Y:S02]  /*12400*/  SYNCS.PHASECHK.TRANS64.TRYWAIT P0, [R5+URZ+0x31c60], R4 ;  /* 0x031c6004050075a7 */ /* 0x000e64000800017f */
[----:B-1----:R-:W-:Y:S09]  /*12410*/  @!P0 BRA `(.L_x_2017) ;  /* 0x0000001400588947 */ /* 0x002ff20003800000 */
.L_x_2059:
[----:B------:R-:W-:Y:S05]  /*12420*/  BSYNC B1 ;  /* 0x0000000000017941 */ /* 0x000fea0003800000 */
.L_x_2016:
[----:B------:R-:W-:Y:S04]  /*12430*/  BSSY B1, `(.L_x_2018) ;  /* 0x0000007000017945 */ /* 0x000fe80003800000 */
[----:B------:R-:W-:Y:S05]  /*12440*/  @P1 BRA `(.L_x_2019) ;  /* 0x0000000000141947 */ /* 0x000fea0003800000 */
[----:B------:R-:W-:Y:S01]  /*12450*/  LOP3.LUT P0, RZ, R2, 0x1f, RZ, 0xc0, !PT ;  /* 0x0000001f02ff7812 */ /* 0x000fe2000780c0ff */
[----:B-1----:R-:W-:-:S04]  /*12460*/  IMAD.MOV.U32 R4, RZ, RZ, 0x6c00 ;  /* 0x00006c00ff047424 */ /* 0x002fc800078e00ff */
[----:B------:R2:W-:Y:S08]  /*12470*/  SYNCS.ARRIVE.TRANS64 RZ, [R5+URZ+0x31c50], R4 ;  /* 0x031c500405ff79a7 */ /* 0x0005f0000800003f */
[----:B------:R-:W-:Y:S05]  /*12480*/  @!P0 BRA `(.L_x_2019) ;  /* 0x0000000000048947 */ /* 0x000fea0003800000 */
[----:B------:R-:W-:Y:S01]  /*12490*/  BPT.TRAP 0x1 ;  /* 0x000000040000795c */ /* 0x000fe20000300000 */
.L_x_2019:
[----:B------:R-:W-:Y:S05]  /*124a0*/  BSYNC B1 ;  /* 0x0000000000017941 */ /* 0x000fea0003800000 */
.L_x_2018:
        /* <DEDUP_REMOVED lines=13> */
.L_x_2020:
        /* <DEDUP_REMOVED lines=13> */
.L_x_2021:
        /* <DEDUP_REMOVED lines=13> */
.L_x_2022:
        /* <DEDUP_REMOVED lines=8> */
.L_x_2015:
[----:B------:R-:W-:Y:S05]  /*127a0*/  BSYNC B0 ;  /* 0x0000000000007941 */ /* 0x000fea0003800000 */
.L_x_2014:
[----:B------:R-:W-:Y:S02]  /*127b0*/  VIADD R3, R3, 0x1 ;  /* 0x0000000103037836 */ /* 0x000fe40000000000 */
[----:B-12---:R-:W-:-:S03]  /*127c0*/  IMAD.MOV.U32 R4, RZ, RZ, RZ ;  /* 0x000000ffff047224 */ /* 0x006fc600078e00ff */
[----:B------:R-:W-:-:S04]  /*127d0*/  ISETP.NE.AND P0, PT, R3, 0x2, PT ;  /* 0x000000020300780c */ /* 0x000fc80003f05270 */
[----:B------:R-:W-:Y:S02]  /*127e0*/  SEL R5, RZ, 0x1, P0 ;  /* 0x00000001ff057807 */ /* 0x000fe40000000000 */
[----:B------:R-:W-:Y:S02]  /*127f0*/  SEL R3, R3, RZ, P0 ;  /* 0x000000ff03037207 */ /* 0x000fe40000000000 */
[----:B------:R-:W-:-:S07]  /*12800*/  LOP3.LUT R0, R0, R5, RZ, 0x3c, !PT ;  /* 0x0000000500007212 */ /* 0x000fce00078e3cff */
.L_x_1945:
[----:B------:R-:W1:Y:S01]  /*12810*/  S2R R5, SR_CgaCtaId ;  /* 0x0000000000057919 */ /* 0x000e620000008800 */
[----:B------:R-:W-:Y:S02]  /*12820*/  MOV R2, 0x400 ;  /* 0x0000040000027802 */ /* 0x000fe40000000f00 */
[----:B------:R-:W-:Y:S02]  /*12830*/  SHF.L.U32 R4, R4, 0x1f, RZ ;  /* 0x0000001f04047819 */ /* 0x000fe400000006ff */
[----:B-1----:R-:W-:-:S04]  /*12840*/  LEA R17, R5, R2, 0x18 ;  /* 0x0000000205117211 */ /* 0x002fc800078ec0ff */
[----:B------:R-:W1:Y:S02]  /*12850*/  SYNCS.PHASECHK.TRANS64.TRYWAIT P0, [R17+URZ+0x31c20], R4 ;  /* 0x031c2004110075a7 */ /* 0x000e64000800017f */
[----:B-1----:R-:W-:Y:S05]  /*12860*/  @!P0 BRA `(.L_x_2023) ;  /* 0x0000001000588947 */ /* 0x002fea0003800000 */
.L_x_2060:
[----:B------:R-:W-:-:S03]  /*12870*/  UMOV UR4, 0xffffffff ;  /* 0xffffffff00047882 */ /* 0x000fc60000000000 */
[----:B------:R-:W-:Y:S05]  /*12880*/  BRA.DIV UR4, `(.L_x_2024) ;  /* 0x0000001204647947 */ /* 0x000fea000b800000 */
[----:B------:R2:W3:Y:S02]  /*12890*/  SHFL.IDX PT, R14, R26, RZ, 0x1f ;  /* 0x00001fff1a0e7589 */ /* 0x0004e400000e0000 */
.L_x_2063:
[----:B---3--:R-:W-:-:S13]  /*128a0*/  ISETP.NE.AND P0, PT, R14, RZ, PT ;  /* 0x000000ff0e00720c */ /* 0x008fda0003f05270 */
[----:B------:R-:W-:Y:S05]  /*128b0*/  @P0 BRA `(.L_x_1907) ;  /* 0x0000000000840947 */ /* 0x000fea0003800000 */
[----:B------:R-:W-:-:S03]  /*128c0*/  UMOV UR4, 0xffffffff ;  /* 0xffffffff00047882 */ /* 0x000fc60000000000 */
[----:B------:R-:W-:Y:S05]  /*128d0*/  BRA.DIV UR4, `(.L_x_2025) ;  /* 0x0000001204787947 */ /* 0x000fea000b800000 */
[----:B------:R-:W-:-:S13]  /*128e0*/  ELECT P6, URZ, PT ;  /* 0x00000000003f782f */ /* 0x000fda00038c0000 */
.L_x_2066:
[----:B------:R-:W-:Y:S05]  /*128f0*/  @!P6 BRA `(.L_x_1907) ;  /* 0x000000000074e947 */ /* 0x000fea0003800000 */
[----:B------:R-:W-:-:S04]  /*12900*/  LOP3.LUT R22, R22, 0x2, RZ, 0xfc, !PT ;  /* 0x0000000216167812 */ /* 0x000fc800078efcff */
[----:B------:R-:W-:-:S13]  /*12910*/  ISETP.NE.AND P2, PT, R22, 0x3, PT ;  /* 0x000000031600780c */ /* 0x000fda0003f45270 */
[----:B------:R-:W-:Y:S05]  /*12920*/  @!P2 BRA `(.L_x_2026) ;  /* 0x000000000004a947 */ /* 0x000fea0003800000 */
[----:B------:R-:W-:Y:S01]  /*12930*/  BPT.TRAP 0x1 ;  /* 0x000000040000795c */ /* 0x000fe20000300000 */
.L_x_2026:
[----:B------:R-:W-:Y:S01]  /*12940*/  VIADD R6, R17, 0x31c40 ;  /* 0x00031c4011067836 */ /* 0x000fe20000000000 */
[----:B-1----:R-:W-:Y:S01]  /*12950*/  SHF.L.U32 R4, R0, 0x1f, RZ ;  /* 0x0000001f00047819 */ /* 0x002fe200000006ff */
        /* <DEDUP_REMOVED lines=10> */
.L_x_2067:
[----:B------:R-:W3:Y:S02]  /*12a00*/  SYNCS.PHASECHK.TRANS64.TRYWAIT P0, [R5+URZ], R2 ;  /* 0x00000002050075a7 */ /* 0x000ee4000800017f */
[----:B---3--:R-:W-:Y:S05]  /*12a10*/  @!P0 BRA `(.L_x_2028) ;  /* 0x00000010005c8947 */ /* 0x008fea0003800000 */
.L_x_2068:
[----:B------:R-:W-:Y:S05]  /*12a20*/  @!P2 BRA `(.L_x_2029) ;  /* 0x000000000004a947 */ /* 0x000fea0003800000 */
[----:B------:R-:W-:Y:S01]  /*12a30*/  BPT.TRAP 0x1 ;  /* 0x000000040000795c */ /* 0x000fe20000300000 */
.L_x_2029:
[----:B------:R-:W-:-:S04]  /*12a40*/  VIADD R0, R17, 0x31c60 ;  /* 0x00031c6011007836 */ /* 0x000fc80000000000 */
[----:B------:R-:W-:-:S04]  /*12a50*/  IMAD R3, R3, 0x8, R0 ;  /* 0x0000000803037824 */ /* 0x000fc800078e0200 */
[----:B------:R-:W4:Y:S02]  /*12a60*/  SYNCS.PHASECHK.TRANS64.TRYWAIT P0, [R3+URZ], R4 ;  /* 0x00000004030075a7 */ /* 0x000f24000800017f */
[----:B----4-:R-:W-:Y:S05]  /*12a70*/  @!P0 BRA `(.L_x_2030) ;  /* 0x0000001000588947 */ /* 0x010fea0003800000 */
.L_x_2069:
[----:B------:R-:W-:-:S07]  /*12a80*/  IMAD R9, R9, 0x8, R0 ;  /* 0x0000000809097824 */ /* 0x000fce00078e0200 */
.L_x_2031:
[----:B------:R0:W0:Y:S02]  /*12a90*/  SYNCS.PHASECHK.TRANS64.TRYWAIT P0, [R9+URZ], R2 ;  /* 0x00000002090075a7 */ /* 0x000024000800017f */
[----:B0-----:R-:W-:Y:S05]  /*12aa0*/  @!P0 NANOSLEEP.SYNCS 0x989680 ;  /* 0x009896800000895d */ /* 0x001fea0003900000 */
[----:B------:R-:W0:Y:S02]  /*12ab0*/  @!P0 SYNCS.PHASECHK.TRANS64 P0, [R9+URZ], R2 ;  /* 0x00000002090085a7 */ /* 0x000e24000800007f */
[----:B0-----:R-:W-:Y:S05]  /*12ac0*/  @!P0 BRA `(.L_x_2031) ;  /* 0xfffffffc00f08947 */ /* 0x001fea000383ffff */
.L_x_1907:
[----:B------:R-:W-:Y:S05]  /*12ad0*/  BSYNC B6 ;  /* 0x0000000000067941 */ /* 0x000fea0003800000 */
.L_x_1904:
[----:B------:R-:W-:Y:S05]  /*12ae0*/  EXIT ;  /* 0x000000000000794d */ /* 0x000fea0003800000 */
.L_x_1911:
[----:B-1----:R-:W-:-:S04]  /*12af0*/  IMAD.U32 R3, RZ, RZ, UR56 ;  /* 0x00000038ff037e24 */ /* 0x002fc8000f8e00ff */
[----:B------:R1:W2:Y:S03]  /*12b00*/  SYNCS.PHASECHK.TRANS64.TRYWAIT P1, [R3+URZ+0x31c00], R0 ;  /* 0x031c0000030075a7 */ /* 0x0002a6000802017f */
[----:B--2---:R-:W-:Y:S05]  /*12b10*/  @!P1 NANOSLEEP.SYNCS 0x989680 ;  /* 0x009896800000995d */ /* 0x004fea0003900000 */
[----:B------:R-:W2:Y:S02]  /*12b20*/  @!P1 SYNCS.PHASECHK.TRANS64 P1, [R3+URZ+0x31c00], R0 ;  /* 0x031c0000030095a7 */ /* 0x000ea4000802007f */
[----:B--2---:R-:W-:Y:S05]  /*12b30*/  @!P1 BRA `(.L_x_1911) ;  /* 0xfffffffc00ec9947 */ /* 0x004fea000383ffff */
[----:B------:R-:W-:Y:S05]  /*12b40*/  BRA `(.L_x_2032) ;  /* 0xfffffee400fc7947 */ /* 0x000fea000383ffff */
.L_x_1915:
[----:B-1----:R-:W-:-:S04]  /*12b50*/  IMAD.U32 R3, RZ, RZ, UR56 ;  /* 0x00000038ff037e24 */ /* 0x002fc8000f8e00ff */
[----:B------:R1:W3:Y:S03]  /*12b60*/  SYNCS.PHASECHK.TRANS64.TRYWAIT P2, [R3+URZ+0x31c30], R0 ;  /* 0x031c3000030075a7 */ /* 0x0002e6000804017f */
[----:B---3--:R-:W-:Y:S05]  /*12b70*/  @!P2 NANOSLEEP.SYNCS 0x989680 ;  /* 0x009896800000a95d */ /* 0x008fea0003900000 */
[----:B------:R-:W3:Y:S02]  /*12b80*/  @!P2 SYNCS.PHASECHK.TRANS64 P2, [R3+URZ+0x31c30], R0 ;  /* 0x031c30000300a5a7 */ /* 0x000ee4000804007f */
[----:B---3--:R-:W-:Y:S05]  /*12b90*/  @!P2 BRA `(.L_x_1915) ;  /* 0xfffffffc00eca947 */ /* 0x008fea000383ffff */
[----:B------:R-:W-:Y:S05]  /*12ba0*/  BRA `(.L_x_1914) ;  /* 0xfffffee800107947 */ /* 0x000fea000383ffff */
.L_x_1920:
[----:B-1----:R-:W-:-:S04]  /*12bb0*/  IMAD.U32 R12, RZ, RZ, UR6 ;  /* 0x00000006ff0c7e24 */ /* 0x002fc8000f8e00ff */
[----:B------:R1:W2:Y:S03]  /*12bc0*/  SYNCS.PHASECHK.TRANS64.TRYWAIT P3, [R12+URZ+0x31c30], R3 ;  /* 0x031c30030c0075a7 */ /* 0x0002a6000806017f */
[----:B--2---:R-:W-:Y:S05]  /*12bd0*/  @!P3 NANOSLEEP.SYNCS 0x989680 ;  /* 0x009896800000b95d */ /* 0x004fea0003900000 */
[----:B------:R-:W2:Y:S02]  /*12be0*/  @!P3 SYNCS.PHASECHK.TRANS64 P3, [R12+URZ+0x31c30], R3 ;  /* 0x031c30030c00b5a7 */ /* 0x000ea4000806007f */
[----:B--2---:R-:W-:Y:S05]  /*12bf0*/  @!P3 BRA `(.L_x_1920) ;  /* 0xfffffffc00ecb947 */ /* 0x004fea000383ffff */
[----:B------:R-:W-:Y:S05]  /*12c00*/  BRA `(.L_x_1917) ;  /* 0xffffff24005c7947 */ /* 0x000fea000383ffff */
.L_x_1924:
[----:B-1----:R-:W-:-:S04]  /*12c10*/  IMAD.U32 R12, RZ, RZ, UR6 ;  /* 0x00000006ff0c7e24 */ /* 0x002fc8000f8e00ff */
[----:B------:R1:W2:Y:S03]  /*12c20*/  SYNCS.PHASECHK.TRANS64.TRYWAIT P3, [R12+URZ+0x31c50], R3 ;  /* 0x031c50030c0075a7 */ /* 0x0002a6000806017f */
[----:B--2---:R-:W-:Y:S05]  /*12c30*/  @!P3 NANOSLEEP.SYNCS 0x989680 ;  /* 0x009896800000b95d */ /* 0x004fea0003900000 */
[----:B------:R-:W2:Y:S02]  /*12c40*/  @!P3 SYNCS.PHASECHK.TRANS64 P3, [R12+URZ+0x31c50], R3 ;  /* 0x031c50030c00b5a7 */ /* 0x000ea4000806007f */
[----:B--2---:R-:W-:Y:S05]  /*12c50*/  @!P3 BRA `(.L_x_1924) ;  /* 0xfffffffc00ecb947 */ /* 0x004fea000383ffff */
[----:B------:R-:W-:Y:S05]  /*12c60*/  BRA `(.L_x_1921) ;  /* 0xffffff3800fc7947 */ /* 0x000fea000383ffff */
.L_x_1930:
[----:B-1----:R-:W-:-:S04]  /*12c70*/  IMAD.U32 R3, RZ, RZ, UR5 ;  /* 0x00000005ff037e24 */ /* 0x002fc8000f8e00ff */
[----:B------:R1:W2:Y:S03]  /*12c80*/  SYNCS.PHASECHK.TRANS64.TRYWAIT P2, [R3+URZ+0x31c30], R0 ;  /* 0x031c3000030075a7 */ /* 0x0002a6000804017f */
[----:B--2---:R-:W-:Y:S05]  /*12c90*/  @!P2 NANOSLEEP.SYNCS 0x989680 ;  /* 0x009896800000a95d */ /* 0x004fea0003900000 */
[----:B------:R-:W2:Y:S02]  /*12ca0*/  @!P2 SYNCS.PHASECHK.TRANS64 P2, [R3+URZ+0x31c30], R0 ;  /* 0x031c30000300a5a7 */ /* 0x000ea4000804007f */
[----:B--2---:R-:W-:Y:S05]  /*12cb0*/  @!P2 BRA `(.L_x_1930) ;  /* 0xfffffffc00eca947 */ /* 0x004fea000383ffff */
[----:B------:R-:W-:Y:S05]  /*12cc0*/  BRA `(.L_x_1927) ;  /* 0xffffff6800347947 */ /* 0x000fea000383ffff */
.L_x_1934:
[----:B-1----:R-:W-:-:S04]  /*12cd0*/  IMAD.U32 R3, RZ, RZ, UR5 ;  /* 0x00000005ff037e24 */ /* 0x002fc8000f8e00ff */
[----:B------:R1:W2:Y:S03]  /*12ce0*/  SYNCS.PHASECHK.TRANS64.TRYWAIT P2, [R3+URZ+0x31c50], R0 ;  /* 0x031c5000030075a7 */ /* 0x0002a6000804017f */
[----:B--2---:R-:W-:Y:S05]  /*12cf0*/  @!P2 NANOSLEEP.SYNCS 0x989680 ;  /* 0x009896800000a95d */ /* 0x004fea0003900000 */
[----:B------:R-:W2:Y:S02]  /*12d00*/  @!P2 SYNCS.PHASECHK.TRANS64 P2, [R3+URZ+0x31c50], R0 ;  /* 0x031c50000300a5a7 */ /* 0x000ea4000804007f */
[----:B--2---:R-:W-:Y:S05]  /*12d10*/  @!P2 BRA `(.L_x_1934) ;  /* 0xfffffffc00eca947 */ /* 0x004fea000383ffff */
[----:B------:R-:W-:Y:S05]  /*12d20*/  BRA `(.L_x_1931) ;  /* 0xffffff7c00d47947 */ /* 0x000fea000383ffff */
.L_x_1939:
[----:B-1----:R-:W-:-:S04]  /*12d30*/  IMAD.U32 R8, RZ, RZ, UR9 ;  /* 0x00000009ff087e24 */ /* 0x002fc8000f8e00ff */
[----:B------:R1:W2:Y:S03]  /*12d40*/  SYNCS.PHASECHK.TRANS64.TRYWAIT P0, [R8+URZ+0x31c50], R7 ;  /* 0x031c5007080075a7 */ /* 0x0002a6000800017f */
[----:B--2---:R-:W-:Y:S05]  /*12d50*/  @!P0 NANOSLEEP.SYNCS 0x989680 ;  /* 0x009896800000895d */ /* 0x004fea0003900000 */
[----:B------:R-:W2:Y:S02]  /*12d60*/  @!P0 SYNCS.PHASECHK.TRANS64 P0, [R8+URZ+0x31c50], R7 ;  /* 0x031c5007080085a7 */ /* 0x000ea4000800007f */
[----:B--2---:R-:W-:Y:S05]  /*12d70*/  @!P0 BRA `(.L_x_1939) ;  /* 0xfffffffc00ec8947 */ /* 0x004fea000383ffff */
[----:B------:R-:W-:Y:S05]  /*12d80*/  BRA `(.L_x_1938) ;  /* 0xffffff9c00ac7947 */ /* 0x000fea000383ffff */
.L_x_1950:
[----:B------:R-:W-:Y:S02]  /*12d90*/  IMAD.MOV.U32 R13, RZ, RZ, R26 ;  /* 0x000000ffff0d7224 */ /* 0x000fe400078e001a */
[----:B------:R-:W-:Y:S02]  /*12da0*/  IMAD.MOV.U32 R12, RZ, RZ, RZ ;  /* 0x000000ffff0c7224 */ /* 0x000fe400078e00ff */
[----:B------:R-:W-:Y:S02]  /*12db0*/  IMAD.MOV.U32 R11, RZ, RZ, 0x1f ;  /* 0x0000001fff0b7424 */ /* 0x000fe400078e00ff */
[----:B------:R-:W-:-:S07]  /*12dc0*/  IMAD.MOV.U32 R15, RZ, RZ, -0x1 ;  /* 0xffffffffff0f7424 */ /* 0x000fce00078e00ff */
[----:B------:R-:W-:Y:S05]  /*12dd0*/  WARPSYNC.COLLECTIVE R15, `(.L_x_2033) ;  /* 0x000000000f087348 */ /* 0x000fea0003c00000 */
[----:B------:R0:W1:Y:S02]  /*12de0*/  SHFL.IDX P6, R14, R13, R12, R11 ;  /* 0x0000000c0d0e7389 */ /* 0x00006400000c000b */
[----:B01----:R-:W-:Y:S01]  /*12df0*/  ENDCOLLECTIVE ;  /* 0x000000000000791b */ /* 0x003fe20003800000 */
.L_x_2033:
[----:B------:R-:W-:Y:S05]  /*12e00*/  BRA `(.L_x_2034) ;  /* 0xffffffc400f47947 */ /* 0x000fea000383ffff */
.L_x_1952:
[----:B------:R-:W-:Y:S01]  /*12e10*/  BSSY B0, `(.L_x_2035) ;  /* 0x0000006000007945 */ /* 0x000fe20003800000 */
[----:B------:R-:W-:-:S07]  /*12e20*/  IMAD.MOV.U32 R15, RZ, RZ, -0x1 ;  /* 0xffffffffff0f7424 */ /* 0x000fce00078e00ff */
[----:B01----:R-:W-:Y:S05]  /*12e30*/  WARPSYNC.COLLECTIVE R15, `(.L_x_2036) ;  /* 0x000000000f0c7348 */ /* 0x003fea0003c00000 */
[----:B------:R-:W-:Y:S02]  /*12e40*/  ELECT P6, UR62, PT ;  /* 0x00000000003e782f */ /* 0x000fe400038c0000 */
[----:B------:R-:W-:Y:S01]  /*12e50*/  MOV R14, UR62 ;  /* 0x0000003e000e7c02 */ /* 0x000fe20008000f00 */
[----:B01----:R-:W-:Y:S10]  /*12e60*/  ENDCOLLECTIVE ;  /* 0x000000000000791b */ /* 0x003ff40003800000 */
.L_x_2036:
[----:B------:R-:W-:Y:S05]  /*12e70*/  BSYNC B0 ;  /* 0x0000000000007941 */ /* 0x000fea0003800000 */
.L_x_2035:
[----:B------:R-:W-:Y:S05]  /*12e80*/  BRA `(.L_x_2037) ;  /* 0xffffffc400f47947 */ /* 0x000fea000383ffff */
.L_x_1954:
[----:B--2---:R-:W-:-:S04]  /*12e90*/  IMAD.U32 R3, RZ, RZ, UR38 ;  /* 0x00000026ff037e24 */ /* 0x004fc8000f8e00ff */
[----:B------:R2:W3:Y:S03]  /*12ea0*/  SYNCS.PHASECHK.TRANS64.TRYWAIT P0, [R3+URZ+0x31c40], R0 ;  /* 0x031c4000030075a7 */ /* 0x0004e6000800017f */
[----:B---3--:R-:W-:Y:S05]  /*12eb0*/  @!P0 NANOSLEEP.SYNCS 0x989680 ;  /* 0x009896800000895d */ /* 0x008fea0003900000 */
[----:B------:R-:W3:Y:S02]  /*12ec0*/  @!P0 SYNCS.PHASECHK.TRANS64 P0, [R3+URZ+0x31c40], R0 ;  /* 0x031c4000030085a7 */ /* 0x000ee4000800007f */
[----:B---3--:R-:W-:Y:S05]  /*12ed0*/  @!P0 BRA `(.L_x_1954) ;  /* 0xfffffffc00ec8947 */ /* 0x008fea000383ffff */
[----:B------:R-:W-:Y:S05]  /*12ee0*/  BRA `(.L_x_2038) ;  /* 0xffffffc800447947 */ /* 0x000fea000383ffff */
.L_x_1957:
[----:B------:R-:W-:Y:S02]  /*12ef0*/  IMAD R10, R11, 0xc0, R10 ;  /* 0x000000c00b0a7824 */ /* 0x000fe400078e020a */
[----:B------:R-:W-:Y:S02]  /*12f00*/  IMAD.MOV.U32 R13, RZ, RZ, R4 ;  /* 0x000000ffff0d7224 */ /* 0x000fe400078e0004 */
[----:B------:R-:W-:Y:S02]  /*12f10*/  IMAD.MOV.U32 R12, RZ, RZ, RZ ;  /* 0x000000ffff0c7224 */ /* 0x000fe400078e00ff */
[----:B------:R-:W-:Y:S02]  /*12f20*/  IMAD.MOV.U32 R11, RZ, RZ, 0x1c1f ;  /* 0x00001c1fff0b7424 */ /* 0x000fe400078e00ff */
[----:B------:R-:W-:-:S07]  /*12f30*/  IMAD.MOV.U32 R15, RZ, RZ, -0x1 ;  /* 0xffffffffff0f7424 */ /* 0x000fce00078e00ff */
[----:B0-----:R-:W-:Y:S05]  /*12f40*/  WARPSYNC.COLLECTIVE R15, `(.L_x_2039) ;  /* 0x000000000f087348 */ /* 0x001fea0003c00000 */
[----:B------:R1:W2:Y:S02]  /*12f50*/  SHFL.IDX P6, R14, R13, R12, R11 ;  /* 0x0000000c0d0e7389 */ /* 0x0002a400000c000b */
[----:B012---:R-:W-:Y:S01]  /*12f60*/  ENDCOLLECTIVE ;  /* 0x000000000000791b */ /* 0x007fe20003800000 */
.L_x_2039:
[----:B------:R-:W-:Y:S02]  /*12f70*/  IMAD.MOV.U32 R13, RZ, RZ, R0 ;  /* 0x000000ffff0d7224 */ /* 0x000fe400078e0000 */
[----:B------:R-:W-:-:S07]  /*12f80*/  IMAD.MOV.U32 R7, RZ, RZ, R14 ;  /* 0x000000ffff077224 */ /* 0x000fce00078e000e */
[----:B------:R-:W-:Y:S05]  /*12f90*/  WARPSYNC.COLLECTIVE R15, `(.L_x_2040) ;  /* 0x000000000f087348 */ /* 0x000fea0003c00000 */
[----:B------:R0:W1:Y:S02]  /*12fa0*/  SHFL.IDX P6, R14, R13, R12, R11 ;  /* 0x0000000c0d0e7389 */ /* 0x00006400000c000b */
[----:B01----:R-:W-:Y:S01]  /*12fb0*/  ENDCOLLECTIVE ;  /* 0x000000000000791b */ /* 0x003fe20003800000 */
.L_x_2040:
[----:B------:R-:W-:Y:S02]  /*12fc0*/  ULDC UR4, c[0x0][0x288] ;  /* 0x0000a20000047ab9 */ /* 0x000fe40000000800 */
[----:B------:R-:W-:-:S05]  /*12fd0*/  IMAD R3, R3, UR4, RZ ;  /* 0x0000000403037c24 */ /* 0x000fca000f8e02ff */
[C---:B------:R-:W-:Y:S01]  /*12fe0*/  ISETP.GE.AND P3, PT, R10.reuse, R3, PT ;  /* 0x000000030a00720c */ /* 0x040fe20003f66270 */
[----:B------:R-:W-:Y:S02]  /*12ff0*/  VIADD R12, R10, 0x20 ;  /* 0x000000200a0c7836 */ /* 0x000fe40000000000 */
[----:B------:R-:W-:-:S10]  /*13000*/  IMAD.MOV.U32 R13, RZ, RZ, R4 ;  /* 0x000000ffff0d7224 */ /* 0x000fd400078e0004 */
        /* <DEDUP_REMOVED lines=14> */
.L_x_2041:
[----:B------:R-:W-:Y:S02]  /*130f0*/  IMAD.MOV.U32 R13, RZ, RZ, R0 ;  /* 0x000000ffff0d7224 */ /* 0x000fe400078e0000 */
[----:B------:R-:W-:-:S07]  /*13100*/  IMAD.MOV.U32 R20, RZ, RZ, R14 ;  /* 0x000000ffff147224 */ /* 0x000fce00078e000e */
[----:B------:R-:W-:Y:S05]  /*13110*/  WARPSYNC.COLLECTIVE R15, `(.L_x_2042) ;  /* 0x000000000f087348 */ /* 0x000fea0003c00000 */
[----:B------:R0:W1:Y:S02]  /*13120*/  SHFL.IDX P6, R14, R13, R12, R11 ;  /* 0x0000000c0d0e7389 */ /* 0x00006400000c000b */
[----:B01----:R-:W-:Y:S01]  /*13130*/  ENDCOLLECTIVE ;  /* 0x000000000000791b */ /* 0x003fe20003800000 */
.L_x_2042:
[----:B------:R-:W-:Y:S01]  /*13140*/  IMAD.MOV.U32 R7, RZ, RZ, R20 ;  /* 0x000000ffff077224 */ /* 0x000fe200078e0014 */
[----:B------:R-:W-:Y:S01]  /*13150*/  @!P3 LEA R20, R8, UR38, 0x1 ;  /* 0x000000260814bc11 */ /* 0x000fe2000f8e08ff */
[----:B------:R-:W-:Y:S02]  /*13160*/  IMAD.MOV.U32 R13, RZ, RZ, R4 ;  /* 0x000000ffff0d7224 */ /* 0x000fe400078e0004 */
[----:B------:R-:W-:Y:S02]  /*13170*/  IMAD.MOV.U32 R12, RZ, RZ, 0x2 ;  /* 0x00000002ff0c7424 */ /* 0x000fe400078e00ff */
[----:B------:R-:W-:Y:S02]  /*13180*/  IMAD.MOV.U32 R6, RZ, RZ, R14 ;  /* 0x000000ffff067224 */ /* 0x000fe400078e000e */
[----:B------:R-:W-:Y:S02]  /*13190*/  VIADD R14, R10, 0x40 ;  /* 0x000000400a0e7836 */ /* 0x000fe40000000000 */
[----:B------:R-:W-:-:S05]  /*131a0*/  @!P3 IMAD.WIDE.U32 R6, R9, 0x2, R6 ;  /* 0x000000020906b825 */ /* 0x000fca00078e0006 */
        /* <DEDUP_REMOVED lines=10> */
.L_x_2043:
[----:B------:R-:W-:Y:S01]  /*13250*/  @!P3 LEA R7, R8, UR38, 0x1 ;  /* 0x000000260807bc11 */ /* 0x000fe2000f8e08ff */
[----:B------:R-:W-:Y:S02]  /*13260*/  IMAD.MOV.U32 R13, RZ, RZ, R0 ;  /* 0x000000ffff0d7224 */ /* 0x000fe400078e0000 */
[----:B------:R-:W-:-:S07]  /*13270*/  IMAD.MOV.U32 R21, RZ, RZ, R14 ;  /* 0x000000ffff157224 */ /* 0x000fce00078e000e */
[----:B------:R-:W-:Y:S05]  /*13280*/  WARPSYNC.COLLECTIVE R15, `(.L_x_2044) ;  /* 0x000000000f087348 */ /* 0x000fea0003c00000 */
[----:B------:R0:W1:Y:S02]  /*13290*/  SHFL.IDX P6, R14, R13, R12, R11 ;  /* 0x0000000c0d0e7389 */ /* 0x00006400000c000b */
[----:B01----:R-:W-:Y:S01]  /*132a0*/  ENDCOLLECTIVE ;  /* 0x000000000000791b */ /* 0x003fe20003800000 */
.L_x_2044:
[----:B------:R-:W-:Y:S02]  /*132b0*/  IMAD.MOV.U32 R13, RZ, RZ, R4 ;  /* 0x000000ffff0d7224 */ /* 0x000fe400078e0004 */
[----:B------:R-:W-:Y:S02]  /*132c0*/  IMAD.MOV.U32 R12, RZ, RZ, 0x3 ;  /* 0x00000003ff0c7424 */ /* 0x000fe400078e00ff */
[----:B------:R-:W-:-:S07]  /*132d0*/  IMAD.MOV.U32 R20, RZ, RZ, R14 ;  /* 0x000000ffff147224 */ /* 0x000fce00078e000e */
[----:B------:R-:W-:Y:S05]  /*132e0*/  WARPSYNC.COLLECTIVE R15, `(.L_x_2045) ;  /* 0x000000000f087348 */ /* 0x000fea0003c00000 */
[----:B------:R0:W1:Y:S02]  /*132f0*/  SHFL.IDX P6, R14, R13, R12, R11 ;  /* 0x0000000c0d0e7389 */ /* 0x00006400000c000b */
[----:B01----:R-:W-:Y:S01]  /*13300*/  ENDCOLLECTIVE ;  /* 0x000000000000791b */ /* 0x003fe20003800000 */
.L_x_2045:
        /* <DEDUP_REMOVED lines=8> */
[----:B------:R-:W-:-:S05]  /*13390*/  VIADD R0, R10, 0x60 ;  /* 0x000000600a007836 */ /* 0x000fca0000000000 */
[----:B------:R-:W-:Y:S01]  /*133a0*/  ISETP.GE.AND P3, PT, R0, R3, PT ;  /* 0x000000030000720c */ /* 0x000fe20003f66270 */
[----:B------:R-:W-:Y:S02]  /*133b0*/  VIADD R0, R10, 0x80 ;  /* 0x000000800a007836 */ /* 0x000fe40000000000 */
[----:B------:R-:W-:-:S10]  /*133c0*/  IMAD.MOV.U32 R4, RZ, RZ, R14 ;  /* 0x000000ffff047224 */ /* 0x000fd400078e000e */
[----:B0-----:R-:W-:Y:S05]  /*133d0*/  WARPSYNC.COLLECTIVE R15, `(.L_x_2046) ;  /* 0x000000000f087348 */ /* 0x001fea0003c00000 */
[----:B------:R1:W2:Y:S02]  /*133e0*/  SHFL.IDX P6, R14, R13, R12, R11 ;  /* 0x0000000c0d0e7389 */ /* 0x0002a400000c000b */
[----:B012---:R-:W-:Y:S01]  /*133f0*/  ENDCOLLECTIVE ;  /* 0x000000000000791b */ /* 0x007fe20003800000 */
.L_x_2046:
[----:B------:R-:W-:Y:S02]  /*13400*/  IMAD.MOV.U32 R7, RZ, RZ, R4 ;  /* 0x000000ffff077224 */ /* 0x000fe400078e0004 */
[----:B------:R-:W-:Y:S02]  /*13410*/  IMAD.MOV.U32 R13, RZ, RZ, R5 ;  /* 0x000000ffff0d7224 */ /* 0x000fe400078e0005 */
[----:B------:R-:W-:Y:S02]  /*13420*/  IMAD.MOV.U32 R12, RZ, RZ, RZ ;  /* 0x000000ffff0c7224 */ /* 0x000fe400078e00ff */
[----:B------:R-:W-:-:S07]  /*13430*/  IMAD.MOV.U32 R6, RZ, RZ, R14 ;  /* 0x000000ffff067224 */ /* 0x000fce00078e000e */
[----:B------:R-:W-:Y:S05]  /*13440*/  WARPSYNC.COLLECTIVE R15, `(.L_x_2047) ;  /* 0x000000000f087348 */ /* 0x000fea0003c00000 */
[----:B------:R0:W1:Y:S02]  /*13450*/  SHFL.IDX P6, R14, R13, R12, R11 ;  /* 0x0000000c0d0e7389 */ /* 0x00006400000c000b */
[----:B01----:R-:W-:Y:S01]  /*13460*/  ENDCOLLECTIVE ;  /* 0x000000000000791b */ /* 0x003fe20003800000 */
.L_x_2047:
[----:B------:R-:W-:Y:S01]  /*13470*/  @!P3 IMAD.WIDE.U32 R20, R9, 0x2, R6 ;  /* 0x000000020914b825 */ /* 0x000fe200078e0006 */
[----:B------:R-:W-:-:S05]  /*13480*/  @!P3 LEA R7, R8, UR38, 0x1 ;  /* 0x000000260807bc11 */ /* 0x000fca000f8e08ff */
        /* <DEDUP_REMOVED lines=12> */
.L_x_2048:
[----:B------:R-:W-:Y:S01]  /*13550*/  IMAD.MOV.U32 R7, RZ, RZ, R0 ;  /* 0x000000ffff077224 */ /* 0x000fe200078e0000 */
[----:B------:R-:W-:Y:S01]  /*13560*/  @!P3 LEA R21, R8, UR38, 0x1 ;  /* 0x000000260815bc11 */ /* 0x000fe2000f8e08ff */
[----:B------:R-:W-:Y:S02]  /*13570*/  IMAD.MOV.U32 R0, RZ, RZ, 0x1 ;  /* 0x00000001ff007424 */ /* 0x000fe400078e00ff */
[----:B------:R-:W-:Y:S02]  /*13580*/  IMAD.MOV.U32 R13, RZ, RZ, R5 ;  /* 0x000000ffff0d7224 */ /* 0x000fe400078e0005 */
[----:B------:R-:W-:Y:S02]  /*13590*/  IMAD.MOV.U32 R12, RZ, RZ, 0x1 ;  /* 0x00000001ff0c7424 */ /* 0x000fe400078e00ff */
[----:B------:R-:W-:-:S04]  /*135a0*/  IMAD.MOV.U32 R11, RZ, RZ, R14 ;  /* 0x000000ffff0b7224 */ /* 0x000fc800078e000e */
[----:B------:R-:W-:Y:S02]  /*135b0*/  IMAD.MOV.U32 R6, RZ, RZ, R11 ;  /* 0x000000ffff067224 */ /* 0x000fe400078e000b */
[----:B------:R-:W-:Y:S02]  /*135c0*/  IMAD.MOV.U32 R11, RZ, RZ, 0x1c1f ;  /* 0x00001c1fff0b7424 */ /* 0x000fe400078e00ff */
[----:B------:R-:W-:-:S07]  /*135d0*/  @!P3 IMAD.WIDE.U32 R6, R9, 0x2, R6 ;  /* 0x000000020906b825 */ /* 0x000fce00078e0006 */
[----:B------:R-:W-:Y:S05]  /*135e0*/  WARPSYNC.COLLECTIVE R15, `(.L_x_2049) ;  /* 0x000000000f087348 */ /* 0x000fea0003c00000 */
[----:B------:R0:W1:Y:S02]  /*135f0*/  SHFL.IDX P6, R14, R13, R12, R11 ;  /* 0x0000000c0d0e7389 */ /* 0x00006400000c000b */
[----:B01----:R-:W-:Y:S01]  /*13600*/  ENDCOLLECTIVE ;  /* 0x000000000000791b */ /* 0x003fe20003800000 */
.L_x_2049:
[----:B------:R-:W-:Y:S01]  /*13610*/  @!PT LDS RZ, [RZ] ;  /* 0x00000000fffff984 */ /* 0x000fe20000000800 */
[----:B------:R-:W-:Y:S01]  /*13620*/  @!PT LDS RZ, [RZ] ;  /* 0x00000000fffff984 */ /* 0x000fe20000000800 */
[----:B------:R-:W-:Y:S01]  /*13630*/  @!PT LDS RZ, [RZ] ;  /* 0x00000000fffff984 */ /* 0x000fe20000000800 */
[----:B------:R0:W-:Y:S04]  /*13640*/  @!P3 LDGSTS.E.BYPASS.LTC128B.128 [R21+0xfa00], desc[UR60][R6.64], !P2 ;  /* 0x0fa000000615bfae */ /* 0x0001e8000d101d7c */
[----:B------:R0:W-:Y:S04]  /*13650*/  @!P3 LDGSTS.E.BYPASS.LTC128B.128 [R21+0x12a00], desc[UR60][R6.64+0x40], !P0 ;  /* 0x12a000400615bfae */ /* 0x0001e8000c101d7c */
[----:B------:R0:W-:Y:S01]  /*13660*/  @!P3 LDGSTS.E.BYPASS.LTC128B.128 [R21+0x15a00], desc[UR60][R6.64+0x80], !P1 ;  /* 0x15a000800615bfae */ /* 0x0001e2000c901d7c */
[----:B------:R-:W-:Y:S02]  /*13670*/  IMAD.MOV.U32 R13, RZ, RZ, R19 ;  /* 0x000000ffff0d7224 */ /* 0x000fe400078e0013 */
[----:B------:R-:W-:-:S07]  /*13680*/  IMAD.MOV.U32 R5, RZ, RZ, R14 ;  /* 0x000000ffff057224 */ /* 0x000fce00078e000e */
[----:B0-----:R-:W-:Y:S05]  /*13690*/  WARPSYNC.COLLECTIVE R15, `(.L_x_2050) ;  /* 0x000000000f087348 */ /* 0x001fea0003c00000 */
[----:B------:R1:W2:Y:S02]  /*136a0*/  SHFL.IDX P6, R14, R13, R12, R11 ;  /* 0x0000000c0d0e7389 */ /* 0x0002a400000c000b */
[----:B012---:R-:W-:Y:S01]  /*136b0*/  ENDCOLLECTIVE ;  /* 0x000000000000791b */ /* 0x007fe20003800000 */
.L_x_2050:
[----:B------:R-:W-:Y:S01]  /*136c0*/  IMAD.MOV.U32 R4, RZ, RZ, R14 ;  /* 0x000000ffff047224 */ /* 0x000fe200078e000e */
[----:B------:R-:W-:Y:S06]  /*136d0*/  BRA `(.L_x_2051) ;  /* 0xffffffcc00587947 */ /* 0x000fec000383ffff */
.L_x_1960:
[----:B-1----:R-:W-:-:S04]  /*136e0*/  IMAD.U32 R4, RZ, RZ, UR38 ;  /* 0x00000026ff047e24 */ /* 0x002fc8000f8e00ff */
[----:B------:R1:W2:Y:S03]  /*136f0*/  SYNCS.PHASECHK.TRANS64.TRYWAIT P0, [R4+URZ+0x31c20], R3 ;  /* 0x031c2003040075a7 */ /* 0x0002a6000800017f */
[----:B--2---:R-:W-:Y:S05]  /*13700*/  @!P0 NANOSLEEP.SYNCS 0x989680 ;  /* 0x009896800000895d */ /* 0x004fea0003900000 */
[----:B------:R-:W2:Y:S02]  /*13710*/  @!P0 SYNCS.PHASECHK.TRANS64 P0, [R4+URZ+0x31c20], R3 ;  /* 0x031c2003040085a7 */ /* 0x000ea4000800007f */
[----:B--2---:R-:W-:Y:S05]  /*13720*/  @!P0 BRA `(.L_x_1960) ;  /* 0xfffffffc00ec8947 */ /* 0x004fea000383ffff */
[----:B------:R-:W-:Y:S05]  /*13730*/  BRA `(.L_x_2052) ;  /* 0xffffffcc00a07947 */ /* 0x000fea000383ffff */
.L_x_1967:
[----:B-1----:R-:W-:-:S04]  /*13740*/  IMAD.U32 R5, RZ, RZ, UR38 ;  /* 0x00000026ff057e24 */ /* 0x002fc8000f8e00ff */
[----:B------:R1:W2:Y:S03]  /*13750*/  SYNCS.PHASECHK.TRANS64.TRYWAIT P0, [R5+URZ+0x31c48], R0 ;  /* 0x031c4800050075a7 */ /* 0x0002a6000800017f */
[----:B--2---:R-:W-:Y:S05]  /*13760*/  @!P0 NANOSLEEP.SYNCS 0x989680 ;  /* 0x009896800000895d */ /* 0x004fea0003900000 */
[----:B------:R-:W2:Y:S02]  /*13770*/  @!P0 SYNCS.PHASECHK.TRANS64 P0, [R5+URZ+0x31c48], R0 ;  /* 0x031c4800050085a7 */ /* 0x000ea4000800007f */
[----:B--2---:R-:W-:Y:S05]  /*13780*/  @!P0 BRA `(.L_x_1967) ;  /* 0xfffffffc00ec8947 */ /* 0x004fea000383ffff */
[----:B------:R-:W-:Y:S05]  /*13790*/  BRA `(.L_x_2053) ;  /* 0xffffffd000607947 */ /* 0x000fea000383ffff */
.L_x_1974:
[----:B-1----:R-:W-:-:S04]  /*137a0*/  IMAD.U32 R5, RZ, RZ, UR38 ;  /* 0x00000026ff057e24 */ /* 0x002fc8000f8e00ff */
[----:B------:R1:W2:Y:S03]  /*137b0*/  SYNCS.PHASECHK.TRANS64.TRYWAIT P0, [R5+URZ+0x31c60], R0 ;  /* 0x031c6000050075a7 */ /* 0x0002a6000800017f */
[----:B--2---:R-:W-:Y:S05]  /*137c0*/  @!P0 NANOSLEEP.SYNCS 0x989680 ;  /* 0x009896800000895d */ /* 0x004fea0003900000 */
[----:B------:R-:W2:Y:S02]  /*137d0*/  @!P0 SYNCS.PHASECHK.TRANS64 P0, [R5+URZ+0x31c60], R0 ;  /* 0x031c6000050085a7 */ /* 0x000ea4000800007f */
[----:B--2---:R-:W-:Y:S05]  /*137e0*/  @!P0 BRA `(.L_x_1974) ;  /* 0xfffffffc00ec8947 */ /* 0x004fea000383ffff */
[----:B------:R-:W-:Y:S05]  /*137f0*/  BRA `(.L_x_2054) ;  /* 0xffffffd400387947 */ /* 0x000fea000383ffff */
.L_x_1984:
[----:B-1----:R-:W-:-:S04]  /*13800*/  IMAD.U32 R5, RZ, RZ, UR38 ;  /* 0x00000026ff057e24 */ /* 0x002fc8000f8e00ff */
[----:B------:R1:W2:Y:S03]  /*13810*/  SYNCS.PHASECHK.TRANS64.TRYWAIT P0, [R5+URZ+0x31c40], R14 ;  /* 0x031c400e050075a7 */ /* 0x0002a6000800017f */
[----:B--2---:R-:W-:Y:S05]  /*13820*/  @!P0 NANOSLEEP.SYNCS 0x989680 ;  /* 0x009896800000895d */ /* 0x004fea0003900000 */
[----:B------:R-:W2:Y:S02]  /*13830*/  @!P0 SYNCS.PHASECHK.TRANS64 P0, [R5+URZ+0x31c40], R14 ;  /* 0x031c400e050085a7 */ /* 0x000ea4000800007f */
[----:B--2---:R-:W-:Y:S05]  /*13840*/  @!P0 BRA `(.L_x_1984) ;  /* 0xfffffffc00ec8947 */ /* 0x004fea000383ffff */
[----:B------:R-:W-:Y:S05]  /*13850*/  BRA `(.L_x_2055) ;  /* 0xffffffd800887947 */ /* 0x000fea000383ffff */
.L_x_1991:
[----:B-1----:R-:W-:-:S04]  /*13860*/  IMAD.U32 R5, RZ, RZ, UR38 ;  /* 0x00000026ff057e24 */ /* 0x002fc8000f8e00ff */
[----:B------:R1:W2:Y:S03]  /*13870*/  SYNCS.PHASECHK.TRANS64.TRYWAIT P0, [R5+URZ+0x31c68], R4 ;  /* 0x031c6804050075a7 */ /* 0x0002a6000800017f */
[----:B--2---:R-:W-:Y:S05]  /*13880*/  @!P0 NANOSLEEP.SYNCS 0x989680 ;  /* 0x009896800000895d */ /* 0x004fea0003900000 */
[----:B------:R-:W2:Y:S02]  /*13890*/  @!P0 SYNCS.PHASECHK.TRANS64 P0, [R5+URZ+0x31c68], R4 ;  /* 0x031c6804050085a7 */ /* 0x000ea4000800007f */
[----:B--2---:R-:W-:Y:S05]  /*138a0*/  @!P0 BRA `(.L_x_1991) ;  /* 0xfffffffc00ec8947 */ /* 0x004fea000383ffff */
[----:B------:R-:W-:Y:S05]  /*138b0*/  BRA `(.L_x_2056) ;  /* 0xffffffdc00607947 */ /* 0x000fea000383ffff */
.L_x_2001:
[----:B-1----:R-:W-:-:S04]  /*138c0*/  IMAD.U32 R5, RZ, RZ, UR38 ;  /* 0x00000026ff057e24 */ /* 0x002fc8000f8e00ff */
[----:B------:R1:W2:Y:S03]  /*138d0*/  SYNCS.PHASECHK.TRANS64.TRYWAIT P0, [R5+URZ+0x31c48], R10 ;  /* 0x031c480a050075a7 */ /* 0x0002a6000800017f */
[----:B--2---:R-:W-:Y:S05]  /*138e0*/  @!P0 NANOSLEEP.SYNCS 0x989680 ;  /* 0x009896800000895d */ /* 0x004fea0003900000 */
[----:B------:R-:W2:Y:S02]  /*138f0*/  @!P0 SYNCS.PHASECHK.TRANS64 P0, [R5+URZ+0x31c48], R10 ;  /* 0x031c480a050085a7 */ /* 0x000ea4000800007f */
[----:B--2---:R-:W-:Y:S05]  /*13900*/  @!P0 BRA `(.L_x_2001) ;  /* 0xfffffffc00ec8947 */ /* 0x004fea000383ffff */
[----:B------:R-:W-:Y:S05]  /*13910*/  BRA `(.L_x_2057) ;  /* 0xffffffe000c47947 */ /* 0x000fea000383ffff */
.L_x_2008:
[----:B-1----:R-:W-:-:S04]  /*13920*/  IMAD.U32 R5, RZ, RZ, UR38 ;  /* 0x00000026ff057e24 */ /* 0x002fc8000f8e00ff */
[----:B------:R1:W2:Y:S03]  /*13930*/  SYNCS.PHASECHK.TRANS64.TRYWAIT P0, [R5+URZ+0x31c60], R10 ;  /* 0x031c600a050075a7 */ /* 0x0002a6000800017f */
[----:B--2---:R-:W-:Y:S05]  /*13940*/  @!P0 NANOSLEEP.SYNCS 0x989680 ;  /* 0x009896800000895d */ /* 0x004fea0003900000 */
[----:B------:R-:W2:Y:S02]  /*13950*/  @!P0 SYNCS.PHASECHK.TRANS64 P0, [R5+URZ+0x31c60], R10 ;  /* 0x031c600a050085a7 */ /* 0x000ea4000800007f */
[----:B--2---:R-:W-:Y:S05]  /*13960*/  @!P0 BRA `(.L_x_2008) ;  /* 0xfffffffc00ec8947 */ /* 0x004fea000383ffff */
[----:B------:R-:W-:Y:S05]  /*13970*/  BRA `(.L_x_2058) ;  /* 0xffffffe400987947 */ /* 0x000fea000383ffff */
.L_x_2017:
[----:B-1----:R1:W2:Y:S02]  /*13980*/  SYNCS.PHASECHK.TRANS64.TRYWAIT P0, [R5+URZ+0x31c60], R4 ;  /* 0x031c6004050075a7 */ /* 0x0022a4000800017f */
[----:B--2---:R-:W-:Y:S05]  /*13990*/  @!P0 NANOSLEEP.SYNCS 0x989680 ;  /* 0x009896800000895d */ /* 0x004fea0003900000 */
[----:B------:R-:W2:Y:S02]  /*139a0*/  @!P0 SYNCS.PHASECHK.TRANS64 P0, [R5+URZ+0x31c60], R4 ;  /* 0x031c6004050085a7 */ /* 0x000ea4000800007f */
[----:B--2---:R-:W-:Y:S05]  /*139b0*/  @!P0 BRA `(.L_x_2017) ;  /* 0xfffffffc00f08947 */ /* 0x004fea000383ffff */
[----:B------:R-:W-:Y:S05]  /*139c0*/  BRA `(.L_x_2059) ;  /* 0xffffffe800947947 */ /* 0x000fea000383ffff */
.L_x_2023:
[----:B-1----:R1:W2:Y:S02]  /*139d0*/  SYNCS.PHASECHK.TRANS64.TRYWAIT P0, [R17+URZ+0x31c20], R4 ;  /* 0x031c2004110075a7 */ /* 0x0022a4000800017f */
[----:B--2---:R-:W-:Y:S05]  /*139e0*/  @!P0 NANOSLEEP.SYNCS 0x989680 ;  /* 0x009896800000895d */ /* 0x004fea0003900000 */
[----:B------:R-:W2:Y:S02]  /*139f0*/  @!P0 SYNCS.PHASECHK.TRANS64 P0, [R17+URZ+0x31c20], R4 ;  /* 0x031c2004110085a7 */ /* 0x000ea4000800007f */
[----:B--2---:R-:W-:Y:S05]  /*13a00*/  @!P0 BRA `(.L_x_2023) ;  /* 0xfffffffc00f08947 */ /* 0x004fea000383ffff */
[----:B------:R-:W-:Y:S05]  /*13a10*/  BRA `(.L_x_2060) ;  /* 0xffffffec00947947 */ /* 0x000fea000383ffff */
.L_x_2024:
        /* <DEDUP_REMOVED lines=8> */
.L_x_2062:
[----:B------:R-:W-:Y:S05]  /*13aa0*/  BSYNC B0 ;  /* 0x0000000000007941 */ /* 0x000fea0003800000 */
.L_x_2061:
[----:B------:R-:W-:Y:S05]  /*13ab0*/  BRA `(.L_x_2063) ;  /* 0xffffffec00787947 */ /* 0x000fea000383ffff */
.L_x_2025:
[----:B------:R-:W-:Y:S01]  /*13ac0*/  BSSY B0, `(.L_x_2064) ;  /* 0x0000006000007945 */ /* 0x000fe20003800000 */
[----:B------:R-:W-:-:S07]  /*13ad0*/  IMAD.MOV.U32 R15, RZ, RZ, -0x1 ;  /* 0xffffffffff0f7424 */ /* 0x000fce00078e00ff */
[----:B012---:R-:W-:Y:S05]  /*13ae0*/  WARPSYNC.COLLECTIVE R15, `(.L_x_2065) ;  /* 0x000000000f0c7348 */ /* 0x007fea0003c00000 */
[----:B------:R-:W-:Y:S02]  /*13af0*/  ELECT P6, UR62, PT ;  /* 0x00000000003e782f */ /* 0x000fe400038c0000 */
[----:B------:R-:W-:Y:S01]  /*13b00*/  MOV R14, UR62 ;  /* 0x0000003e000e7c02 */ /* 0x000fe20008000f00 */
[----:B012---:R-:W-:Y:S10]  /*13b10*/  ENDCOLLECTIVE ;  /* 0x000000000000791b */ /* 0x007ff40003800000 */
.L_x_2065:
[----:B------:R-:W-:Y:S05]  /*13b20*/  BSYNC B0 ;  /* 0x0000000000007941 */ /* 0x000fea0003800000 */
.L_x_2064:
[----:B------:R-:W-:Y:S05]  /*13b30*/  BRA `(.L_x_2066) ;  /* 0xffffffec006c7947 */ /* 0x000fea000383ffff */
.L_x_2027:
[----:B-1----:R1:W3:Y:S02]  /*13b40*/  SYNCS.PHASECHK.TRANS64.TRYWAIT P0, [R7+URZ], R4 ;  /* 0x00000004070075a7 */ /* 0x0022e4000800017f */
[----:B---3--:R-:W-:Y:S05]  /*13b50*/  @!P0 NANOSLEEP.SYNCS 0x989680 ;  /* 0x009896800000895d */ /* 0x008fea0003900000 */
[----:B------:R-:W3:Y:S02]  /*13b60*/  @!P0 SYNCS.PHASECHK.TRANS64 P0, [R7+URZ], R4 ;  /* 0x00000004070085a7 */ /* 0x000ee4000800007f */
[----:B---3--:R-:W-:Y:S05]  /*13b70*/  @!P0 BRA `(.L_x_2027) ;  /* 0xfffffffc00f08947 */ /* 0x008fea000383ffff */
[----:B------:R-:W-:Y:S05]  /*13b80*/  BRA `(.L_x_2067) ;  /* 0xffffffec009c7947 */ /* 0x000fea000383ffff */
.L_x_2028:
[----:B---3--:R3:W4:Y:S02]  /*13b90*/  SYNCS.PHASECHK.TRANS64.TRYWAIT P0, [R5+URZ], R2 ;  /* 0x00000002050075a7 */ /* 0x008724000800017f */
[----:B----4-:R-:W-:Y:S05]  /*13ba0*/  @!P0 NANOSLEEP.SYNCS 0x989680 ;  /* 0x009896800000895d */ /* 0x010fea0003900000 */
[----:B------:R-:W4:Y:S02]  /*13bb0*/  @!P0 SYNCS.PHASECHK.TRANS64 P0, [R5+URZ], R2 ;  /* 0x00000002050085a7 */ /* 0x000f24000800007f */
[----:B----4-:R-:W-:Y:S05]  /*13bc0*/  @!P0 BRA `(.L_x_2028) ;  /* 0xfffffffc00f08947 */ /* 0x010fea000383ffff */
[----:B------:R-:W-:Y:S05]  /*13bd0*/  BRA `(.L_x_2068) ;  /* 0xffffffec00907947 */ /* 0x000fea000383ffff */
.L_x_2030:
[----:B----4-:R4:W0:Y:S02]  /*13be0*/  SYNCS.PHASECHK.TRANS64.TRYWAIT P0, [R3+URZ], R4 ;  /* 0x00000004030075a7 */ /* 0x010824000800017f */
[----:B0-----:R-:W-:Y:S05]  /*13bf0*/  @!P0 NANOSLEEP.SYNCS 0x989680 ;  /* 0x009896800000895d */ /* 0x001fea0003900000 */
[----:B------:R-:W0:Y:S02]  /*13c00*/  @!P0 SYNCS.PHASECHK.TRANS64 P0, [R3+URZ], R4 ;  /* 0x00000004030085a7 */ /* 0x000e24000800007f */
[----:B0-----:R-:W-:Y:S05]  /*13c10*/  @!P0 BRA `(.L_x_2030) ;  /* 0xfffffffc00f08947 */ /* 0x001fea000383ffff */
[----:B------:R-:W-:Y:S05]  /*13c20*/  BRA `(.L_x_2069) ;  /* 0xffffffec00947947 */ /* 0x000fea000383ffff */
.L_x_2070:
        /* <DEDUP_REMOVED lines=13> */
.L_x_2782:


//--------------------- .text._ZN7cutlass13device_kernelIN5flash11enable_sm90INS1_16FlashAttnFwdSm90INS1_25CollectiveMainloopFwdSm90ILi2EN4cute5tupleIJNS5_1CILi1EEES8_S8_EEENS6_IJNS7_ILi192EEENS7_ILi144EEENS7_ILi96EEEEEELi96ENS_6half_tEfNS_4arch4Sm90ELb1ELb0ELb0ELb1ELb0ELb0ELb0ELb0ELb1ELb1ELb1ELb0EEENS1_21CollectiveEpilogueFwdINS6_IJSA_SC_SB_EEES9_SE_SG_Li384ELb1ELb1ELb1ELb0EEENS1_36VarlenDynamicPersistentTileSchedulerILi192ELi144ELi384ELi128ELb1ELb1ELb1ELb1ELb1ELb1EEEEEEEEEvNT_6ParamsE --------------------------
	.section	.text._ZN7cutlass13device_kernelIN5flash11enable_sm90INS1_16FlashAttnFwdSm90INS1_25CollectiveMainloopFwdSm90ILi2EN4cute5tupleIJNS5_1CILi1EEES8_S8_EEENS6_IJNS7_ILi192EEENS7_ILi144EEENS7_ILi96EEEEEELi96ENS_6half_tEfNS_4arch4Sm90ELb1ELb0ELb0ELb1ELb0ELb0ELb0ELb0ELb1ELb1ELb1ELb0EEENS1_21CollectiveEpilogueFwdINS6_IJSA_SC_SB_EEES9_SE_SG_Li384ELb1ELb1ELb1ELb0EEENS1_36VarlenDynamicPersistentTileSchedulerILi192ELi144ELi384ELi128ELb1ELb1ELb1ELb1ELb1ELb1EEEEEEEEEvNT_6ParamsE,"ax",@progbits
	.align	128
.text._ZN7cutlass13device_kernelIN5flash11enable_sm90INS1_16FlashAttnFwdSm90INS1_25CollectiveMainloopFwdSm90ILi2EN4cute5tupleIJNS5_1CILi1EEES8_S8_EEENS6_IJNS7_ILi192EEENS7_ILi144EEENS7_ILi96EEEEEELi96ENS_6half_tEfNS_4arch4Sm90ELb1ELb0ELb0ELb1ELb0ELb0ELb0ELb0ELb1ELb1ELb1ELb0EEENS1_21CollectiveEpilogueFwdINS6_IJSA_SC_SB_EEES9_SE_SG_Li384ELb1ELb1ELb1ELb0EEENS1_36VarlenDynamicPersistentTileSchedulerILi192ELi144ELi384ELi128ELb1ELb1ELb1ELb1ELb1ELb1EEEEEEEEEvNT_6ParamsE:
        .type           _ZN7cutlass13device_kernelIN5flash11enable_sm90INS1_16FlashAttnFwdSm90INS1_25CollectiveMainloopFwdSm90ILi2EN4cute5tupleIJNS5_1CILi1EEES8_S8_EEENS6_IJNS7_ILi192EEENS7_ILi144EEENS7_ILi96EEEEEELi96ENS_6half_tEfNS_4arch4Sm90ELb1ELb0ELb0ELb1ELb0ELb0ELb0ELb0ELb1ELb1ELb1ELb0EEENS1_21CollectiveEpilogueFwdINS6_IJSA_SC_SB_EEES9_SE_SG_Li384ELb1ELb1ELb1ELb0EEENS1_36VarlenDynamicPersistentTileSchedulerILi192ELi144ELi384ELi128ELb1ELb1ELb1ELb1ELb1ELb1EEEEEEEEEvNT_6ParamsE,@function
        .size           _ZN7cutlass13device_kernelIN5flash11enable_sm90INS1_16FlashAttnFwdSm90INS1_25CollectiveMainloopFwdSm90ILi2EN4cute5tupleIJNS5_1CILi1EEES8_S8_EEENS6_IJNS7_ILi192EEENS7_ILi144EEENS7_ILi96EEEEEELi96ENS_6half_tEfNS_4arch4Sm90ELb1ELb0ELb0ELb1ELb0ELb0ELb0ELb0ELb1ELb1ELb1ELb0EEENS1_21CollectiveEpilogueFwdINS6_IJSA_SC_SB_EEES9_SE_SG_Li384ELb1ELb1ELb1ELb0EEENS1_36VarlenDynamicPersistentTileSchedulerILi192ELi144ELi384ELi128ELb1ELb1ELb1ELb1ELb1ELb1EEEEEEEEEvNT_6ParamsE,(.L_x_2783 - _ZN7cutlass13device_kernelIN5flash11enable_sm90INS1_16FlashAttnFwdSm90INS1_25CollectiveMainloopFwdSm90ILi2EN4cute5tupleIJNS5_1CILi1EEES8_S8_EEENS6_IJNS7_ILi192EEENS7_ILi144EEENS7_ILi96EEEEEELi96ENS_6half_tEfNS_4arch4Sm90ELb1ELb0ELb0ELb1ELb0ELb0ELb0ELb0ELb1ELb1ELb1ELb0EEENS1_21CollectiveEpilogueFwdINS6_IJSA_SC_SB_EEES9_SE_SG_Li384ELb1ELb1ELb1ELb0EEENS1_36VarlenDynamicPersistentTileSchedulerILi192ELi144ELi384ELi128ELb1ELb1ELb1ELb1ELb1ELb1EEEEEEEEEvNT_6ParamsE)
        .other          _ZN7cutlass13device_kernelIN5flash11enable_sm90INS1_16FlashAttnFwdSm90INS1_25CollectiveMainloopFwdSm90ILi2EN4cute5tupleIJNS5_1CILi1EEES8_S8_EEENS6_IJNS7_ILi192EEENS7_ILi144EEENS7_ILi96EEEEEELi96ENS_6half_tEfNS_4arch4Sm90ELb1ELb0ELb0ELb1ELb0ELb0ELb0ELb0ELb1ELb1ELb1ELb0EEENS1_21CollectiveEpilogueFwdINS6_IJSA_SC_SB_EEES9_SE_SG_Li384ELb1ELb1ELb1ELb0EEENS1_36VarlenDynamicPersistentTileSchedulerILi192ELi144ELi384ELi128ELb1ELb1ELb1ELb1ELb1ELb1EEEEEEEEEvNT_6ParamsE,@"STO_CUDA_ENTRY STV_DEFAULT"
_ZN7cutlass13device_kernelIN5flash11enable_sm90INS1_16FlashAttnFwdSm90INS1_25CollectiveMainloopFwdSm90ILi2EN4cute5tupleIJNS5_1CILi1EEES8_S8_EEENS6_IJNS7_ILi192EEENS7_ILi144EEENS7_ILi96EEEEEELi96ENS_6half_tEfNS_4arch4Sm90ELb1ELb0ELb0ELb1ELb0ELb0ELb0ELb0ELb1ELb1ELb1ELb0EEENS1_21CollectiveEpilogueFwdINS6_IJSA_SC_SB_EEES9_SE_SG_Li384ELb1ELb1ELb1ELb0EEENS1_36VarlenDynamicPersistentTileSchedulerILi192ELi144ELi384ELi128ELb1ELb1ELb1ELb1ELb1ELb1EEEEEEEEEvNT_6ParamsE:
        /* <DEDUP_REMOVED lines=17> */
.L_x_2072:
[----:B------:R-:W-:Y:S05]  /*0110*/  BSYNC B0 ;  /* 0x0000000000007941 */ /* 0x000fea0003800000 */
.L_x_2071:
        /* <DEDUP_REMOVED lines=40> */
.L_x_2073:
        /* <DEDUP_REMOVED lines=22> */
.L_x_2074:
        /* <DEDUP_REMOVED lines=18> */
.L_x_2075:
        /* <DEDUP_REMOVED lines=22> */
.L_x_2076:
        /* <DEDUP_REMOVED lines=22> */
.L_x_2077:
[----:B--2---:R-:W-:Y:S01]  /*08e0*/  ISETP.NE.AND P0, PT, R2, RZ, PT ;  /* 0x000000ff0200720c */ /* 0x004fe20003f05270 */
[----:B------:R-:W-:Y:S01]  /*08f0*/  IMAD.MOV.U32 R2, RZ, RZ, 0x1 ;  /* 0x00000001ff027424 */ /* 0x000fe200078e00ff */
[----:B------:R-:W-:Y:S01]  /*0900*/  NOP ;  /* 0x0000000000007918 */ /* 0x000fe20000000000 */
[----:B------:R-:W-:-:S03]  /*0910*/  ULDC.64 UR58, c[0x0][0x208] ;  /* 0x00008200003a7ab9 */ /* 0x000fc60000000a00 */
[----:B------:R-:W-:-:S05]  /*0920*/  SEL R2, R2, 0x2, !P0 ;  /* 0x0000000202027807 */ /* 0x000fca0004000000 */
[----:B------:R2:W-:Y:S01]  /*0930*/  STL [R1+0x3c], R2 ;  /* 0x00003c0201007387 */ /* 0x0005e20000100800 */
[----:B01-34-:R-:W-:Y:S06]  /*0940*/  BAR.SYNC.DEFER_BLOCKING 0x0 ;  /* 0x0000000000007b1d */ /* 0x01bfec0000010000 */
[----:B------:R-:W-:Y:S05]  /*0950*/  @!P0 BRA `(.L_x_2078) ;  /* 0x000000f800848947 */ /* 0x000fea0003800000 */
.L_x_2079:
        /* <DEDUP_REMOVED lines=10> */
[----:B0-----:R-:W-:-:S04]  /*0a00*/  SHF.R.U32.HI R0, RZ, 0x7, R0 ;  /* 0x00000007ff007819 */ /* 0x001fc80000011600 */
[----:B------:R-:W-:-:S13]  /*0a10*/  ISETP.NE.AND P0, PT, R0, 0x1, PT ;  /* 0x000000010000780c */ /* 0x000fda0003f05270 */
[----:B------:R-:W-:Y:S08]  /*0a20*/  @!P0 BAR.ARV 0x9, 0x100 ;  /* 0x0244000000008b1d */ /* 0x000ff00000002000 */
[----:B------:R-:W-:Y:S06]  /*0a30*/  BAR.SYNC.DEFER_BLOCKING 0x5, 0x200 ;  /* 0x0148000000007b1d */ /* 0x000fec0000010000 */
[----:B------:R-:W0:Y:S02]  /*0a40*/  LDS.128 R8, [UR36+0x31cd0] ;  /* 0x031cd024ff087984 */ /* 0x000e240008000c00 */
[----:B------:R-:W-:Y:S06]  /*0a50*/  BAR.ARV 0x4, 0x200 ;  /* 0x0108000000007b1d */ /* 0x000fec0000002000 */
[----:B0-----:R-:W-:-:S13]  /*0a60*/  ISETP.GE.AND P0, PT, R11, UR4, PT ;  /* 0x000000040b007c0c */ /* 0x001fda000bf06270 */
[----:B------:R-:W-:Y:S05]  /*0a70*/  @P0 EXIT ;  /* 0x000000000000094d */ /* 0x000fea0003800000 */
[----:B------:R-:W3:Y:S01]  /*0a80*/  LDL R19, [R1+0x3c] ;  /* 0x00003c0001137983 */ /* 0x000ee20000100800 */
[----:B------:R-:W0:Y:S02]  /*0a90*/  S2R R0, SR_TID.X ;  /* 0x0000000000007919 */ /* 0x000e240000002100 */
[----:B0-----:R-:W-:-:S05]  /*0aa0*/  VIADD R18, R0, 0xffffff80 ;  /* 0xffffff8000127836 */ /* 0x001fca0000000000 */
[----:B------:R-:W-:-:S04]  /*0ab0*/  SHF.R.S32.HI R0, RZ, 0x1f, R18 ;  /* 0x0000001fff007819 */ /* 0x000fc80000011412 */
[----:B------:R-:W-:-:S04]  /*0ac0*/  LEA.HI R3, R0, R18, RZ, 0x4 ;  /* 0x0000001200037211 */ /* 0x000fc800078f20ff */
[----:B------:R-:W-:-:S04]  /*0ad0*/  SHF.R.S32.HI R4, RZ, 0x4, R3 ;  /* 0x00000004ff047819 */ /* 0x000fc80000011403 */
[C---:B------:R-:W-:Y:S02]  /*0ae0*/  LEA.HI R5, R3.reuse, R4, RZ, 0x1 ;  /* 0x0000000403057211 */ /* 0x040fe400078f08ff */
[----:B------:R-:W-:Y:S02]  /*0af0*/  LOP3.LUT R3, R3, 0xfffffff0, RZ, 0xc0, !PT ;  /* 0xfffffff003037812 */ /* 0x000fe400078ec0ff */
[----:B------:R-:W-:Y:S02]  /*0b00*/  LOP3.LUT R5, R5, 0x1ffffffe, RZ, 0xc0, !PT ;  /* 0x1ffffffe05057812 */ /* 0x000fe400078ec0ff */
[----:B--2---:R-:W-:Y:S01]  /*0b10*/  LEA.HI R2, R0, R18, RZ, 0x7 ;  /* 0x0000001200027211 */ /* 0x004fe200078f38ff */
[----:B------:R-:W-:Y:S02]  /*0b20*/  IMAD.IADD R3, R18, 0x1, -R3 ;  /* 0x0000000112037824 */ /* 0x000fe400078e0a03 */
[----:B------:R-:W-:Y:S01]  /*0b30*/  IMAD.IADD R5, R4, 0x1, -R5 ;  /* 0x0000000104057824 */ /* 0x000fe200078e0a05 */
[----:B------:R-:W-:-:S02]  /*0b40*/  LOP3.LUT R7, R2, 0xffffff80, RZ, 0xc0, !PT ;  /* 0xffffff8002077812 */ /* 0x000fc400078ec0ff */
[----:B------:R-:W-:Y:S02]  /*0b50*/  SHF.R.S32.HI R4, RZ, 0x1f, R3 ;  /* 0x0000001fff047819 */ /* 0x000fe40000011403 */
[----:B------:R-:W-:Y:S01]  /*0b60*/  SHF.R.S32.HI R20, RZ, 0x7, R2 ;  /* 0x00000007ff147819 */ /* 0x000fe20000011402 */
[----:B------:R-:W-:Y:S01]  /*0b70*/  IMAD.IADD R17, R18, 0x1, -R7 ;  /* 0x0000000112117824 */ /* 0x000fe200078e0a07 */
[----:B------:R-:W-:Y:S02]  /*0b80*/  LEA.HI R6, R0, R18, RZ, 0x5 ;  /* 0x0000001200067211 */ /* 0x000fe400078f28ff */
[CC--:B------:R-:W-:Y:S02]  /*0b90*/  LEA.HI R2, R4.reuse, R3.reuse, RZ, 0x3 ;  /* 0x0000000304027211 */ /* 0x0c0fe400078f18ff */
[----:B------:R-:W-:Y:S02]  /*0ba0*/  LEA.HI R4, R4, R3, RZ, 0x2 ;  /* 0x0000000304047211 */ /* 0x000fe400078f10ff */
[----:B------:R-:W-:Y:S01]  /*0bb0*/  SHF.R.S32.HI R7, RZ, 0x5, R6 ;  /* 0x00000005ff077819 */ /* 0x000fe20000011406 */
[----:B------:R-:W-:Y:S01]  /*0bc0*/  IMAD.SHL.U32 R6, R2, 0x10, RZ ;  /* 0x0000001002067824 */ /* 0x000fe200078e00ff */
[----:B------:R-:W-:-:S02]  /*0bd0*/  SHF.R.S32.HI R12, RZ, 0x1f, R17 ;  /* 0x0000001fff0c7819 */ /* 0x000fc40000011411 */
[----:B------:R-:W-:Y:S02]  /*0be0*/  SHF.R.S32.HI R2, RZ, 0x2, R4 ;  /* 0x00000002ff027819 */ /* 0x000fe40000011404 */
[----:B------:R-:W-:-:S03]  /*0bf0*/  LEA.HI R13, R12, R17, RZ, 0x2 ;  /* 0x000000110c0d7211 */ /* 0x000fc600078f10ff */
[----:B------:R-:W-:Y:S01]  /*0c00*/  IMAD.SHL.U32 R2, R2, 0x40, RZ ;  /* 0x0000004002027824 */ /* 0x000fe200078e00ff */
[--C-:B------:R-:W-:Y:S02]  /*0c10*/  SHF.R.S32.HI R14, RZ, 0x2, R13.reuse ;  /* 0x00000002ff0e7819 */ /* 0x100fe4000001140d */
[----:B------:R-:W-:Y:S01]  /*0c20*/  SHF.R.S32.HI R15, RZ, 0x1f, R13 ;  /* 0x0000001fff0f7819 */ /* 0x000fe2000001140d */
[----:B------:R-:W-:Y:S01]  /*0c30*/  IMAD.SHL.U32 R5, R5, 0x8, RZ ;  /* 0x0000000805057824 */ /* 0x000fe200078e00ff */
[----:B------:R-:W-:Y:S02]  /*0c40*/  LOP3.LUT R4, R4, 0x7fffffc, RZ, 0xc0, !PT ;  /* 0x07fffffc04047812 */ /* 0x000fe400078ec0ff */
[----:B------:R-:W-:Y:S02]  /*0c50*/  LOP3.LUT R2, R2, 0x40, RZ, 0xc0, !PT ;  /* 0x0000004002027812 */ /* 0x000fe400078ec0ff */
[----:B------:R-:W-:Y:S01]  /*0c60*/  LEA.HI R15, R15, R14, RZ, 0x3 ;  /* 0x0000000e0f0f7211 */ /* 0x000fe200078f18ff */
[----:B------:R-:W-:-:S02]  /*0c70*/  IMAD.IADD R4, R3, 0x1, -R4 ;  /* 0x0000000103047824 */ /* 0x000fc400078e0a04 */
[----:B------:R-:W-:Y:S01]  /*0c80*/  IMAD R16, R7, 0x10, R3 ;  /* 0x0000001007107824 */ /* 0x000fe200078e0203 */
[----:B------:R-:W-:Y:S01]  /*0c90*/  LOP3.LUT R3, R2, 0x8, R5, 0xf8, !PT ;  /* 0x0000000802037812 */ /* 0x000fe200078ef805 */
[----:B------:R-:W-:Y:S01]  /*0ca0*/  IMAD.HI R8, R20, 0x55555556, RZ ;  /* 0x5555555614087827 */ /* 0x000fe200078e02ff */
[----:B------:R-:W-:Y:S02]  /*0cb0*/  LOP3.LUT R15, R15, 0xfffffff8, RZ, 0xc0, !PT ;  /* 0xfffffff80f0f7812 */ /* 0x000fe400078ec0ff */
[----:B------:R-:W-:Y:S02]  /*0cc0*/  LEA.HI R12, R12, R17, RZ, 0x5 ;  /* 0x000000110c0c7211 */ /* 0x000fe400078f28ff */
[----:B------:R-:W-:Y:S02]  /*0cd0*/  SHF.R.U32.HI R2, RZ, 0x3, R2 ;  /* 0x00000003ff027819 */ /* 0x000fe40000011602 */
[----:B------:R-:W-:Y:S01]  /*0ce0*/  LOP3.LUT R6, R6, 0x7fffff80, RZ, 0xc0, !PT ;  /* 0x7fffff8006067812 */ /* 0x000fe200078ec0ff */
[----:B------:R-:W-:Y:S01]  /*0cf0*/  IMAD.IADD R15, R14, 0x1, -R15 ;  /* 0x000000010e0f7824 */ /* 0x000fe200078e0a0f */
[----:B------:R-:W-:-:S02]  /*0d00*/  LEA.HI R8, R8, R8, RZ, 0x1 ;  /* 0x0000000808087211 */ /* 0x000fc400078f08ff */
[----:B------:R-:W-:Y:S02]  /*0d10*/  SHF.R.S32.HI R12, RZ, 0x5, R12 ;  /* 0x00000005ff0c7819 */ /* 0x000fe4000001140c */
[----:B------:R-:W-:Y:S01]  /*0d20*/  LOP3.LUT R2, R3, R2, RZ, 0x3c, !PT ;  /* 0x0000000203027212 */ /* 0x000fe200078e3cff */
[----:B------:R-:W-:Y:S01]  /*0d30*/  IMAD.U32 R3, R16, 0x20, R5 ;  /* 0x0000002010037824 */ /* 0x000fe200078e0005 */
[----:B------:R-:W-:Y:S01]  /*0d40*/  LEA.HI R0, R0, R18, RZ, 0x2 ;  /* 0x0000001200007211 */ /* 0x000fe200078f10ff */
[----:B------:R-:W-:Y:S02]  /*0d50*/  IMAD R7, R7, 0x100, R6 ;  /* 0x0000010007077824 */ /* 0x000fe400078e0206 */
[----:B------:R-:W-:Y:S01]  /*0d60*/  IMAD R8, R8, -0x3, R20 ;  /* 0xfffffffd08087824 */ /* 0x000fe200078e0214 */
[----:B------:R0:W-:Y:S01]  /*0d70*/  STL [R1+0x44], R3 ;  /* 0x0000440301007387 */ /* 0x0001e20000100800 */
[----:B------:R-:W-:Y:S02]  /*0d80*/  IMAD R15, R12, 0x10, R15 ;  /* 0x000000100c0f7824 */ /* 0x000fe400078e020f */
[----:B------:R-:W-:Y:S01]  /*0d90*/  IMAD R7, R4, 0x10, R7 ;  /* 0x0000001004077824 */ /* 0x000fe200078e0207 */
[----:B------:R-:W-:Y:S01]  /*0da0*/  LOP3.LUT R13, R13, 0x7ffffffc, RZ, 0xc0, !PT ;  /* 0x7ffffffc0d0d7812 */ /* 0x000fe200078ec0ff */
[----:B------:R-:W-:Y:S01]  /*0db0*/  IMAD R4, R8, 0x40, R15 ;  /* 0x0000004008047824 */ /* 0x000fe200078e020f */
[----:B0-----:R-:W-:-:S04]  /*0dc0*/  LOP3.LUT R3, R0, 0xfffffffc, RZ, 0xc0, !PT ;  /* 0xfffffffc00037812 */ /* 0x001fc800078ec0ff */
[----:B------:R0:W-:Y:S01]  /*0dd0*/  STL [R1+0x40], R4 ;  /* 0x0000400401007387 */ /* 0x0001e20000100800 */
[----:B------:R-:W-:Y:S02]  /*0de0*/  IMAD.IADD R13, R17, 0x1, -R13 ;  /* 0x00000001110d7824 */ /* 0x000fe400078e0a0d */
[----:B------:R-:W-:Y:S01]  /*0df0*/  IMAD.IADD R8, R18, 0x1, -R3 ;  /* 0x0000000112087824 */ /* 0x000fe200078e0a03 */
[----:B------:R0:W-:Y:S01]  /*0e00*/  STL [R1+0x24], RZ ;  /* 0x000024ff01007387 */ /* 0x0001e20000100800 */
[----:B------:R-:W-:Y:S02]  /*0e10*/  IMAD.SHL.U32 R146, R13, 0x2, RZ ;  /* 0x000000020d927824 */ /* 0x000fe400078e00ff */
[C---:B------:R-:W-:Y:S01]  /*0e20*/  IMAD.SHL.U32 R150, R8.reuse, 0x8, RZ ;  /* 0x0000000808967824 */ /* 0x040fe200078e00ff */
[----:B------:R-:W-:Y:S01]  /*0e30*/  LEA.HI R3, R8, R8, RZ, 0x1 ;  /* 0x0000000808037211 */ /* 0x000fe200078f08ff */
[----:B------:R-:W-:Y:S02]  /*0e40*/  IMAD.IADD R2, R2, 0x1, R7 ;  /* 0x0000000102027824 */ /* 0x000fe400078e0207 */
[C---:B------:R-:W-:Y:S01]  /*0e50*/  VIADD R153, R150.reuse, 0x20 ;  /* 0x0000002096997836 */ /* 0x040fe20000000000 */
[----:B------:R-:W-:Y:S01]  /*0e60*/  LOP3.LUT R3, R3, 0x1ffffffe, RZ, 0xc0, !PT ;  /* 0x1ffffffe03037812 */ /* 0x000fe200078ec0ff */
[----:B------:R-:W-:-:S02]  /*0e70*/  VIADD R156, R150, 0x40 ;  /* 0x00000040969c7836 */ /* 0x000fc40000000000 */
[C---:B------:R-:W-:Y:S02]  /*0e80*/  VIADD R13, R146.reuse, 0x20 ;  /* 0x00000020920d7836 */ /* 0x040fe40000000000 */
[----:B------:R-:W-:Y:S02]  /*0e90*/  IMAD.MOV.U32 R7, RZ, RZ, R11 ;  /* 0x000000ffff077224 */ /* 0x000fe400078e000b */
[C---:B------:R-:W-:Y:S02]  /*0ea0*/  VIADD R12, R146.reuse, 0x28 ;  /* 0x00000028920c7836 */ /* 0x040fe40000000000 */
[----:B------:R-:W-:Y:S02]  /*0eb0*/  IMAD.MOV.U32 R6, RZ, RZ, R10 ;  /* 0x000000ffff067224 */ /* 0x000fe400078e000a */
[----:B------:R-:W-:Y:S01]  /*0ec0*/  VIADD R11, R146, 0x30 ;  /* 0x00000030920b7836 */ /* 0x000fe20000000000 */
[----:B------:R-:W-:Y:S01]  /*0ed0*/  SHF.R.S32.HI R0, RZ, 0x2, R0 ;  /* 0x00000002ff007819 */ /* 0x000fe20000011400 */
[----:B------:R-:W-:-:S02]  /*0ee0*/  IMAD.MOV.U32 R5, RZ, RZ, R9 ;  /* 0x000000ffff057224 */ /* 0x000fc400078e0009 */
[----:B------:R-:W-:Y:S01]  /*0ef0*/  IMAD.IADD R3, R8, 0x1, -R3 ;  /* 0x0000000108037824 */ /* 0x000fe200078e0a03 */
        /* <DEDUP_REMOVED lines=12> */
[----:B------:R-:W-:Y:S01]  /*0fc0*/  SHF.R.S32.HI R9, RZ, 0x1f, R8 ;  /* 0x0000001fff097819 */ /* 0x000fe20000011408 */
[----:B------:R-:W-:Y:S01]  /*0fd0*/  IMAD.MOV.U32 R16, RZ, RZ, RZ ;  /* 0x000000ffff107224 */ /* 0x000fe200078e00ff */
[----:B------:R-:W-:Y:S01]  /*0fe0*/  SHF.R.S32.HI R8, RZ, 0x1f, R0 ;  /* 0x0000001fff087819 */ /* 0x000fe20000011400 */
[----:B------:R-:W-:Y:S01]  /*0ff0*/  VIADD R155, R146, 0x18 ;  /* 0x00000018929b7836 */ /* 0x000fe20000000000 */
[----:B------:R-:W-:Y:S01]  /*1000*/  SHF.R.S32.HI R0, RZ, 0x1f, R157 ;  /* 0x0000001fff007819 */ /* 0x000fe2000001149d */
[----:B------:R-:W-:Y:S01]  /*1010*/  IMAD R148, R3, 0x8, R4 ;  /* 0x0000000803947824 */ /* 0x000fe200078e0204 */
[----:B------:R-:W-:Y:S01]  /*1020*/  LEA R2, R2, UR36, 0x1 ;  /* 0x0000002402027c11 */ /* 0x000fe2000f8e08ff */
[----:B------:R-:W-:Y:S01]  /*1030*/  UMOV UR39, URZ ;  /* 0x0000003f00277c82 */ /* 0x000fe20008000000 */
[----:B0--3--:R-:W-:-:S07]  /*1040*/  LOP3.LUT R145, R19, 0x1, RZ, 0xfc, !PT ;  /* 0x0000000113917812 */ /* 0x009fce00078efcff */
.L_x_2129:
[----:B-12-4-:R-:W0:Y:S01]  /*1050*/  LDC.64 R8, c[0x0][0xc88] ;  /* 0x00032200ff087b82 */ /* 0x016e220000000a00 */
[----:B------:R-:W-:Y:S01]  /*1060*/  ULDC.64 UR4, c[0x0][0xa28] ;  /* 0x00028a0000047ab9 */ /* 0x000fe20000000a00 */
[----:B------:R-:W-:-:S06]  /*1070*/  ULDC.64 UR6, c[0x0][0xa18] ;  /* 0x0002860000067ab9 */ /* 0x000fcc0000000a00 */
[----:B------:R-:W1:Y:S08]  /*1080*/  LDC R18, c[0x0][0x288] ;  /* 0x0000a200ff127b82 */ /* 0x000e700000000800 */
[----:B---3--:R-:W2:Y:S01]  /*1090*/  LDC.64 R12, c[0x0][0x418] ;  /* 0x00010600ff0c7b82 */ /* 0x008ea20000000a00 */
[----:B0-----:R-:W-:Y:S01]  /*10a0*/  IMAD.WIDE R8, R7, 0x4, R8 ;  /* 0x0000000407087825 */ /* 0x001fe200078e0208 */
[----:B------:R-:W-:-:S06]  /*10b0*/  ISETP.NE.U32.AND P1, PT, RZ, UR4, PT ;  /* 0x00000004ff007c0c */ /* 0x000fcc000bf25070 */
[----:B------:R-:W0:Y:S01]  /*10c0*/  LDC R7, c[0x0][0x424] ;  /* 0x00010900ff077b82 */ /* 0x000e220000000800 */
[----:B------:R-:W3:Y:S01]  /*10d0*/  LDG.E R149, desc[UR58][R8.64] ;  /* 0x0000003a08957981 */ /* 0x000ee2000c1e1900 */
[----:B------:R-:W-:Y:S01]  /*10e0*/  ISETP.NE.AND.EX P1, PT, RZ, UR5, PT, P1 ;  /* 0x00000005ff007c0c */ /* 0x000fe2000bf25310 */
[----:B------:R-:W-:Y:S01]  /*10f0*/  IMAD.MOV.U32 R4, RZ, RZ, RZ ;  /* 0x000000ffff047224 */ /* 0x000fe200078e00ff */
[----:B------:R-:W-:-:S04]  /*1100*/  ISETP.NE.U32.AND P0, PT, RZ, UR6, PT ;  /* 0x00000006ff007c0c */ /* 0x000fc8000bf05070 */
[----:B------:R-:W4:Y:S01]  /*1110*/  LDC R17, c[0x0][0x2f0] ;  /* 0x0000bc00ff117b82 */ /* 0x000f220000000800 */
[----:B------:R-:W-:Y:S02]  /*1120*/  ISETP.NE.AND.EX P0, PT, RZ, UR7, PT, P0 ;  /* 0x00000007ff007c0c */ /* 0x000fe4000bf05300 */
[----:B---3--:R-:W-:-:S04]  /*1130*/  SHF.R.S32.HI R154, RZ, 0x1f, R149 ;  /* 0x0000001fff9a7819 */ /* 0x008fc80000011495 */
[----:B------:R-:W-:-:S04]  /*1140*/  @P1 LEA R10, P2, R149, UR4, 0x2 ;  /* 0x00000004950a1c11 */ /* 0x000fc8000f8410ff */
[----:B------:R-:W-:-:S03]  /*1150*/  @P1 LEA.HI.X R11, R149, UR5, R154, 0x2, P2 ;  /* 0x00000005950b1c11 */ /* 0x000fc600090f149a */
[C---:B------:R-:W-:Y:S02]  /*1160*/  @P0 LEA R8, P2, R149.reuse, UR6, 0x2 ;  /* 0x0000000695080c11 */ /* 0x040fe4000f8410ff */
[----:B------:R-:W-:Y:S01]  /*1170*/  LOP3.LUT R3, R6, 0xff000000, RZ, 0xc0, !PT ;  /* 0xff00000006037812 */ /* 0x000fe200078ec0ff */
[----:B------:R3:W5:Y:S01]  /*1180*/  @P1 LDG.E R4, desc[UR58][R10.64] ;  /* 0x0000003a0a041981 */ /* 0x000762000c1e1900 */
[----:B------:R-:W-:Y:S01]  /*1190*/  @P0 LEA.HI.X R9, R149, UR7, R154, 0x2, P2 ;  /* 0x0000000795090c11 */ /* 0x000fe200090f149a */
[----:B------:R-:W-:-:S04]  /*11a0*/  ULDC.64 UR6, c[0x0][0xa20] ;  /* 0x0002880000067ab9 */ /* 0x000fc80000000a00 */
[----:B-1----:R3:W5:Y:S01]  /*11b0*/  @P0 LDG.E R18, desc[UR58][R8.64] ;  /* 0x0000003a08120981 */ /* 0x002762000c1e1900 */
[----:B--2---:R-:W-:Y:S02]  /*11c0*/  ISETP.NE.U32.AND P1, PT, R12, RZ, PT ;  /* 0x000000ff0c00720c */ /* 0x004fe40003f25070 */
[----:B------:R-:W-:Y:S02]  /*11d0*/  ISETP.NE.U32.AND P2, PT, RZ, UR6, PT ;  /* 0x00000006ff007c0c */ /* 0x000fe4000bf45070 */
[----:B------:R-:W-:Y:S02]  /*11e0*/  LOP3.LUT R0, R6, 0xff0000, RZ, 0xc0, !PT ;  /* 0x00ff000006007812 */ /* 0x000fe400078ec0ff */
[----:B------:R-:W-:Y:S02]  /*11f0*/  SHF.R.U32.HI R3, RZ, 0x8, R3 ;  /* 0x00000008ff037819 */ /* 0x000fe40000011603 */
[----:B------:R-:W-:Y:S02]  /*1200*/  ISETP.NE.AND.EX P1, PT, R13, RZ, PT, P1 ;  /* 0x000000ff0d00720c */ /* 0x000fe40003f25310 */
[----:B------:R-:W-:-:S02]  /*1210*/  ISETP.NE.AND.EX P2, PT, RZ, UR7, PT, P2 ;  /* 0x00000007ff007c0c */ /* 0x000fc4000bf45320 */
[----:B------:R-:W-:Y:S02]  /*1220*/  LEA.HI R152, R0, R3, RZ, 0x10 ;  /* 0x0000000300987211 */ /* 0x000fe400078f80ff */
[----:B0-----:R-:W-:Y:S01]  /*1230*/  SEL R0, R7, 0x1, P1 ;  /* 0x0000000107007807 */ /* 0x001fe20000800000 */
[----:B---34-:R-:W-:Y:S08]  /*1240*/  @P0 BRA `(.L_x_2080) ;  /* 0x0000000000240947 */ /* 0x018ff00003800000 */
        /* <DEDUP_REMOVED lines=9> */
.L_x_2080:
[----:B------:R-:W-:Y:S01]  /*12e0*/  IMAD R17, R0, R17, RZ ;  /* 0x0000001100117224 */ /* 0x000fe200078e02ff */
[----:B------:R-:W-:Y:S01]  /*12f0*/  LOP3.LUT R151, R6, 0xffff, RZ, 0xc0, !PT ;  /* 0x0000ffff06977812 */ /* 0x000fe200078ec0ff */
[----:B------:R-:W-:Y:S06]  /*1300*/  @!P2 BRA `(.L_x_2081) ;  /* 0x000000000010a947 */ /* 0x000fec0003800000 */
[----:B------:R-:W-:-:S04]  /*1310*/  LEA R6, P0, R149, UR6, 0x2 ;  /* 0x0000000695067c11 */ /* 0x000fc8000f8010ff */
[----:B------:R-:W-:-:S05]  /*1320*/  LEA.HI.X R7, R149, UR7, R154, 0x2, P0 ;  /* 0x0000000795077c11 */ /* 0x000fca00080f149a */
[----:B------:R0:W5:Y:S01]  /*1330*/  LDG.E R17, desc[UR58][R6.64] ;  /* 0x0000003a06117981 */ /* 0x000162000c1e1900 */
[----:B------:R-:W-:Y:S05]  /*1340*/  BRA `(.L_x_2082) ;  /* 0x0000000000247947 */ /* 0x000fea0003800000 */
.L_x_2081:
[----:B------:R-:W-:Y:S02]  /*1350*/  ULDC.64 UR4, c[0x0][0xa08] ;  /* 0x0002820000047ab9 */ /* 0x000fe40000000a00 */
[----:B------:R-:W-:-:S04]  /*1360*/  ISETP.NE.U32.AND P0, PT, RZ, UR4, PT ;  /* 0x00000004ff007c0c */ /* 0x000fc8000bf05070 */
[----:B------:R-:W-:-:S13]  /*1370*/  ISETP.NE.AND.EX P0, PT, RZ, UR5, PT, P0 ;  /* 0x00000005ff007c0c */ /* 0x000fda000bf05300 */
[----:B------:R-:W-:Y:S05]  /*1380*/  @!P0 BRA `(.L_x_2082) ;  /* 0x0000000000148947 */ /* 0x000fea0003800000 */
[----:B------:R-:W0:Y:S02]  /*1390*/  LDC.64 R6, c[0x0][0xa08] ;  /* 0x00028200ff067b82 */ /* 0x000e240000000a00 */
[----:B0-----:R-:W-:-:S05]  /*13a0*/  IMAD.WIDE R6, R149, 0x4, R6 ;  /* 0x0000000495067825 */ /* 0x001fca00078e0206 */
[----:B------:R-:W2:Y:S04]  /*13b0*/  LDG.E R17, desc[UR58][R6.64] ;  /* 0x0000003a06117981 */ /* 0x000ea8000c1e1900 */
[----:B------:R-:W2:Y:S02]  /*13c0*/  LDG.E R0, desc[UR58][R6.64+0x4] ;  /* 0x0000043a06007981 */ /* 0x000ea4000c1e1900 */
[----:B--2---:R-:W-:-:S07]  /*13d0*/  IMAD.IADD R17, R0, 0x1, -R17 ;  /* 0x0000000100117824 */ /* 0x004fce00078e0a11 */
.L_x_2082:
[----:B------:R-:W1:Y:S01]  /*13e0*/  LDC R0, c[0x0][0x448] ;  /* 0x00011200ff007b82 */ /* 0x000e620000000800 */
[----:B------:R-:W-:Y:S01]  /*13f0*/  IMAD R144, R5, 0xc0, RZ ;  /* 0x000000c005907824 */ /* 0x000fe200078e02ff */
[----:B------:R-:W-:Y:S01]  /*1400*/  LOP3.LUT R12, R152, 0xff, RZ, 0xc0, !PT ;  /* 0x000000ff980c7812 */ /* 0x000fe200078ec0ff */
[----:B-----5:R-:W-:Y:S01]  /*1410*/  IMAD.IADD R17, R17, 0x1, -R4 ;  /* 0x0000000111117824 */ /* 0x020fe200078e0a04 */
[----:B------:R-:W-:Y:S01]  /*1420*/  SHF.R.U32.HI R152, RZ, 0x10, R152 ;  /* 0x00000010ff987819 */ /* 0x000fe20000011698 */
[----:B------:R-:W-:Y:S02]  /*1430*/  IMAD.MOV.U32 R96, RZ, RZ, RZ ;  /* 0x000000ffff607224 */ /* 0x000fe400078e00ff */
[----:B------:R2:W-:Y:S01]  /*1440*/  STL [R1+0x18], R12 ;  /* 0x0000180c01007387 */ /* 0x0005e20000100800 */
[----:B------:R-:W-:Y:S02]  /*1450*/  IADD3 R5, R17, 0x90, -R18 ;  /* 0x0000009011057810 */ /* 0x000fe40007ffe812 */
[----:B-1----:R-:W-:Y:S01]  /*1460*/  ISETP.NE.AND P0, PT, R0, 0x1, PT ;  /* 0x000000010000780c */ /* 0x002fe20003f05270 */
[----:B------:R-:W-:-:S12]  /*1470*/  VIADD R0, R144, 0xbf ;  /* 0x000000bf90007836 */ /* 0x000fd80000000000 */
[----:B------:R-:W1:Y:S08]  /*1480*/  @P0 LDC R3, c[0x0][0x44c] ;  /* 0x00011300ff030b82 */ /* 0x000e700000000800 */
[----:B0-----:R-:W0:Y:S01]  /*1490*/  @P0 LDC R6, c[0x0][0x450] ;  /* 0x00011400ff060b82 */ /* 0x001e220000000800 */
[----:B-1----:R-:W-:-:S05]  /*14a0*/  @P0 IMAD.HI.U32 R3, R0, R3, RZ ;  /* 0x0000000300030227 */ /* 0x002fca00078e00ff */
[----:B0-----:R-:W-:Y:S01]  /*14b0*/  @P0 SHF.R.U32.HI R0, RZ, R6, R3 ;  /* 0x00000006ff000219 */ /* 0x001fe20000011603 */
[----:B------:R-:W-:-:S04]  /*14c0*/  VIADD R3, R17, 0x8f ;  /* 0x0000008f11037836 */ /* 0x000fc80000000000 */
[----:B------:R-:W-:Y:S02]  /*14d0*/  IMAD.IADD R0, R5, 0x1, R0 ;  /* 0x0000000105007824 */ /* 0x000fe400078e0200 */
[----:B------:R-:W-:-:S04]  /*14e0*/  IMAD.HI R3, R3, 0x38e38e39, RZ ;  /* 0x38e38e3903037827 */ /* 0x000fc800078e02ff */
[----:B------:R-:W-:Y:S01]  /*14f0*/  IMAD.HI R4, R0, 0x38e38e39, RZ ;  /* 0x38e38e3900047827 */ /* 0x000fe200078e02ff */
[----:B------:R-:W-:-:S04]  /*1500*/  SHF.R.U32.HI R0, RZ, 0x1f, R3 ;  /* 0x0000001fff007819 */ /* 0x000fc80000011603 */
[----:B------:R-:W-:Y:S02]  /*1510*/  SHF.R.U32.HI R5, RZ, 0x1f, R4 ;  /* 0x0000001fff057819 */ /* 0x000fe40000011604 */
[----:B------:R-:W-:Y:S02]  /*1520*/  LEA.HI.SX32 R0, R3, R0, 0x1b ;  /* 0x0000000003007211 */ /* 0x000fe400078fdaff */
[----:B------:R-:W-:-:S04]  /*1530*/  LEA.HI.SX32 R5, R4, R5, 0x1b ;  /* 0x0000000504057211 */ /* 0x000fc800078fdaff */
[----:B------:R-:W-:-:S04]  /*1540*/  VIMNMX R9, R0, R5, PT ;  /* 0x0000000500097248 */ /* 0x000fc80003fe0100 */
[----:B------:R-:W-:-:S13]  /*1550*/  ISETP.GE.AND P0, PT, R9, 0x1, PT ;  /* 0x000000010900780c */ /* 0x000fda0003f06270 */
[----:B--2---:R-:W-:Y:S05]  /*1560*/  @!P0 BRA `(.L_x_2083) ;  /* 0x0000000000748947 */ /* 0x004fea0003800000 */
[----:B------:R-:W0:Y:S01]  /*1570*/  LDC R3, c[0x0][0x9f0] ;  /* 0x00027c00ff037b82 */ /* 0x000e220000000800 */
[----:B------:R-:W-:-:S04]  /*1580*/  ISETP.NE.AND P0, PT, R152, RZ, PT ;  /* 0x000000ff9800720c */ /* 0x000fc80003f05270 */
[----:B0-----:R-:W-:-:S04]  /*1590*/  SEL R10, R152, R3, P0 ;  /* 0x00000003980a7207 */ /* 0x001fc80000000000 */
[-C--:B------:R-:W-:Y:S02]  /*15a0*/  IABS R6, R10.reuse ;  /* 0x0000000a00067213 */ /* 0x080fe40000000000 */
[----:B------:R-:W-:Y:S02]  /*15b0*/  IADD3 R0, R10, -0x1, R9 ;  /* 0xffffffff0a007810 */ /* 0x000fe40007ffe009 */
[----:B------:R-:W0:Y:S01]  /*15c0*/  I2F.RP R3, R6 ;  /* 0x0000000600037306 */ /* 0x000e220000209400 */
[----:B------:R-:W-:Y:S02]  /*15d0*/  IABS R11, R10 ;  /* 0x0000000a000b7213 */ /* 0x000fe40000000000 */
        /* <DEDUP_REMOVED lines=22> */
.L_x_2083:
[-C--:B------:R-:W-:Y:S01]  /*1740*/  IMAD R147, R12, R96.reuse, RZ ;  /* 0x000000600c937224 */ /* 0x080fe200078e02ff */
[----:B------:R-:W-:Y:S02]  /*1750*/  PLOP3.LUT P0, PT, PT, PT, PT, 0x80, 0x0 ;  /* 0x000000000000781c */ /* 0x000fe40003f0f070 */
[----:B------:R-:W-:Y:S02]  /*1760*/  CS2R R72, SRZ ;  /* 0x0000000000487805 */ /* 0x000fe4000001ff00 */
[----:B------:R-:W-:Y:S02]  /*1770*/  CS2R R70, SRZ ;  /* 0x0000000000467805 */ /* 0x000fe4000001ff00 */
[----:B------:R-:W-:Y:S02]  /*1780*/  CS2R R68, SRZ ;  /* 0x0000000000447805 */ /* 0x000fe4000001ff00 */
[----:B------:R-:W-:Y:S02]  /*1790*/  VIADDMNMX R96, R147, R96, R9, PT ;  /* 0x0000006093607246 */ /* 0x000fe40003800109 */
[----:B------:R-:W-:-:S02]  /*17a0*/  CS2R R66, SRZ ;  /* 0x0000000000427805 */ /* 0x000fc4000001ff00 */
[----:B------:R-:W-:Y:S02]  /*17b0*/  CS2R R64, SRZ ;  /* 0x0000000000407805 */ /* 0x000fe4000001ff00 */
[----:B------:R-:W-:Y:S02]  /*17c0*/  CS2R R62, SRZ ;  /* 0x00000000003e7805 */ /* 0x000fe4000001ff00 */
[----:B------:R-:W-:Y:S02]  /*17d0*/  ISETP.GT.AND P1, PT, R96, R147, PT ;  /* 0x000000936000720c */ /* 0x000fe40003f24270 */
        /* <DEDUP_REMOVED lines=20> */
[----:B------:R-:W0:Y:S01]  /*1920*/  S2R R0, SR_TID.X ;  /* 0x0000000000007919 */ /* 0x000e220000002100 */
[----:B------:R-:W-:-:S04]  /*1930*/  UIADD3 UR6, UR36, 0x24300, URZ ;  /* 0x0002430024067890 */ /* 0x000fc8000fffe03f */
[----:B------:R-:W-:-:S06]  /*1940*/  ULOP3.LUT UP0, URZ, UR6, 0x9f, URZ, 0xc0, !UPT ;  /* 0x0000009f063f7892 */ /* 0x000fcc000f80c03f */
[----:B------:R-:W-:Y:S01]  /*1950*/  PLOP3.LUT P0, PT, PT, PT, UP0, 0x80, 0x0 ;  /* 0x000000000000781c */ /* 0x000fe20003f0f008 */
[----:B0-----:R-:W-:-:S05]  /*1960*/  VIADD R3, R0, 0xffffff80 ;  /* 0xffffff8000037836 */ /* 0x001fca0000000000 */
[----:B------:R-:W-:-:S04]  /*1970*/  SHF.R.S32.HI R0, RZ, 0x1f, R3 ;  /* 0x0000001fff007819 */ /* 0x000fc80000011403 */
[----:B------:R-:W-:-:S04]  /*1980*/  LEA.HI R0, R0, R3, RZ, 0x7 ;  /* 0x0000000300007211 */ /* 0x000fc800078f38ff */
[----:B------:R-:W-:-:S06]  /*1990*/  SHF.R.S32.HI R0, RZ, 0x7, R0 ;  /* 0x00000007ff007819 */ /* 0x000fcc0000011400 */
[----:B------:R-:W0:Y:S02]  /*19a0*/  SHFL.IDX PT, R0, R0, RZ, 0x1f ;  /* 0x00001fff00007589 */ /* 0x000e2400000e0000 */
[----:B0-----:R-:W-:-:S13]  /*19b0*/  R2UR UR38, R0 ;  /* 0x00000000002672ca */ /* 0x001fda00000e0000 */
        /* <DEDUP_REMOVED lines=27> */
.L_x_2085:
[----:B------:R-:W2:Y:S01]  /*1b70*/  LDL R20, [R1+0x24] ;  /* 0x0000240001147983 */ /* 0x000ea20000100800 */
[----:B------:R-:W-:Y:S02]  /*1b80*/  ISETP.NE.AND P0, PT, R145, 0x3, PT ;  /* 0x000000039100780c */ /* 0x000fe40003f05270 */
[----:B--2---:R-:W-:-:S04]  /*1b90*/  LEA.HI R0, R20, R20, RZ, 0x1 ;  /* 0x0000001414007211 */ /* 0x004fc800078f08ff */
[----:B------:R-:W-:-:S05]  /*1ba0*/  LOP3.LUT R0, R0, 0xfffffffe, RZ, 0xc0, !PT ;  /* 0xfffffffe00007812 */ /* 0x000fca00078ec0ff */
[----:B------:R-:W-:-:S05]  /*1bb0*/  IMAD.IADD R0, R20, 0x1, -R0 ;  /* 0x0000000114007824 */ /* 0x000fca00078e0a00 */
[----:B------:R-:W-:-:S04]  /*1bc0*/  SHF.L.U32 R0, R0, 0x1f, RZ ;  /* 0x0000001f00007819 */ /* 0x000fc800000006ff */
[----:B------:R-:W0:Y:S02]  /*1bd0*/  SYNCS.PHASECHK.TRANS64.TRYWAIT P1, [UR36+0x31c00], R0 ;  /* 0x031c0000ff0075a7 */ /* 0x000e240008020164 */
[----:B0-----:R-:W-:Y:S05]  /*1be0*/  @!P1 BRA `(.L_x_2086) ;  /* 0x0000015400a49947 */ /* 0x001fea0003800000 */
.L_x_2258:
[----:B------:R-:W-:Y:S05]  /*1bf0*/  @!P0 BRA `(.L_x_2087) ;  /* 0x0000000000048947 */ /* 0x000fea0003800000 */
[----:B------:R-:W-:Y:S01]  /*1c00*/  BPT.TRAP 0x1 ;  /* 0x000000040000795c */ /* 0x000fe20000300000 */
.L_x_2087:
[----:B------:R-:W-:Y:S01]  /*1c10*/  IMAD.U32 R4, RZ, RZ, UR39 ;  /* 0x00000027ff047e24 */ /* 0x000fe2000f8e00ff */
[----:B0-----:R-:W-:-:S04]  /*1c20*/  SHF.L.U32 R3, R16, 0x1f, RZ ;  /* 0x0000001f10037819 */ /* 0x001fc800000006ff */
[----:B------:R-:W-:-:S04]  /*1c30*/  LEA R4, R4, UR36, 0x3 ;  /* 0x0000002404047c11 */ /* 0x000fc8000f8e18ff */
[----:B------:R0:W1:Y:S01]  /*1c40*/  SYNCS.PHASECHK.TRANS64.TRYWAIT P2, [R4+URZ+0x31c30], R3 ;  /* 0x031c3003040075a7 */ /* 0x000062000804017f */
[----:B------:R-:W-:Y:S05]  /*1c50*/  @!P0 BRA `(.L_x_2088) ;  /* 0x0000000000048947 */ /* 0x000fea0003800000 */
[----:B------:R-:W-:Y:S01]  /*1c60*/  BPT.TRAP 0x1 ;  /* 0x000000040000795c */ /* 0x000fe20000300000 */
.L_x_2088:
[----:B------:R-:W2:Y:S02]  /*1c70*/  S2R R0, SR_TID.X ;  /* 0x0000000000007919 */ /* 0x000ea40000002100 */
[----:B--2---:R-:W-:Y:S01]  /*1c80*/  LOP3.LUT P1, RZ, R0, 0x7f, RZ, 0xc0, !PT ;  /* 0x0000007f00ff7812 */ /* 0x004fe2000782c0ff */
[----:B-1----:R-:W-:-:S12]  /*1c90*/  @P2 BRA `(.L_x_2089) ;  /* 0x0000000000082947 */ /* 0x002fd80003800000 */
[----:B------:R-:W1:Y:S02]  /*1ca0*/  SYNCS.PHASECHK.TRANS64.TRYWAIT P2, [R4+URZ+0x31c30], R3 ;  /* 0x031c3003040075a7 */ /* 0x000e64000804017f */
[----:B-1----:R-:W-:Y:S05]  /*1cb0*/  @!P2 BRA `(.L_x_2090) ;  /* 0x000001540088a947 */ /* 0x002fea0003800000 */
.L_x_2089:
[----:B------:R-:W-:Y:S05]  /*1cc0*/  WARPSYNC.ALL ;  /* 0x0000000000007948 */ /* 0x000fea0003800000 */
[----:B------:R-:W-:Y:S01]  /*1cd0*/  UIADD3 UR4, UR36, 0x16a00, URZ ;  /* 0x00016a0024047890 */ /* 0x000fe2000fffe03f */
[----:B------:R-:W-:Y:S01]  /*1ce0*/  WARPGROUP.ARRIVE ;  /* 0x00000000000079c5 */ /* 0x000fe20000000000 */
[----:B------:R-:W-:Y:S01]  /*1cf0*/  ULOP3.LUT UR24, UR40, 0x10000, URZ, 0xfc, !UPT ;  /* 0x0001000028187892 */ /* 0x000fe2000f8efc3f */
[----:B------:R-:W2:Y:S01]  /*1d00*/  LDC R0, c[0x0][0x448] ;  /* 0x00011200ff007b82 */ /* 0x000ea20000000800 */
[----:B------:R-:W-:Y:S01]  /*1d10*/  USHF.R.U32.HI UR4, URZ, 0x4, UR4 ;  /* 0x000000043f047899 */ /* 0x000fe20008011604 */
[----:B01----:R-:W-:Y:S01]  /*1d20*/  IMAD.IADD R3, R148, 0x1, R144 ;  /* 0x0000000194037824 */ /* 0x003fe200078e0290 */
[----:B------:R-:W-:Y:S01]  /*1d30*/  UMOV UR25, 0x80000020 ;  /* 0x8000002000197882 */ /* 0x000fe20000000000 */
[----:B------:R-:W-:Y:S01]  /*1d40*/  UMOV UR27, 0x80000020 ;  /* 0x80000020001b7882 */ /* 0x000fe20000000000 */
[----:B------:R-:W-:Y:S01]  /*1d50*/  ULOP3.LUT UR4, UR4, 0x3fff, URZ, 0xc0, !UPT ;  /* 0x00003fff04047892 */ /* 0x000fe2000f8ec03f */
[----:B------:R-:W-:Y:S01]  /*1d60*/  IMAD R7, R96, -0x90, R17 ;  /* 0xffffff7060077824 */ /* 0x000fe200078e0211 */
[----:B------:R-:W-:Y:S01]  /*1d70*/  UMOV UR5, UR25 ;  /* 0x0000001900057c82 */ /* 0x000fe20008000000 */
[----:B------:R-:W-:Y:S01]  /*1d80*/  UMOV UR7, 0x80000020 ;  /* 0x8000002000077882 */ /* 0x000fe20000000000 */
[----:B------:R-:W-:Y:S01]  /*1d90*/  ULOP3.LUT UR56, UR4, 0x10000, URZ, 0xfc, !UPT ;  /* 0x0001000004387892 */ /* 0x000fe2000f8efc3f */
[----:B------:R-:W-:Y:S01]  /*1da0*/  LOP3.LUT R19, R19, 0xefffffff, RZ, 0xc0, !PT ;  /* 0xefffffff13137812 */ /* 0x000fe200078ec0ff */
[----:B------:R-:W-:Y:S01]  /*1db0*/  UMOV UR8, UR24 ;  /* 0x0000001800087c82 */ /* 0x000fe20008000000 */
[----:B------:R-:W-:Y:S01]  /*1dc0*/  UMOV UR4, UR24 ;  /* 0x0000001800047c82 */ /* 0x000fe20008000000 */
[----:B------:R-:W-:Y:S01]  /*1dd0*/  UIMAD UR26, UR39, 0x6c0, UR56 ;  /* 0x000006c0271a78a4 */ /* 0x000fe2000f8e0238 */
[----:B------:R-:W-:Y:S01]  /*1de0*/  IADD3 R7, -R146, 0x90, R7 ;  /* 0x0000009092077810 */ /* 0x000fe20007ffe107 */
[----:B------:R-:W-:Y:S01]  /*1df0*/  UMOV UR9, UR25 ;  /* 0x0000001900097c82 */ /* 0x000fe20008000000 */
[----:B------:R-:W-:Y:S01]  /*1e00*/  UMOV UR11, 0x80000020 ;  /* 0x80000020000b7882 */ /* 0x000fe20000000000 */
[----:B------:R-:W-:-:S02]  /*1e10*/  UIADD3 UR6, UR26, 0x40, URZ ;  /* 0x000000401a067890 */ /* 0x000fc4000fffe03f */
[----:B------:R-:W-:Y:S02]  /*1e20*/  UIADD3 UR10, UR26, 0xc0, URZ ;  /* 0x000000c01a0a7890 */ /* 0x000fe4000fffe03f */
[----:B------:R-:W-:Y:S02]  /*1e30*/  UIADD3 UR14, UR26, 0x100, URZ ;  /* 0x000001001a0e7890 */ /* 0x000fe4000fffe03f */
[----:B------:R-:W-:Y:S01]  /*1e40*/  HGMMA.64x16x16.F32 R88, gdesc[UR24], RZ, !UPT, gsb0 ;  /* 0x00200000185879f0 */ /* 0x000fe2000c0008ff */
[----:B------:R-:W-:Y:S01]  /*1e50*/  UMOV UR12, UR24 ;  /* 0x00000018000c7c82 */ /* 0x000fe20008000000 */
[----:B------:R-:W-:Y:S01]  /*1e60*/  UMOV UR13, UR25 ;  /* 0x00000019000d7c82 */ /* 0x000fe20008000000 */
[----:B------:R-:W-:Y:S01]  /*1e70*/  UMOV UR15, 0x80000020 ;  /* 0x80000020000f7882 */ /* 0x000fe20000000000 */
[----:B------:R-:W-:Y:S01]  /*1e80*/  UIADD3 UR18, UR26, 0x140, URZ ;  /* 0x000001401a127890 */ /* 0x000fe2000fffe03f */
[----:B--2---:R-:W-:Y:S01]  /*1e90*/  ISETP.NE.AND P5, PT, R0, 0x1, PT ;  /* 0x000000010000780c */ /* 0x004fe20003fa5270 */
        /* <DEDUP_REMOVED lines=12> */
[----:B------:R-:W0:Y:S01]  /*1f60*/  @P5 LDC R0, c[0x0][0x44c] ;  /* 0x00011300ff005b82 */ /* 0x000e220000000800 */
[----:B------:R-:W-:Y:S01]  /*1f70*/  UIADD3 UR34, UR26, 0x400, URZ ;  /* 0x000004001a227890 */ /* 0x000fe2000fffe03f */
[----:B------:R-:W-:Y:S01]  /*1f80*/  @P5 LOP3.LUT R19, R19, 0x10000000, RZ, 0xfc, !PT ;  /* 0x1000000013135812 */ /* 0x000fe200078efcff */
[----:B------:R-:W-:Y:S01]  /*1f90*/  UMOV UR35, 0x80000020 ;  /* 0x8000002000237882 */ /* 0x000fe20000000000 */
[----:B------:R-:W-:Y:S01]  /*1fa0*/  UIADD3 UR42, UR26, 0x402, URZ ;  /* 0x000004021a2a7890 */ /* 0x000fe2000fffe03f */
[----:B------:R-:W-:Y:S01]  /*1fb0*/  UMOV UR43, 0x80000020 ;  /* 0x80000020002b7882 */ /* 0x000fe20000000000 */
[----:B------:R-:W-:-:S02]  /*1fc0*/  UIADD3 UR46, UR26, 0x640, URZ ;  /* 0x000006401a2e7890 */ /* 0x000fc4000fffe03f */
[----:B------:R-:W1:Y:S01]  /*1fd0*/  @P5 LDC R5, c[0x0][0x450] ;  /* 0x00011400ff055b82 */ /* 0x000e620000000800 */
[----:B------:R-:W-:Y:S01]  /*1fe0*/  UMOV UR47, 0x80000020 ;  /* 0x80000020002f7882 */ /* 0x000fe20000000000 */
[----:B0-----:R-:W-:Y:S01]  /*1ff0*/  @P5 IMAD.HI.U32 R0, R3, R0, RZ ;  /* 0x0000000003005227 */ /* 0x001fe200078e00ff */
[----:B------:R-:W-:Y:S02]  /*2000*/  WARPGROUP.DEPBAR.LE gsb0, 0x0 ;  /* 0x00008000000079c5 */ /* 0x000fe40000010000 */
[----:B------:R-:W-:Y:S02]  /*2010*/  WARPGROUP.ARRIVE ;  /* 0x00000000000079c5 */ /* 0x000fe40000000000 */
[----:B-1----:R-:W-:Y:S01]  /*2020*/  @P5 SHF.R.U32.HI R3, RZ, R5, R0 ;  /* 0x00000005ff035219 */ /* 0x002fe20000011600 */
[----:B------:R-:W-:-:S03]  /*2030*/  IMAD R5, R96, -0x90, RZ ;  /* 0xffffff7060057824 */ /* 0x000fc600078e02ff */
[----:B------:R-:W-:Y:S01]  /*2040*/  HGMMA.64x16x16.F32 R80, gdesc[UR4], RZ, !UPT, gsb0 ;  /* 0x00200000045079f0 */ /* 0x000fe2000c0008ff */
[----:B------:R-:W-:Y:S01]  /*2050*/  UIADD3 UR6, UR26, 0x80, URZ ;  /* 0x000000801a067890 */ /* 0x000fe2000fffe03f */
[----:B------:R-:W0:Y:S01]  /*2060*/  SHFL.IDX PT, R0, R3, RZ, 0x1c1f ;  /* 0x001c1fff03007589 */ /* 0x000e2200000e0000 */
[----:B------:R-:W-:Y:S01]  /*2070*/  UMOV UR4, UR24 ;  /* 0x0000001800047c82 */ /* 0x000fe20008000000 */
[----:B------:R-:W-:Y:S01]  /*2080*/  UMOV UR5, UR25 ;  /* 0x0000001900057c82 */ /* 0x000fe20008000000 */
[----:B------:R-:W-:Y:S01]  /*2090*/  UMOV UR7, 0x80000020 ;  /* 0x8000002000077882 */ /* 0x000fe20000000000 */
[----:B------:R-:W-:Y:S01]  /*20a0*/  IADD3 R5, -R146, 0x91, R5 ;  /* 0x0000009192057810 */ /* 0x000fe20007ffe105 */
[----:B------:R-:W1:Y:S03]  /*20b0*/  SHFL.IDX PT, R3, R3, 0x1, 0x1c1f ;  /* 0x003c1f0003037f89 */ /* 0x000e6600000e0000 */
[----:B------:R-:W-:-:S04]  /*20c0*/  IADD3 R6, -R18, R5, R17 ;  /* 0x0000000512067210 */ /* 0x000fc80007ffe111 */
[----:B0-----:R-:W-:-:S04]  /*20d0*/  VIADDMNMX R0, R0, R6, R7, PT ;  /* 0x0000000600007246 */ /* 0x001fc80003800107 */
[C---:B------:R-:W-:Y:S02]  /*20e0*/  ISETP.GT.AND P2, PT, R0.reuse, RZ, PT ;  /* 0x000000ff0000720c */ /* 0x040fe40003f44270 */
[C---:B------:R-:W-:Y:S02]  /*20f0*/  ISETP.GT.AND P3, PT, R0.reuse, 0x1, PT ;  /* 0x000000010000780c */ /* 0x040fe40003f64270 */
[----:B------:R-:W-:Y:S02]  /*2100*/  ISETP.GT.AND P4, PT, R0, 0x8, PT ;  /* 0x000000080000780c */ /* 0x000fe40003f84270 */
[----:B-1----:R-:W-:Y:S01]  /*2110*/  VIADDMNMX R7, R3, R6, R7, PT ;  /* 0x0000000603077246 */ /* 0x002fe20003800107 */
        /* <DEDUP_REMOVED lines=36> */
[----:B------:R-:W-:Y:S01]  /*2360*/  UMOV UR4, UR27 ;  /* 0x0000001b00047c82 */ /* 0x000fe20008000000 */
[----:B------:R-:W-:Y:S01]  /*2370*/  UMOV UR5, 0x80000020 ;  /* 0x8000002000057882 */ /* 0x000fe20000000000 */
[----:B------:R-:W-:Y:S01]  /*2380*/  UMOV UR6, UR8 ;  /* 0x0000000800067c82 */ /* 0x000fe20008000000 */
[----:B------:R-:W-:Y:S01]  /*2390*/  UMOV UR7, 0x80000020 ;  /* 0x8000002000077882 */ /* 0x000fe20000000000 */
[----:B------:R-:W-:Y:S01]  /*23a0*/  UMOV UR8, UR4 ;  /* 0x0000000400087c82 */ /* 0x000fe20008000000 */
        /* <DEDUP_REMOVED lines=9> */
[----:B------:R-:W-:Y:S01]  /*2440*/  UIADD3 UR27, UR24, 0x300, URZ ;  /* 0x00000300181b7890 */ /* 0x000fe2000fffe03f */
[----:B------:R-:W-:-:S02]  /*2450*/  WARPGROUP.DEPBAR.LE gsb0, 0x0 ;  /* 0x00008000000079c5 */ /* 0x000fc40000010000 */
        /* <DEDUP_REMOVED lines=19> */
[----:B------:R-:W-:Y:S01]  /*2590*/  UMOV UR9, 0x80000020 ;  /* 0x8000002000097882 */ /* 0x000fe20000000000 */
[----:B------:R-:W-:Y:S01]  /*25a0*/  UMOV UR11, 0x80000020 ;  /* 0x80000020000b7882 */ /* 0x000fe20000000000 */
[----:B------:R-:W-:Y:S01]  /*25b0*/  UMOV UR32, UR8 ;  /* 0x0000000800207c82 */ /* 0x000fe20008000000 */
[----:B------:R-:W-:Y:S01]  /*25c0*/  UMOV UR33, UR9 ;  /* 0x0000000900217c82 */ /* 0x000fe20008000000 */
        /* <DEDUP_REMOVED lines=166> */
[----:B------:R-:W-:Y:S01]  /*3030*/  ULDC UR6, c[0x0][0x988] ;  /* 0x0002620000067ab9 */ /* 0x000fe20000000800 */
        /* <DEDUP_REMOVED lines=30> */
[C---:B------:R-:W-:Y:S02]  /*3220*/  ISETP.GT.AND P3, PT, R0.reuse, 0x10, PT ;  /* 0x000000100000780c */ /* 0x040fe40003f64270 */
[----:B------:R-:W-:Y:S02]  /*3230*/  FSEL R93, R93, -INF , P2 ;  /* 0xff8000005d5d7808 */ /* 0x000fe40001000000 */
[----:B------:R-:W-:Y:S02]  /*3240*/  FMNMX.FTZ R8, R11, R8, !PT ;  /* 0x000000080b087209 */ /* 0x000fe40007810000 */
[----:B------:R-:W-:Y:S02]  /*3250*/  ISETP.GT.AND P2, PT, R0, 0x11, PT ;  /* 0x000000110000780c */ /* 0x000fe40003f44270 */
[----:B------:R-:W-:Y:S02]  /*3260*/  FMNMX.FTZ R8, R93, R8, !PT ;  /* 0x000000085d087209 */ /* 0x000fe40007810000 */
[----:B------:R-:W-:Y:S01]  /*3270*/  ISETP.GT.AND P4, PT, R7, 0x8, PT ;  /* 0x000000080700780c */ /* 0x000fe20003f84270 */
[----:B------:R-:W-:-:S02]  /*3280*/  WARPGROUP.DEPBAR.LE gsb0, 0x0 ;  /* 0x00008000000079c5 */ /* 0x000fc40000010000 */
[----:B------:R-:W-:Y:S01]  /*3290*/  WARPGROUP.ARRIVE ;  /* 0x00000000000079c5 */ /* 0x000fe20000000000 */
[----:B------:R-:W-:Y:S02]  /*32a0*/  FSEL R13, R80, -INF , P3 ;  /* 0xff800000500d7808 */ /* 0x000fe40001800000 */
[C---:B------:R-:W-:Y:S02]  /*32b0*/  ISETP.GT.AND P3, PT, R0.reuse, 0x18, PT ;  /* 0x000000180000780c */ /* 0x040fe40003f64270 */
        /* <DEDUP_REMOVED lines=8> */
[C---:B------:R-:W-:Y:S02]  /*3340*/  ISETP.GT.AND P3, PT, R0.reuse, 0x20, PT ;  /* 0x000000200000780c */ /* 0x040fe40003f64270 */
[----:B------:R-:W-:Y:S02]  /*3350*/  FSEL R85, R85, -INF , P2 ;  /* 0xff80000055557808 */ /* 0x000fe40001000000 */
[----:B------:R-:W-:Y:S02]  /*3360*/  FMNMX.FTZ R8, R15, R8, !PT ;  /* 0x000000080f087209 */ /* 0x000fe40007810000 */
[----:B------:R-:W-:-:S02]  /*3370*/  ISETP.GT.AND P2, PT, R0, 0x21, PT ;  /* 0x000000210000780c */ /* 0x000fc40003f44270 */
[----:B------:R-:W-:Y:S01]  /*3380*/  FMNMX.FTZ R8, R85, R8, !PT ;  /* 0x0000000855087209 */ /* 0x000fe20007810000 */
[----:B------:R-:W-:Y:S02]  /*3390*/  WARPGROUP.DEPBAR.LE gsb0, 0x0 ;  /* 0x00008000000079c5 */ /* 0x000fe40000010000 */
        /* <DEDUP_REMOVED lines=104> */
[----:B------:R-:W-:Y:S01]  /*3a20*/  ISETP.GT.AND P2, PT, R0, 0x89, PT ;  /* 0x000000890000780c */ /* 0x000fe20003f44270 */
[----:B------:R-:W-:Y:S01]  /*3a30*/  IMAD.U32 R0, RZ, RZ, UR6 ;  /* 0x00000006ff007e24 */ /* 0x000fe2000f8e00ff */
[----:B------:R-:W-:Y:S02]  /*3a40*/  FSEL R119, R28, -INF , P3 ;  /* 0xff8000001c777808 */ /* 0x000fe40001800000 */
[----:B------:R-:W-:Y:S02]  /*3a50*/  FMNMX.FTZ R8, R25, R8, !PT ;  /* 0x0000000819087209 */ /* 0x000fe40007810000 */
[----:B------:R-:W-:Y:S02]  /*3a60*/  FSEL R29, R29, -INF , P2 ;  /* 0xff8000001d1d7808 */ /* 0x000fe40001000000 */
[----:B------:R-:W-:Y:S02]  /*3a70*/  FMNMX.FTZ R8, R119, R8, !PT ;  /* 0x0000000877087209 */ /* 0x000fe40007810000 */
[----:B------:R-:W-:-:S02]  /*3a80*/  ISETP.GT.AND P3, PT, R7, 0x1, PT ;  /* 0x000000010700780c */ /* 0x000fc40003f64270 */
[----:B------:R-:W-:Y:S02]  /*3a90*/  FMNMX.FTZ R10, R29, R8, !PT ;  /* 0x000000081d0a7209 */ /* 0x000fe40007810000 */
[----:B------:R-:W-:Y:S02]  /*3aa0*/  FSEL R91, R91, -INF , P3 ;  /* 0xff8000005b5b7808 */ /* 0x000fe40001800000 */
[----:B------:R-:W-:Y:S01]  /*3ab0*/  ISETP.GT.AND P3, PT, R7, 0x11, PT ;  /* 0x000000110700780c */ /* 0x000fe20003f64270 */
[----:B------:R-:W0:Y:S03]  /*3ac0*/  SHFL.BFLY PT, R5, R10, 0x2, 0x1f ;  /* 0x0c401f000a057f89 */ /* 0x000e2600000e0000 */
[----:B------:R-:W-:Y:S02]  /*3ad0*/  FSEL R83, R83, -INF , P3 ;  /* 0xff80000053537808 */ /* 0x000fe40001800000 */
[----:B------:R-:W-:-:S04]  /*3ae0*/  ISETP.GT.AND P3, PT, R7, 0x19, PT ;  /* 0x000000190700780c */ /* 0x000fc80003f64270 */
        /* <DEDUP_REMOVED lines=11> */
[----:B------:R-:W-:Y:S02]  /*3ba0*/  ISETP.GT.AND P3, PT, R7, 0x41, PT ;  /* 0x000000410700780c */ /* 0x000fe40003f64270 */
        /* <DEDUP_REMOVED lines=16> */
[----:B------:R-:W-:Y:S01]  /*3cb0*/  ISETP.GT.AND P2, PT, R7, 0x10, PT ;  /* 0x000000100700780c */ /* 0x000fe20003f44270 */
[--C-:B------:R-:W-:Y:S01]  /*3cc0*/  FFMA.FTZ R9, R9, R0, -R8.reuse ;  /* 0x0000000009097223 */ /* 0x100fe20000010808 */
[----:B------:R-:W-:Y:S01]  /*3cd0*/  FMNMX.FTZ R14, R89, R14, !PT ;  /* 0x0000000e590e7209 */ /* 0x000fe20007810000 */
[--C-:B------:R-:W-:Y:S01]  /*3ce0*/  FFMA.FTZ R11, R11, R0, -R8.reuse ;  /* 0x000000000b0b7223 */ /* 0x100fe20000010808 */
[----:B------:R-:W-:Y:S01]  /*3cf0*/  FSEL R93, R82, -INF , P2 ;  /* 0xff800000525d7808 */ /* 0x000fe20001000000 */
[----:B------:R-:W-:Y:S01]  /*3d00*/  MUFU.EX2 R10, R10 ;  /* 0x0000000a000a7308 */ /* 0x000fe20000000800 */
[----:B------:R-:W-:Y:S01]  /*3d10*/  FMNMX.FTZ R20, R95, R14, !PT ;  /* 0x0000000e5f147209 */ /* 0x000fe20007810000 */
[-CC-:B------:R-:W-:Y:S01]  /*3d20*/  FFMA.FTZ R81, R81, R0.reuse, -R8.reuse ;  /* 0x0000000051517223 */ /* 0x180fe20000010808 */
[----:B------:R-:W-:Y:S01]  /*3d30*/  ISETP.GT.AND P2, PT, R7, 0x18, PT ;  /* 0x000000180700780c */ /* 0x000fe20003f44270 */
[--C-:B------:R-:W-:Y:S01]  /*3d40*/  FFMA.FTZ R44, R37, R0, -R8.reuse ;  /* 0x00000000252c7223 */ /* 0x100fe20000010808 */
[----:B------:R-:W-:Y:S01]  /*3d50*/  FMNMX.FTZ R20, R93, R20, !PT ;  /* 0x000000145d147209 */ /* 0x000fe20007810000 */
[--C-:B------:R-:W-:Y:S01]  /*3d60*/  FFMA.FTZ R40, R53, R0, -R8.reuse ;  /* 0x0000000035287223 */ /* 0x100fe20000010808 */
[----:B------:R-:W-:Y:S01]  /*3d70*/  FSEL R121, R86, -INF , P2 ;  /* 0xff80000056797808 */ /* 0x000fe20001000000 */
[----:B------:R0:W-:Y:S01]  /*3d80*/  MUFU.EX2 R14, R3 ;  /* 0x00000003000e7308 */ /* 0x0001e20000000800 */
[----:B------:R-:W-:Y:S01]  /*3d90*/  FMNMX.FTZ R20, R83, R20, !PT ;  /* 0x0000001453147209 */ /* 0x000fe20007810000 */
[-CC-:B------:R-:W-:Y:S01]  /*3da0*/  FFMA.FTZ R41, R41, R0.reuse, -R8.reuse ;  /* 0x0000000029297223 */ /* 0x180fe20000010808 */
[----:B------:R-:W-:Y:S01]  /*3db0*/  ISETP.GT.AND P2, PT, R7, 0x20, PT ;  /* 0x000000200700780c */ /* 0x000fe20003f44270 */
[----:B------:R-:W-:Y:S01]  /*3dc0*/  FFMA.FTZ R37, R117, R0, -R8 ;  /* 0x0000000075257223 */ /* 0x000fe20000010808 */
[----:B------:R-:W-:-:S02]  /*3dd0*/  FMNMX.FTZ R20, R121, R20, !PT ;  /* 0x0000001479147209 */ /* 0x000fc40007810000 */
[----:B------:R-:W-:Y:S01]  /*3de0*/  FSEL R85, R74, -INF , P2 ;  /* 0xff8000004a557808 */ /* 0x000fe20001000000 */
[----:B------:R-:W1:Y:S01]  /*3df0*/  MUFU.EX2 R9, R9 ;  /* 0x0000000900097308 */ /* 0x000e620000000800 */
[----:B------:R-:W-:Y:S01]  /*3e00*/  FMNMX.FTZ R22, R87, R20, !PT ;  /* 0x0000001457167209 */ /* 0x000fe20007810000 */
[-CC-:B0-----:R-:W-:Y:S01]  /*3e10*/  FFMA.FTZ R3, R21, R0.reuse, -R8.reuse ;  /* 0x0000000015037223 */ /* 0x181fe20000010808 */
[----:B------:R-:W-:Y:S01]  /*3e20*/  ISETP.GT.AND P2, PT, R7, 0x28, PT ;  /* 0x000000280700780c */ /* 0x000fe20003f44270 */
[----:B------:R-:W-:Y:S01]  /*3e30*/  FFMA.FTZ R21, R73, R0, -R8 ;  /* 0x0000000049157223 */ /* 0x000fe20000010808 */
[----:B------:R-:W-:Y:S02]  /*3e40*/  FMNMX.FTZ R22, R85, R22, !PT ;  /* 0x0000001655167209 */ /* 0x000fe40007810000 */
[----:B------:R-:W-:Y:S01]  /*3e50*/  FSEL R123, R78, -INF , P2 ;  /* 0xff8000004e7b7808 */ /* 0x000fe20001000000 */
[----:B------:R0:W-:Y:S01]  /*3e60*/  MUFU.EX2 R20, R3 ;  /* 0x0000000300147308 */ /* 0x0001e20000000800 */
[----:B------:R-:W-:-:S02]  /*3e70*/  FMNMX.FTZ R22, R75, R22, !PT ;  /* 0x000000164b167209 */ /* 0x000fc40007810000 */
[----:B------:R-:W-:Y:S02]  /*3e80*/  ISETP.GT.AND P2, PT, R7, 0x30, PT ;  /* 0x000000300700780c */ /* 0x000fe40003f44270 */
[----:B------:R-:W-:Y:S02]  /*3e90*/  FMNMX.FTZ R22, R123, R22, !PT ;  /* 0x000000167b167209 */ /* 0x000fe40007810000 */
[----:B------:R-:W-:Y:S01]  /*3ea0*/  FSEL R73, R66, -INF , P2 ;  /* 0xff80000042497808 */ /* 0x000fe20001000000 */
[----:B------:R-:W2:Y:S01]  /*3eb0*/  MUFU.EX2 R11, R11 ;  /* 0x0000000b000b7308 */ /* 0x000ea20000000800 */
[----:B------:R-:W-:Y:S01]  /*3ec0*/  FMNMX.FTZ R24, R79, R22, !PT ;  /* 0x000000164f187209 */ /* 0x000fe20007810000 */
[-CC-:B0-----:R-:W-:Y:S01]  /*3ed0*/  FFMA.FTZ R3, R23, R0.reuse, -R8.reuse ;  /* 0x0000000017037223 */ /* 0x181fe20000010808 */
[----:B------:R-:W-:Y:S01]  /*3ee0*/  ISETP.GT.AND P2, PT, R7, 0x38, PT ;  /* 0x000000380700780c */ /* 0x000fe20003f44270 */
[----:B------:R-:W-:Y:S01]  /*3ef0*/  FFMA.FTZ R23, R77, R0, -R8 ;  /* 0x000000004d177223 */ /* 0x000fe20000010808 */
[----:B------:R-:W-:Y:S01]  /*3f00*/  FMNMX.FTZ R24, R73, R24, !PT ;  /* 0x0000001849187209 */ /* 0x000fe20007810000 */
[----:B-1----:R-:W-:Y:S01]  /*3f10*/  FADD.FTZ R64, R9, R10 ;  /* 0x0000000a09407221 */ /* 0x002fe20000010000 */
[----:B------:R-:W-:Y:S01]  /*3f20*/  FSEL R125, R70, -INF , P2 ;  /* 0xff800000467d7808 */ /* 0x000fe20001000000 */
[----:B------:R0:W-:Y:S01]  /*3f30*/  MUFU.EX2 R22, R3 ;  /* 0x0000000300167308 */ /* 0x0001e20000000800 */
[----:B------:R-:W-:-:S02]  /*3f40*/  FMNMX.FTZ R24, R67, R24, !PT ;  /* 0x0000001843187209 */ /* 0x000fc40007810000 */
[----:B------:R-:W-:Y:S02]  /*3f50*/  ISETP.GT.AND P2, PT, R7, 0x40, PT ;  /* 0x000000400700780c */ /* 0x000fe40003f44270 */
[----:B------:R-:W-:Y:S02]  /*3f60*/  FMNMX.FTZ R24, R125, R24, !PT ;  /* 0x000000187d187209 */ /* 0x000fe40007810000 */
[----:B------:R-:W-:Y:S01]  /*3f70*/  FSEL R77, R58, -INF , P2 ;  /* 0xff8000003a4d7808 */ /* 0x000fe20001000000 */
[----:B------:R-:W1:Y:S01]  /*3f80*/  MUFU.EX2 R12, R12 ;  /* 0x0000000c000c7308 */ /* 0x000e620000000800 */
[----:B------:R-:W-:Y:S01]  /*3f90*/  FMNMX.FTZ R28, R71, R24, !PT ;  /* 0x00000018471c7209 */ /* 0x000fe20007810000 */
[-CC-:B0-----:R-:W-:Y:S01]  /*3fa0*/  FFMA.FTZ R3, R97, R0.reuse, -R8.reuse ;  /* 0x0000000061037223 */ /* 0x181fe20000010808 */
        /* <DEDUP_REMOVED lines=10> */
[----:B------:R-:W-:Y:S01]  /*4050*/  ISETP.GT.AND P2, PT, R7, 0x50, PT ;  /* 0x000000500700780c */ /* 0x000fe20003f44270 */
[----:B0-----:R-:W-:Y:S01]  /*4060*/  FFMA.FTZ R3, R101, R0, -R8 ;  /* 0x0000000065037223 */ /* 0x001fe20000010808 */
[----:B------:R-:W-:Y:S02]  /*4070*/  FMNMX.FTZ R28, R127, R28, !PT ;  /* 0x0000001c7f1c7209 */ /* 0x000fe40007810000 */
[----:B------:R-:W-:-:S02]  /*4080*/  ISETP.GT.AND P3, PT, R7, 0x51, PT ;  /* 0x000000510700780c */ /* 0x000fc40003f64270 */
        /* <DEDUP_REMOVED lines=13> */
[----:B------:R-:W-:Y:S02]  /*4160*/  ISETP.GT.AND P2, PT, R7, 0x60, PT ;  /* 0x000000600700780c */ /* 0x000fe40003f44270 */
[----:B------:R-:W-:Y:S02]  /*4170*/  FMNMX.FTZ R32, R65, R32, !PT ;  /* 0x0000002041207209 */ /* 0x000fe40007810000 */
[----:B------:R-:W-:-:S02]  /*4180*/  ISETP.GT.AND P3, PT, R7, 0x61, PT ;  /* 0x000000610700780c */ /* 0x000fc40003f64270 */
[----:B------:R-:W-:Y:S01]  /*4190*/  FSEL R69, R42, -INF , P2 ;  /* 0xff8000002a457808 */ /* 0x000fe20001000000 */
[--C-:B------:R-:W-:Y:S01]  /*41a0*/  FFMA.FTZ R42, R45, R0, -R8.reuse ;  /* 0x000000002d2a7223 */ /* 0x100fe20000010808 */
[----:B------:R-:W-:Y:S01]  /*41b0*/  FMNMX.FTZ R36, R55, R32, !PT ;  /* 0x0000002037247209 */ /* 0x000fe20007810000 */
[-CC-:B------:R-:W-:Y:S01]  /*41c0*/  FFMA.FTZ R45, R33, R0.reuse, -R8.reuse ;  /* 0x00000000212d7223 */ /* 0x180fe20000010808 */
[----:B------:R-:W-:Y:S01]  /*41d0*/  ISETP.GT.AND P2, PT, R7, 0x68, PT ;  /* 0x000000680700780c */ /* 0x000fe20003f44270 */
[----:B------:R3:W-:Y:S01]  /*41e0*/  MUFU.EX2 R32, R3 ;  /* 0x0000000300207308 */ /* 0x0007e20000000800 */
[----:B0-----:R-:W-:Y:S01]  /*41f0*/  FSEL R99, R43, -INF , P3 ;  /* 0xff8000002b637808 */ /* 0x001fe20001800000 */
[--C-:B------:R-:W-:Y:S01]  /*4200*/  FFMA.FTZ R43, R57, R0, -R8.reuse ;  /* 0x00000000392b7223 */ /* 0x100fe20000010808 */
[----:B------:R-:W-:Y:S01]  /*4210*/  FMNMX.FTZ R36, R69, R36, !PT ;  /* 0x0000002445247209 */ /* 0x000fe20007810000 */
[----:B------:R-:W-:Y:S01]  /*4220*/  FFMA.FTZ R33, R115, R0, -R8 ;  /* 0x0000000073217223 */ /* 0x000fe20000010808 */
[----:B------:R-:W-:-:S02]  /*4230*/  ISETP.GT.AND P3, PT, R7, 0x69, PT ;  /* 0x000000690700780c */ /* 0x000fc40003f64270 */
[----:B------:R-:W-:Y:S01]  /*4240*/  FSEL R101, R46, -INF , P2 ;  /* 0xff8000002e657808 */ /* 0x000fe20001000000 */
[--C-:B------:R-:W-:Y:S01]  /*4250*/  FFMA.FTZ R46, R25, R0, -R8.reuse ;  /* 0x00000000192e7223 */ /* 0x100fe20000010808 */
[----:B------:R-:W-:Y:S01]  /*4260*/  FMNMX.FTZ R36, R99, R36, !PT ;  /* 0x0000002463247209 */ /* 0x000fe20007810000 */
[----:B------:R-:W-:Y:S01]  /*4270*/  MUFU.EX2 R21, R21 ;  /* 0x0000001500157308 */ /* 0x000fe20000000800 */
[----:B------:R-:W-:Y:S02]  /*4280*/  FSEL R47, R47, -INF , P3 ;  /* 0xff8000002f2f7808 */ /* 0x000fe40001800000 */
[----:B------:R-:W-:Y:S02]  /*4290*/  ISETP.GT.AND P2, PT, R7, 0x70, PT ;  /* 0x000000700700780c */ /* 0x000fe40003f44270 */
[----:B------:R-:W-:Y:S02]  /*42a0*/  FMNMX.FTZ R36, R101, R36, !PT ;  /* 0x0000002465247209 */ /* 0x000fe40007810000 */
[----:B------:R-:W-:Y:S01]  /*42b0*/  ISETP.GT.AND P3, PT, R7, 0x71, PT ;  /* 0x000000710700780c */ /* 0x000fe20003f64270 */
[----:B------:R-:W-:Y:S01]  /*42c0*/  MUFU.EX2 R23, R23 ;  /* 0x0000001700177308 */ /* 0x000fe20000000800 */
[----:B------:R-:W-:Y:S01]  /*42d0*/  FSEL R57, R34, -INF , P2 ;  /* 0xff80000022397808 */ /* 0x000fe20001000000 */
[----:B------:R-:W-:Y:S01]  /*42e0*/  FFMA.FTZ R34, R103, R0, -R8 ;  /* 0x0000000067227223 */ /* 0x000fe20000010808 */
[----:B------:R-:W-:-:S02]  /*42f0*/  FMNMX.FTZ R36, R47, R36, !PT ;  /* 0x000000242f247209 */ /* 0x000fc40007810000 */
[----:B------:R-:W-:Y:S02]  /*4300*/  ISETP.GT.AND P2, PT, R7, 0x78, PT ;  /* 0x000000780700780c */ /* 0x000fe40003f44270 */
[----:B------:R-:W-:Y:S01]  /*4310*/  FSEL R103, R35, -INF , P3 ;  /* 0xff80000023677808 */ /* 0x000fe20001800000 */
[----:B------:R-:W-:Y:S01]  /*4320*/  FFMA.FTZ R35, R61, R0, -R8 ;  /* 0x000000003d237223 */ /* 0x000fe20000010808 */
[----:B------:R-:W-:Y:S01]  /*4330*/  FMNMX.FTZ R36, R57, R36, !PT ;  /* 0x0000002439247209 */ /* 0x000fe20007810000 */
[----:B------:R-:W-:Y:S01]  /*4340*/  MUFU.EX2 R59, R59 ;  /* 0x0000003b003b7308 */ /* 0x000fe20000000800 */
[----:B------:R-:W-:Y:S02]  /*4350*/  ISETP.GT.AND P3, PT, R7, 0x79, PT ;  /* 0x000000790700780c */ /* 0x000fe40003f64270 */
[----:B------:R-:W-:Y:S02]  /*4360*/  FSEL R133, R38, -INF , P2 ;  /* 0xff80000026857808 */ /* 0x000fe40001000000 */
[----:B------:R-:W-:-:S02]  /*4370*/  FMNMX.FTZ R36, R103, R36, !PT ;  /* 0x0000002467247209 */ /* 0x000fc40007810000 */
[----:B------:R-:W-:Y:S01]  /*4380*/  FSEL R61, R39, -INF , P3 ;  /* 0xff800000273d7808 */ /* 0x000fe20001800000 */
[--C-:B------:R-:W-:Y:S01]  /*4390*/  FFMA.FTZ R39, R49, R0, -R8.reuse ;  /* 0x0000000031277223 */ /* 0x100fe20000010808 */
[----:B------:R-:W-:Y:S01]  /*43a0*/  ISETP.GT.AND P2, PT, R7, 0x80, PT ;  /* 0x000000800700780c */ /* 0x000fe20003f44270 */
[----:B------:R-:W-:Y:S01]  /*43b0*/  MUFU.EX2 R51, R51 ;  /* 0x0000003300337308 */ /* 0x000fe20000000800 */
[----:B------:R-:W-:Y:S02]  /*43c0*/  FMNMX.FTZ R36, R133, R36, !PT ;  /* 0x0000002485247209 */ /* 0x000fe40007810000 */
[----:B------:R-:W-:Y:S02]  /*43d0*/  ISETP.GT.AND P3, PT, R7, 0x81, PT ;  /* 0x000000810700780c */ /* 0x000fe40003f64270 */
[----:B------:R-:W-:Y:S01]  /*43e0*/  FSEL R135, R26, -INF , P2 ;  /* 0xff8000001a877808 */ /* 0x000fe20001000000 */
[----:B------:R-:W-:Y:S01]  /*43f0*/  FFMA.FTZ R26, R105, R0, -R8 ;  /* 0x00000000691a7223 */ /* 0x000fe20000010808 */
[----:B------:R-:W-:Y:S01]  /*4400*/  FMNMX.FTZ R36, R61, R36, !PT ;  /* 0x000000243d247209 */ /* 0x000fe20007810000 */
[----:B------:R-:W-:Y:S01]  /*4410*/  MUFU.EX2 R43, R43 ;  /* 0x0000002b002b7308 */ /* 0x000fe20000000800 */
[----:B------:R-:W-:-:S02]  /*4420*/  ISETP.GT.AND P2, PT, R7, 0x88, PT ;  /* 0x000000880700780c */ /* 0x000fc40003f44270 */
[----:B------:R-:W-:Y:S01]  /*4430*/  FSEL R105, R27, -INF , P3 ;  /* 0xff8000001b697808 */ /* 0x000fe20001800000 */
[--C-:B------:R-:W-:Y:S01]  /*4440*/  FFMA.FTZ R27, R107, R0, -R8.reuse ;  /* 0x000000006b1b7223 */ /* 0x100fe20000010808 */
[----:B------:R-:W-:Y:S02]  /*4450*/  FMNMX.FTZ R36, R135, R36, !PT ;  /* 0x0000002487247209 */ /* 0x000fe40007810000 */
[----:B------:R-:W-:Y:S01]  /*4460*/  ISETP.GT.AND P3, PT, R7, 0x89, PT ;  /* 0x000000890700780c */ /* 0x000fe20003f64270 */
[----:B------:R-:W-:Y:S01]  /*4470*/  MUFU.EX2 R34, R34 ;  /* 0x0000002200227308 */ /* 0x000fe20000000800 */
[----:B------:R-:W-:Y:S01]  /*4480*/  FSEL R137, R30, -INF , P2 ;  /* 0xff8000001e897808 */ /* 0x000fe20001000000 */
[--C-:B------:R-:W-:Y:S01]  /*4490*/  FFMA.FTZ R30, R109, R0, -R8.reuse ;  /* 0x000000006d1e7223 */ /* 0x100fe20000010808 */
[----:B------:R-:W-:Y:S02]  /*44a0*/  FMNMX.FTZ R36, R105, R36, !PT ;  /* 0x0000002469247209 */ /* 0x000fe40007810000 */
[----:B------:R-:W-:Y:S01]  /*44b0*/  FSEL R49, R31, -INF , P3 ;  /* 0xff8000001f317808 */ /* 0x000fe20001800000 */
[----:B------:R-:W-:Y:S01]  /*44c0*/  FFMA.FTZ R31, R111, R0, -R8 ;  /* 0x000000006f1f7223 */ /* 0x000fe20000010808 */
[----:B------:R-:W-:Y:S01]  /*44d0*/  FMNMX.FTZ R36, R137, R36, !PT ;  /* 0x0000002489247209 */ /* 0x000fe20007810000 */
[----:B------:R-:W-:Y:S03]  /*44e0*/  MUFU.EX2 R35, R35 ;  /* 0x0000002300237308 */ /* 0x000fe60000000800 */
[----:B------:R-:W-:-:S05]  /*44f0*/  FMNMX.FTZ R36, R49, R36, !PT ;  /* 0x0000002431247209 */ /* 0x000fca0007810000 */
[----:B---3--:R-:W0:Y:S01]  /*4500*/  SHFL.BFLY PT, R3, R36, 0x2, 0x1f ;  /* 0x0c401f0024037f89 */ /* 0x008e2200000e0000 */
[----:B------:R-:W-:Y:S08]  /*4510*/  MUFU.EX2 R26, R26 ;  /* 0x0000001a001a7308 */ /* 0x000ff00000000800 */
[----:B------:R-:W-:Y:S08]  /*4520*/  MUFU.EX2 R39, R39 ;  /* 0x0000002700277308 */ /* 0x000ff00000000800 */
[----:B------:R-:W-:Y:S01]  /*4530*/  MUFU.EX2 R27, R27 ;  /* 0x0000001b001b7308 */ /* 0x000fe20000000800 */
[----:B0-----:R-:W-:Y:S01]  /*4540*/  FMNMX.FTZ R7, R36, R3, !PT ;  /* 0x0000000324077209 */ /* 0x001fe20007810000 */
[----:B------:R-:W-:-:S06]  /*4550*/  FFMA.FTZ R36, R113, R0, -R8 ;  /* 0x0000000071247223 */ /* 0x000fcc0000010808 */
[----:B------:R-:W-:Y:S01]  /*4560*/  MUFU.EX2 R40, R40 ;  /* 0x0000002800287308 */ /* 0x000fe20000000800 */
[----:B------:R-:W0:Y:S07]  /*4570*/  SHFL.BFLY PT, R38, R7, 0x1, 0x1f ;  /* 0x0c201f0007267f89 */ /* 0x000e2e00000e0000 */
[----:B------:R-:W-:Y:S08]  /*4580*/  MUFU.EX2 R30, R30 ;  /* 0x0000001e001e7308 */ /* 0x000ff00000000800 */
[----:B------:R-:W-:Y:S08]  /*4590*/  MUFU.EX2 R41, R41 ;  /* 0x0000002900297308 */ /* 0x000ff00000000800 */
[----:B------:R-:W-:Y:S01]  /*45a0*/  MUFU.EX2 R31, R31 ;  /* 0x0000001f001f7308 */ /* 0x000fe20000000800 */
[----:B0-----:R-:W-:Y:S01]  /*45b0*/  FMNMX.FTZ R3, R7, R38, !PT ;  /* 0x0000002607037209 */ /* 0x001fe20007810000 */
[-CC-:B------:R-:W-:Y:S01]  /*45c0*/  FFMA.FTZ R7, R119, R0.reuse, -R8.reuse ;  /* 0x0000000077077223 */ /* 0x180fe20000010808 */
[-C--:B------:R-:W-:Y:S01]  /*45d0*/  FFMA.FTZ R38, R29, R0.reuse, -R8 ;  /* 0x000000001d267223 */ /* 0x080fe20000010808 */
[----:B------:R-:W-:Y:S01]  /*45e0*/  @!P1 VIADD R8, R4, 0x31c40 ;  /* 0x00031c4004089836 */ /* 0x000fe20000000000 */
[C---:B------:R-:W-:Y:S01]  /*45f0*/  FSETP.NEU.FTZ.AND P2, PT, R3.reuse, -INF , PT ;  /* 0xff8000000300780b */ /* 0x040fe20003f5d000 */
[----:B------:R-:W-:-:S02]  /*4600*/  FMUL.FTZ R48, R3, R0 ;  /* 0x0000000003307220 */ /* 0x000fc40000410000 */
[----:B------:R-:W-:Y:S01]  /*4610*/  MUFU.EX2 R42, R42 ;  /* 0x0000002a002a7308 */ /* 0x000fe20000000800 */
[----:B------:R-:W-:Y:S02]  /*4620*/  @!P1 PRMT R8, RZ, 0x654, R8 ;  /* 0x00000654ff089816 */ /* 0x000fe40000000008 */
[----:B------:R-:W-:Y:S02]  /*4630*/  FSEL R48, R48, RZ, P2 ;  /* 0x000000ff30307208 */ /* 0x000fe40001000000 */
[----:B------:R0:W-:Y:S03]  /*4640*/  @!P1 SYNCS.ARRIVE.TRANS64.RED.A1T0 RZ, [R8+URZ], RZ ;  /* 0x000000ff08ff99a7 */ /* 0x0001e6000810043f */
[----:B------:R-:W-:Y:S01]  /*4650*/  MUFU.EX2 R36, R36 ;  /* 0x0000002400247308 */ /* 0x000fe20000000800 */
[-CC-:B------:R-:W-:Y:S01]  /*4660*/  FFMA.FTZ R66, R13, R0.reuse, -R48.reuse ;  /* 0x000000000d427223 */ /* 0x180fe20000010830 */
[-CC-:B------:R-:W-:Y:S01]  /*4670*/  FFMA.FTZ R91, R91, R0.reuse, -R48.reuse ;  /* 0x000000005b5b7223 */ /* 0x180fe20000010830 */
        /* <DEDUP_REMOVED lines=8> */
[-C--:B------:R-:W-:Y:S01]  /*4700*/  FFMA.FTZ R25, R77, R0.reuse, -R48 ;  /* 0x000000004d197223 */ /* 0x080fe20000010830 */
[----:B--2---:R-:W-:Y:S01]  /*4710*/  FADD.FTZ R77, R11, R64 ;  /* 0x000000400b4d7221 */ /* 0x004fe20000010000 */
[-CC-:B------:R-:W-:Y:S01]  /*4720*/  FFMA.FTZ R13, R85, R0.reuse, -R48.reuse ;  /* 0x00000000550d7223 */ /* 0x180fe20000010830 */
[----:B0-----:R-:W-:Y:S01]  /*4730*/  F2FP.F16.F32.PACK_AB R8, R10, R9 ;  /* 0x000000090a08723e */ /* 0x001fe200000000ff */
[-CC-:B------:R-:W-:Y:S01]  /*4740*/  FFMA.FTZ R60, R75, R0.reuse, -R48.reuse ;  /* 0x000000004b3c7223 */ /* 0x180fe20000010830 */
[----:B------:R-:W0:Y:S01]  /*4750*/  MUFU.EX2 R91, R91 ;  /* 0x0000005b005b7308 */ /* 0x000e220000000800 */
[C---:B-1----:R-:W-:Y:S01]  /*4760*/  FADD.FTZ R77, R12.reuse, R77 ;  /* 0x0000004d0c4d7221 */ /* 0x042fe20000010000 */
[----:B------:R-:W-:Y:S01]  /*4770*/  F2FP.F16.F32.PACK_AB R10, R12, R11 ;  /* 0x0000000b0c0a723e */ /* 0x000fe200000000ff */
        /* <DEDUP_REMOVED lines=12> */
[--C-:B------:R-:W-:Y:S01]  /*4840*/  FFMA.FTZ R64, R129, R0, -R48.reuse ;  /* 0x0000000081407223 */ /* 0x100fe20000010830 */
[----:B------:R-:W2:Y:S01]  /*4850*/  MUFU.EX2 R89, R89 ;  /* 0x0000005900597308 */ /* 0x000ea20000000800 */
[----:B0-----:R-:W-:Y:S01]  /*4860*/  FADD.FTZ R73, R66, R91 ;  /* 0x0000005b42497221 */ /* 0x001fe20000010000 */
[----:B------:R-:W-:Y:S01]  /*4870*/  F2FP.F16.F32.PACK_AB R9, R91, R66 ;  /* 0x000000425b09723e */ /* 0x000fe200000000ff */
[-CC-:B------:R-:W-:Y:S01]  /*4880*/  FFMA.FTZ R66, R55, R0.reuse, -R48.reuse ;  /* 0x0000000037427223 */ /* 0x180fe20000010830 */
[-CC-:B------:R-:W-:Y:S01]  /*4890*/  FFMA.FTZ R69, R69, R0.reuse, -R48.reuse ;  /* 0x0000000045457223 */ /* 0x180fe20000010830 */
[-CC-:B------:R-:W-:Y:S01]  /*48a0*/  FFMA.FTZ R99, R99, R0.reuse, -R48.reuse ;  /* 0x0000000063637223 */ /* 0x180fe20000010830 */
[-CC-:B------:R-:W-:Y:S01]  /*48b0*/  FFMA.FTZ R101, R101, R0.reuse, -R48.reuse ;  /* 0x0000000065657223 */ /* 0x180fe20000010830 */
[-CC-:B------:R-:W-:Y:S01]  /*48c0*/  FFMA.FTZ R57, R57, R0.reuse, -R48.reuse ;  /* 0x0000000039397223 */ /* 0x180fe20000010830 */
[----:B------:R-:W0:Y:S01]  /*48d0*/  MUFU.EX2 R54, R54 ;  /* 0x0000003600367308 */ /* 0x000e220000000800 */
[----:B-1----:R-:W-:Y:S01]  /*48e0*/  FADD.FTZ R70, R68, R73 ;  /* 0x0000004944467221 */ /* 0x002fe20000010000 */
[-CC-:B------:R-:W-:Y:S01]  /*48f0*/  FFMA.FTZ R103, R103, R0.reuse, -R48.reuse ;  /* 0x0000000067677223 */ /* 0x180fe20000010830 */
[-CC-:B------:R-:W-:Y:S01]  /*4900*/  FFMA.FTZ R133, R133, R0.reuse, -R48.reuse ;  /* 0x0000000085857223 */ /* 0x180fe20000010830 */
[-CC-:B------:R-:W-:Y:S01]  /*4910*/  FFMA.FTZ R61, R61, R0.reuse, -R48.reuse ;  /* 0x000000003d3d7223 */ /* 0x180fe20000010830 */
[-CC-:B------:R-:W-:Y:S01]  /*4920*/  FFMA.FTZ R135, R135, R0.reuse, -R48.reuse ;  /* 0x0000000087877223 */ /* 0x180fe20000010830 */
[-CC-:B------:R-:W-:Y:S01]  /*4930*/  FFMA.FTZ R105, R105, R0.reuse, -R48.reuse ;  /* 0x0000000069697223 */ /* 0x180fe20000010830 */
[----:B------:R-:W-:Y:S01]  /*4940*/  FFMA.FTZ R137, R137, R0, -R48 ;  /* 0x0000000089897223 */ /* 0x000fe20000010830 */
[----:B------:R-:W1:Y:S01]  /*4950*/  MUFU.EX2 R83, R83 ;  /* 0x0000005300537308 */ /* 0x000e620000000800 */
[C---:B--2---:R-:W-:Y:S01]  /*4960*/  FADD.FTZ R73, R89.reuse, R70 ;  /* 0x0000004659497221 */ /* 0x044fe20000010000 */
[----:B------:R-:W-:Y:S01]  /*4970*/  F2FP.F16.F32.PACK_AB R11, R89, R68 ;  /* 0x00000044590b723e */ /* 0x000fe200000000ff */
[----:B------:R-:W-:Y:S01]  /*4980*/  FADD.FTZ R68, R6, R77 ;  /* 0x0000004d06447221 */ /* 0x000fe20000010000 */
[----:B------:R-:W-:-:S03]  /*4990*/  FFMA.FTZ R48, R49, R0, -R48 ;  /* 0x0000000031307223 */ /* 0x000fc60000010830 */
[----:B------:R2:W-:Y:S01]  /*49a0*/  STSM.16.M88.4 [R2+0x24300], R8 ;  /* 0x0243000802007844 */ /* 0x0005e20000000200 */
[----:B------:R-:W-:Y:S01]  /*49b0*/  MUFU.EX2 R53, R53 ;  /* 0x0000003500357308 */ /* 0x000fe20000000800 */
[----:B0-----:R-:W-:Y:S01]  /*49c0*/  FADD.FTZ R70, R54, R73 ;  /* 0x0000004936467221 */ /* 0x001fe20000010000 */
[----:B------:R-:W-:-:S06]  /*49d0*/  FADD.FTZ R73, R81, R68 ;  /* 0x0000004451497221 */ /* 0x000fcc0000010000 */
[----:B------:R-:W0:Y:S01]  /*49e0*/  MUFU.EX2 R62, R62 ;  /* 0x0000003e003e7308 */ /* 0x000e220000000800 */
[----:B-1----:R-:W-:Y:S01]  /*49f0*/  FADD.FTZ R70, R83, R70 ;  /* 0x0000004653467221 */ /* 0x002fe20000010000 */
[----:B--2---:R-:W-:-:S06]  /*4a00*/  F2FP.F16.F32.PACK_AB R10, R15, R14 ;  /* 0x0000000e0f0a723e */ /* 0x004fcc00000000ff */
[----:B------:R-:W1:Y:S01]  /*4a10*/  MUFU.EX2 R13, R13 ;  /* 0x0000000d000d7308 */ /* 0x000e620000000800 */
[----:B------:R-:W-:Y:S02]  /*4a20*/  F2FP.F16.F32.PACK_AB R9, R83, R54 ;  /* 0x000000365309723e */ /* 0x000fe400000000ff */
[----:B------:R-:W-:-:S05]  /*4a30*/  F2FP.F16.F32.PACK_AB R8, R81, R6 ;  /* 0x000000065108723e */ /* 0x000fca00000000ff */
[----:B------:R-:W2:Y:S01]  /*4a40*/  MUFU.EX2 R60, R60 ;  /* 0x0000003c003c7308 */ /* 0x000ea20000000800 */
[----:B0-----:R-:W-:-:S05]  /*4a50*/  F2FP.F16.F32.PACK_AB R11, R62, R53 ;  /* 0x000000353e0b723e */ /* 0x001fca00000000ff */
[----:B------:R0:W-:Y:S02]  /*4a60*/  STSM.16.M88.4 [R2+0x25b00], R8 ;  /* 0x025b000802007844 */ /* 0x0001e40000000200 */
[----:B------:R3:W-:Y:S08]  /*4a70*/  MUFU.EX2 R55, R12 ;  /* 0x0000000c00377308 */ /* 0x0007f00000000800 */
[----:B------:R-:W4:Y:S01]  /*4a80*/  MUFU.EX2 R52, R52 ;  /* 0x0000003400347308 */ /* 0x000f220000000800 */
[----:B---3--:R-:W-:Y:S01]  /*4a90*/  FADD.FTZ R12, R14, R73 ;  /* 0x000000490e0c7221 */ /* 0x008fe20000010000 */
[----:B------:R-:W-:Y:S01]  /*4aa0*/  FADD.FTZ R73, R53, R70 ;  /* 0x0000004635497221 */ /* 0x000fe20000010000 */
[----:B0-----:R-:W-:-:S05]  /*4ab0*/  F2FP.F16.F32.PACK_AB R10, R35, R34 ;  /* 0x00000022230a723e */ /* 0x001fca00000000ff */
[----:B------:R0:W-:Y:S01]  /*4ac0*/  MUFU.EX2 R47, R65 ;  /* 0x00000041002f7308 */ /* 0x0001e20000000800 */
[----:B------:R-:W-:-:S07]  /*4ad0*/  F2FP.F16.F32.PACK_AB R8, R43, R32 ;  /* 0x000000202b08723e */ /* 0x000fce00000000ff */
[----:B------:R-:W3:Y:S01]  /*4ae0*/  MUFU.EX2 R75, R75 ;  /* 0x0000004b004b7308 */ /* 0x000ee20000000800 */
[----:B0-----:R-:W-:Y:S01]  /*4af0*/  FADD.FTZ R65, R15, R12 ;  /* 0x0000000c0f417221 */ /* 0x001fe20000010000 */
[----:B------:R-:W-:-:S03]  /*4b00*/  FADD.FTZ R12, R62, R73 ;  /* 0x000000493e0c7221 */ /* 0x000fc60000010000 */
[----:B------:R-:W-:Y:S01]  /*4b10*/  FADD.FTZ R68, R20, R65 ;  /* 0x0000004114447221 */ /* 0x000fe20000010000 */
[----:B-1----:R-:W-:Y:S01]  /*4b20*/  FADD.FTZ R65, R13, R12 ;  /* 0x0000000c0d417221 */ /* 0x002fe20000010000 */
[C---:B--2---:R-:W-:Y:S01]  /*4b30*/  F2FP.F16.F32.PACK_AB R13, R60.reuse, R13 ;  /* 0x0000000d3c0d723e */ /* 0x044fe200000000ff */
[----:B------:R-:W0:Y:S01]  /*4b40*/  MUFU.EX2 R50, R50 ;  /* 0x0000003200327308 */ /* 0x000e220000000800 */
[----:B------:R-:W-:Y:S01]  /*4b50*/  FADD.FTZ R73, R21, R68 ;  /* 0x0000004415497221 */ /* 0x000fe20000010000 */
[----:B------:R-:W-:-:S03]  /*4b60*/  FADD.FTZ R65, R60, R65 ;  /* 0x000000413c417221 */ /* 0x000fc60000010000 */
[----:B------:R-:W-:Y:S01]  /*4b70*/  FADD.FTZ R12, R22, R73 ;  /* 0x00000049160c7221 */ /* 0x000fe20000010000 */
[----:B----4-:R-:W-:Y:S02]  /*4b80*/  FADD.FTZ R14, R52, R65 ;  /* 0x00000041340e7221 */ /* 0x010fe40000010000 */
[----:B------:R-:W1:Y:S01]  /*4b90*/  MUFU.EX2 R67, R67 ;  /* 0x0000004300437308 */ /* 0x000e620000000800 */
[----:B------:R-:W-:Y:S01]  /*4ba0*/  FADD.FTZ R15, R23, R12 ;  /* 0x0000000c170f7221 */ /* 0x000fe20000010000 */
[----:B------:R-:W-:Y:S01]  /*4bb0*/  F2FP.F16.F32.PACK_AB R12, R21, R20 ;  /* 0x00000014150c723e */ /* 0x000fe200000000ff */
[----:B---3--:R-:W-:Y:S01]  /*4bc0*/  FADD.FTZ R21, R75, R14 ;  /* 0x0000000e4b157221 */ /* 0x008fe20000010000 */
[----:B------:R-:W-:Y:S01]  /*4bd0*/  F2FP.F16.F32.PACK_AB R14, R23, R22 ;  /* 0x00000016170e723e */ /* 0x000fe200000000ff */
[----:B------:R-:W-:Y:S01]  /*4be0*/  FADD.FTZ R20, R24, R15 ;  /* 0x0000000f18147221 */ /* 0x000fe20000010000 */
[----:B------:R-:W-:Y:S02]  /*4bf0*/  F2FP.F16.F32.PACK_AB R15, R75, R52 ;  /* 0x000000344b0f723e */ /* 0x000fe400000000ff */
[----:B------:R-:W2:Y:S01]  /*4c00*/  MUFU.EX2 R29, R29 ;  /* 0x0000001d001d7308 */ /* 0x000ea20000000800 */
[----:B0-----:R-:W-:Y:S01]  /*4c10*/  FADD.FTZ R54, R50, R21 ;  /* 0x0000001532367221 */ /* 0x001fe20000010000 */
[C---:B------:R-:W-:Y:S01]  /*4c20*/  FADD.FTZ R21, R59.reuse, R20 ;  /* 0x000000143b157221 */ /* 0x040fe20000010000 */
[----:B------:R0:W-:Y:S01]  /*4c30*/  STSM.16.M88.4 [R2+0x27300], R12 ;  /* 0x0273000c02007844 */ /* 0x0001e20000000200 */
[----:B------:R-:W-:-:S02]  /*4c40*/  F2FP.F16.F32.PACK_AB R20, R59, R24 ;  /* 0x000000183b14723e */ /* 0x000fc400000000ff */
[----:B------:R-:W-:Y:S02]  /*4c50*/  FADD.FTZ R22, R28, R21 ;  /* 0x000000151c167221 */ /* 0x000fe40000010000 */
[----:B------:R-:W3:Y:S01]  /*4c60*/  MUFU.EX2 R56, R56 ;  /* 0x0000003800387308 */ /* 0x000ee20000000800 */
[----:B-1----:R-:W-:Y:S01]  /*4c70*/  FADD.FTZ R54, R67, R54 ;  /* 0x0000003643367221 */ /* 0x002fe20000010000 */
[C---:B------:R-:W-:Y:S01]  /*4c80*/  FADD.FTZ R53, R51.reuse, R22 ;  /* 0x0000001633357221 */ /* 0x040fe20000010000 */
[----:B------:R-:W-:Y:S02]  /*4c90*/  F2FP.F16.F32.PACK_AB R22, R51, R28 ;  /* 0x0000001c3316723e */ /* 0x000fe400000000ff */
[----:B------:R-:W-:Y:S01]  /*4ca0*/  F2FP.F16.F32.PACK_AB R21, R67, R50 ;  /* 0x000000324315723e */ /* 0x000fe200000000ff */
[----:B------:R-:W-:Y:S02]  /*4cb0*/  FADD.FTZ R50, R32, R53 ;  /* 0x0000003520327221 */ /* 0x000fe40000010000 */
[----:B------:R-:W1:Y:S01]  /*4cc0*/  MUFU.EX2 R25, R25 ;  /* 0x0000001900197308 */ /* 0x000e620000000800 */
[----:B--2---:R-:W-:Y:S01]  /*4cd0*/  FADD.FTZ R23, R29, R54 ;  /* 0x000000361d177221 */ /* 0x004fe20000010000 */
[----:B------:R-:W-:-:S04]  /*4ce0*/  FADD.FTZ R51, R43, R50 ;  /* 0x000000322b337221 */ /* 0x000fc80000010000 */
[----:B------:R-:W-:Y:S02]  /*4cf0*/  FADD.FTZ R50, R34, R51 ;  /* 0x0000003322327221 */ /* 0x000fe40000010000 */
[----:B------:R-:W2:Y:S01]  /*4d00*/  MUFU.EX2 R58, R58 ;  /* 0x0000003a003a7308 */ /* 0x000ea20000000800 */
[C---:B---3--:R-:W-:Y:S01]  /*4d10*/  FADD.FTZ R28, R56.reuse, R23 ;  /* 0x00000017381c7221 */ /* 0x048fe20000010000 */
[----:B------:R-:W-:-:S05]  /*4d20*/  F2FP.F16.F32.PACK_AB R23, R56, R29 ;  /* 0x0000001d3817723e */ /* 0x000fca00000000ff */
[----:B------:R3:W-:Y:S01]  /*4d30*/  STSM.16.M88.4 [R2+0x28b00], R20 ;  /* 0x028b001402007844 */ /* 0x0007e20000000200 */
[----:B------:R-:W4:Y:S01]  /*4d40*/  MUFU.EX2 R4, R127 ;  /* 0x0000007f00047308 */ /* 0x000f220000000800 */
[----:B-1----:R-:W-:-:S07]  /*4d50*/  FADD.FTZ R29, R25, R28 ;  /* 0x0000001c191d7221 */ /* 0x002fce0000010000 */
[----:B------:R-:W1:Y:S01]  /*4d60*/  MUFU.EX2 R71, R71 ;  /* 0x0000004700477308 */ /* 0x000e620000000800 */
[C---:B--2---:R-:W-:Y:S01]  /*4d70*/  FADD.FTZ R29, R58.reuse, R29 ;  /* 0x0000001d3a1d7221 */ /* 0x044fe20000010000 */
[----:B------:R-:W-:Y:S02]  /*4d80*/  F2FP.F16.F32.PACK_AB R9, R58, R25 ;  /* 0x000000193a09723e */ /* 0x000fe400000000ff */
[----:B------:R-:W-:-:S04]  /*4d90*/  CS2R R58, SRZ ;  /* 0x00000000003a7805 */ /* 0x000fc8000001ff00 */
[----:B------:R-:W2:Y:S01]  /*4da0*/  MUFU.EX2 R64, R64 ;  /* 0x0000004000407308 */ /* 0x000ea20000000800 */
[----:B----4-:R-:W-:Y:S01]  /*4db0*/  FADD.FTZ R52, R4, R29 ;  /* 0x0000001d04347221 */ /* 0x010fe20000010000 */
[----:B------:R-:W-:Y:S01]  /*4dc0*/  FADD.FTZ R29, R35, R50 ;  /* 0x00000032231d7221 */ /* 0x000fe20000010000 */
[----:B------:R-:W-:Y:S01]  /*4dd0*/  CS2R R50, SRZ ;  /* 0x0000000000327805 */ /* 0x000fe2000001ff00 */
[----:B------:R-:W4:Y:S02]  /*4de0*/  @P5 LDC R35, c[0x0][0x450] ;  /* 0x00011400ff235b82 */ /* 0x000f240000000800 */
[----:B0-----:R-:W-:Y:S02]  /*4df0*/  FADD.FTZ R12, R26, R29 ;  /* 0x0000001d1a0c7221 */ /* 0x001fe40000010000 */
[----:B------:R-:W0:Y:S01]  /*4e00*/  MUFU.EX2 R66, R66 ;  /* 0x0000004200427308 */ /* 0x000e220000000800 */
[----:B-1----:R-:W-:Y:S01]  /*4e10*/  FADD.FTZ R11, R71, R52 ;  /* 0x00000034470b7221 */ /* 0x002fe20000010000 */
[----:B------:R-:W-:-:S02]  /*4e20*/  CS2R R52, SRZ ;  /* 0x0000000000347805 */ /* 0x000fc4000001ff00 */
[----:B------:R-:W1:Y:S04]  /*4e30*/  @P5 LDC R29, c[0x0][0x44c] ;  /* 0x00011300ff1d5b82 */ /* 0x000e680000000800 */
[----:B------:R-:W5:Y:S01]  /*4e40*/  MUFU.EX2 R49, R69 ;  /* 0x0000004500317308 */ /* 0x000f620000000800 */
[----:B--2---:R-:W-:Y:S01]  /*4e50*/  FADD.FTZ R14, R64, R11 ;  /* 0x0000000b400e7221 */ /* 0x004fe20000010000 */
[----:B------:R-:W-:Y:S01]  /*4e60*/  F2FP.F16.F32.PACK_AB R11, R71, R4 ;  /* 0x00000004470b723e */ /* 0x000fe200000000ff */
[C---:B------:R-:W-:Y:S01]  /*4e70*/  FADD.FTZ R4, R39.reuse, R12 ;  /* 0x0000000c27047221 */ /* 0x040fe20000010000 */
[----:B------:R-:W-:Y:S01]  /*4e80*/  F2FP.F16.F32.PACK_AB R12, R39, R26 ;  /* 0x0000001a270c723e */ /* 0x000fe200000000ff */
[C---:B------:R-:W-:Y:S01]  /*4e90*/  FADD.FTZ R14, R55.reuse, R14 ;  /* 0x0000000e370e7221 */ /* 0x040fe20000010000 */
[----:B------:R-:W-:Y:S01]  /*4ea0*/  F2FP.F16.F32.PACK_AB R13, R55, R64 ;  /* 0x00000040370d723e */ /* 0x000fe200000000ff */
[----:B------:R-:W-:Y:S01]  /*4eb0*/  FADD.FTZ R15, R27, R4 ;  /* 0x000000041b0f7221 */ /* 0x000fe20000010000 */
[----:B------:R-:W2:Y:S01]  /*4ec0*/  MUFU.EX2 R6, R99 ;  /* 0x0000006300067308 */ /* 0x000ea20000000800 */
[----:B---3--:R-:W-:Y:S01]  /*4ed0*/  FADD.FTZ R21, R47, R14 ;  /* 0x0000000e2f157221 */ /* 0x008fe20000010000 */
[C---:B------:R-:W-:Y:S01]  /*4ee0*/  F2FP.F16.F32.PACK_AB R14, R40.reuse, R27 ;  /* 0x0000001b280e723e */ /* 0x040fe200000000ff */
[----:B------:R-:W-:Y:S01]  /*4ef0*/  FADD.FTZ R23, R40, R15 ;  /* 0x0000000f28177221 */ /* 0x000fe20000010000 */
[----:B------:R1:W-:Y:S01]  /*4f00*/  STSM.16.M88.4 [R2+0x2a300], R8 ;  /* 0x02a3000802007844 */ /* 0x0003e20000000200 */
[C---:B0-----:R-:W-:Y:S01]  /*4f10*/  FADD.FTZ R20, R66.reuse, R21 ;  /* 0x0000001542147221 */ /* 0x041fe20000010000 */
[----:B------:R-:W-:Y:S01]  /*4f20*/  F2FP.F16.F32.PACK_AB R15, R66, R47 ;  /* 0x0000002f420f723e */ /* 0x000fe200000000ff */
[----:B------:R-:W-:Y:S01]  /*4f30*/  FADD.FTZ R22, R30, R23 ;  /* 0x000000171e167221 */ /* 0x000fe20000010000 */
[----:B------:R-:W0:Y:S01]  /*4f40*/  MUFU.EX2 R101, R101 ;  /* 0x0000006500657308 */ /* 0x000e220000000800 */
[----:B-----5:R-:W-:Y:S01]  /*4f50*/  FADD.FTZ R21, R49, R20 ;  /* 0x0000001431157221 */ /* 0x020fe20000010000 */
[C---:B------:R-:W-:Y:S01]  /*4f60*/  F2FP.F16.F32.PACK_AB R20, R41.reuse, R30 ;  /* 0x0000001e2914723e */ /* 0x040fe200000000ff */
[----:B------:R-:W-:Y:S01]  /*4f70*/  FADD.FTZ R22, R41, R22 ;  /* 0x0000001629167221 */ /* 0x000fe20000010000 */
[----:B------:R3:W-:Y:S01]  /*4f80*/  STSM.16.M88.4 [R2+0x2bb00], R12 ;  /* 0x02bb000c02007844 */ /* 0x0007e20000000200 */
[----:B------:R-:W-:-:S02]  /*4f90*/  CS2R R70, SRZ ;  /* 0x0000000000467805 */ /* 0x000fc4000001ff00 */
[----:B------:R-:W-:Y:S01]  /*4fa0*/  CS2R R68, SRZ ;  /* 0x0000000000447805 */ /* 0x000fe2000001ff00 */
[----:B------:R-:W-:Y:S01]  /*4fb0*/  FADD.FTZ R23, R31, R22 ;  /* 0x000000161f177221 */ /* 0x000fe20000010000 */
[----:B------:R5:W4:Y:S01]  /*4fc0*/  MUFU.EX2 R24, R63 ;  /* 0x0000003f00187308 */ /* 0x000b220000000800 */
[C---:B--2---:R-:W-:Y:S01]  /*4fd0*/  FADD.FTZ R32, R6.reuse, R21 ;  /* 0x0000001506207221 */ /* 0x044fe20000010000 */
[----:B------:R-:W-:Y:S01]  /*4fe0*/  F2FP.F16.F32.PACK_AB R21, R6, R49 ;  /* 0x000000310615723e */ /* 0x000fe200000000ff */
[----:B------:R-:W-:Y:S01]  /*4ff0*/  FADD.FTZ R27, R42, R23 ;  /* 0x000000172a1b7221 */ /* 0x000fe20000010000 */
[----:B-1----:R-:W-:Y:S01]  /*5000*/  @P5 IMAD.HI.U32 R10, R144, R29, RZ ;  /* 0x0000001d900a5227 */ /* 0x002fe200078e00ff */
[----:B------:R-:W-:Y:S02]  /*5010*/  F2FP.F16.F32.PACK_AB R22, R42, R31 ;  /* 0x0000001f2a16723e */ /* 0x000fe400000000ff */
[----:B------:R-:W-:Y:S01]  /*5020*/  CS2R R66, SRZ ;  /* 0x0000000000427805 */ /* 0x000fe2000001ff00 */
[----:B------:R-:W-:Y:S01]  /*5030*/  FADD.FTZ R8, R36, R27 ;  /* 0x0000001b24087221 */ /* 0x000fe20000010000 */
[----:B------:R-:W1:Y:S01]  /*5040*/  MUFU.EX2 R57, R57 ;  /* 0x0000003900397308 */ /* 0x000e620000000800 */
[----:B0-----:R-:W-:Y:S01]  /*5050*/  FADD.FTZ R25, R101, R32 ;  /* 0x0000002065197221 */ /* 0x001fe20000010000 */
[----:B------:R-:W-:-:S02]  /*5060*/  CS2R R64, SRZ ;  /* 0x0000000000407805 */ /* 0x000fc4000001ff00 */
[----:B-----5:R-:W-:Y:S01]  /*5070*/  CS2R R62, SRZ ;  /* 0x00000000003e7805 */ /* 0x020fe2000001ff00 */
[----:B---3--:R-:W-:Y:S01]  /*5080*/  IMAD.MOV.U32 R14, RZ, RZ, R144 ;  /* 0x000000ffff0e7224 */ /* 0x008fe200078e0090 */
[----:B----4-:R-:W-:Y:S02]  /*5090*/  @P5 SHF.R.U32.HI R14, RZ, R35, R10 ;  /* 0x00000023ff0e5219 */ /* 0x010fe4000001160a */
[----:B------:R-:W-:Y:S02]  /*50a0*/  CS2R R54, SRZ ;  /* 0x0000000000367805 */ /* 0x000fe4000001ff00 */
[----:B------:R-:W-:Y:S01]  /*50b0*/  CS2R R42, SRZ ;  /* 0x00000000002a7805 */ /* 0x000fe2000001ff00 */
[----:B------:R-:W0:Y:S01]  /*50c0*/  MUFU.EX2 R45, R45 ;  /* 0x0000002d002d7308 */ /* 0x000e220000000800 */
[C---:B------:R-:W-:Y:S01]  /*50d0*/  FADD.FTZ R6, R24.reuse, R25 ;  /* 0x0000001918067221 */ /* 0x040fe20000010000 */
[----:B------:R-:W-:Y:S02]  /*50e0*/  F2FP.F16.F32.PACK_AB R23, R24, R101 ;  /* 0x000000651817723e */ /* 0x000fe400000000ff */
[----:B------:R-:W-:-:S02]  /*50f0*/  CS2R R40, SRZ ;  /* 0x0000000000287805 */ /* 0x000fc4000001ff00 */
[----:B------:R-:W-:Y:S02]  /*5100*/  IADD3 R14, R14, R17, -R18 ;  /* 0x000000110e0e7210 */ /* 0x000fe40007ffe812 */
[----:B------:R-:W-:Y:S02]  /*5110*/  CS2R R34, SRZ ;  /* 0x0000000000227805 */ /* 0x000fe4000001ff00 */
[----:B------:R-:W-:Y:S01]  /*5120*/  CS2R R30, SRZ ;  /* 0x00000000001e7805 */ /* 0x000fe2000001ff00 */
[----:B------:R2:W-:Y:S01]  /*5130*/  STSM.16.M88.4 [R2+0x2d300], R20 ;  /* 0x02d3001402007844 */ /* 0x0005e20000000200 */
[----:B------:R-:W3:Y:S01]  /*5140*/  MUFU.EX2 R28, R103 ;  /* 0x00000067001c7308 */ /* 0x000ee20000000800 */
[----:B-1----:R-:W-:Y:S01]  /*5150*/  FADD.FTZ R9, R57, R6 ;  /* 0x0000000639097221 */ /* 0x002fe20000010000 */
[----:B------:R-:W-:-:S06]  /*5160*/  CS2R R24, SRZ ;  /* 0x0000000000187805 */ /* 0x000fcc000001ff00 */
[----:B------:R-:W1:Y:S01]  /*5170*/  MUFU.EX2 R33, R33 ;  /* 0x0000002100217308 */ /* 0x000e620000000800 */
[----:B0-----:R-:W-:Y:S01]  /*5180*/  FADD.FTZ R8, R45, R8 ;  /* 0x000000082d087221 */ /* 0x001fe20000010000 */
[----:B--2---:R-:W-:-:S06]  /*5190*/  IMAD.HI R20, R14, 0x38e38e39, RZ ;  /* 0x38e38e390e147827 */ /* 0x004fcc00078e02ff */
[----:B------:R-:W0:Y:S01]  /*51a0*/  MUFU.EX2 R133, R133 ;  /* 0x0000008500857308 */ /* 0x000e220000000800 */
[----:B---3--:R-:W-:Y:S01]  /*51b0*/  FADD.FTZ R6, R28, R9 ;  /* 0x000000091c067221 */ /* 0x008fe20000010000 */
[----:B------:R-:W-:-:S06]  /*51c0*/  SHF.R.U32.HI R21, RZ, 0x1f, R20 ;  /* 0x0000001fff157819 */ /* 0x000fcc0000011614 */
[----:B------:R-:W2:Y:S01]  /*51d0*/  MUFU.EX2 R44, R44 ;  /* 0x0000002c002c7308 */ /* 0x000ea20000000800 */
[----:B-1----:R-:W-:Y:S01]  /*51e0*/  FADD.FTZ R9, R33, R8 ;  /* 0x0000000821097221 */ /* 0x002fe20000010000 */
[----:B------:R-:W-:Y:S02]  /*51f0*/  F2FP.F16.F32.PACK_AB R8, R45, R36 ;  /* 0x000000242d08723e */ /* 0x000fe400000000ff */
[----:B------:R-:W-:-:S04]  /*5200*/  LEA.HI.SX32 R20, R20, R21, 0x1b ;  /* 0x0000001514147211 */ /* 0x000fc800078fdaff */
[----:B------:R1:W3:Y:S01]  /*5210*/  MUFU.EX2 R4, R61 ;  /* 0x0000003d00047308 */ /* 0x0002e20000000800 */
[----:B0-----:R-:W-:-:S07]  /*5220*/  FADD.FTZ R11, R133, R6 ;  /* 0x00000006850b7221 */ /* 0x001fce0000010000 */
[----:B------:R-:W0:Y:S01]  /*5230*/  MUFU.EX2 R37, R37 ;  /* 0x0000002500257308 */ /* 0x000e220000000800 */
[----:B--2---:R-:W-:Y:S01]  /*5240*/  FADD.FTZ R6, R44, R9 ;  /* 0x000000092c067221 */ /* 0x004fe20000010000 */
[----:B------:R-:W-:Y:S02]  /*5250*/  F2FP.F16.F32.PACK_AB R9, R28, R57 ;  /* 0x000000391c09723e */ /* 0x000fe400000000ff */
[----:B-1----:R-:W-:Y:S02]  /*5260*/  CS2R R60, SRZ ;  /* 0x00000000003c7805 */ /* 0x002fe4000001ff00 */
[----:B------:R-:W-:Y:S02]  /*5270*/  F2FP.F16.F32.PACK_AB R10, R44, R33 ;  /* 0x000000212c0a723e */ /* 0x000fe400000000ff */
[----:B------:R-:W-:Y:S02]  /*5280*/  CS2R R56, SRZ ;  /* 0x0000000000387805 */ /* 0x000fe4000001ff00 */
[----:B------:R-:W-:-:S02]  /*5290*/  CS2R R44, SRZ ;  /* 0x00000000002c7805 */ /* 0x000fc4000001ff00 */
[----:B------:R-:W-:Y:S01]  /*52a0*/  CS2R R32, SRZ ;  /* 0x0000000000207805 */ /* 0x000fe2000001ff00 */
[----:B------:R-:W1:Y:S01]  /*52b0*/  MUFU.EX2 R135, R135 ;  /* 0x0000008700877308 */ /* 0x000e620000000800 */
[C---:B---3--:R-:W-:Y:S01]  /*52c0*/  FADD.FTZ R12, R4.reuse, R11 ;  /* 0x0000000b040c7221 */ /* 0x048fe20000010000 */
[----:B------:R-:W-:Y:S02]  /*52d0*/  F2FP.F16.F32.PACK_AB R11, R4, R133 ;  /* 0x00000085040b723e */ /* 0x000fe400000000ff */
[----:B------:R-:W-:-:S03]  /*52e0*/  CS2R R28, SRZ ;  /* 0x00000000001c7805 */ /* 0x000fc6000001ff00 */
[----:B------:R2:W-:Y:S01]  /*52f0*/  STSM.16.M88.4 [R2+0x2eb00], R8 ;  /* 0x02eb000802007844 */ /* 0x0005e20000000200 */
[----:B------:R-:W3:Y:S01]  /*5300*/  MUFU.EX2 R46, R46 ;  /* 0x0000002e002e7308 */ /* 0x000ee20000000800 */
[----:B0-----:R-:W-:-:S07]  /*5310*/  FADD.FTZ R13, R37, R6 ;  /* 0x00000006250d7221 */ /* 0x001fce0000010000 */
[----:B------:R-:W0:Y:S01]  /*5320*/  MUFU.EX2 R26, R105 ;  /* 0x00000069001a7308 */ /* 0x000e220000000800 */
[----:B-1----:R-:W-:Y:S01]  /*5330*/  FADD.FTZ R15, R135, R12 ;  /* 0x0000000c870f7221 */ /* 0x002fe20000010000 */
[----:B--2---:R-:W-:-:S06]  /*5340*/  VIMNMX R9, R147, R20, !PT ;  /* 0x0000001493097248 */ /* 0x004fcc0007fe0100 */
[----:B------:R-:W-:Y:S01]  /*5350*/  MUFU.EX2 R7, R7 ;  /* 0x0000000700077308 */ /* 0x000fe20000000800 */
[C---:B---3--:R-:W-:Y:S01]  /*5360*/  FADD.FTZ R4, R46.reuse, R13 ;  /* 0x0000000d2e047221 */ /* 0x048fe20000010000 */
[----:B------:R-:W-:Y:S02]  /*5370*/  F2FP.F16.F32.PACK_AB R12, R46, R37 ;  /* 0x000000252e0c723e */ /* 0x000fe400000000ff */
[----:B------:R-:W-:Y:S02]  /*5380*/  CS2R R46, SRZ ;  /* 0x00000000002e7805 */ /* 0x000fe4000001ff00 */
[----:B------:R-:W-:Y:S02]  /*5390*/  CS2R R36, SRZ ;  /* 0x0000000000247805 */ /* 0x000fe4000001ff00 */
[----:B------:R-:W1:Y:S01]  /*53a0*/  MUFU.EX2 R38, R38 ;  /* 0x0000002600267308 */ /* 0x000e620000000800 */
[C---:B0-----:R-:W-:Y:S01]  /*53b0*/  FADD.FTZ R6, R26.reuse, R15 ;  /* 0x0000000f1a067221 */ /* 0x041fe20000010000 */
[----:B------:R-:W-:-:S02]  /*53c0*/  F2FP.F16.F32.PACK_AB R13, R26, R135 ;  /* 0x000000871a0d723e */ /* 0x000fc400000000ff */
[----:B------:R-:W-:-:S04]  /*53d0*/  CS2R R26, SRZ ;  /* 0x00000000001a7805 */ /* 0x000fc8000001ff00 */
[----:B------:R-:W-:Y:S08]  /*53e0*/  MUFU.EX2 R137, R137 ;  /* 0x0000008900897308 */ /* 0x000ff00000000800 */
[----:B------:R-:W0:Y:S01]  /*53f0*/  MUFU.EX2 R48, R48 ;  /* 0x0000003000307308 */ /* 0x000e220000000800 */
[----:B-1----:R-:W-:Y:S01]  /*5400*/  F2FP.F16.F32.PACK_AB R14, R38, R7 ;  /* 0x00000007260e723e */ /* 0x002fe200000000ff */
[----:B------:R-:W-:Y:S01]  /*5410*/  FADD.FTZ R7, R7, R4 ;  /* 0x0000000407077221 */ /* 0x000fe20000010000 */
[----:B------:R-:W-:-:S05]  /*5420*/  VIADD R4, R96, 0xfffffffe ;  /* 0xfffffffe60047836 */ /* 0x000fca0000000000 */
[----:B------:R-:W-:Y:S02]  /*5430*/  ISETP.GE.AND P2, PT, R4, R9, PT ;  /* 0x000000090400720c */ /* 0x000fe40003f46270 */
[----:B0-----:R-:W-:Y:S01]  /*5440*/  F2FP.F16.F32.PACK_AB R15, R48, R137 ;  /* 0x00000089300f723e */ /* 0x001fe200000000ff */
[----:B------:R-:W-:Y:S01]  /*5450*/  FADD.FTZ R137, R137, R6 ;  /* 0x0000000689897221 */ /* 0x000fe20000010000 */
[----:B------:R-:W-:Y:S01]  /*5460*/  FADD.FTZ R6, R38, R7 ;  /* 0x0000000726067221 */ /* 0x000fe20000010000 */
[----:B------:R-:W-:Y:S02]  /*5470*/  CS2R R38, SRZ ;  /* 0x0000000000267805 */ /* 0x000fe4000001ff00 */
[----:B------:R0:W-:Y:S01]  /*5480*/  STSM.16.M88.4 [R2+0x30300], R12 ;  /* 0x0303000c02007844 */ /* 0x0001e20000000200 */
[----:B------:R-:W-:Y:S01]  /*5490*/  FADD.FTZ R7, R48, R137 ;  /* 0x0000008930077221 */ /* 0x000fe20000010000 */
[----:B------:R-:W-:Y:S01]  /*54a0*/  CS2R R48, SRZ ;  /* 0x0000000000307805 */ /* 0x000fe2000001ff00 */
[----:B------:R1:W-:Y:S06]  /*54b0*/  MEMBAR.ALL.CTA ;  /* 0x0000000000007992 */ /* 0x0003ec0000008000 */
[----:B-1----:R-:W1:Y:S02]  /*54c0*/  FENCE.VIEW.ASYNC.S ;  /* 0x00000000000073c6 */ /* 0x002e640000000000 */
[----:B-1----:R-:W-:Y:S01]  /*54d0*/  NOP ;  /* 0x0000000000007918 */ /* 0x002fe20000000000 */
[----:B------:R-:W-:Y:S05]  /*54e0*/  @!P2 BRA `(.L_x_2091) ;  /* 0x0000004000f8a947 */ /* 0x000fea0003800000 */
        /* <DEDUP_REMOVED lines=23> */
[----:B------:R-:W-:-:S07]  /*5660*/  CS2R R24, SRZ ;  /* 0x0000000000187805 */ /* 0x000fce000001ff00 */
.L_x_2100:
[----:B------:R-:W-:Y:S01]  /*5670*/  UIADD3 UR57, UR39, 0x1, URZ ;  /* 0x0000000127397890 */ /* 0x000fe2000fffe03f */
[----:B------:R-:W-:-:S03]  /*5680*/  ISETP.NE.AND P3, PT, RZ, UR38, PT ;  /* 0x00000026ff007c0c */ /* 0x000fc6000bf65270 */
[----:B------:R-:W-:-:S04]  /*5690*/  UISETP.NE.AND UP0, UPT, UR57, 0x2, UPT ;  /* 0x000000023900788c */ /* 0x000fc8000bf05270 */
[----:B------:R-:W-:Y:S02]  /*56a0*/  USEL UR6, URZ, 0x1, UP0 ;  /* 0x000000013f067887 */ /* 0x000fe40008000000 */
[----:B------:R-:W-:-:S04]  /*56b0*/  USEL UR57, UR57, URZ, UP0 ;  /* 0x0000003f39397287 */ /* 0x000fc80008000000 */
[----:B------:R-:W-:Y:S01]  /*56c0*/  LOP3.LUT R8, R16, UR6, RZ, 0x3c, !PT ;  /* 0x0000000610087c12 */ /* 0x000fe2000f8e3cff */
[----:B--2---:R-:W-:Y:S07]  /*56d0*/  @P3 BRA `(.L_x_2092) ;  /* 0x0000000000283947 */ /* 0x004fee0003800000 */
[----:B------:R-:W-:Y:S05]  /*56e0*/  @!P0 BRA `(.L_x_2093) ;  /* 0x0000000000048947 */ /* 0x000fea0003800000 */
[----:B------:R-:W-:Y:S01]  /*56f0*/  BPT.TRAP 0x1 ;  /* 0x000000040000795c */ /* 0x000fe20000300000 */
.L_x_2093:
[----:B------:R-:W-:Y:S01]  /*5700*/  ULEA UR6, UR57, UR36, 0x3 ;  /* 0x0000002439067291 */ /* 0x000fe2000f8e183f */
[----:B------:R-:W-:-:S08]  /*5710*/  SHF.L.U32 R0, R8, 0x1f, RZ ;  /* 0x0000001f08007819 */ /* 0x000fd000000006ff */
[----:B------:R1:W2:Y:S01]  /*5720*/  SYNCS.PHASECHK.TRANS64.TRYWAIT P2, [UR6+0x31c30], R0 ;  /* 0x031c3000ff0075a7 */ /* 0x0002a20008040146 */
[----:B------:R-:W-:Y:S05]  /*5730*/  @!P0 BRA `(.L_x_2094) ;  /* 0x0000000000048947 */ /* 0x000fea0003800000 */
[----:B------:R-:W-:Y:S01]  /*5740*/  BPT.TRAP 0x1 ;  /* 0x000000040000795c */ /* 0x000fe20000300000 */
.L_x_2094:
[----:B--2---:R-:W-:Y:S05]  /*5750*/  @P2 BRA `(.L_x_2092) ;  /* 0x0000000000082947 */ /* 0x004fea0003800000 */
[----:B------:R-:W2:Y:S02]  /*5760*/  SYNCS.PHASECHK.TRANS64.TRYWAIT P2, [UR6+0x31c30], R0 ;  /* 0x031c3000ff0075a7 */ /* 0x000ea40008040146 */
[----:B--2---:R-:W-:Y:S05]  /*5770*/  @!P2 BRA `(.L_x_2095) ;  /* 0x0000011800eca947 */ /* 0x004fea0003800000 */
.L_x_2092:
[----:B------:R-:W3:Y:S01]  /*5780*/  S2R R10, SR_TID.X ;  /* 0x00000000000a7919 */ /* 0x000ee20000002100 */
        /* <DEDUP_REMOVED lines=24> */
[----:B---3--:R-:W-:Y:S01]  /*5910*/  SHF.R.U32.HI R10, RZ, 0x7, R10 ;  /* 0x00000007ff0a7819 */ /* 0x008fe2000001160a */
[----:B------:R-:W-:Y:S01]  /*5920*/  UMOV UR52, UR24 ;  /* 0x0000001800347c82 */ /* 0x000fe20008000000 */
[----:B------:R-:W-:Y:S01]  /*5930*/  UMOV UR53, UR25 ;  /* 0x0000001900357c82 */ /* 0x000fe20008000000 */
[----:B------:R-:W-:Y:S01]  /*5940*/  UMOV UR55, 0x80000020 ;  /* 0x8000002000377882 */ /* 0x000fe20000000000 */
[----:B------:R-:W-:Y:S01]  /*5950*/  UIADD3 UR6, UR60, 0x2, URZ ;  /* 0x000000023c067890 */ /* 0x000fe2000fffe03f */
[----:B-12---:R-:W-:Y:S01]  /*5960*/  VIADD R0, R10, 0x8 ;  /* 0x000000080a007836 */ /* 0x006fe20000000000 */
        /* <DEDUP_REMOVED lines=323> */
[----:B-1----:R-:W-:Y:S05]  /*6da0*/  @P3 BRA `(.L_x_2096) ;  /* 0x0000000000283947 */ /* 0x002fea0003800000 */
[----:B------:R-:W-:Y:S05]  /*6db0*/  @!P0 BRA `(.L_x_2097) ;  /* 0x0000000000048947 */ /* 0x000fea0003800000 */
[----:B------:R-:W-:Y:S01]  /*6dc0*/  BPT.TRAP 0x1 ;  /* 0x000000040000795c */ /* 0x000fe20000300000 */
.L_x_2097:
[----:B------:R-:W-:Y:S01]  /*6dd0*/  ULEA UR6, UR39, UR36, 0x3 ;  /* 0x0000002427067291 */ /* 0x000fe2000f8e183f */
[----:B------:R-:W-:-:S08]  /*6de0*/  SHF.L.U32 R0, R16, 0x1f, RZ ;  /* 0x0000001f10007819 */ /* 0x000fd000000006ff */
[----:B------:R1:W2:Y:S01]  /*6df0*/  SYNCS.PHASECHK.TRANS64.TRYWAIT P2, [UR6+0x31c50], R0 ;  /* 0x031c5000ff0075a7 */ /* 0x0002a20008040146 */
[----:B------:R-:W-:Y:S05]  /*6e00*/  @!P0 BRA `(.L_x_2098) ;  /* 0x0000000000048947 */ /* 0x000fea0003800000 */
[----:B------:R-:W-:Y:S01]  /*6e10*/  BPT.TRAP 0x1 ;  /* 0x000000040000795c */ /* 0x000fe20000300000 */
.L_x_2098:
[----:B--2---:R-:W-:Y:S05]  /*6e20*/  @P2 BRA `(.L_x_2096) ;  /* 0x0000000000082947 */ /* 0x004fea0003800000 */
[----:B------:R-:W2:Y:S02]  /*6e30*/  SYNCS.PHASECHK.TRANS64.TRYWAIT P2, [UR6+0x31c50], R0 ;  /* 0x031c5000ff0075a7 */ /* 0x000ea40008040146 */
[----:B--2---:R-:W-:Y:S05]  /*6e40*/  @!P2 BRA `(.L_x_2099) ;  /* 0x000001040050a947 */ /* 0x004fea0003800000 */
.L_x_2096:
[----:B------:R-:W-:Y:S01]  /*6e50*/  UIADD3 UR6, UR36, 0x200, URZ ;  /* 0x0000020024067890 */ /* 0x000fe2000fffe03f */
[----:B------:R-:W-:Y:S01]  /*6e60*/  WARPGROUP.ARRIVE ;  /* 0x00000000000079c5 */ /* 0x000fe20000000000 */
[----:B------:R-:W-:Y:S01]  /*6e70*/  ULOP3.LUT UR7, UR37, 0x10000, URZ, 0xfc, !UPT ;  /* 0x0001000025077892 */ /* 0x000fe2000f8efc3f */
[----:B--2---:R-:W2:Y:S01]  /*6e80*/  LDC R10, c[0x0][0x448] ;  /* 0x00011200ff0a7b82 */ /* 0x004ea20000000800 */
[----:B------:R-:W-:Y:S01]  /*6e90*/  USHF.R.U32.HI UR6, URZ, 0x4, UR6 ;  /* 0x000000043f067899 */ /* 0x000fe20008011606 */
[----:B0-----:R-:W-:Y:S01]  /*6ea0*/  IMAD.IADD R12, R148, 0x1, R144 ;  /* 0x00000001940c7824 */ /* 0x001fe200078e0290 */
[----:B------:R-:W-:Y:S01]  /*6eb0*/  UMOV UR29, 0xc0000010 ;  /* 0xc0000010001d7882 */ /* 0x000fe20000000000 */
[----:B------:R-:W-:Y:S01]  /*6ec0*/  UMOV UR31, 0x80000020 ;  /* 0x80000020001f7882 */ /* 0x000fe20000000000 */
[----:B------:R-:W-:Y:S01]  /*6ed0*/  ULOP3.LUT UR6, UR6, 0x3fff, URZ, 0xc0, !UPT ;  /* 0x00003fff06067892 */ /* 0x000fe2000f8ec03f */
[----:B------:R-:W-:Y:S01]  /*6ee0*/  LOP3.LUT R19, R19, 0xbfffffff, RZ, 0xc0, !PT ;  /* 0xbfffffff13137812 */ /* 0x000fe200078ec0ff */
[----:B------:R-:W-:Y:S01]  /*6ef0*/  UMOV UR28, UR7 ;  /* 0x00000007001c7c82 */ /* 0x000fe20008000000 */
[----:B-1----:R-:W-:Y:S01]  /*6f00*/  LOP3.LUT R0, R0, 0xfffffffe, RZ, 0xc0, !PT ;  /* 0xfffffffe00007812 */ /* 0x002fe200078ec0ff */
[----:B------:R-:W-:Y:S01]  /*6f10*/  ULOP3.LUT UR6, UR6, 0x2400000, URZ, 0xfc, !UPT ;  /* 0x0240000006067892 */ /* 0x000fe2000f8efc3f */
[----:B------:R-:W-:Y:S01]  /*6f20*/  @P1 LOP3.LUT R19, R19, 0x40000000, RZ, 0xfc, !PT ;  /* 0x4000000013131812 */ /* 0x000fe200078efcff */
[----:B------:R-:W0:Y:S02]  /*6f30*/  S2R R20, SR_TID.X ;  /* 0x0000000000147919 */ /* 0x000e240000002100 */
[----:B------:R-:W-:Y:S01]  /*6f40*/  UIMAD UR6, UR39, 0x6c0, UR6 ;  /* 0x000006c0270678a4 */ /* 0x000fe2000f8e0206 */
[----:B------:R-:W-:-:S04]  /*6f50*/  LOP3.LUT R19, R19, 0xdfffffff, RZ, 0xc0, !PT ;  /* 0xdfffffff13137812 */ /* 0x000fc800078ec0ff */
[----:B------:R-:W-:Y:S02]  /*6f60*/  @P0 LOP3.LUT R19, R19, 0x20000000, RZ, 0xfc, !PT ;  /* 0x2000000013130812 */ /* 0x000fe400078efcff */
[----:B------:R-:W-:Y:S02]  /*6f70*/  UMOV UR30, UR6 ;  /* 0x00000006001e7c82 */ /* 0x000fe40008000000 */
[----:B------:R-:W-:Y:S01]  /*6f80*/  HGMMA.64x96x16.F32 R24, gdesc[UR28].tnspB, R24, gsb0 ;  /* 0x416000001c1879f0 */ /* 0x000fe20008000818 */
[----:B------:R-:W-:Y:S01]  /*6f90*/  UIADD3 UR28, UR7, 0x180, URZ ;  /* 0x00000180071c7890 */ /* 0x000fe2000fffe03f */
[----:B--2---:R-:W-:Y:S01]  /*6fa0*/  ISETP.NE.AND P2, PT, R10, 0x1, PT ;  /* 0x000000010a00780c */ /* 0x004fe20003f45270 */
[----:B------:R-:W-:Y:S01]  /*6fb0*/  UIADD3 UR30, UR6, 0x40, URZ ;  /* 0x00000040061e7890 */ /* 0x000fe2000fffe03f */
[----:B------:R-:W-:Y:S01]  /*6fc0*/  LOP3.LUT R19, R19, 0x7fffffff, RZ, 0xc0, !PT ;  /* 0x7fffffff13137812 */ /* 0x000fe200078ec0ff */
[----:B------:R-:W-:Y:S01]  /*6fd0*/  UMOV UR29, 0xc0000010 ;  /* 0xc0000010001d7882 */ /* 0x000fe20000000000 */
[----:B------:R-:W-:-:S09]  /*6fe0*/  UMOV UR31, 0x80000020 ;  /* 0x80000020001f7882 */ /* 0x000fd20000000000 */
[----:B------:R-:W1:Y:S01]  /*6ff0*/  @P2 LDC R11, c[0x0][0x44c] ;  /* 0x00011300ff0b2b82 */ /* 0x000e620000000800 */
[----:B0-----:R-:W-:-:S07]  /*7000*/  SHF.R.U32.HI R14, RZ, 0x7, R20 ;  /* 0x00000007ff0e7819 */ /* 0x001fce0000011614 */
[----:B------:R-:W0:Y:S01]  /*7010*/  @P2 LDC R10, c[0x0][0x450] ;  /* 0x00011400ff0a2b82 */ /* 0x000e220000000800 */
[----:B------:R-:W-:Y:S02]  /*7020*/  VIADD R14, R14, 0x9 ;  /* 0x000000090e0e7836 */ /* 0x000fe40000000000 */
[----:B-1----:R-:W-:-:S05]  /*7030*/  @P2 IMAD.HI.U32 R11, R12, R11, RZ ;  /* 0x0000000b0c0b2227 */ /* 0x002fca00078e00ff */
[----:B0-----:R-:W-:Y:S01]  /*7040*/  @P2 SHF.R.U32.HI R12, RZ, R10, R11 ;  /* 0x0000000aff0c2219 */ /* 0x001fe2000001160b */
[----:B------:R-:W-:-:S04]  /*7050*/  IMAD R11, R4, -0x90, RZ ;  /* 0xffffff70040b7824 */ /* 0x000fc800078e02ff */
[----:B------:R-:W0:Y:S01]  /*7060*/  SHFL.IDX PT, R10, R12, RZ, 0x1c1f ;  /* 0x001c1fff0c0a7589 */ /* 0x000e2200000e0000 */
[----:B------:R-:W-:-:S03]  /*7070*/  IADD3 R11, -R146, 0x1, R11 ;  /* 0x00000001920b7810 */ /* 0x000fc60007ffe10b */
[----:B------:R-:W1:Y:S01]  /*7080*/  SHFL.IDX PT, R12, R12, 0x1, 0x1c1f ;  /* 0x003c1f000c0c7f89 */ /* 0x000e6200000e0000 */
[----:B------:R-:W-:-:S05]  /*7090*/  IADD3 R11, -R18, R11, R17 ;  /* 0x0000000b120b7210 */ /* 0x000fca0007ffe111 */
[C---:B0-----:R-:W-:Y:S02]  /*70a0*/  IMAD.IADD R10, R11.reuse, 0x1, R10 ;  /* 0x000000010b0a7824 */ /* 0x041fe400078e020a */
[----:B-1----:R-:W-:-:S03]  /*70b0*/  IMAD.IADD R11, R11, 0x1, R12 ;  /* 0x000000010b0b7824 */ /* 0x002fc600078e020c */
[C---:B------:R-:W-:Y:S02]  /*70c0*/  ISETP.GT.AND P0, PT, R10.reuse, 0x78, PT ;  /* 0x000000780a00780c */ /* 0x040fe40003f04270 */
[----:B------:R-:W-:Y:S02]  /*70d0*/  ISETP.GT.AND P5, PT, R10, RZ, PT ;  /* 0x000000ff0a00720c */ /* 0x000fe40003fa4270 */
[C---:B------:R-:W-:Y:S02]  /*70e0*/  ISETP.GT.AND P6, PT, R11.reuse, RZ, PT ;  /* 0x000000ff0b00720c */ /* 0x040fe40003fc4270 */
[----:B------:R-:W-:Y:S02]  /*70f0*/  FSEL R136, R136, -INF , P5 ;  /* 0xff80000088887808 */ /* 0x000fe40002800000 */
[----:B------:R-:W-:Y:S02]  /*7100*/  FSEL R138, R138, -INF , P6 ;  /* 0xff8000008a8a7808 */ /* 0x000fe40003000000 */
[----:B------:R-:W-:-:S02]  /*7110*/  ISETP.GT.AND P6, PT, R11, 0x1, PT ;  /* 0x000000010b00780c */ /* 0x000fc40003fc4270 */
[----:B------:R-:W-:Y:S02]  /*7120*/  ISETP.GT.AND P5, PT, R10, 0x80, PT ;  /* 0x000000800a00780c */ /* 0x000fe40003fa4270 */
[----:B------:R-:W-:Y:S02]  /*7130*/  FSEL R139, R139, -INF , P6 ;  /* 0xff8000008b8b7808 */ /* 0x000fe40003000000 */
[C---:B------:R-:W-:Y:S02]  /*7140*/  ISETP.GT.AND P6, PT, R11.reuse, 0x8, PT ;  /* 0x000000080b00780c */ /* 0x040fe40003fc4270 */
[----:B------:R-:W-:Y:S02]  /*7150*/  @P0 LOP3.LUT R0, R0, 0x1, RZ, 0xfc, !PT ;  /* 0x0000000100000812 */ /* 0x000fe400078efcff */
[----:B------:R-:W-:Y:S01]  /*7160*/  FSEL R142, R142, -INF , P6 ;  /* 0xff8000008e8e7808 */ /* 0x000fe20003000000 */
[----:B------:R-:W-:Y:S02]  /*7170*/  WARPGROUP.DEPBAR.LE gsb0, 0x0 ;  /* 0x00008000000079c5 */ /* 0x000fe40000010000 */
[----:B------:R-:W-:Y:S01]  /*7180*/  WARPGROUP.ARRIVE ;  /* 0x00000000000079c5 */ /* 0x000fe20000000000 */
[----:B------:R-:W-:-:S02]  /*7190*/  ISETP.GT.AND P6, PT, R11, 0x9, PT ;  /* 0x000000090b00780c */ /* 0x000fc40003fc4270 */
[----:B------:R-:W-:Y:S02]  /*71a0*/  LOP3.LUT R0, R0, 0xfffffffd, RZ, 0xc0, !PT ;  /* 0xfffffffd00007812 */ /* 0x000fe400078ec0ff */
[----:B------:R-:W-:Y:S01]  /*71b0*/  FSEL R143, R143, -INF , P6 ;  /* 0xff8000008f8f7808 */ /* 0x000fe20003000000 */
[----:B------:R-:W-:Y:S01]  /*71c0*/  HGMMA.64x96x16.F32 R24, gdesc[UR28].tnspB, R24, gsb0 ;  /* 0x416000001c1879f0 */ /* 0x000fe20008000818 */
[----:B------:R-:W-:Y:S01]  /*71d0*/  UIADD3 UR28, UR7, 0x300, URZ ;  /* 0x00000300071c7890 */ /* 0x000fe2000fffe03f */
[----:B------:R-:W-:Y:S01]  /*71e0*/  ISETP.GT.AND P6, PT, R10, 0x10, PT ;  /* 0x000000100a00780c */ /* 0x000fe20003fc4270 */
[----:B------:R-:W-:Y:S01]  /*71f0*/  UIADD3 UR30, UR6, 0x80, URZ ;  /* 0x00000080061e7890 */ /* 0x000fe2000fffe03f */
[----:B------:R-:W-:Y:S01]  /*7200*/  @P5 LOP3.LUT R0, R0, 0x2, RZ, 0xfc, !PT ;  /* 0x0000000200005812 */ /* 0x000fe200078efcff */
[----:B------:R-:W-:Y:S01]  /*7210*/  UMOV UR29, 0xc0000010 ;  /* 0xc0000010001d7882 */ /* 0x000fe20000000000 */
[----:B------:R-:W-:Y:S01]  /*7220*/  UMOV UR31, 0x80000020 ;  /* 0x80000020001f7882 */ /* 0x000fe20000000000 */
[----:B------:R-:W-:-:S02]  /*7230*/  FSEL R128, R128, -INF , P6 ;  /* 0xff80000080807808 */ /* 0x000fc40003000000 */
[C---:B------:R-:W-:Y:S02]  /*7240*/  ISETP.GT.AND P6, PT, R11.reuse, 0x10, PT ;  /* 0x000000100b00780c */ /* 0x040fe40003fc4270 */
[----:B------:R-:W-:Y:S02]  /*7250*/  ISETP.GT.AND P5, PT, R10, 0x11, PT ;  /* 0x000000110a00780c */ /* 0x000fe40003fa4270 */
[----:B------:R-:W-:Y:S02]  /*7260*/  FSEL R130, R130, -INF , P6 ;  /* 0xff80000082827808 */ /* 0x000fe40003000000 */
[----:B------:R-:W-:Y:S02]  /*7270*/  ISETP.GT.AND P6, PT, R11, 0x11, PT ;  /* 0x000000110b00780c */ /* 0x000fe40003fc4270 */
[----:B------:R-:W-:Y:S02]  /*7280*/  ISETP.GT.AND P0, PT, R10, 0x18, PT ;  /* 0x000000180a00780c */ /* 0x000fe40003f04270 */
[----:B------:R-:W-:-:S02]  /*7290*/  FSEL R131, R131, -INF , P6 ;  /* 0xff80000083837808 */ /* 0x000fc40003000000 */
[----:B------:R-:W-:Y:S02]  /*72a0*/  ISETP.GT.AND P6, PT, R11, 0x18, PT ;  /* 0x000000180b00780c */ /* 0x000fe40003fc4270 */
[----:B------:R-:W-:Y:S02]  /*72b0*/  FSEL R129, R129, -INF , P5 ;  /* 0xff80000081817808 */ /* 0x000fe40002800000 */
[----:B------:R-:W-:Y:S02]  /*72c0*/  FSEL R134, R134, -INF , P6 ;  /* 0xff80000086867808 */ /* 0x000fe40003000000 */
[----:B------:R-:W-:Y:S02]  /*72d0*/  ISETP.GT.AND P6, PT, R11, 0x19, PT ;  /* 0x000000190b00780c */ /* 0x000fe40003fc4270 */
[----:B------:R-:W-:Y:S02]  /*72e0*/  FSEL R132, R132, -INF , P0 ;  /* 0xff80000084847808 */ /* 0x000fe40000000000 */
[----:B------:R-:W-:-:S02]  /*72f0*/  FSEL R135, R135, -INF , P6 ;  /* 0xff80000087877808 */ /* 0x000fc40003000000 */
[C---:B------:R-:W-:Y:S02]  /*7300*/  ISETP.GT.AND P6, PT, R10.reuse, 0x20, PT ;  /* 0x000000200a00780c */ /* 0x040fe40003fc4270 */
[C---:B------:R-:W-:Y:S02]  /*7310*/  ISETP.GT.AND P5, PT, R10.reuse, 0x21, PT ;  /* 0x000000210a00780c */ /* 0x040fe40003fa4270 */
[----:B------:R-:W-:Y:S02]  /*7320*/  ISETP.GT.AND P0, PT, R10, 0x28, PT ;  /* 0x000000280a00780c */ /* 0x000fe40003f04270 */
[----:B------:R-:W-:Y:S02]  /*7330*/  FSEL R120, R120, -INF , P6 ;  /* 0xff80000078787808 */ /* 0x000fe40003000000 */
[----:B------:R-:W-:Y:S02]  /*7340*/  ISETP.GT.AND P6, PT, R11, 0x20, PT ;  /* 0x000000200b00780c */ /* 0x000fe40003fc4270 */
[----:B------:R-:W-:-:S02]  /*7350*/  FSEL R121, R121, -INF , P5 ;  /* 0xff80000079797808 */ /* 0x000fc40002800000 */
[----:B------:R-:W-:Y:S02]  /*7360*/  FSEL R124, R124, -INF , P0 ;  /* 0xff8000007c7c7808 */ /* 0x000fe40000000000 */
        /* <DEDUP_REMOVED lines=19> */
[C---:B------:R-:W-:Y:S02]  /*74a0*/  ISETP.GT.AND P0, PT, R10.reuse, 0x61, PT ;  /* 0x000000610a00780c */ /* 0x040fe40003f04270 */
[----:B------:R-:W-:Y:S02]  /*74b0*/  FSEL R127, R127, -INF , P6 ;  /* 0xff8000007f7f7808 */ /* 0x000fe40003000000 */
[----:B------:R-:W-:Y:S02]  /*74c0*/  ISETP.GT.AND P6, PT, R10, 0x30, PT ;  /* 0x000000300a00780c */ /* 0x000fe40003fc4270 */
[----:B------:R-:W-:-:S02]  /*74d0*/  FSEL R88, R88, -INF , P5 ;  /* 0xff80000058587808 */ /* 0x000fc40002800000 */
[----:B------:R-:W-:Y:S02]  /*74e0*/  FSEL R89, R89, -INF , P0 ;  /* 0xff80000059597808 */ /* 0x000fe40000000000 */
[C---:B------:R-:W-:Y:S02]  /*74f0*/  LOP3.LUT P5, RZ, R0.reuse, 0x2, RZ, 0xc0, !PT ;  /* 0x0000000200ff7812 */ /* 0x040fe400078ac0ff */
[----:B------:R-:W-:Y:S02]  /*7500*/  LOP3.LUT P0, RZ, R0, 0x1, RZ, 0xc0, !PT ;  /* 0x0000000100ff7812 */ /* 0x000fe4000780c0ff */
[----:B------:R-:W-:Y:S02]  /*7510*/  FMNMX.FTZ R0, R138, R3, !PT ;  /* 0x000000038a007209 */ /* 0x000fe40007810000 */
[----:B------:R-:W-:Y:S01]  /*7520*/  FSEL R112, R112, -INF , P6 ;  /* 0xff80000070707808 */ /* 0x000fe20003000000 */
[----:B------:R-:W-:Y:S02]  /*7530*/  WARPGROUP.DEPBAR.LE gsb0, 0x0 ;  /* 0x00008000000079c5 */ /* 0x000fe40000010000 */
[----:B------:R-:W-:Y:S01]  /*7540*/  WARPGROUP.ARRIVE ;  /* 0x00000000000079c5 */ /* 0x000fe20000000000 */
[----:B------:R-:W-:-:S02]  /*7550*/  ISETP.GT.AND P6, PT, R11, 0x30, PT ;  /* 0x000000300b00780c */ /* 0x000fc40003fc4270 */
[----:B------:R-:W-:Y:S02]  /*7560*/  FMNMX.FTZ R0, R139, R0, !PT ;  /* 0x000000008b007209 */ /* 0x000fe40007810000 */
[----:B------:R-:W-:Y:S01]  /*7570*/  FSEL R114, R114, -INF , P6 ;  /* 0xff80000072727808 */ /* 0x000fe20003000000 */
[----:B------:R-:W-:Y:S01]  /*7580*/  HGMMA.64x96x16.F32 R24, gdesc[UR28].tnspB, R24, gsb0 ;  /* 0x416000001c1879f0 */ /* 0x000fe20008000818 */
[----:B------:R-:W-:Y:S01]  /*7590*/  UIADD3 UR28, UR7, 0x480, URZ ;  /* 0x00000480071c7890 */ /* 0x000fe2000fffe03f */
[----:B------:R-:W-:Y:S01]  /*75a0*/  ISETP.GT.AND P6, PT, R11, 0x31, PT ;  /* 0x000000310b00780c */ /* 0x000fe20003fc4270 */
[----:B------:R-:W-:Y:S01]  /*75b0*/  UIADD3 UR30, UR6, 0xc0, URZ ;  /* 0x000000c0061e7890 */ /* 0x000fe2000fffe03f */
[----:B------:R-:W-:Y:S01]  /*75c0*/  FMNMX.FTZ R0, R142, R0, !PT ;  /* 0x000000008e007209 */ /* 0x000fe20007810000 */
[----:B------:R-:W-:Y:S01]  /*75d0*/  UMOV UR29, 0xc0000010 ;  /* 0xc0000010001d7882 */ /* 0x000fe20000000000 */
[----:B------:R-:W-:Y:S01]  /*75e0*/  UMOV UR31, 0x80000020 ;  /* 0x80000020001f7882 */ /* 0x000fe20000000000 */
[----:B------:R-:W-:-:S02]  /*75f0*/  FSEL R115, R115, -INF , P6 ;  /* 0xff80000073737808 */ /* 0x000fc40003000000 */
[----:B------:R-:W-:Y:S02]  /*7600*/  ISETP.GT.AND P6, PT, R11, 0x38, PT ;  /* 0x000000380b00780c */ /* 0x000fe40003fc4270 */
[----:B------:R-:W-:Y:S02]  /*7610*/  FMNMX.FTZ R0, R143, R0, !PT ;  /* 0x000000008f007209 */ /* 0x000fe40007810000 */
[----:B------:R-:W-:Y:S02]  /*7620*/  FSEL R118, R118, -INF , P6 ;  /* 0xff80000076767808 */ /* 0x000fe40003000000 */
[----:B------:R-:W-:Y:S02]  /*7630*/  FMNMX.FTZ R0, R130, R0, !PT ;  /* 0x0000000082007209 */ /* 0x000fe40007810000 */
[----:B------:R-:W-:Y:S02]  /*7640*/  ISETP.GT.AND P6, PT, R11, 0x39, PT ;  /* 0x000000390b00780c */ /* 0x000fe40003fc4270 */
[----:B------:R-:W-:-:S02]  /*7650*/  FMNMX.FTZ R0, R131, R0, !PT ;  /* 0x0000000083007209 */ /* 0x000fc40007810000 */
        /* <DEDUP_REMOVED lines=8> */
[----:B------:R-:W-:Y:S02]  /*76e0*/  FMNMX.FTZ R0, R122, R0, !PT ;  /* 0x000000007a007209 */ /* 0x000fe40007810000 */
[----:B------:R-:W-:Y:S02]  /*76f0*/  FSEL R107, R107, -INF , P6 ;  /* 0xff8000006b6b7808 */ /* 0x000fe40003000000 */
[----:B------:R-:W-:Y:S02]  /*7700*/  FMNMX.FTZ R0, R123, R0, !PT ;  /* 0x000000007b007209 */ /* 0x000fe40007810000 */
[----:B------:R-:W-:-:S02]  /*7710*/  ISETP.GT.AND P6, PT, R11, 0x48, PT ;  /* 0x000000480b00780c */ /* 0x000fc40003fc4270 */
[----:B------:R-:W-:Y:S02]  /*7720*/  FMNMX.FTZ R0, R126, R0, !PT ;  /* 0x000000007e007209 */ /* 0x000fe40007810000 */
[----:B------:R-:W-:Y:S02]  /*7730*/  FSEL R110, R110, -INF , P6 ;  /* 0xff8000006e6e7808 */ /* 0x000fe40003000000 */
[----:B------:R-:W-:Y:S02]  /*7740*/  ISETP.GT.AND P6, PT, R11, 0x49, PT ;  /* 0x000000490b00780c */ /* 0x000fe40003fc4270 */
[----:B------:R-:W-:Y:S02]  /*7750*/  FMNMX.FTZ R0, R127, R0, !PT ;  /* 0x000000007f007209 */ /* 0x000fe40007810000 */
[----:B------:R-:W-:Y:S02]  /*7760*/  FSEL R111, R111, -INF , P6 ;  /* 0xff8000006f6f7808 */ /* 0x000fe40003000000 */
[----:B------:R-:W-:-:S02]  /*7770*/  ISETP.GT.AND P6, PT, R10, 0x50, PT ;  /* 0x000000500a00780c */ /* 0x000fc40003fc4270 */
[----:B------:R-:W-:Y:S02]  /*7780*/  FMNMX.FTZ R0, R114, R0, !PT ;  /* 0x0000000072007209 */ /* 0x000fe40007810000 */
[----:B------:R-:W-:Y:S02]  /*7790*/  FSEL R96, R96, -INF , P6 ;  /* 0xff80000060607808 */ /* 0x000fe40003000000 */
[----:B------:R-:W-:Y:S02]  /*77a0*/  ISETP.GT.AND P6, PT, R11, 0x50, PT ;  /* 0x000000500b00780c */ /* 0x000fe40003fc4270 */
[----:B------:R-:W-:Y:S02]  /*77b0*/  FMNMX.FTZ R0, R115, R0, !PT ;  /* 0x0000000073007209 */ /* 0x000fe40007810000 */
[----:B------:R-:W-:Y:S02]  /*77c0*/  FSEL R98, R98, -INF , P6 ;  /* 0xff80000062627808 */ /* 0x000fe40003000000 */
[----:B------:R-:W-:-:S02]  /*77d0*/  FMNMX.FTZ R0, R118, R0, !PT ;  /* 0x0000000076007209 */ /* 0x000fc40007810000 */
[----:B------:R-:W-:Y:S02]  /*77e0*/  ISETP.GT.AND P6, PT, R11, 0x51, PT ;  /* 0x000000510b00780c */ /* 0x000fe40003fc4270 */
[----:B------:R-:W-:Y:S02]  /*77f0*/  FMNMX.FTZ R0, R119, R0, !PT ;  /* 0x0000000077007209 */ /* 0x000fe40007810000 */
[----:B------:R-:W-:Y:S02]  /*7800*/  FSEL R99, R99, -INF , P6 ;  /* 0xff80000063637808 */ /* 0x000fe40003000000 */
[----:B------:R-:W-:Y:S02]  /*7810*/  ISETP.GT.AND P6, PT, R11, 0x58, PT ;  /* 0x000000580b00780c */ /* 0x000fe40003fc4270 */
[----:B------:R-:W-:Y:S02]  /*7820*/  FMNMX.FTZ R0, R106, R0, !PT ;  /* 0x000000006a007209 */ /* 0x000fe40007810000 */
[----:B------:R-:W-:-:S02]  /*7830*/  FSEL R102, R102, -INF , P6 ;  /* 0xff80000066667808 */ /* 0x000fc40003000000 */
[----:B------:R-:W-:Y:S02]  /*7840*/  ISETP.GT.AND P6, PT, R11, 0x59, PT ;  /* 0x000000590b00780c */ /* 0x000fe40003fc4270 */
[----:B------:R-:W-:Y:S02]  /*7850*/  FMNMX.FTZ R0, R107, R0, !PT ;  /* 0x000000006b007209 */ /* 0x000fe40007810000 */
[----:B------:R-:W-:Y:S02]  /*7860*/  FSEL R103, R103, -INF , P6 ;  /* 0xff80000067677808 */ /* 0x000fe40003000000 */
[----:B------:R-:W-:Y:S02]  /*7870*/  ISETP.GT.AND P6, PT, R10, 0x68, PT ;  /* 0x000000680a00780c */ /* 0x000fe40003fc4270 */
[----:B------:R-:W-:Y:S02]  /*7880*/  FMNMX.FTZ R0, R110, R0, !PT ;  /* 0x000000006e007209 */ /* 0x000fe40007810000 */
[----:B------:R-:W-:-:S02]  /*7890*/  FSEL R92, R92, -INF , P6 ;  /* 0xff8000005c5c7808 */ /* 0x000fc40003000000 */
[----:B------:R-:W-:Y:S02]  /*78a0*/  FMNMX.FTZ R0, R111, R0, !PT ;  /* 0x000000006f007209 */ /* 0x000fe40007810000 */
[C---:B------:R-:W-:Y:S02]  /*78b0*/  ISETP.GT.AND P6, PT, R11.reuse, 0x60, PT ;  /* 0x000000600b00780c */ /* 0x040fe40003fc4270 */
[----:B------:R-:W-:Y:S02]  /*78c0*/  FMNMX.FTZ R0, R98, R0, !PT ;  /* 0x0000000062007209 */ /* 0x000fe40007810000 */
[----:B------:R-:W-:Y:S02]  /*78d0*/  FSEL R90, R90, -INF , P6 ;  /* 0xff8000005a5a7808 */ /* 0x000fe40003000000 */
[----:B------:R-:W-:Y:S01]  /*78e0*/  ISETP.GT.AND P6, PT, R11, 0x61, PT ;  /* 0x000000610b00780c */ /* 0x000fe20003fc4270 */
[----:B------:R-:W-:Y:S02]  /*78f0*/  WARPGROUP.DEPBAR.LE gsb0, 0x0 ;  /* 0x00008000000079c5 */ /* 0x000fe40000010000 */
[----:B------:R-:W-:Y:S01]  /*7900*/  WARPGROUP.ARRIVE ;  /* 0x00000000000079c5 */ /* 0x000fe20000000000 */
[----:B------:R-:W-:-:S02]  /*7910*/  FMNMX.FTZ R0, R99, R0, !PT ;  /* 0x0000000063007209 */ /* 0x000fc40007810000 */
[----:B------:R-:W-:Y:S02]  /*7920*/  FSEL R91, R91, -INF , P6 ;  /* 0xff8000005b5b7808 */ /* 0x000fe40003000000 */
[C---:B------:R-:W-:Y:S01]  /*7930*/  ISETP.GT.AND P6, PT, R11.reuse, 0x68, PT ;  /* 0x000000680b00780c */ /* 0x040fe20003fc4270 */
[----:B------:R-:W-:Y:S01]  /*7940*/  HGMMA.64x96x16.F32 R24, gdesc[UR28].tnspB, R24, gsb0 ;  /* 0x416000001c1879f0 */ /* 0x000fe20008000818 */
[----:B------:R-:W-:Y:S01]  /*7950*/  UIADD3 UR28, UR7, 0x600, URZ ;  /* 0x00000600071c7890 */ /* 0x000fe2000fffe03f */
[----:B------:R-:W-:Y:S01]  /*7960*/  FMNMX.FTZ R0, R102, R0, !PT ;  /* 0x0000000066007209 */ /* 0x000fe20007810000 */
[----:B------:R-:W-:Y:S01]  /*7970*/  UIADD3 UR30, UR6, 0x100, URZ ;  /* 0x00000100061e7890 */ /* 0x000fe2000fffe03f */
[----:B------:R-:W-:Y:S01]  /*7980*/  FSEL R94, R94, -INF , P6 ;  /* 0xff8000005e5e7808 */ /* 0x000fe20003000000 */
[----:B------:R-:W-:Y:S01]  /*7990*/  UMOV UR29, 0xc0000010 ;  /* 0xc0000010001d7882 */ /* 0x000fe20000000000 */
[----:B------:R-:W-:Y:S01]  /*79a0*/  UMOV UR31, 0x80000020 ;  /* 0x80000020001f7882 */ /* 0x000fe20000000000 */
[----:B------:R-:W-:-:S02]  /*79b0*/  ISETP.GT.AND P6, PT, R11, 0x69, PT ;  /* 0x000000690b00780c */ /* 0x000fc40003fc4270 */
[----:B------:R-:W-:Y:S02]  /*79c0*/  FMNMX.FTZ R0, R103, R0, !PT ;  /* 0x0000000067007209 */ /* 0x000fe40007810000 */
[----:B------:R-:W-:Y:S02]  /*79d0*/  FSEL R95, R95, -INF , P6 ;  /* 0xff8000005f5f7808 */ /* 0x000fe40003000000 */
[----:B------:R-:W-:Y:S02]  /*79e0*/  FMNMX.FTZ R0, R90, R0, !PT ;  /* 0x000000005a007209 */ /* 0x000fe40007810000 */
        /* <DEDUP_REMOVED lines=28> */
[C---:B------:R-:W-:Y:S02]  /*7bb0*/  ISETP.GT.AND P4, PT, R10.reuse, 0x1, PT ;  /* 0x000000010a00780c */ /* 0x040fe40003f84270 */
[C---:B------:R-:W-:Y:S01]  /*7bc0*/  ISETP.GT.AND P3, PT, R10.reuse, 0x8, PT ;  /* 0x000000080a00780c */ /* 0x040fe20003f64270 */
[----:B------:R-:W0:Y:S01]  /*7bd0*/  SHFL.BFLY PT, R11, R0, 0x2, 0x1f ;  /* 0x0c401f00000b7f89 */ /* 0x000e2200000e0000 */
[----:B------:R-:W-:Y:S02]  /*7be0*/  ISETP.GT.AND P2, PT, R10, 0x9, PT ;  /* 0x000000090a00780c */ /* 0x000fe40003f44270 */
[----:B------:R-:W-:Y:S02]  /*7bf0*/  FSEL R137, R137, -INF , P4 ;  /* 0xff80000089897808 */ /* 0x000fe40002000000 */
[----:B------:R-:W-:-:S02]  /*7c00*/  FSEL R140, R140, -INF , P3 ;  /* 0xff8000008c8c7808 */ /* 0x000fc40001800000 */
[----:B------:R-:W-:Y:S02]  /*7c10*/  @P1 LOP3.LUT R19, R19, 0x80000000, RZ, 0xfc, !PT ;  /* 0x8000000013131812 */ /* 0x000fe400078efcff */
[C---:B------:R-:W-:Y:S02]  /*7c20*/  ISETP.GT.AND P1, PT, R10.reuse, 0x19, PT ;  /* 0x000000190a00780c */ /* 0x040fe40003f24270 */
[----:B------:R-:W-:Y:S02]  /*7c30*/  FSEL R141, R141, -INF , P2 ;  /* 0xff8000008d8d7808 */ /* 0x000fe40001000000 */
[----:B------:R-:W-:Y:S02]  /*7c40*/  FSEL R133, R133, -INF , P1 ;  /* 0xff80000085857808 */ /* 0x000fe40000800000 */
[C---:B------:R-:W-:Y:S02]  /*7c50*/  ISETP.GT.AND P1, PT, R10.reuse, 0x29, PT ;  /* 0x000000290a00780c */ /* 0x040fe40003f24270 */
[----:B------:R-:W-:-:S02]  /*7c60*/  ISETP.GT.AND P4, PT, R10, 0x81, PT ;  /* 0x000000810a00780c */ /* 0x000fc40003f84270 */
[----:B------:R-:W-:Y:S02]  /*7c70*/  FSEL R125, R125, -INF , P1 ;  /* 0xff8000007d7d7808 */ /* 0x000fe40000800000 */
[C---:B------:R-:W-:Y:S02]  /*7c80*/  ISETP.GT.AND P1, PT, R10.reuse, 0x39, PT ;  /* 0x000000390a00780c */ /* 0x040fe40003f24270 */
[----:B------:R-:W-:Y:S02]  /*7c90*/  ISETP.GT.AND P3, PT, R10, 0x88, PT ;  /* 0x000000880a00780c */ /* 0x000fe40003f64270 */
[----:B0-----:R-:W-:Y:S02]  /*7ca0*/  FMNMX.FTZ R11, R0, R11, !PT ;  /* 0x0000000b000b7209 */ /* 0x001fe40007810000 */
[----:B------:R-:W-:Y:S01]  /*7cb0*/  FSEL R117, R117, -INF , P1 ;  /* 0xff80000075757808 */ /* 0x000fe20000800000 */
[----:B------:R-:W-:Y:S02]  /*7cc0*/  WARPGROUP.DEPBAR.LE gsb0, 0x0 ;  /* 0x00008000000079c5 */ /* 0x000fe40000010000 */
[----:B------:R-:W-:Y:S01]  /*7cd0*/  WARPGROUP.ARRIVE ;  /* 0x00000000000079c5 */ /* 0x000fe20000000000 */
[----:B------:R-:W0:Y:S01]  /*7ce0*/  SHFL.BFLY PT, R0, R11, 0x1, 0x1f ;  /* 0x0c201f000b007f89 */ /* 0x000e2200000e0000 */
[----:B------:R-:W-:-:S02]  /*7cf0*/  ISETP.GT.AND P1, PT, R10, 0x49, PT ;  /* 0x000000490a00780c */ /* 0x000fc40003f24270 */
[C---:B------:R-:W-:Y:S02]  /*7d00*/  ISETP.GT.AND P2, PT, R10.reuse, 0x89, PT ;  /* 0x000000890a00780c */ /* 0x040fe40003f44270 */
[----:B------:R-:W-:Y:S01]  /*7d10*/  HGMMA.64x96x16.F32 R24, gdesc[UR28].tnspB, R24, gsb0 ;  /* 0x416000001c1879f0 */ /* 0x000fe20008000818 */
[----:B------:R-:W-:Y:S01]  /*7d20*/  UIADD3 UR28, UR7, 0x780, URZ ;  /* 0x00000780071c7890 */ /* 0x000fe2000fffe03f */
[----:B------:R-:W-:Y:S01]  /*7d30*/  FSEL R109, R109, -INF , P1 ;  /* 0xff8000006d6d7808 */ /* 0x000fe20000800000 */
[----:B------:R-:W-:Y:S01]  /*7d40*/  UIADD3 UR30, UR6, 0x140, URZ ;  /* 0x00000140061e7890 */ /* 0x000fe2000fffe03f */
[----:B------:R-:W-:Y:S01]  /*7d50*/  ISETP.GT.AND P1, PT, R10, 0x59, PT ;  /* 0x000000590a00780c */ /* 0x000fe20003f24270 */
[----:B------:R-:W-:Y:S01]  /*7d60*/  UMOV UR29, 0xc0000010 ;  /* 0xc0000010001d7882 */ /* 0x000fe20000000000 */
[----:B------:R-:W-:Y:S01]  /*7d70*/  UMOV UR31, 0x80000020 ;  /* 0x80000020001f7882 */ /* 0x000fe20000000000 */
[----:B------:R-:W-:Y:S02]  /*7d80*/  FSEL R84, R84, -INF , P0 ;  /* 0xff80000054547808 */ /* 0x000fe40000000000 */
[----:B------:R-:W-:-:S02]  /*7d90*/  FSEL R101, R101, -INF , P1 ;  /* 0xff80000065657808 */ /* 0x000fc40000800000 */
[----:B------:R-:W-:Y:S02]  /*7da0*/  ISETP.GT.AND P1, PT, R10, 0x69, PT ;  /* 0x000000690a00780c */ /* 0x000fe40003f24270 */
[----:B------:R-:W-:Y:S02]  /*7db0*/  FSEL R72, R72, -INF , P5 ;  /* 0xff80000048487808 */ /* 0x000fe40002800000 */
[----:B------:R-:W-:Y:S02]  /*7dc0*/  FSEL R93, R93, -INF , P1 ;  /* 0xff8000005d5d7808 */ /* 0x000fe40000800000 */
[----:B------:R-:W-:Y:S02]  /*7dd0*/  ISETP.GT.AND P1, PT, R10, 0x70, PT ;  /* 0x000000700a00780c */ /* 0x000fe40003f24270 */
[----:B0-----:R-:W-:Y:S02]  /*7de0*/  FMNMX.FTZ R11, R11, R0, !PT ;  /* 0x000000000b0b7209 */ /* 0x001fe40007810000 */
[----:B------:R-:W0:Y:S01]  /*7df0*/  LDC R0, c[0x0][0x988] ;  /* 0x00026200ff007b82 */ /* 0x000e220000000800 */
[----:B------:R-:W-:-:S02]  /*7e00*/  FSEL R80, R80, -INF , P1 ;  /* 0xff80000050507808 */ /* 0x000fc40000800000 */
[----:B------:R-:W-:Y:S02]  /*7e10*/  FSETP.NEU.FTZ.AND P6, PT, R11, -INF , PT ;  /* 0xff8000000b00780b */ /* 0x000fe40003fdd000 */
[----:B------:R-:W-:Y:S02]  /*7e20*/  LOP3.LUT P1, RZ, R19, 0x80000000, RZ, 0xc0, !PT ;  /* 0x8000000013ff7812 */ /* 0x000fe4000782c0ff */
[----:B------:R-:W-:Y:S02]  /*7e30*/  FSEL R12, R11, RZ, P6 ;  /* 0x000000ff0b0c7208 */ /* 0x000fe40003000000 */
[----:B------:R-:W-:Y:S02]  /*7e40*/  FSEL R81, R81, -INF , P1 ;  /* 0xff80000051517808 */ /* 0x000fe40000800000 */
[----:B------:R-:W-:Y:S01]  /*7e50*/  FSEL R73, R73, -INF , P4 ;  /* 0xff80000049497808 */ /* 0x000fe20002000000 */
[----:B------:R-:W-:Y:S01]  /*7e60*/  FADD.FTZ R12, -R12, R3 ;  /* 0x000000030c0c7221 */ /* 0x000fe20000010100 */
[----:B------:R-:W-:-:S02]  /*7e70*/  FSEL R76, R76, -INF , P3 ;  /* 0xff8000004c4c7808 */ /* 0x000fc40001800000 */
[----:B------:R-:W-:Y:S02]  /*7e80*/  FSEL R77, R77, -INF , P2 ;  /* 0xff8000004d4d7808 */ /* 0x000fe40001000000 */
[C---:B------:R-:W-:Y:S02]  /*7e90*/  LOP3.LUT P1, RZ, R19.reuse, 0x40000000, RZ, 0xc0, !PT ;  /* 0x4000000013ff7812 */ /* 0x040fe4000782c0ff */
[----:B------:R-:W-:Y:S01]  /*7ea0*/  LOP3.LUT P0, RZ, R19, 0x20000000, RZ, 0xc0, !PT ;  /* 0x2000000013ff7812 */ /* 0x000fe2000780c0ff */
[-C--:B0-----:R-:W-:Y:S01]  /*7eb0*/  FMUL.FTZ R3, R11, R0.reuse ;  /* 0x000000000b037220 */ /* 0x081fe20000410000 */
[----:B------:R-:W-:-:S04]  /*7ec0*/  FMUL.FTZ R12, R12, R0 ;  /* 0x000000000c0c7220 */ /* 0x000fc80000410000 */
[----:B------:R-:W-:Y:S01]  /*7ed0*/  FSEL R3, R3, RZ, P6 ;  /* 0x000000ff03037208 */ /* 0x000fe20003000000 */
[----:B------:R-:W-:Y:S01]  /*7ee0*/  MUFU.EX2 R16, R12 ;  /* 0x0000000c00107308 */ /* 0x000fe20000000800 */
[----:B------:R-:W-:Y:S02]  /*7ef0*/  ISETP.GT.AND P6, PT, R10, 0x79, PT ;  /* 0x000000790a00780c */ /* 0x000fe40003fc4270 */
[----:B------:R-:W-:Y:S01]  /*7f00*/  FMNMX.FTZ R10, R136, R5, !PT ;  /* 0x00000005880a7209 */ /* 0x000fe20007810000 */
[-CC-:B------:R-:W-:Y:S01]  /*7f10*/  FFMA.FTZ R138, R138, R0.reuse, -R3.reuse ;  /* 0x000000008a8a7223 */ /* 0x180fe20000010803 */
[----:B------:R-:W-:Y:S01]  /*7f20*/  FSEL R85, R85, -INF , P6 ;  /* 0xff80000055557808 */ /* 0x000fe20003000000 */
[--C-:B------:R-:W-:Y:S01]  /*7f30*/  FFMA.FTZ R139, R139, R0, -R3.reuse ;  /* 0x000000008b8b7223 */ /* 0x100fe20000010803 */
[----:B------:R-:W-:Y:S01]  /*7f40*/  FMNMX.FTZ R10, R137, R10, !PT ;  /* 0x0000000a890a7209 */ /* 0x000fe20007810000 */
[----:B------:R-:W0:Y:S01]  /*7f50*/  MUFU.EX2 R13, R138 ;  /* 0x0000008a000d7308 */ /* 0x000e220000000800 */
[-CC-:B------:R-:W-:Y:S01]  /*7f60*/  FFMA.FTZ R143, R143, R0.reuse, -R3.reuse ;  /* 0x000000008f8f7223 */ /* 0x180fe20000010803 */
[--C-:B------:R-:W-:Y:S01]  /*7f70*/  FFMA.FTZ R142, R142, R0, -R3.reuse ;  /* 0x000000008e8e7223 */ /* 0x100fe20000010803 */
[----:B------:R-:W-:Y:S01]  /*7f80*/  FMNMX.FTZ R10, R140, R10, !PT ;  /* 0x0000000a8c0a7209 */ /* 0x000fe20007810000 */
[-CC-:B------:R-:W-:Y:S01]  /*7f90*/  FFMA.FTZ R130, R130, R0.reuse, -R3.reuse ;  /* 0x0000000082827223 */ /* 0x180fe20000010803 */
[-CC-:B------:R-:W-:Y:S01]  /*7fa0*/  FFMA.FTZ R131, R131, R0.reuse, -R3.reuse ;  /* 0x0000000083837223 */ /* 0x180fe20000010803 */
[--C-:B------:R-:W-:Y:S01]  /*7fb0*/  FFMA.FTZ R135, R135, R0, -R3.reuse ;  /* 0x0000000087877223 */ /* 0x100fe20000010803 */
[----:B------:R-:W-:Y:S01]  /*7fc0*/  FMNMX.FTZ R10, R141, R10, !PT ;  /* 0x0000000a8d0a7209 */ /* 0x000fe20007810000 */
[----:B------:R-:W1:Y:S01]  /*7fd0*/  MUFU.EX2 R139, R139 ;  /* 0x0000008b008b7308 */ /* 0x000e620000000800 */
[-CC-:B------:R-:W-:Y:S01]  /*7fe0*/  FFMA.FTZ R134, R134, R0.reuse, -R3.reuse ;  /* 0x0000000086867223 */ /* 0x180fe20000010803 */
[--C-:B------:R-:W-:Y:S01]  /*7ff0*/  FFMA.FTZ R122, R122, R0, -R3.reuse ;  /* 0x000000007a7a7223 */ /* 0x100fe20000010803 */
[----:B------:R-:W-:Y:S01]  /*8000*/  FMNMX.FTZ R10, R128, R10, !PT ;  /* 0x0000000a800a7209 */ /* 0x000fe20007810000 */
[-CC-:B------:R-:W-:Y:S01]  /*8010*/  FFMA.FTZ R123, R123, R0.reuse, -R3.reuse ;  /* 0x000000007b7b7223 */ /* 0x180fe20000010803 */
[-CC-:B------:R-:W-:Y:S01]  /*8020*/  FFMA.FTZ R126, R126, R0.reuse, -R3.reuse ;  /* 0x000000007e7e7223 */ /* 0x180fe20000010803 */
[----:B------:R-:W-:Y:S01]  /*8030*/  FFMA.FTZ R127, R127, R0, -R3 ;  /* 0x000000007f7f7223 */ /* 0x000fe20000010803 */
[----:B------:R-:W-:Y:S01]  /*8040*/  FMNMX.FTZ R10, R129, R10, !PT ;  /* 0x0000000a810a7209 */ /* 0x000fe20007810000 */
[----:B------:R-:W2:Y:S01]  /*8050*/  MUFU.EX2 R15, R142 ;  /* 0x0000008e000f7308 */ /* 0x000ea20000000800 */
[----:B0-----:R-:W-:Y:S01]  /*8060*/  FFMA.FTZ R7, R16, R7, R13 ;  /* 0x0000000710077223 */ /* 0x001fe2000001000d */
[--C-:B------:R-:W-:Y:S01]  /*8070*/  FFMA.FTZ R114, R114, R0, -R3.reuse ;  /* 0x0000000072727223 */ /* 0x100fe20000010803 */
[----:B------:R-:W-:Y:S01]  /*8080*/  FMNMX.FTZ R10, R132, R10, !PT ;  /* 0x0000000a840a7209 */ /* 0x000fe20007810000 */
[-CC-:B------:R-:W-:Y:S01]  /*8090*/  FFMA.FTZ R115, R115, R0.reuse, -R3.reuse ;  /* 0x0000000073737223 */ /* 0x180fe20000010803 */
[-CC-:B------:R-:W-:Y:S01]  /*80a0*/  FFMA.FTZ R74, R74, R0.reuse, -R3.reuse ;  /* 0x000000004a4a7223 */ /* 0x180fe20000010803 */
[----:B------:R-:W-:Y:S01]  /*80b0*/  FFMA.FTZ R118, R118, R0, -R3 ;  /* 0x0000000076767223 */ /* 0x000fe20000010803 */
[----:B------:R-:W-:Y:S01]  /*80c0*/  FMNMX.FTZ R10, R133, R10, !PT ;  /* 0x0000000a850a7209 */ /* 0x000fe20007810000 */
[----:B------:R-:W0:Y:S01]  /*80d0*/  MUFU.EX2 R143, R143 ;  /* 0x0000008f008f7308 */ /* 0x000e220000000800 */
[C---:B-1----:R-:W-:Y:S01]  /*80e0*/  FADD.FTZ R7, R139.reuse, R7 ;  /* 0x000000078b077221 */ /* 0x042fe20000010000 */
[----:B------:R-:W-:Y:S01]  /*80f0*/  F2FP.F16.F32.PACK_AB R13, R139, R13 ;  /* 0x0000000d8b0d723e */ /* 0x000fe200000000ff */
[--C-:B------:R-:W-:Y:S01]  /*8100*/  FFMA.FTZ R119, R119, R0, -R3.reuse ;  /* 0x0000000077777223 */ /* 0x100fe20000010803 */
[----:B------:R-:W-:Y:S01]  /*8110*/  FMNMX.FTZ R10, R120, R10, !PT ;  /* 0x0000000a780a7209 */ /* 0x000fe20007810000 */
[-CC-:B------:R-:W-:Y:S01]  /*8120*/  FFMA.FTZ R106, R106, R0.reuse, -R3.reuse ;  /* 0x000000006a6a7223 */ /* 0x180fe20000010803 */
[-CC-:B------:R-:W-:Y:S01]  /*8130*/  FFMA.FTZ R107, R107, R0.reuse, -R3.reuse ;  /* 0x000000006b6b7223 */ /* 0x180fe20000010803 */
[----:B------:R-:W-:Y:S01]  /*8140*/  FFMA.FTZ R110, R110, R0, -R3 ;  /* 0x000000006e6e7223 */ /* 0x000fe20000010803 */
[----:B------:R-:W-:Y:S01]  /*8150*/  FMNMX.FTZ R10, R121, R10, !PT ;  /* 0x0000000a790a7209 */ /* 0x000fe20007810000 */
[----:B------:R-:W1:Y:S01]  /*8160*/  MUFU.EX2 R21, R130 ;  /* 0x0000008200157308 */ /* 0x000e620000000800 */
[----:B--2---:R-:W-:Y:S01]  /*8170*/  FADD.FTZ R7, R15, R7 ;  /* 0x000000070f077221 */ /* 0x004fe20000010000 */
[--C-:B------:R-:W-:Y:S01]  /*8180*/  FFMA.FTZ R111, R111, R0, -R3.reuse ;  /* 0x000000006f6f7223 */ /* 0x100fe20000010803 */
[----:B------:R-:W-:Y:S01]  /*8190*/  FMNMX.FTZ R10, R124, R10, !PT ;  /* 0x0000000a7c0a7209 */ /* 0x000fe20007810000 */
[-CC-:B------:R-:W-:Y:S01]  /*81a0*/  FFMA.FTZ R98, R98, R0.reuse, -R3.reuse ;  /* 0x0000000062627223 */ /* 0x180fe20000010803 */
[-CC-:B------:R-:W-:Y:S01]  /*81b0*/  FFMA.FTZ R99, R99, R0.reuse, -R3.reuse ;  /* 0x0000000063637223 */ /* 0x180fe20000010803 */
[----:B------:R-:W-:Y:S01]  /*81c0*/  FFMA.FTZ R102, R102, R0, -R3 ;  /* 0x0000000066667223 */ /* 0x000fe20000010803 */
[----:B------:R-:W-:Y:S01]  /*81d0*/  FMNMX.FTZ R10, R125, R10, !PT ;  /* 0x0000000a7d0a7209 */ /* 0x000fe20007810000 */
[----:B------:R-:W2:Y:S01]  /*81e0*/  MUFU.EX2 R131, R131 ;  /* 0x0000008300837308 */ /* 0x000ea20000000800 */
[----:B0-----:R-:W-:Y:S01]  /*81f0*/  F2FP.F16.F32.PACK_AB R15, R143, R15 ;  /* 0x0000000f8f0f723e */ /* 0x001fe200000000ff */
[----:B------:R-:W-:-:S02]  /*8200*/  WARPGROUP.DEPBAR.LE gsb0, 0x0 ;  /* 0x00008000000079c5 */ /* 0x000fc40000010000 */
[----:B------:R-:W-:Y:S01]  /*8210*/  WARPGROUP.ARRIVE ;  /* 0x00000000000079c5 */ /* 0x000fe20000000000 */
[----:B------:R-:W-:Y:S01]  /*8220*/  FMNMX.FTZ R10, R112, R10, !PT ;  /* 0x0000000a700a7209 */ /* 0x000fe20007810000 */
[----:B------:R-:W-:Y:S01]  /*8230*/  FADD.FTZ R7, R143, R7 ;  /* 0x000000078f077221 */ /* 0x000fe20000010000 */
[----:B------:R-:W-:Y:S01]  /*8240*/  FFMA.FTZ R103, R103, R0, -R3 ;  /* 0x0000000067677223 */ /* 0x000fe20000010803 */
[----:B------:R-:W-:Y:S01]  /*8250*/  MUFU.EX2 R135, R135 ;  /* 0x0000008700877308 */ /* 0x000fe20000000800 */
[----:B------:R-:W-:Y:S01]  /*8260*/  FMNMX.FTZ R10, R113, R10, !PT ;  /* 0x0000000a710a7209 */ /* 0x000fe20007810000 */
[----:B------:R-:W-:Y:S01]  /*8270*/  HGMMA.64x96x16.F32 R24, gdesc[UR28].tnspB, R24, gsb0 ;  /* 0x416000001c1879f0 */ /* 0x000fe20008000818 */
[----:B------:R-:W-:Y:S01]  /*8280*/  UIADD3 UR28, UR7, 0x900, URZ ;  /* 0x00000900071c7890 */ /* 0x000fe2000fffe03f */
[----:B-1----:R-:W-:Y:S01]  /*8290*/  FADD.FTZ R7, R21, R7 ;  /* 0x0000000715077221 */ /* 0x002fe20000010000 */
[----:B------:R-:W-:Y:S01]  /*82a0*/  UIADD3 UR30, UR6, 0x180, URZ ;  /* 0x00000180061e7890 */ /* 0x000fe2000fffe03f */
[----:B------:R-:W-:Y:S01]  /*82b0*/  FMNMX.FTZ R10, R116, R10, !PT ;  /* 0x0000000a740a7209 */ /* 0x000fe20007810000 */
[----:B------:R-:W-:Y:S01]  /*82c0*/  UMOV UR29, 0xc0000010 ;  /* 0xc0000010001d7882 */ /* 0x000fe20000000000 */
[----:B------:R-:W-:Y:S01]  /*82d0*/  UMOV UR31, 0x80000020 ;  /* 0x80000020001f7882 */ /* 0x000fe20000000000 */
[----:B------:R-:W-:Y:S01]  /*82e0*/  MUFU.EX2 R123, R123 ;  /* 0x0000007b007b7308 */ /* 0x000fe20000000800 */
[----:B------:R-:W-:Y:S01]  /*82f0*/  FMNMX.FTZ R10, R117, R10, !PT ;  /* 0x0000000a750a7209 */ /* 0x000fe20007810000 */
[C---:B--2---:R-:W-:Y:S01]  /*8300*/  FADD.FTZ R7, R131.reuse, R7 ;  /* 0x0000000783077221 */ /* 0x044fe20000010000 */
[----:B------:R-:W-:Y:S01]  /*8310*/  F2FP.F16.F32.PACK_AB R21, R131, R21 ;  /* 0x000000158315723e */ /* 0x000fe200000000ff */
[--C-:B------:R-:W-:Y:S01]  /*8320*/  FFMA.FTZ R90, R90, R0, -R3.reuse ;  /* 0x000000005a5a7223 */ /* 0x100fe20000010803 */
[----:B------:R-:W-:Y:S01]  /*8330*/  FMNMX.FTZ R10, R104, R10, !PT ;  /* 0x0000000a680a7209 */ /* 0x000fe20007810000 */
[-CC-:B------:R-:W-:Y:S01]  /*8340*/  FFMA.FTZ R91, R91, R0.reuse, -R3.reuse ;  /* 0x000000005b5b7223 */ /* 0x180fe20000010803 */
[--C-:B------:R-:W-:Y:S01]  /*8350*/  FFMA.FTZ R94, R94, R0, -R3.reuse ;  /* 0x000000005e5e7223 */ /* 0x100fe20000010803 */
[----:B------:R-:W-:Y:S01]  /*8360*/  MUFU.EX2 R127, R127 ;  /* 0x0000007f007f7308 */ /* 0x000fe20000000800 */
[----:B------:R-:W-:Y:S01]  /*8370*/  FMNMX.FTZ R10, R105, R10, !PT ;  /* 0x0000000a690a7209 */ /* 0x000fe20007810000 */
[-CC-:B------:R-:W-:Y:S01]  /*8380*/  FFMA.FTZ R95, R95, R0.reuse, -R3.reuse ;  /* 0x000000005f5f7223 */ /* 0x180fe20000010803 */
[-CC-:B------:R-:W-:Y:S01]  /*8390*/  FFMA.FTZ R82, R82, R0.reuse, -R3.reuse ;  /* 0x0000000052527223 */ /* 0x180fe20000010803 */
        /* <DEDUP_REMOVED lines=8> */
[----:B------:R-:W-:Y:S01]  /*8420*/  FFMA.FTZ R3, R79, R0, -R3 ;  /* 0x000000004f037223 */ /* 0x000fe20000010803 */
        /* <DEDUP_REMOVED lines=25> */
[----:B------:R-:W-:Y:S01]  /*85c0*/  MUFU.EX2 R91, R91 ;  /* 0x0000005b005b7308 */ /* 0x000fe20000000800 */
[----:B------:R-:W-:Y:S02]  /*85d0*/  WARPGROUP.DEPBAR.LE gsb0, 0x0 ;  /* 0x00008000000079c5 */ /* 0x000fe40000010000 */
[----:B------:R-:W-:-:S05]  /*85e0*/  WARPGROUP.ARRIVE ;  /* 0x00000000000079c5 */ /* 0x000fca0000000000 */
[----:B------:R-:W-:Y:S01]  /*85f0*/  MUFU.EX2 R94, R94 ;  /* 0x0000005e005e7308 */ /* 0x000fe20000000800 */
[----:B------:R-:W-:Y:S01]  /*8600*/  HGMMA.64x96x16.F32 R24, gdesc[UR28].tnspB, R24, gsb0 ;  /* 0x416000001c1879f0 */ /* 0x000fe20008000818 */
[----:B------:R-:W-:Y:S02]  /*8610*/  UIADD3 UR28, UR7, 0xa80, URZ ;  /* 0x00000a80071c7890 */ /* 0x000fe4000fffe03f */
[----:B------:R-:W-:-:S04]  /*8620*/  UIADD3 UR30, UR6, 0x1c0, URZ ;  /* 0x000001c0061e7890 */ /* 0x000fc8000fffe03f */
[----:B------:R-:W-:Y:S01]  /*8630*/  MUFU.EX2 R95, R95 ;  /* 0x0000005f005f7308 */ /* 0x000fe20000000800 */
[----:B------:R-:W-:Y:S01]  /*8640*/  UMOV UR29, 0xc0000010 ;  /* 0xc0000010001d7882 */ /* 0x000fe20000000000 */
[----:B------:R-:W-:Y:S01]  /*8650*/  UMOV UR31, 0x80000020 ;  /* 0x80000020001f7882 */ /* 0x000fe20000000000 */
[----:B0-----:R-:W-:-:S05]  /*8660*/  FMNMX.FTZ R10, R10, R12, !PT ;  /* 0x0000000c0a0a7209 */ /* 0x001fca0007810000 */
[----:B------:R-:W0:Y:S01]  /*8670*/  SHFL.BFLY PT, R12, R10, 0x1, 0x1f ;  /* 0x0c201f000a0c7f89 */ /* 0x000e2200000e0000 */
[----:B------:R-:W-:Y:S08]  /*8680*/  MUFU.EX2 R86, R86 ;  /* 0x0000005600567308 */ /* 0x000ff00000000800 */
[----:B------:R-:W-:Y:S08]  /*8690*/  MUFU.EX2 R87, R87 ;  /* 0x0000005700577308 */ /* 0x000ff00000000800 */
[----:B------:R-:W-:Y:S01]  /*86a0*/  MUFU.EX2 R78, R78 ;  /* 0x0000004e004e7308 */ /* 0x000fe20000000800 */
[----:B0-----:R-:W-:-:S07]  /*86b0*/  FMNMX.FTZ R10, R10, R12, !PT ;  /* 0x0000000c0a0a7209 */ /* 0x001fce0007810000 */
[----:B------:R-:W-:Y:S01]  /*86c0*/  MUFU.EX2 R3, R3 ;  /* 0x0000000300037308 */ /* 0x000fe20000000800 */
[C---:B------:R-:W-:Y:S01]  /*86d0*/  FSETP.NEU.FTZ.AND P2, PT, R10.reuse, -INF , PT ;  /* 0xff8000000a00780b */ /* 0x040fe20003f5d000 */
[----:B------:R-:W-:-:S03]  /*86e0*/  FMUL.FTZ R23, R10, R0 ;  /* 0x000000000a177220 */ /* 0x000fc60000410000 */
[----:B------:R-:W-:Y:S02]  /*86f0*/  FSEL R12, R10, RZ, P2 ;  /* 0x000000ff0a0c7208 */ /* 0x000fe40001000000 */
[----:B------:R-:W-:Y:S02]  /*8700*/  FSEL R23, R23, RZ, P2 ;  /* 0x000000ff17177208 */ /* 0x000fe40001000000 */
[----:B------:R-:W-:Y:S01]  /*8710*/  ISETP.GE.U32.AND P2, PT, R20, 0x180, PT ;  /* 0x000001801400780c */ /* 0x000fe20003f46070 */
[----:B------:R-:W-:Y:S02]  /*8720*/  FADD.FTZ R5, -R12, R5 ;  /* 0x000000050c057221 */ /* 0x000fe40000010100 */
[-CC-:B------:R-:W-:Y:S01]  /*8730*/  FFMA.FTZ R136, R136, R0.reuse, -R23.reuse ;  /* 0x0000000088887223 */ /* 0x180fe20000010817 */
[----:B------:R-:W-:Y:S01]  /*8740*/  SEL R14, R14, 0x9, !P2 ;  /* 0x000000090e0e7807 */ /* 0x000fe20005000000 */
[-C--:B------:R-:W-:Y:S01]  /*8750*/  FMUL.FTZ R5, R5, R0.reuse ;  /* 0x0000000005057220 */ /* 0x080fe20000410000 */
        /* <DEDUP_REMOVED lines=11> */
[----:B------:R-:W0:Y:S01]  /*8810*/  MUFU.EX2 R5, R5 ;  /* 0x0000000500057308 */ /* 0x000e220000000800 */
[-CC-:B------:R-:W-:Y:S01]  /*8820*/  FFMA.FTZ R125, R125, R0.reuse, -R23.reuse ;  /* 0x000000007d7d7223 */ /* 0x180fe20000010817 */
        /* <DEDUP_REMOVED lines=13> */
[-CC-:B------:R-:W-:Y:S01]  /*8900*/  FFMA.FTZ R88, R88, R0.reuse, -R23.reuse ;  /* 0x0000000058587223 */ /* 0x180fe20000010817 */
[----:B------:R-:W2:Y:S01]  /*8910*/  MUFU.EX2 R140, R140 ;  /* 0x0000008c008c7308 */ /* 0x000ea20000000800 */
        /* <DEDUP_REMOVED lines=11> */
[----:B------:R-:W-:Y:S01]  /*89d0*/  FFMA.FTZ R77, R77, R0, -R23 ;  /* 0x000000004d4d7223 */ /* 0x000fe20000010817 */
[----:B0-----:R-:W-:Y:S01]  /*89e0*/  FFMA.FTZ R6, R5, R6, R12 ;  /* 0x0000000605067223 */ /* 0x001fe2000001000c */
[----:B-1----:R-:W-:-:S02]  /*89f0*/  F2FP.F16.F32.PACK_AB R12, R137, R12 ;  /* 0x0000000c890c723e */ /* 0x002fc400000000ff */
[----:B------:R-:W0:Y:S01]  /*8a00*/  MUFU.EX2 R128, R128 ;  /* 0x0000008000807308 */ /* 0x000e220000000800 */
[----:B------:R-:W-:Y:S01]  /*8a10*/  FADD.FTZ R6, R137, R6 ;  /* 0x0000000689067221 */ /* 0x000fe20000010000 */
[C---:B------:R-:W-:Y:S01]  /*8a20*/  ISETP.GT.AND P2, PT, R4.reuse, R9, PT ;  /* 0x000000090400720c */ /* 0x040fe20003f44270 */
[----:B------:R-:W-:Y:S01]  /*8a30*/  VIADD R4, R4, 0xffffffff ;  /* 0xffffffff04047836 */ /* 0x000fe20000000000 */
[----:B------:R-:W-:Y:S02]  /*8a40*/  WARPGROUP.DEPBAR.LE gsb0, 0x0 ;  /* 0x00008000000079c5 */ /* 0x000fe40000010000 */
[----:B------:R-:W-:Y:S02]  /*8a50*/  WARPGROUP.ARRIVE ;  /* 0x00000000000079c5 */ /* 0x000fe40000000000 */
[----:B------:R-:W1:Y:S01]  /*8a60*/  MUFU.EX2 R23, R134 ;  /* 0x0000008600177308 */ /* 0x000e620000000800 */
[----:B--2---:R-:W-:-:S03]  /*8a70*/  FADD.FTZ R6, R140, R6 ;  /* 0x000000068c067221 */ /* 0x004fc60000010000 */
[----:B------:R-:W-:Y:S01]  /*8a80*/  HGMMA.64x96x16.F32 R24, gdesc[UR28].tnspB, R24, gsb0 ;  /* 0x416000001c1879f0 */ /* 0x000fe20008000818 */
[----:B------:R-:W-:Y:S01]  /*8a90*/  UIADD3 UR28, UR7, 0xc00, URZ ;  /* 0x00000c00071c7890 */ /* 0x000fe2000fffe03f */
[----:B---3--:R-:W-:Y:S01]  /*8aa0*/  FADD.FTZ R6, R141, R6 ;  /* 0x000000068d067221 */ /* 0x008fe20000010000 */
[----:B------:R-:W-:Y:S01]  /*8ab0*/  UIADD3 UR30, UR6, 0x200, URZ ;  /* 0x00000200061e7890 */ /* 0x000fe2000fffe03f */
[----:B------:R-:W2:Y:S01]  /*8ac0*/  MUFU.EX2 R129, R129 ;  /* 0x0000008100817308 */ /* 0x000ea20000000800 */
[----:B------:R-:W-:Y:S01]  /*8ad0*/  UMOV UR29, 0xc0000010 ;  /* 0xc0000010001d7882 */ /* 0x000fe20000000000 */
[----:B------:R-:W-:Y:S01]  /*8ae0*/  UMOV UR31, 0x80000020 ;  /* 0x80000020001f7882 */ /* 0x000fe20000000000 */
[----:B0-----:R-:W-:-:S05]  /*8af0*/  FADD.FTZ R6, R128, R6 ;  /* 0x0000000680067221 */ /* 0x001fca0000010000 */
[----:B------:R-:W0:Y:S01]  /*8b00*/  MUFU.EX2 R132, R132 ;  /* 0x0000008400847308 */ /* 0x000e220000000800 */
[----:B-1----:R-:W-:Y:S01]  /*8b10*/  FADD.FTZ R7, R23, R7 ;  /* 0x0000000717077221 */ /* 0x002fe20000010000 */
[----:B------:R-:W-:-:S03]  /*8b20*/  F2FP.F16.F32.PACK_AB R23, R135, R23 ;  /* 0x000000178717723e */ /* 0x000fc600000000ff */
[----:B------:R-:W-:-:S03]  /*8b30*/  FADD.FTZ R7, R135, R7 ;  /* 0x0000000787077221 */ /* 0x000fc60000010000 */
[----:B------:R-:W1:Y:S01]  /*8b40*/  MUFU.EX2 R133, R133 ;  /* 0x0000008500857308 */ /* 0x000e620000000800 */
[C---:B--2---:R-:W-:Y:S01]  /*8b50*/  F2FP.F16.F32.PACK_AB R20, R129.reuse, R128 ;  /* 0x000000808114723e */ /* 0x044fe200000000ff */
[----:B------:R-:W-:-:S06]  /*8b60*/  FADD.FTZ R6, R129, R6 ;  /* 0x0000000681067221 */ /* 0x000fcc0000010000 */
[----:B------:R-:W-:Y:S01]  /*8b70*/  MUFU.EX2 R121, R121 ;  /* 0x0000007900797308 */ /* 0x000fe20000000800 */
[----:B0-----:R-:W-:-:S07]  /*8b80*/  FADD.FTZ R6, R132, R6 ;  /* 0x0000000684067221 */ /* 0x001fce0000010000 */
[----:B------:R-:W-:Y:S01]  /*8b90*/  MUFU.EX2 R125, R125 ;  /* 0x0000007d007d7308 */ /* 0x000fe20000000800 */
[C---:B-1----:R-:W-:Y:S01]  /*8ba0*/  F2FP.F16.F32.PACK_AB R22, R133.reuse, R132 ;  /* 0x000000848516723e */ /* 0x042fe200000000ff */
[----:B------:R-:W-:-:S06]  /*8bb0*/  FADD.FTZ R6, R133, R6 ;  /* 0x0000000685067221 */ /* 0x000fcc0000010000 */
        /* <DEDUP_REMOVED lines=14> */
[----:B------:R-:W-:Y:S08]  /*8ca0*/  MUFU.EX2 R92, R92 ;  /* 0x0000005c005c7308 */ /* 0x000ff00000000800 */
[----:B------:R-:W-:Y:S08]  /*8cb0*/  MUFU.EX2 R93, R93 ;  /* 0x0000005d005d7308 */ /* 0x000ff00000000800 */
[----:B------:R-:W-:Y:S01]  /*8cc0*/  MUFU.EX2 R85, R85 ;  /* 0x0000005500557308 */ /* 0x000fe20000000800 */
[----:B------:R-:W-:-:S02]  /*8cd0*/  WARPGROUP.DEPBAR.LE gsb0, 0x0 ;  /* 0x00008000000079c5 */ /* 0x000fc40000010000 */
[----:B------:R0:W-:Y:S06]  /*8ce0*/  BAR.ARV R14, 0x100 ;  /* 0x0004000e0000751d */ /* 0x0001ec0000002000 */
[-C--:B------:R-:W-:Y:S01]  /*8cf0*/  FMUL.FTZ R24, R24, R5.reuse ;  /* 0x0000000518187220 */ /* 0x080fe20000410000 */
[-C--:B------:R-:W-:Y:S01]  /*8d00*/  FMUL.FTZ R25, R25, R5.reuse ;  /* 0x0000000519197220 */ /* 0x080fe20000410000 */
[----:B0-----:R-:W-:Y:S02]  /*8d10*/  IMAD.U32 R14, RZ, RZ, UR57 ;  /* 0x00000039ff0e7e24 */ /* 0x001fe4000f8e00ff */
        /* <DEDUP_REMOVED lines=26> */
[----:B0-----:R-:W-:Y:S01]  /*8ec0*/  IMAD.U32 R14, RZ, RZ, UR39 ;  /* 0x00000027ff0e7e24 */ /* 0x001fe2000f8e00ff */
[----:B------:R-:W-:Y:S01]  /*8ed0*/  UMOV UR39, UR57 ;  /* 0x0000003900277c82 */ /* 0x000fe20008000000 */
        /* <DEDUP_REMOVED lines=25> */
[----:B0-----:R-:W-:Y:S01]  /*9070*/  F2FP.F16.F32.PACK_AB R14, R141, R140 ;  /* 0x0000008c8d0e723e */ /* 0x001fe200000000ff */
[-C--:B------:R-:W-:Y:S01]  /*9080*/  FMUL.FTZ R67, R67, R16.reuse ;  /* 0x0000001043437220 */ /* 0x080fe20000410000 */
[-C--:B------:R-:W-:Y:S01]  /*9090*/  FMUL.FTZ R70, R70, R16.reuse ;  /* 0x0000001046467220 */ /* 0x080fe20000410000 */
[----:B------:R-:W-:Y:S01]  /*90a0*/  FMUL.FTZ R71, R71, R16 ;  /* 0x0000001047477220 */ /* 0x000fe20000410000 */
[----:B------:R-:W-:Y:S01]  /*90b0*/  IMAD.MOV.U32 R16, RZ, RZ, R8 ;  /* 0x000000ffff107224 */ /* 0x000fe200078e0008 */
[----:B------:R0:W-:Y:S01]  /*90c0*/  STSM.16.M88.4 [R2+0x24300], R12 ;  /* 0x0243000c02007844 */ /* 0x0001e20000000200 */
[----:B------:R-:W-:-:S03]  /*90d0*/  IMAD.MOV.U32 R5, RZ, RZ, R10 ;  /* 0x000000ffff057224 */ /* 0x000fc600078e000a */
[----:B------:R1:W-:Y:S01]  /*90e0*/  STSM.16.M88.4 [R2+0x25b00], R20 ;  /* 0x025b001402007844 */ /* 0x0003e20000000200 */
[----:B0-----:R-:W0:Y:S08]  /*90f0*/  MUFU.EX2 R13, R122 ;  /* 0x0000007a000d7308 */ /* 0x001e300000000800 */
[----:B------:R-:W2:Y:S08]  /*9100*/  MUFU.EX2 R12, R120 ;  /* 0x00000078000c7308 */ /* 0x000eb00000000800 */
[----:B------:R-:W3:Y:S01]  /*9110*/  MUFU.EX2 R15, R126 ;  /* 0x0000007e000f7308 */ /* 0x000ee20000000800 */
[----:B0-----:R-:W-:Y:S01]  /*9120*/  FADD.FTZ R7, R13, R7 ;  /* 0x000000070d077221 */ /* 0x001fe20000010000 */
[----:B------:R-:W-:-:S03]  /*9130*/  F2FP.F16.F32.PACK_AB R13, R123, R13 ;  /* 0x0000000d7b0d723e */ /* 0x000fc600000000ff */
[----:B------:R-:W-:-:S03]  /*9140*/  FADD.FTZ R7, R123, R7 ;  /* 0x000000077b077221 */ /* 0x000fc60000010000 */
[----:B------:R-:W0:Y:S01]  /*9150*/  MUFU.EX2 R14, R124 ;  /* 0x0000007c000e7308 */ /* 0x000e220000000800 */
[----:B--2---:R-:W-:Y:S01]  /*9160*/  FADD.FTZ R74, R12, R6 ;  /* 0x000000060c4a7221 */ /* 0x004fe20000010000 */
[----:B------:R-:W-:-:S06]  /*9170*/  F2FP.F16.F32.PACK_AB R12, R121, R12 ;  /* 0x0000000c790c723e */ /* 0x000fcc00000000ff */
[----:B-1----:R-:W1:Y:S01]  /*9180*/  MUFU.EX2 R21, R114 ;  /* 0x0000007200157308 */ /* 0x002e620000000800 */
[----:B---3--:R-:W-:Y:S01]  /*9190*/  FADD.FTZ R6, R15, R7 ;  /* 0x000000070f067221 */ /* 0x008fe20000010000 */
[----:B------:R-:W-:Y:S01]  /*91a0*/  FADD.FTZ R7, R121, R74 ;  /* 0x0000004a79077221 */ /* 0x000fe20000010000 */
[C---:B------:R-:W-:Y:S02]  /*91b0*/  F2FP.F16.F32.PACK_AB R15, R127.reuse, R15 ;  /* 0x0000000f7f0f723e */ /* 0x040fe400000000ff */
[----:B------:R-:W-:-:S03]  /*91c0*/  FADD.FTZ R6, R127, R6 ;  /* 0x000000067f067221 */ /* 0x000fc60000010000 */
[----:B------:R-:W2:Y:S01]  /*91d0*/  MUFU.EX2 R20, R112 ;  /* 0x0000007000147308 */ /* 0x000ea20000000800 */
[----:B0-----:R-:W-:Y:S01]  /*91e0*/  FADD.FTZ R7, R14, R7 ;  /* 0x000000070e077221 */ /* 0x001fe20000010000 */
[----:B------:R-:W-:-:S03]  /*91f0*/  F2FP.F16.F32.PACK_AB R14, R125, R14 ;  /* 0x0000000e7d0e723e */ /* 0x000fc600000000ff */
[----:B------:R-:W-:Y:S02]  /*9200*/  FADD.FTZ R7, R125, R7 ;  /* 0x000000077d077221 */ /* 0x000fe40000010000 */
[----:B------:R0:W-:Y:S01]  /*9210*/  STSM.16.M88.4 [R2+0x27300], R12 ;  /* 0x0273000c02007844 */ /* 0x0001e20000000200 */
[----:B------:R-:W3:Y:S01]  /*9220*/  MUFU.EX2 R23, R118 ;  /* 0x0000007600177308 */ /* 0x000ee20000000800 */
[----:B-1----:R-:W-:Y:S01]  /*9230*/  FADD.FTZ R6, R21, R6 ;  /* 0x0000000615067221 */ /* 0x002fe20000010000 */
[----:B------:R-:W-:-:S03]  /*9240*/  F2FP.F16.F32.PACK_AB R21, R115, R21 ;  /* 0x000000157315723e */ /* 0x000fc600000000ff */
[----:B------:R-:W-:-:S03]  /*9250*/  FADD.FTZ R6, R115, R6 ;  /* 0x0000000673067221 */ /* 0x000fc60000010000 */
[----:B------:R-:W1:Y:S01]  /*9260*/  MUFU.EX2 R22, R116 ;  /* 0x0000007400167308 */ /* 0x000e620000000800 */
[----:B--2---:R-:W-:Y:S01]  /*9270*/  FADD.FTZ R7, R20, R7 ;  /* 0x0000000714077221 */ /* 0x004fe20000010000 */
[----:B------:R-:W-:-:S03]  /*9280*/  F2FP.F16.F32.PACK_AB R20, R113, R20 ;  /* 0x000000147114723e */ /* 0x000fc600000000ff */
[----:B------:R-:W-:Y:S01]  /*9290*/  FADD.FTZ R7, R113, R7 ;  /* 0x0000000771077221 */ /* 0x000fe20000010000 */
[----:B0-----:R-:W-:Y:S02]  /*92a0*/  F2FP.F16.F32.PACK_AB R12, R97, R96 ;  /* 0x00000060610c723e */ /* 0x001fe400000000ff */
[----:B------:R-:W0:Y:S01]  /*92b0*/  MUFU.EX2 R114, R106 ;  /* 0x0000006a00727308 */ /* 0x000e220000000800 */
[----:B---3--:R-:W-:Y:S01]  /*92c0*/  FADD.FTZ R6, R23, R6 ;  /* 0x0000000617067221 */ /* 0x008fe20000010000 */
[----:B------:R-:W-:Y:S02]  /*92d0*/  F2FP.F16.F32.PACK_AB R23, R119, R23 ;  /* 0x000000177717723e */ /* 0x000fe400000000ff */
[----:B------:R-:W-:Y:S01]  /*92e0*/  F2FP.F16.F32.PACK_AB R14, R101, R100 ;  /* 0x00000064650e723e */ /* 0x000fe200000000ff */
[----:B------:R-:W-:-:S03]  /*92f0*/  FADD.FTZ R6, R119, R6 ;  /* 0x0000000677067221 */ /* 0x000fc60000010000 */
[----:B------:R-:W2:Y:S01]  /*9300*/  MUFU.EX2 R106, R98 ;  /* 0x00000062006a7308 */ /* 0x000ea20000000800 */
[----:B-1----:R-:W-:Y:S01]  /*9310*/  FADD.FTZ R74, R22, R7 ;  /* 0x00000007164a7221 */ /* 0x002fe20000010000 */
[----:B------:R-:W-:-:S03]  /*9320*/  F2FP.F16.F32.PACK_AB R22, R117, R22 ;  /* 0x000000167516723e */ /* 0x000fc600000000ff */
[----:B------:R-:W-:Y:S02]  /*9330*/  FADD.FTZ R74, R117, R74 ;  /* 0x0000004a754a7221 */ /* 0x000fe40000010000 */
[----:B------:R1:W-:Y:S01]  /*9340*/  STSM.16.M88.4 [R2+0x28b00], R20 ;  /* 0x028b001402007844 */ /* 0x0003e20000000200 */
[----:B------:R-:W3:Y:S01]  /*9350*/  MUFU.EX2 R98, R90 ;  /* 0x0000005a00627308 */ /* 0x000ee20000000800 */
[----:B0-----:R-:W-:Y:S01]  /*9360*/  FADD.FTZ R7, R114, R6 ;  /* 0x0000000672077221 */ /* 0x001fe20000010000 */
[----:B------:R-:W-:-:S03]  /*9370*/  FADD.FTZ R74, R104, R74 ;  /* 0x0000004a684a7221 */ /* 0x000fc60000010000 */
[----:B------:R-:W-:Y:S01]  /*9380*/  FADD.FTZ R7, R107, R7 ;  /* 0x000000076b077221 */ /* 0x000fe20000010000 */
[----:B------:R-:W-:Y:S02]  /*9390*/  FADD.FTZ R74, R105, R74 ;  /* 0x0000004a694a7221 */ /* 0x000fe40000010000 */
[----:B------:R-:W-:Y:S01]  /*93a0*/  MUFU.EX2 R90, R82 ;  /* 0x00000052005a7308 */ /* 0x000fe20000000800 */
[----:B--2---:R-:W-:Y:S02]  /*93b0*/  F2FP.F16.F32.PACK_AB R13, R99, R106 ;  /* 0x0000006a630d723e */ /* 0x004fe400000000ff */
[----:B-1----:R-:W-:-:S05]  /*93c0*/  F2FP.F16.F32.PACK_AB R20, R89, R88 ;  /* 0x000000585914723e */ /* 0x002fca00000000ff */
[----:B------:R-:W0:Y:S01]  /*93d0*/  MUFU.EX2 R82, R108 ;  /* 0x0000006c00527308 */ /* 0x000e220000000800 */
[----:B---3--:R-:W-:-:S07]  /*93e0*/  F2FP.F16.F32.PACK_AB R21, R91, R98 ;  /* 0x000000625b15723e */ /* 0x008fce00000000ff */
[----:B------:R1:W-:Y:S08]  /*93f0*/  MUFU.EX2 R122, R75 ;  /* 0x0000004b007a7308 */ /* 0x0003f00000000800 */
[----:B------:R2:W-:Y:S01]  /*9400*/  MUFU.EX2 R6, R80 ;  /* 0x0000005000067308 */ /* 0x0005e20000000800 */
[----:B-1----:R-:W-:Y:S01]  /*9410*/  FADD.FTZ R75, R110, R7 ;  /* 0x000000076e4b7221 */ /* 0x002fe20000010000 */
[----:B0-----:R-:W-:Y:S01]  /*9420*/  FADD.FTZ R74, R82, R74 ;  /* 0x0000004a524a7221 */ /* 0x001fe20000010000 */
[----:B------:R-:W-:-:S02]  /*9430*/  F2FP.F16.F32.PACK_AB R82, R109, R82 ;  /* 0x000000526d52723e */ /* 0x000fc400000000ff */
[----:B------:R-:W-:-:S03]  /*9440*/  FADD.FTZ R75, R111, R75 ;  /* 0x0000004b6f4b7221 */ /* 0x000fc60000010000 */
[----:B------:R0:W1:Y:S01]  /*9450*/  MUFU.EX2 R118, R83 ;  /* 0x0000005300767308 */ /* 0x0000620000000800 */
[----:B------:R-:W-:Y:S01]  /*9460*/  FADD.FTZ R75, R106, R75 ;  /* 0x0000004b6a4b7221 */ /* 0x000fe20000010000 */
[----:B--2---:R-:W-:-:S03]  /*9470*/  FADD.FTZ R80, R109, R74 ;  /* 0x0000004a6d507221 */ /* 0x004fc60000010000 */
[----:B------:R-:W-:Y:S01]  /*9480*/  FADD.FTZ R75, R99, R75 ;  /* 0x0000004b634b7221 */ /* 0x000fe20000010000 */
[----:B------:R-:W-:Y:S02]  /*9490*/  FADD.FTZ R80, R96, R80 ;  /* 0x0000005060507221 */ /* 0x000fe40000010000 */
[----:B------:R2:W3:Y:S01]  /*94a0*/  MUFU.EX2 R7, R81 ;  /* 0x0000005100077308 */ /* 0x0004e20000000800 */
[----:B------:R-:W-:Y:S01]  /*94b0*/  FADD.FTZ R108, R102, R75 ;  /* 0x0000004b666c7221 */ /* 0x000fe20000010000 */
[----:B------:R-:W-:Y:S01]  /*94c0*/  FADD.FTZ R75, R97, R80 ;  /* 0x00000050614b7221 */ /* 0x000fe20000010000 */
[----:B------:R-:W-:Y:S02]  /*94d0*/  F2FP.F16.F32.PACK_AB R80, R105, R104 ;  /* 0x000000686950723e */ /* 0x000fe400000000ff */
[----:B0-----:R-:W-:Y:S01]  /*94e0*/  FADD.FTZ R83, R103, R108 ;  /* 0x0000006c67537221 */ /* 0x001fe20000010000 */
[----:B------:R-:W-:Y:S02]  /*94f0*/  FADD.FTZ R104, R100, R75 ;  /* 0x0000004b64687221 */ /* 0x000fe40000010000 */
[----:B------:R-:W0:Y:S01]  /*9500*/  MUFU.EX2 R74, R84 ;  /* 0x00000054004a7308 */ /* 0x000e220000000800 */
[----:B------:R-:W-:Y:S01]  /*9510*/  FADD.FTZ R108, R98, R83 ;  /* 0x00000053626c7221 */ /* 0x000fe20000010000 */
[----:B------:R-:W-:Y:S01]  /*9520*/  FADD.FTZ R75, R101, R104 ;  /* 0x00000068654b7221 */ /* 0x000fe20000010000 */
[----:B--2---:R-:W-:-:S02]  /*9530*/  F2FP.F16.F32.PACK_AB R81, R107, R114 ;  /* 0x000000726b51723e */ /* 0x004fc400000000ff */
[----:B------:R-:W-:Y:S01]  /*9540*/  FADD.FTZ R105, R91, R108 ;  /* 0x0000006c5b697221 */ /* 0x000fe20000010000 */
[----:B------:R-:W-:Y:S01]  /*9550*/  FADD.FTZ R104, R88, R75 ;  /* 0x0000004b58687221 */ /* 0x000fe20000010000 */
[----:B------:R-:W-:Y:S01]  /*9560*/  F2FP.F16.F32.PACK_AB R83, R111, R110 ;  /* 0x0000006e6f53723e */ /* 0x000fe200000000ff */
[----:B------:R2:W4:Y:S01]  /*9570*/  MUFU.EX2 R84, R72 ;  /* 0x0000004800547308 */ /* 0x0005220000000800 */
[----:B------:R-:W-:Y:S01]  /*9580*/  FADD.FTZ R108, R94, R105 ;  /* 0x000000695e6c7221 */ /* 0x000fe20000010000 */
[----:B------:R-:W-:Y:S02]  /*9590*/  FADD.FTZ R75, R89, R104 ;  /* 0x00000068594b7221 */ /* 0x000fe40000010000 */
[----:B------:R5:W-:Y:S01]  /*95a0*/  STSM.16.M88.4 [R2+0x2a300], R80 ;  /* 0x02a3005002007844 */ /* 0x000be20000000200 */
[----:B------:R-:W-:Y:S01]  /*95b0*/  FADD.FTZ R107, R95, R108 ;  /* 0x0000006c5f6b7221 */ /* 0x000fe20000010000 */
[----:B------:R-:W-:Y:S02]  /*95c0*/  FADD.FTZ R104, R92, R75 ;  /* 0x0000004b5c687221 */ /* 0x000fe40000010000 */
[----:B------:R4:W4:Y:S01]  /*95d0*/  MUFU.EX2 R105, R73 ;  /* 0x0000004900697308 */ /* 0x0009220000000800 */
[----:B------:R-:W-:Y:S01]  /*95e0*/  FADD.FTZ R107, R90, R107 ;  /* 0x0000006b5a6b7221 */ /* 0x000fe20000010000 */
[----:B------:R-:W-:-:S03]  /*95f0*/  FADD.FTZ R15, R93, R104 ;  /* 0x000000685d0f7221 */ /* 0x000fc60000010000 */
[----:B-1----:R-:W-:Y:S01]  /*9600*/  FADD.FTZ R107, R118, R107 ;  /* 0x0000006b766b7221 */ /* 0x002fe20000010000 */
[----:B------:R-:W-:Y:S01]  /*9610*/  FADD.FTZ R22, R6, R15 ;  /* 0x0000000f06167221 */ /* 0x000fe20000010000 */
[----:B------:R-:W-:Y:S01]  /*9620*/  F2FP.F16.F32.PACK_AB R15, R103, R102 ;  /* 0x00000066670f723e */ /* 0x000fe200000000ff */
[----:B------:R-:W1:Y:S01]  /*9630*/  MUFU.EX2 R96, R76 ;  /* 0x0000004c00607308 */ /* 0x000e620000000800 */
[----:B--2---:R-:W-:Y:S01]  /*9640*/  FADD.FTZ R72, R86, R107 ;  /* 0x0000006b56487221 */ /* 0x004fe20000010000 */
[----:B---3--:R-:W-:Y:S01]  /*9650*/  FADD.FTZ R23, R7, R22 ;  /* 0x0000001607177221 */ /* 0x008fe20000010000 */
[----:B------:R-:W-:Y:S01]  /*9660*/  F2FP.F16.F32.PACK_AB R22, R93, R92 ;  /* 0x0000005c5d16723e */ /* 0x000fe200000000ff */
[----:B------:R2:W-:Y:S01]  /*9670*/  STSM.16.M88.4 [R2+0x2bb00], R12 ;  /* 0x02bb000c02007844 */ /* 0x0005e20000000200 */
[----:B-----5:R-:W-:Y:S01]  /*9680*/  FADD.FTZ R80, R87, R72 ;  /* 0x0000004857507221 */ /* 0x020fe20000010000 */
[----:B0-----:R-:W-:Y:S01]  /*9690*/  FADD.FTZ R72, R74, R23 ;  /* 0x000000174a487221 */ /* 0x001fe20000010000 */
[----:B------:R-:W-:Y:S01]  /*96a0*/  F2FP.F16.F32.PACK_AB R23, R95, R94 ;  /* 0x0000005e5f17723e */ /* 0x000fe200000000ff */
[----:B------:R0:W3:Y:S01]  /*96b0*/  MUFU.EX2 R82, R77 ;  /* 0x0000004d00527308 */ /* 0x0000e20000000800 */
[----:B------:R-:W-:Y:S01]  /*96c0*/  FADD.FTZ R81, R79, R80 ;  /* 0x000000504f517221 */ /* 0x000fe20000010000 */
[----:B------:R-:W-:Y:S01]  /*96d0*/  FADD.FTZ R75, R85, R72 ;  /* 0x00000048554b7221 */ /* 0x000fe20000010000 */
[----:B------:R-:W-:Y:S01]  /*96e0*/  F2FP.F16.F32.PACK_AB R72, R7, R6 ;  /* 0x000000060748723e */ /* 0x000fe200000000ff */
[----:B------:R2:W-:Y:S01]  /*96f0*/  STSM.16.M88.4 [R2+0x2d300], R20 ;  /* 0x02d3001402007844 */ /* 0x0005e20000000200 */
[----:B------:R-:W-:Y:S01]  /*9700*/  FADD.FTZ R81, R122, R81 ;  /* 0x000000517a517221 */ /* 0x000fe20000010000 */
[----:B----4-:R-:W-:Y:S01]  /*9710*/  FADD.FTZ R6, R84, R75 ;  /* 0x0000004b54067221 */ /* 0x010fe20000010000 */
[----:B------:R-:W-:-:S02]  /*9720*/  F2FP.F16.F32.PACK_AB R73, R118, R90 ;  /* 0x0000005a7649723e */ /* 0x000fc400000000ff */
[----:B0-----:R-:W-:Y:S01]  /*9730*/  F2FP.F16.F32.PACK_AB R77, R122, R79 ;  /* 0x0000004f7a4d723e */ /* 0x001fe200000000ff */
[----:B------:R-:W-:Y:S01]  /*9740*/  FADD.FTZ R80, R78, R81 ;  /* 0x000000514e507221 */ /* 0x000fe20000010000 */
[----:B------:R-:W-:Y:S01]  /*9750*/  F2FP.F16.F32.PACK_AB R74, R85, R74 ;  /* 0x0000004a554a723e */ /* 0x000fe200000000ff */
[----:B------:R-:W-:Y:S01]  /*9760*/  FADD.FTZ R81, R105, R6 ;  /* 0x0000000669517221 */ /* 0x000fe20000010000 */
[----:B------:R-:W-:Y:S01]  /*9770*/  F2FP.F16.F32.PACK_AB R75, R87, R86 ;  /* 0x00000056574b723e */ /* 0x000fe200000000ff */
[C---:B------:R-:W-:Y:S01]  /*9780*/  FADD.FTZ R7, R3.reuse, R80 ;  /* 0x0000005003077221 */ /* 0x040fe20000010000 */
[----:B------:R-:W-:Y:S01]  /*9790*/  F2FP.F16.F32.PACK_AB R79, R3, R78 ;  /* 0x0000004e034f723e */ /* 0x000fe200000000ff */
[----:B-1----:R-:W-:Y:S01]  /*97a0*/  FADD.FTZ R81, R96, R81 ;  /* 0x0000005160517221 */ /* 0x002fe20000010000 */
[----:B------:R-:W-:Y:S01]  /*97b0*/  F2FP.F16.F32.PACK_AB R76, R105, R84 ;  /* 0x00000054694c723e */ /* 0x000fe200000000ff */
[----:B------:R2:W-:Y:S01]  /*97c0*/  STSM.16.M88.4 [R2+0x2eb00], R72 ;  /* 0x02eb004802007844 */ /* 0x0005e20000000200 */
[C---:B---3--:R-:W-:Y:S01]  /*97d0*/  F2FP.F16.F32.PACK_AB R78, R82.reuse, R96 ;  /* 0x00000060524e723e */ /* 0x048fe200000000ff */
[----:B------:R-:W-:Y:S01]  /*97e0*/  FADD.FTZ R6, R82, R81 ;  /* 0x0000005152067221 */ /* 0x000fe20000010000 */
[----:B------:R-:W-:-:S03]  /*97f0*/  IMAD.MOV.U32 R3, RZ, RZ, R11 ;  /* 0x000000ffff037224 */ /* 0x000fc600078e000b */
[----:B------:R2:W-:Y:S01]  /*9800*/  STSM.16.M88.4 [R2+0x30300], R76 ;  /* 0x0303004c02007844 */ /* 0x0005e20000000200 */
        /* <DEDUP_REMOVED lines=8> */
[----:B------:R-:W-:Y:S01]  /*9890*/  IMAD.MOV.U32 R3, RZ, RZ, R11 ;  /* 0x000000ffff037224 */ /* 0x000fe200078e000b */
[----:B------:R-:W-:Y:S01]  /*98a0*/  UMOV UR39, UR57 ;  /* 0x0000003900277c82 */ /* 0x000fe20008000000 */
[----:B------:R-:W-:Y:S02]  /*98b0*/  IMAD.MOV.U32 R5, RZ, RZ, R10 ;  /* 0x000000ffff057224 */ /* 0x000fe400078e000a */
[----:B------:R-:W-:-:S07]  /*98c0*/  IMAD.MOV.U32 R16, RZ, RZ, R8 ;  /* 0x000000ffff107224 */ /* 0x000fce00078e0008 */
.L_x_2091:
[----:B------:R-:W-:-:S13]  /*98d0*/  ISETP.GE.AND P2, PT, R4, R147, PT ;  /* 0x000000930400720c */ /* 0x000fda0003f46270 */
[----:B------:R-:W-:Y:S05]  /*98e0*/  @!P2 BRA `(.L_x_2101) ;  /* 0x0000003400cca947 */ /* 0x000fea0003800000 */
[----:B------:R-:W-:Y:S01]  /*98f0*/  IMAD.MOV.U32 R9, RZ, RZ, R3 ;  /* 0x000000ffff097224 */ /* 0x000fe200078e0003 */
[----:B------:R-:W-:Y:S01]  /*9900*/  UMOV UR57, UR39 ;  /* 0x0000002700397c82 */ /* 0x000fe20008000000 */
[----:B------:R-:W-:Y:S02]  /*9910*/  IMAD.MOV.U32 R8, RZ, RZ, R5 ;  /* 0x000000ffff087224 */ /* 0x000fe400078e0005 */
[----:B------:R-:W-:-:S07]  /*9920*/  IMAD.MOV.U32 R10, RZ, RZ, R16 ;  /* 0x000000ffff0a7224 */ /* 0x000fce00078e0010 */
.L_x_2110:
[----:B------:R-:W-:Y:S01]  /*9930*/  UIADD3 UR39, UR57, 0x1, URZ ;  /* 0x0000000139277890 */ /* 0x000fe2000fffe03f */
[----:B------:R-:W-:-:S03]  /*9940*/  ISETP.NE.AND P3, PT, RZ, UR38, PT ;  /* 0x00000026ff007c0c */ /* 0x000fc6000bf65270 */
[----:B------:R-:W-:-:S04]  /*9950*/  UISETP.NE.AND UP0, UPT, UR39, 0x2, UPT ;  /* 0x000000022700788c */ /* 0x000fc8000bf05270 */
[----:B------:R-:W-:Y:S02]  /*9960*/  USEL UR6, URZ, 0x1, UP0 ;  /* 0x000000013f067887 */ /* 0x000fe40008000000 */
[----:B------:R-:W-:-:S04]  /*9970*/  USEL UR39, UR39, URZ, UP0 ;  /* 0x0000003f27277287 */ /* 0x000fc80008000000 */
[----:B------:R-:W-:Y:S01]  /*9980*/  LOP3.LUT R16, R10, UR6, RZ, 0x3c, !PT ;  /* 0x000000060a107c12 */ /* 0x000fe2000f8e3cff */
[----:B-1----:R-:W-:Y:S07]  /*9990*/  @P3 BRA `(.L_x_2102) ;  /* 0x0000000000283947 */ /* 0x002fee0003800000 */
[----:B------:R-:W-:Y:S05]  /*99a0*/  @!P0 BRA `(.L_x_2103) ;  /* 0x0000000000048947 */ /* 0x000fea0003800000 */
[----:B------:R-:W-:Y:S01]  /*99b0*/  BPT.TRAP 0x1 ;  /* 0x000000040000795c */ /* 0x000fe20000300000 */
.L_x_2103:
[----:B------:R-:W-:Y:S01]  /*99c0*/  ULEA UR6, UR39, UR36, 0x3 ;  /* 0x0000002427067291 */ /* 0x000fe2000f8e183f */
[----:B------:R-:W-:-:S08]  /*99d0*/  SHF.L.U32 R0, R16, 0x1f, RZ ;  /* 0x0000001f10007819 */ /* 0x000fd000000006ff */
[----:B------:R1:W3:Y:S01]  /*99e0*/  SYNCS.PHASECHK.TRANS64.TRYWAIT P2, [UR6+0x31c30], R0 ;  /* 0x031c3000ff0075a7 */ /* 0x0002e20008040146 */
[----:B------:R-:W-:Y:S05]  /*99f0*/  @!P0 BRA `(.L_x_2104) ;  /* 0x0000000000048947 */ /* 0x000fea0003800000 */
[----:B------:R-:W-:Y:S01]  /*9a00*/  BPT.TRAP 0x1 ;  /* 0x000000040000795c */ /* 0x000fe20000300000 */
.L_x_2104:
[----:B---3--:R-:W-:Y:S05]  /*9a10*/  @P2 BRA `(.L_x_2102) ;  /* 0x0000000000082947 */ /* 0x008fea0003800000 */
[----:B------:R-:W3:Y:S02]  /*9a20*/  SYNCS.PHASECHK.TRANS64.TRYWAIT P2, [UR6+0x31c30], R0 ;  /* 0x031c3000ff0075a7 */ /* 0x000ee40008040146 */
[----:B---3--:R-:W-:Y:S05]  /*9a30*/  @!P2 BRA `(.L_x_2105) ;  /* 0x000000d8006ca947 */ /* 0x008fea0003800000 */
.L_x_2102:
[----:B---3--:R-:W3:Y:S01]  /*9a40*/  S2R R3, SR_TID.X ;  /* 0x0000000000037919 */ /* 0x008ee20000002100 */
        /* <DEDUP_REMOVED lines=29> */
[----:B-1----:R-:W-:Y:S01]  /*9c20*/  VIADD R0, R3, 0x8 ;  /* 0x0000000803007836 */ /* 0x002fe20000000000 */
        /* <DEDUP_REMOVED lines=60> */
[----:B--2---:R-:W-:-:S06]  /*9ff0*/  WARPGROUP.ARRIVE ;  /* 0x00000000000079c5 */ /* 0x004fcc0000000000 */
        /* <DEDUP_REMOVED lines=265> */
.L_x_2107:
[----:B------:R-:W-:Y:S01]  /*b090*/  ULEA UR6, UR57, UR36, 0x3 ;  /* 0x0000002439067291 */ /* 0x000fe2000f8e183f */
[----:B------:R-:W-:-:S08]  /*b0a0*/  SHF.L.U32 R0, R10, 0x1f, RZ ;  /* 0x0000001f0a007819 */ /* 0x000fd000000006ff */
[----:B------:R1:W2:Y:S01]  /*b0b0*/  SYNCS.PHASECHK.TRANS64.TRYWAIT P2, [UR6+0x31c50], R0 ;  /* 0x031c5000ff0075a7 */ /* 0x0002a20008040146 */
[----:B------:R-:W-:Y:S05]  /*b0c0*/  @!P0 BRA `(.L_x_2108) ;  /* 0x0000000000048947 */ /* 0x000fea0003800000 */
[----:B------:R-:W-:Y:S01]  /*b0d0*/  BPT.TRAP 0x1 ;  /* 0x000000040000795c */ /* 0x000fe20000300000 */
.L_x_2108:
[----:B--2---:R-:W-:Y:S05]  /*b0e0*/  @P2 BRA `(.L_x_2106) ;  /* 0x0000000000082947 */ /* 0x004fea0003800000 */
[----:B------:R-:W2:Y:S02]  /*b0f0*/  SYNCS.PHASECHK.TRANS64.TRYWAIT P2, [UR6+0x31c50], R0 ;  /* 0x031c5000ff0075a7 */ /* 0x000ea40008040146 */
[----:B--2---:R-:W-:Y:S05]  /*b100*/  @!P2 BRA `(.L_x_2109) ;  /* 0x000000c000d0a947 */ /* 0x004fea0003800000 */
.L_x_2106:
[----:B------:R-:W-:Y:S01]  /*b110*/  UIADD3 UR6, UR36, 0x200, URZ ;  /* 0x0000020024067890 */ /* 0x000fe2000fffe03f */
[----:B------:R-:W-:Y:S01]  /*b120*/  WARPGROUP.ARRIVE ;  /* 0x00000000000079c5 */ /* 0x000fe20000000000 */
[----:B------:R-:W-:Y:S01]  /*b130*/  ULOP3.LUT UR7, UR37, 0x10000, URZ, 0xfc, !UPT ;  /* 0x0001000025077892 */ /* 0x000fe2000f8efc3f */
[----:B-12---:R-:W-:Y:S01]  /*b140*/  FMNMX.FTZ R0, R136, R8, !PT ;  /* 0x0000000888007209 */ /* 0x006fe20007810000 */
[----:B------:R-:W-:-:S03]  /*b150*/  USHF.R.U32.HI UR6, URZ, 0x4, UR6 ;  /* 0x000000043f067899 */ /* 0x000fc60008011606 */
[----:B0-----:R-:W0:Y:S01]  /*b160*/  S2R R15, SR_TID.X ;  /* 0x00000000000f7919 */ /* 0x001e220000002100 */
[----:B------:R-:W-:Y:S01]  /*b170*/  UMOV UR29, 0xc0000010 ;  /* 0xc0000010001d7882 */ /* 0x000fe20000000000 */
[----:B------:R-:W-:Y:S01]  /*b180*/  UMOV UR31, 0x80000020 ;  /* 0x80000020001f7882 */ /* 0x000fe20000000000 */
[----:B------:R-:W-:Y:S01]  /*b190*/  ULOP3.LUT UR6, UR6, 0x3fff, URZ, 0xc0, !UPT ;  /* 0x00003fff06067892 */ /* 0x000fe2000f8ec03f */
[----:B------:R-:W-:Y:S01]  /*b1a0*/  FMNMX.FTZ R0, R137, R0, !PT ;  /* 0x0000000089007209 */ /* 0x000fe20007810000 */
[----:B------:R-:W-:Y:S02]  /*b1b0*/  UMOV UR28, UR7 ;  /* 0x00000007001c7c82 */ /* 0x000fe40008000000 */
        /* <DEDUP_REMOVED lines=52> */
[----:B0-----:R-:W-:Y:S02]  /*b500*/  FMNMX.FTZ R3, R0, R3, !PT ;  /* 0x0000000300037209 */ /* 0x001fe40007810000 */
[----:B------:R-:W0:Y:S03]  /*b510*/  LDC R0, c[0x0][0x988] ;  /* 0x00026200ff007b82 */ /* 0x000e260000000800 */
[----:B------:R-:W1:Y:S02]  /*b520*/  SHFL.BFLY PT, R5, R3, 0x1, 0x1f ;  /* 0x0c201f0003057f89 */ /* 0x000e6400000e0000 */
[----:B-1----:R-:W-:-:S05]  /*b530*/  FMNMX.FTZ R5, R3, R5, !PT ;  /* 0x0000000503057209 */ /* 0x002fca0007810000 */
[C---:B------:R-:W-:Y:S01]  /*b540*/  FADD.FTZ R8, -R5.reuse, R8 ;  /* 0x0000000805087221 */ /* 0x040fe20000010100 */
[----:B0-----:R-:W-:-:S03]  /*b550*/  FMUL.FTZ R3, R5, R0 ;  /* 0x0000000005037220 */ /* 0x001fc60000410000 */
        /* <DEDUP_REMOVED lines=18> */
[----:B------:R-:W-:Y:S01]  /*b680*/  FFMA.FTZ R117, R117, R0, -R3 ;  /* 0x0000000075757223 */ /* 0x000fe20000010803 */
[----:B------:R-:W-:-:S02]  /*b690*/  WARPGROUP.DEPBAR.LE gsb0, 0x0 ;  /* 0x00008000000079c5 */ /* 0x000fc40000010000 */
[----:B------:R-:W-:Y:S01]  /*b6a0*/  WARPGROUP.ARRIVE ;  /* 0x00000000000079c5 */ /* 0x000fe20000000000 */
[----:B------:R-:W1:Y:S01]  /*b6b0*/  MUFU.EX2 R137, R137 ;  /* 0x0000008900897308 */ /* 0x000e620000000800 */
[-CC-:B------:R-:W-:Y:S01]  /*b6c0*/  FFMA.FTZ R104, R104, R0.reuse, -R3.reuse ;  /* 0x0000000068687223 */ /* 0x180fe20000010803 */
[-CC-:B------:R-:W-:Y:S01]  /*b6d0*/  FFMA.FTZ R105, R105, R0.reuse, -R3.reuse ;  /* 0x0000000069697223 */ /* 0x180fe20000010803 */
[-CC-:B------:R-:W-:Y:S01]  /*b6e0*/  FFMA.FTZ R108, R108, R0.reuse, -R3.reuse ;  /* 0x000000006c6c7223 */ /* 0x180fe20000010803 */
[-CC-:B------:R-:W-:Y:S01]  /*b6f0*/  FFMA.FTZ R109, R109, R0.reuse, -R3.reuse ;  /* 0x000000006d6d7223 */ /* 0x180fe20000010803 */
[----:B------:R-:W-:Y:S01]  /*b700*/  HGMMA.64x96x16.F32 R24, gdesc[UR28].tnspB, R24, gsb0 ;  /* 0x416000001c1879f0 */ /* 0x000fe20008000818 */
[----:B------:R-:W-:Y:S01]  /*b710*/  UIADD3 UR28, UR7, 0x480, URZ ;  /* 0x00000480071c7890 */ /* 0x000fe2000fffe03f */
[-CC-:B------:R-:W-:Y:S01]  /*b720*/  FFMA.FTZ R96, R96, R0.reuse, -R3.reuse ;  /* 0x0000000060607223 */ /* 0x180fe20000010803 */
[----:B------:R-:W-:Y:S01]  /*b730*/  UIADD3 UR30, UR6, 0xc0, URZ ;  /* 0x000000c0061e7890 */ /* 0x000fe2000fffe03f */
[----:B------:R-:W2:Y:S01]  /*b740*/  MUFU.EX2 R10, R140 ;  /* 0x0000008c000a7308 */ /* 0x000ea20000000800 */
[----:B------:R-:W-:Y:S01]  /*b750*/  UMOV UR29, 0xc0000010 ;  /* 0xc0000010001d7882 */ /* 0x000fe20000000000 */
[----:B------:R-:W-:Y:S01]  /*b760*/  UMOV UR31, 0x80000020 ;  /* 0x80000020001f7882 */ /* 0x000fe20000000000 */
        /* <DEDUP_REMOVED lines=16> */
[----:B------:R-:W4:Y:S01]  /*b870*/  MUFU.EX2 R12, R128 ;  /* 0x00000080000c7308 */ /* 0x000f220000000800 */
[----:B0-----:R-:W-:Y:S01]  /*b880*/  FFMA.FTZ R3, R13, R6, R8 ;  /* 0x000000060d037223 */ /* 0x001fe20000010008 */
[----:B-1----:R-:W-:-:S03]  /*b890*/  F2FP.F16.F32.PACK_AB R8, R137, R8 ;  /* 0x000000088908723e */ /* 0x002fc600000000ff */
[----:B------:R-:W-:-:S03]  /*b8a0*/  FADD.FTZ R3, R137, R3 ;  /* 0x0000000389037221 */ /* 0x000fc60000010000 */
[----:B------:R-:W0:Y:S01]  /*b8b0*/  MUFU.EX2 R129, R129 ;  /* 0x0000008100817308 */ /* 0x000e220000000800 */
[----:B--2---:R-:W-:Y:S01]  /*b8c0*/  FADD.FTZ R3, R10, R3 ;  /* 0x000000030a037221 */ /* 0x004fe20000010000 */
[----:B---3--:R-:W-:-:S03]  /*b8d0*/  F2FP.F16.F32.PACK_AB R10, R141, R10 ;  /* 0x0000000a8d0a723e */ /* 0x008fc600000000ff */
[----:B------:R-:W-:-:S03]  /*b8e0*/  FADD.FTZ R3, R141, R3 ;  /* 0x000000038d037221 */ /* 0x000fc60000010000 */
[----:B------:R-:W-:Y:S01]  /*b8f0*/  MUFU.EX2 R132, R132 ;  /* 0x0000008400847308 */ /* 0x000fe20000000800 */
[----:B----4-:R-:W-:-:S07]  /*b900*/  FADD.FTZ R3, R12, R3 ;  /* 0x000000030c037221 */ /* 0x010fce0000010000 */
[----:B------:R-:W-:Y:S01]  /*b910*/  MUFU.EX2 R120, R120 ;  /* 0x0000007800787308 */ /* 0x000fe20000000800 */
[C---:B0-----:R-:W-:Y:S01]  /*b920*/  FADD.FTZ R6, R129.reuse, R3 ;  /* 0x0000000381067221 */ /* 0x041fe20000010000 */
[----:B------:R-:W-:Y:S02]  /*b930*/  FMNMX.FTZ R3, R138, R9, !PT ;  /* 0x000000098a037209 */ /* 0x000fe40007810000 */
[----:B------:R-:W-:Y:S02]  /*b940*/  F2FP.F16.F32.PACK_AB R12, R129, R12 ;  /* 0x0000000c810c723e */ /* 0x000fe400000000ff */
[----:B------:R-:W-:Y:S02]  /*b950*/  FMNMX.FTZ R3, R139, R3, !PT ;  /* 0x000000038b037209 */ /* 0x000fe40007810000 */
[----:B------:R-:W-:Y:S02]  /*b960*/  MUFU.EX2 R124, R124 ;  /* 0x0000007c007c7308 */ /* 0x000fe40000000800 */
[----:B------:R-:W-:-:S04]  /*b970*/  FMNMX.FTZ R3, R142, R3, !PT ;  /* 0x000000038e037209 */ /* 0x000fc80007810000 */
        /* <DEDUP_REMOVED lines=58> */
[----:B------:R-:W-:Y:S01]  /*bd20*/  MUFU.EX2 R81, R81 ;  /* 0x0000005100517308 */ /* 0x000fe20000000800 */
[----:B------:R-:W-:-:S02]  /*bd30*/  WARPGROUP.DEPBAR.LE gsb0, 0x0 ;  /* 0x00008000000079c5 */ /* 0x000fc40000010000 */
[----:B------:R-:W-:-:S05]  /*bd40*/  WARPGROUP.ARRIVE ;  /* 0x00000000000079c5 */ /* 0x000fca0000000000 */
[----:B------:R-:W-:Y:S01]  /*bd50*/  MUFU.EX2 R84, R84 ;  /* 0x0000005400547308 */ /* 0x000fe20000000800 */
[----:B0-----:R-:W-:Y:S01]  /*bd60*/  FMNMX.FTZ R3, R3, R11, !PT ;  /* 0x0000000b03037209 */ /* 0x001fe20007810000 */
[----:B------:R-:W-:Y:S01]  /*bd70*/  HGMMA.64x96x16.F32 R24, gdesc[UR28].tnspB, R24, gsb0 ;  /* 0x416000001c1879f0 */ /* 0x000fe20008000818 */
[----:B------:R-:W-:Y:S02]  /*bd80*/  UIADD3 UR28, UR7, 0x780, URZ ;  /* 0x00000780071c7890 */ /* 0x000fe4000fffe03f */
[----:B------:R-:W-:Y:S01]  /*bd90*/  UIADD3 UR30, UR6, 0x140, URZ ;  /* 0x00000140061e7890 */ /* 0x000fe2000fffe03f */
[----:B------:R-:W0:Y:S01]  /*bda0*/  SHFL.BFLY PT, R11, R3, 0x1, 0x1f ;  /* 0x0c201f00030b7f89 */ /* 0x000e2200000e0000 */
[----:B------:R-:W-:Y:S01]  /*bdb0*/  UMOV UR29, 0xc0000010 ;  /* 0xc0000010001d7882 */ /* 0x000fe20000000000 */
[----:B------:R-:W-:Y:S01]  /*bdc0*/  UMOV UR31, 0x80000020 ;  /* 0x80000020001f7882 */ /* 0x000fe20000000000 */
[----:B------:R-:W-:Y:S08]  /*bdd0*/  MUFU.EX2 R85, R85 ;  /* 0x0000005500557308 */ /* 0x000ff00000000800 */
[----:B------:R-:W-:Y:S08]  /*bde0*/  MUFU.EX2 R72, R72 ;  /* 0x0000004800487308 */ /* 0x000ff00000000800 */
[----:B------:R-:W-:Y:S01]  /*bdf0*/  MUFU.EX2 R73, R73 ;  /* 0x0000004900497308 */ /* 0x000fe20000000800 */
[----:B0-----:R-:W-:-:S07]  /*be00*/  FMNMX.FTZ R3, R3, R11, !PT ;  /* 0x0000000b03037209 */ /* 0x001fce0007810000 */
[----:B------:R-:W-:Y:S01]  /*be10*/  MUFU.EX2 R76, R76 ;  /* 0x0000004c004c7308 */ /* 0x000fe20000000800 */
        /* <DEDUP_REMOVED lines=38> */
[----:B------:R-:W-:-:S02]  /*c080*/  VIADD R11, R14, 0x9 ;  /* 0x000000090e0b7836 */ /* 0x000fc40000000000 */
[----:B------:R-:W-:Y:S01]  /*c090*/  FMUL.FTZ R9, R9, R0 ;  /* 0x0000000009097220 */ /* 0x000fe20000410000 */
[----:B------:R-:W-:Y:S02]  /*c0a0*/  MUFU.EX2 R139, R139 ;  /* 0x0000008b008b7308 */ /* 0x000fe40000000800 */
[----:B------:R-:W-:Y:S02]  /*c0b0*/  SEL R11, R11, 0x9, !P2 ;  /* 0x000000090b0b7807 */ /* 0x000fe40005000000 */
[C---:B------:R-:W-:Y:S01]  /*c0c0*/  ISETP.GT.AND P2, PT, R4.reuse, R147, PT ;  /* 0x000000930400720c */ /* 0x040fe20003f44270 */
[----:B------:R-:W-:-:S03]  /*c0d0*/  VIADD R4, R4, 0xffffffff ;  /* 0xffffffff04047836 */ /* 0x000fc60000000000 */
[----:B------:R-:W-:Y:S08]  /*c0e0*/  MUFU.EX2 R17, R9 ;  /* 0x0000000900117308 */ /* 0x000ff00000000800 */
[----:B------:R-:W0:Y:S08]  /*c0f0*/  MUFU.EX2 R9, R138 ;  /* 0x0000008a00097308 */ /* 0x000e300000000800 */
[----:B------:R-:W1:Y:S01]  /*c100*/  MUFU.EX2 R142, R142 ;  /* 0x0000008e008e7308 */ /* 0x000e620000000800 */
[----:B------:R-:W-:-:S02]  /*c110*/  WARPGROUP.DEPBAR.LE gsb0, 0x0 ;  /* 0x00008000000079c5 */ /* 0x000fc40000010000 */
[----:B------:R-:W-:-:S05]  /*c120*/  WARPGROUP.ARRIVE ;  /* 0x00000000000079c5 */ /* 0x000fca0000000000 */
[----:B------:R-:W-:Y:S01]  /*c130*/  MUFU.EX2 R143, R143 ;  /* 0x0000008f008f7308 */ /* 0x000fe20000000800 */
[----:B0-----:R-:W-:Y:S01]  /*c140*/  FFMA.FTZ R7, R17, R7, R9 ;  /* 0x0000000711077223 */ /* 0x001fe20000010009 */
[C---:B------:R-:W-:Y:S01]  /*c150*/  F2FP.F16.F32.PACK_AB R9, R139.reuse, R9 ;  /* 0x000000098b09723e */ /* 0x040fe200000000ff */
[----:B------:R-:W-:Y:S01]  /*c160*/  HGMMA.64x96x16.F32 R24, gdesc[UR28].tnspB, R24, gsb0 ;  /* 0x416000001c1879f0 */ /* 0x000fe20008000818 */
[----:B------:R-:W-:Y:S01]  /*c170*/  UIADD3 UR28, UR7, 0x900, URZ ;  /* 0x00000900071c7890 */ /* 0x000fe2000fffe03f */
[----:B------:R-:W-:Y:S01]  /*c180*/  FADD.FTZ R7, R139, R7 ;  /* 0x000000078b077221 */ /* 0x000fe20000010000 */
[----:B------:R-:W-:Y:S01]  /*c190*/  UIADD3 UR30, UR6, 0x180, URZ ;  /* 0x00000180061e7890 */ /* 0x000fe2000fffe03f */
[----:B------:R-:W-:Y:S01]  /*c1a0*/  UMOV UR29, 0xc0000010 ;  /* 0xc0000010001d7882 */ /* 0x000fe20000000000 */
[----:B------:R-:W-:Y:S01]  /*c1b0*/  UMOV UR31, 0x80000020 ;  /* 0x80000020001f7882 */ /* 0x000fe20000000000 */
[----:B------:R-:W-:Y:S01]  /*c1c0*/  MUFU.EX2 R14, R133 ;  /* 0x00000085000e7308 */ /* 0x000fe20000000800 */
[----:B-1----:R-:W-:-:S07]  /*c1d0*/  FADD.FTZ R7, R142, R7 ;  /* 0x000000078e077221 */ /* 0x002fce0000010000 */
[----:B------:R-:W-:Y:S08]  /*c1e0*/  MUFU.EX2 R130, R130 ;  /* 0x0000008200827308 */ /* 0x000ff00000000800 */
[----:B------:R-:W0:Y:S08]  /*c1f0*/  MUFU.EX2 R131, R131 ;  /* 0x0000008300837308 */ /* 0x000e300000000800 */
[----:B------:R-:W1:Y:S08]  /*c200*/  MUFU.EX2 R15, R134 ;  /* 0x00000086000f7308 */ /* 0x000e700000000800 */
        /* <DEDUP_REMOVED lines=38> */
[----:B------:R-:W-:Y:S01]  /*c470*/  MUFU.EX2 R79, R79 ;  /* 0x0000004f004f7308 */ /* 0x000fe20000000800 */
[----:B------:R-:W-:-:S02]  /*c480*/  WARPGROUP.DEPBAR.LE gsb0, 0x0 ;  /* 0x00008000000079c5 */ /* 0x000fc40000010000 */
[----:B------:R-:W-:-:S06]  /*c490*/  WARPGROUP.ARRIVE ;  /* 0x00000000000079c5 */ /* 0x000fcc0000000000 */
[----:B------:R-:W-:Y:S03]  /*c4a0*/  HGMMA.64x96x16.F32 R24, gdesc[UR28].tnspB, R24, gsb0 ;  /* 0x416000001c1879f0 */ /* 0x000fe60008000818 */
[----:B------:R-:W-:Y:S02]  /*c4b0*/  WARPGROUP.DEPBAR.LE gsb0, 0x0 ;  /* 0x00008000000079c5 */ /* 0x000fe40000010000 */
[----:B------:R3:W-:Y:S06]  /*c4c0*/  BAR.ARV R11, 0x100 ;  /* 0x0004000b0000751d */ /* 0x0007ec0000002000 */
[-C--:B------:R-:W-:Y:S01]  /*c4d0*/  FMUL.FTZ R24, R24, R13.reuse ;  /* 0x0000000d18187220 */ /* 0x080fe20000410000 */
[----:B------:R-:W-:Y:S01]  /*c4e0*/  FMUL.FTZ R25, R25, R13 ;  /* 0x0000000d19197220 */ /* 0x000fe20000410000 */
[----:B---3--:R-:W-:-:S02]  /*c4f0*/  IMAD.U32 R11, RZ, RZ, UR39 ;  /* 0x00000027ff0b7e24 */ /* 0x008fc4000f8e00ff */
        /* <DEDUP_REMOVED lines=26> */
[----:B---3--:R-:W-:Y:S01]  /*c6a0*/  IMAD.U32 R11, RZ, RZ, UR57 ;  /* 0x00000039ff0b7e24 */ /* 0x008fe2000f8e00ff */
[----:B0-----:R-:W-:Y:S01]  /*c6b0*/  F2FP.F16.F32.PACK_AB R13, R131, R130 ;  /* 0x00000082830d723e */ /* 0x001fe200000000ff */
[----:B------:R-:W-:Y:S01]  /*c6c0*/  UMOV UR57, UR39 ;  /* 0x0000002700397c82 */ /* 0x000fe20008000000 */
        /* <DEDUP_REMOVED lines=24> */
[C---:B0-----:R-:W-:Y:S01]  /*c850*/  F2FP.F16.F32.PACK_AB R11, R143.reuse, R142 ;  /* 0x0000008e8f0b723e */ /* 0x041fe200000000ff */
[----:B------:R-:W-:Y:S01]  /*c860*/  FADD.FTZ R143, R143, R7 ;  /* 0x000000078f8f7221 */ /* 0x000fe20000010000 */
[----:B------:R-:W-:Y:S01]  /*c870*/  FADD.FTZ R7, R132, R6 ;  /* 0x0000000684077221 */ /* 0x000fe20000010000 */
[-C--:B------:R-:W-:Y:S01]  /*c880*/  FMUL.FTZ R66, R66, R17.reuse ;  /* 0x0000001142427220 */ /* 0x080fe20000410000 */
[-C--:B------:R-:W-:Y:S01]  /*c890*/  FMUL.FTZ R67, R67, R17.reuse ;  /* 0x0000001143437220 */ /* 0x080fe20000410000 */
[----:B------:R0:W-:Y:S01]  /*c8a0*/  STSM.16.M88.4 [R2+0x24300], R8 ;  /* 0x0243000802007844 */ /* 0x0001e20000000200 */
[----:B------:R-:W-:Y:S01]  /*c8b0*/  FADD.FTZ R7, R14, R7 ;  /* 0x000000070e077221 */ /* 0x000fe20000010000 */
[----:B------:R-:W-:Y:S01]  /*c8c0*/  FADD.FTZ R143, R130, R143 ;  /* 0x0000008f828f7221 */ /* 0x000fe20000010000 */
[----:B------:R-:W-:Y:S01]  /*c8d0*/  F2FP.F16.F32.PACK_AB R14, R14, R132 ;  /* 0x000000840e0e723e */ /* 0x000fe200000000ff */
[-C--:B------:R-:W-:Y:S01]  /*c8e0*/  FMUL.FTZ R70, R70, R17.reuse ;  /* 0x0000001146467220 */ /* 0x080fe20000410000 */
[----:B------:R-:W-:Y:S01]  /*c8f0*/  FADD.FTZ R7, R120, R7 ;  /* 0x0000000778077221 */ /* 0x000fe20000010000 */
[----:B------:R-:W-:Y:S01]  /*c900*/  FADD.FTZ R6, R131, R143 ;  /* 0x0000008f83067221 */ /* 0x000fe20000010000 */
[----:B------:R-:W-:-:S03]  /*c910*/  FMUL.FTZ R71, R71, R17 ;  /* 0x0000001147477220 */ /* 0x000fc60000410000 */
[----:B-1----:R-:W-:Y:S01]  /*c920*/  FADD.FTZ R6, R15, R6 ;  /* 0x000000060f067221 */ /* 0x002fe20000010000 */
[----:B--2---:R-:W-:-:S03]  /*c930*/  F2FP.F16.F32.PACK_AB R15, R135, R15 ;  /* 0x0000000f870f723e */ /* 0x004fc600000000ff */
[----:B------:R-:W-:Y:S01]  /*c940*/  FADD.FTZ R6, R135, R6 ;  /* 0x0000000687067221 */ /* 0x000fe20000010000 */
[----:B0-----:R-:W0:Y:S01]  /*c950*/  MUFU.EX2 R8, R121 ;  /* 0x0000007900087308 */ /* 0x001e220000000800 */
[----:B------:R-:W-:Y:S07]  /*c960*/  STSM.16.M88.4 [R2+0x25b00], R12 ;  /* 0x025b000c02007844 */ /* 0x000fee0000000200 */
[----:B------:R-:W1:Y:S08]  /*c970*/  MUFU.EX2 R10, R125 ;  /* 0x0000007d000a7308 */ /* 0x000e700000000800 */
[----:B------:R-:W2:Y:S01]  /*c980*/  MUFU.EX2 R9, R122 ;  /* 0x0000007a00097308 */ /* 0x000ea20000000800 */
[C---:B0-----:R-:W-:Y:S01]  /*c990*/  FADD.FTZ R7, R8.reuse, R7 ;  /* 0x0000000708077221 */ /* 0x041fe20000010000 */
[----:B------:R-:W-:-:S03]  /*c9a0*/  F2FP.F16.F32.PACK_AB R8, R8, R120 ;  /* 0x000000780808723e */ /* 0x000fc600000000ff */
[----:B------:R-:W-:-:S03]  /*c9b0*/  FADD.FTZ R7, R124, R7 ;  /* 0x000000077c077221 */ /* 0x000fc60000010000 */
[----:B------:R-:W0:Y:S01]  /*c9c0*/  MUFU.EX2 R11, R126 ;  /* 0x0000007e000b7308 */ /* 0x000e220000000800 */
[C---:B-1----:R-:W-:Y:S01]  /*c9d0*/  FADD.FTZ R7, R10.reuse, R7 ;  /* 0x000000070a077221 */ /* 0x042fe20000010000 */
[----:B------:R-:W-:-:S03]  /*c9e0*/  F2FP.F16.F32.PACK_AB R10, R10, R124 ;  /* 0x0000007c0a0a723e */ /* 0x000fc600000000ff */
[----:B------:R-:W-:Y:S01]  /*c9f0*/  FADD.FTZ R7, R112, R7 ;  /* 0x0000000770077221 */ /* 0x000fe20000010000 */
[----:B--2---:R-:W-:Y:S01]  /*ca00*/  FADD.FTZ R6, R9, R6 ;  /* 0x0000000609067221 */ /* 0x004fe20000010000 */
[----:B------:R-:W-:-:S03]  /*ca10*/  F2FP.F16.F32.PACK_AB R9, R123, R9 ;  /* 0x000000097b09723e */ /* 0x000fc600000000ff */
[----:B------:R-:W-:Y:S01]  /*ca20*/  FADD.FTZ R18, R123, R6 ;  /* 0x000000067b127221 */ /* 0x000fe20000010000 */
[C---:B------:R-:W-:Y:S01]  /*ca30*/  FADD.FTZ R6, R20.reuse, R7 ;  /* 0x0000000714067221 */ /* 0x040fe20000010000 */
[----:B------:R-:W-:Y:S02]  /*ca40*/  F2FP.F16.F32.PACK_AB R20, R20, R112 ;  /* 0x000000701414723e */ /* 0x000fe400000000ff */
[----:B0-----:R-:W-:Y:S01]  /*ca50*/  FADD.FTZ R7, R11, R18 ;  /* 0x000000120b077221 */ /* 0x001fe20000010000 */
[----:B------:R-:W-:Y:S01]  /*ca60*/  FADD.FTZ R6, R116, R6 ;  /* 0x0000000674067221 */ /* 0x000fe20000010000 */
[C---:B------:R-:W-:Y:S02]  /*ca70*/  F2FP.F16.F32.PACK_AB R11, R127.reuse, R11 ;  /* 0x0000000b7f0b723e */ /* 0x040fe400000000ff */
[----:B------:R-:W-:Y:S01]  /*ca80*/  FADD.FTZ R7, R127, R7 ;  /* 0x000000077f077221 */ /* 0x000fe20000010000 */
[C---:B------:R-:W-:Y:S01]  /*ca90*/  FADD.FTZ R6, R22.reuse, R6 ;  /* 0x0000000616067221 */ /* 0x040fe20000010000 */
[----:B------:R-:W-:Y:S01]  /*caa0*/  F2FP.F16.F32.PACK_AB R22, R22, R116 ;  /* 0x000000741616723e */ /* 0x000fe200000000ff */
[----:B------:R0:W-:Y:S01]  /*cab0*/  STSM.16.M88.4 [R2+0x27300], R8 ;  /* 0x0273000802007844 */ /* 0x0001e20000000200 */
[----:B------:R-:W-:Y:S01]  /*cac0*/  FADD.FTZ R7, R21, R7 ;  /* 0x0000000715077221 */ /* 0x000fe20000010000 */
[----:B------:R-:W-:Y:S01]  /*cad0*/  FADD.FTZ R6, R104, R6 ;  /* 0x0000000668067221 */ /* 0x000fe20000010000 */
[----:B------:R-:W-:-:S02]  /*cae0*/  F2FP.F16.F32.PACK_AB R21, R115, R21 ;  /* 0x000000157315723e */ /* 0x000fc400000000ff */
[----:B------:R-:W-:Y:S01]  /*caf0*/  FADD.FTZ R7, R115, R7 ;  /* 0x0000000773077221 */ /* 0x000fe20000010000 */
[----:B------:R-:W-:-:S03]  /*cb00*/  FADD.FTZ R6, R105, R6 ;  /* 0x0000000669067221 */ /* 0x000fc60000010000 */
[----:B------:R-:W-:Y:S01]  /*cb10*/  FADD.FTZ R7, R23, R7 ;  /* 0x0000000717077221 */ /* 0x000fe20000010000 */
[----:B------:R-:W-:Y:S01]  /*cb20*/  FADD.FTZ R6, R108, R6 ;  /* 0x000000066c067221 */ /* 0x000fe20000010000 */
[C---:B------:R-:W-:Y:S02]  /*cb30*/  F2FP.F16.F32.PACK_AB R23, R119.reuse, R23 ;  /* 0x000000177717723e */ /* 0x040fe400000000ff */
[----:B------:R-:W-:Y:S01]  /*cb40*/  FADD.FTZ R7, R119, R7 ;  /* 0x0000000777077221 */ /* 0x000fe20000010000 */
[----:B------:R-:W-:Y:S01]  /*cb50*/  FADD.FTZ R113, R109, R6 ;  /* 0x000000066d717221 */ /* 0x000fe20000010000 */
[----:B0-----:R-:W-:Y:S02]  /*cb60*/  F2FP.F16.F32.PACK_AB R8, R105, R104 ;  /* 0x000000686908723e */ /* 0x001fe400000000ff */
        /* <DEDUP_REMOVED lines=11> */
[----:B------:R-:W-:Y:S02]  /*cc20*/  FADD.FTZ R13, R101, R18 ;  /* 0x00000012650d7221 */ /* 0x000fe40000010000 */
[----:B------:R1:W-:Y:S01]  /*cc30*/  STSM.16.M88.4 [R2+0x2a300], R8 ;  /* 0x02a3000802007844 */ /* 0x0003e20000000200 */
[----:B------:R-:W-:Y:S01]  /*cc40*/  FADD.FTZ R6, R98, R7 ;  /* 0x0000000762067221 */ /* 0x000fe20000010000 */
[----:B------:R-:W-:Y:S01]  /*cc50*/  FADD.FTZ R12, R88, R13 ;  /* 0x0000000d580c7221 */ /* 0x000fe20000010000 */
[----:B------:R-:W-:Y:S01]  /*cc60*/  MUFU.EX2 R18, R75 ;  /* 0x0000004b00127308 */ /* 0x000fe20000000800 */
[----:B0-----:R-:W-:Y:S01]  /*cc70*/  F2FP.F16.F32.PACK_AB R20, R81, R80 ;  /* 0x000000505114723e */ /* 0x001fe200000000ff */
[----:B------:R-:W-:Y:S01]  /*cc80*/  FADD.FTZ R7, R99, R6 ;  /* 0x0000000663077221 */ /* 0x000fe20000010000 */
[----:B------:R-:W-:-:S03]  /*cc90*/  FADD.FTZ R13, R89, R12 ;  /* 0x0000000c590d7221 */ /* 0x000fc60000010000 */
[----:B------:R-:W-:Y:S01]  /*cca0*/  FADD.FTZ R6, R102, R7 ;  /* 0x0000000766067221 */ /* 0x000fe20000010000 */
[----:B------:R-:W-:Y:S01]  /*ccb0*/  FADD.FTZ R12, R92, R13 ;  /* 0x0000000d5c0c7221 */ /* 0x000fe20000010000 */
[----:B------:R0:W2:Y:S02]  /*ccc0*/  MUFU.EX2 R7, R74 ;  /* 0x0000004a00077308 */ /* 0x0000a40000000800 */
[----:B------:R-:W-:Y:S01]  /*ccd0*/  FADD.FTZ R13, R103, R6 ;  /* 0x00000006670d7221 */ /* 0x000fe20000010000 */
[----:B------:R-:W-:Y:S01]  /*cce0*/  FADD.FTZ R15, R93, R12 ;  /* 0x0000000c5d0f7221 */ /* 0x000fe20000010000 */
[----:B-1----:R-:W-:Y:S02]  /*ccf0*/  F2FP.F16.F32.PACK_AB R8, R97, R96 ;  /* 0x000000606108723e */ /* 0x002fe400000000ff */
[----:B------:R-:W-:Y:S01]  /*cd00*/  FADD.FTZ R6, R90, R13 ;  /* 0x0000000d5a067221 */ /* 0x000fe20000010000 */
[----:B------:R-:W-:Y:S01]  /*cd10*/  FADD.FTZ R12, R80, R15 ;  /* 0x0000000f500c7221 */ /* 0x000fe20000010000 */
[----:B------:R1:W3:Y:S01]  /*cd20*/  MUFU.EX2 R96, R78 ;  /* 0x0000004e00607308 */ /* 0x0002e20000000800 */
[----:B------:R-:W-:Y:S01]  /*cd30*/  F2FP.F16.F32.PACK_AB R9, R99, R98 ;  /* 0x000000626309723e */ /* 0x000fe200000000ff */
[----:B------:R-:W-:Y:S01]  /*cd40*/  FADD.FTZ R13, R91, R6 ;  /* 0x000000065b0d7221 */ /* 0x000fe20000010000 */
[----:B------:R-:W-:Y:S01]  /*cd50*/  FADD.FTZ R15, R81, R12 ;  /* 0x0000000c510f7221 */ /* 0x000fe20000010000 */
[----:B------:R-:W-:-:S02]  /*cd60*/  F2FP.F16.F32.PACK_AB R10, R101, R100 ;  /* 0x00000064650a723e */ /* 0x000fc400000000ff */
[----:B------:R-:W-:Y:S01]  /*cd70*/  FADD.FTZ R6, R94, R13 ;  /* 0x0000000d5e067221 */ /* 0x000fe20000010000 */
[----:B------:R-:W-:Y:S01]  /*cd80*/  FADD.FTZ R14, R84, R15 ;  /* 0x0000000f540e7221 */ /* 0x000fe20000010000 */
[----:B------:R-:W-:Y:S02]  /*cd90*/  F2FP.F16.F32.PACK_AB R11, R103, R102 ;  /* 0x00000066670b723e */ /* 0x000fe400000000ff */
[----:B------:R-:W-:Y:S01]  /*cda0*/  FADD.FTZ R15, R95, R6 ;  /* 0x000000065f0f7221 */ /* 0x000fe20000010000 */
[----:B------:R-:W-:Y:S01]  /*cdb0*/  FADD.FTZ R21, R85, R14 ;  /* 0x0000000e55157221 */ /* 0x000fe20000010000 */
[----:B------:R-:W-:Y:S01]  /*cdc0*/  F2FP.F16.F32.PACK_AB R12, R89, R88 ;  /* 0x00000058590c723e */ /* 0x000fe200000000ff */
[----:B------:R4:W-:Y:S01]  /*cdd0*/  STSM.16.M88.4 [R2+0x2bb00], R8 ;  /* 0x02bb000802007844 */ /* 0x0009e20000000200 */
[----:B------:R-:W-:Y:S01]  /*cde0*/  FADD.FTZ R6, R82, R15 ;  /* 0x0000000f52067221 */ /* 0x000fe20000010000 */
[----:B------:R-:W-:Y:S01]  /*cdf0*/  FADD.FTZ R22, R72, R21 ;  /* 0x0000001548167221 */ /* 0x000fe20000010000 */
[----:B------:R-:W-:-:S02]  /*ce00*/  F2FP.F16.F32.PACK_AB R13, R91, R90 ;  /* 0x0000005a5b0d723e */ /* 0x000fc400000000ff */
[----:B------:R-:W-:Y:S01]  /*ce10*/  FADD.FTZ R21, R83, R6 ;  /* 0x0000000653157221 */ /* 0x000fe20000010000 */
[----:B------:R-:W-:Y:S01]  /*ce20*/  FADD.FTZ R23, R73, R22 ;  /* 0x0000001649177221 */ /* 0x000fe20000010000 */
[----:B------:R-:W-:Y:S02]  /*ce30*/  F2FP.F16.F32.PACK_AB R14, R93, R92 ;  /* 0x0000005c5d0e723e */ /* 0x000fe400000000ff */
[----:B------:R-:W-:Y:S01]  /*ce40*/  FADD.FTZ R6, R86, R21 ;  /* 0x0000001556067221 */ /* 0x000fe20000010000 */
[----:B0-----:R-:W-:Y:S01]  /*ce50*/  FADD.FTZ R74, R76, R23 ;  /* 0x000000174c4a7221 */ /* 0x001fe20000010000 */
[----:B------:R-:W-:Y:S02]  /*ce60*/  F2FP.F16.F32.PACK_AB R15, R95, R94 ;  /* 0x0000005e5f0f723e */ /* 0x000fe400000000ff */
[----:B-1----:R-:W-:Y:S01]  /*ce70*/  FADD.FTZ R78, R87, R6 ;  /* 0x00000006574e7221 */ /* 0x002fe20000010000 */
[----:B------:R-:W-:Y:S01]  /*ce80*/  F2FP.F16.F32.PACK_AB R21, R83, R82 ;  /* 0x000000525315723e */ /* 0x000fe200000000ff */
[----:B------:R-:W-:Y:S01]  /*ce90*/  FADD.FTZ R6, R77, R74 ;  /* 0x0000004a4d067221 */ /* 0x000fe20000010000 */
[----:B------:R-:W-:Y:S01]  /*cea0*/  F2FP.F16.F32.PACK_AB R22, R85, R84 ;  /* 0x000000545516723e */ /* 0x000fe200000000ff */
[----:B------:R1:W-:Y:S01]  /*ceb0*/  STSM.16.M88.4 [R2+0x2d300], R12 ;  /* 0x02d3000c02007844 */ /* 0x0003e20000000200 */
[----:B------:R-:W-:Y:S01]  /*cec0*/  F2FP.F16.F32.PACK_AB R23, R87, R86 ;  /* 0x000000565717723e */ /* 0x000fe200000000ff */
[----:B----4-:R-:W-:Y:S01]  /*ced0*/  IMAD.MOV.U32 R10, RZ, RZ, R16 ;  /* 0x000000ffff0a7224 */ /* 0x010fe200078e0010 */
[----:B------:R-:W-:Y:S01]  /*cee0*/  F2FP.F16.F32.PACK_AB R72, R73, R72 ;  /* 0x000000484948723e */ /* 0x000fe200000000ff */
[----:B------:R-:W-:Y:S01]  /*cef0*/  IMAD.MOV.U32 R9, RZ, RZ, R3 ;  /* 0x000000ffff097224 */ /* 0x000fe200078e0003 */
[----:B------:R-:W-:Y:S01]  /*cf00*/  F2FP.F16.F32.PACK_AB R74, R77, R76 ;  /* 0x0000004c4d4a723e */ /* 0x000fe200000000ff */
[----:B------:R1:W-:Y:S01]  /*cf10*/  STSM.16.M88.4 [R2+0x2eb00], R20 ;  /* 0x02eb001402007844 */ /* 0x0003e20000000200 */
[----:B--2---:R-:W-:Y:S01]  /*cf20*/  F2FP.F16.F32.PACK_AB R73, R18, R7 ;  /* 0x000000071249723e */ /* 0x004fe200000000ff */
[----:B------:R-:W-:Y:S01]  /*cf30*/  FADD.FTZ R77, R7, R78 ;  /* 0x0000004e074d7221 */ /* 0x000fe20000010000 */
[----:B---3--:R-:W-:Y:S01]  /*cf40*/  F2FP.F16.F32.PACK_AB R75, R79, R96 ;  /* 0x000000604f4b723e */ /* 0x008fe200000000ff */
[----:B------:R-:W-:-:S02]  /*cf50*/  IMAD.MOV.U32 R8, RZ, RZ, R5 ;  /* 0x000000ffff087224 */ /* 0x000fc400078e0005 */
        /* <DEDUP_REMOVED lines=8> */
[----:B0-----:R-:W0:Y:S01]  /*cfe0*/  FENCE.VIEW.ASYNC.S ;  /* 0x00000000000073c6 */ /* 0x001e220000000000 */
[----:B------:R-:W-:Y:S01]  /*cff0*/  FADD.FTZ R7, R79, R18 ;  /* 0x000000124f077221 */ /* 0x000fe20000010000 */
[----:B0-----:R-:W-:Y:S01]  /*d000*/  NOP ;  /* 0x0000000000007918 */ /* 0x001fe20000000000 */
[----:B------:R-:W-:Y:S05]  /*d010*/  @P2 BRA `(.L_x_2110) ;  /* 0xffffffc800442947 */ /* 0x000fea000383ffff */
.L_x_2101:
[----:B------:R-:W-:Y:S06]  /*d020*/  BAR.ARV 0x8, 0x200 ;  /* 0x0208000000007b1d */ /* 0x000fec0000002000 */
[----:B------:R-:W-:Y:S05]  /*d030*/  @!P0 BRA `(.L_x_2111) ;  /* 0x0000000000048947 */ /* 0x000fea0003800000 */
[----:B------:R-:W-:Y:S01]  /*d040*/  BPT.TRAP 0x1 ;  /* 0x000000040000795c */ /* 0x000fe20000300000 */
.L_x_2111:
[----:B------:R-:W-:Y:S01]  /*d050*/  ULEA UR9, UR39, UR36, 0x3 ;  /* 0x0000002427097291 */ /* 0x000fe2000f8e183f */
[----:B------:R-:W-:-:S08]  /*d060*/  SHF.L.U32 R4, R16, 0x1f, RZ ;  /* 0x0000001f10047819 */ /* 0x000fd000000006ff */
[----:B------:R3:W4:Y:S01]  /*d070*/  SYNCS.PHASECHK.TRANS64.TRYWAIT P2, [UR9+0x31c50], R4 ;  /* 0x031c5004ff0075a7 */ /* 0x0007220008040149 */
[----:B------:R-:W-:Y:S05]  /*d080*/  @!P0 BRA `(.L_x_2112) ;  /* 0x0000000000048947 */ /* 0x000fea0003800000 */
[----:B------:R-:W-:Y:S01]  /*d090*/  BPT.TRAP 0x1 ;  /* 0x000000040000795c */ /* 0x000fe20000300000 */
.L_x_2112:
[----:B----4-:R-:W-:Y:S05]  /*d0a0*/  @P2 BRA `(.L_x_2113) ;  /* 0x0000000000082947 */ /* 0x010fea0003800000 */
[----:B------:R-:W4:Y:S02]  /*d0b0*/  SYNCS.PHASECHK.TRANS64.TRYWAIT P0, [UR9+0x31c50], R4 ;  /* 0x031c5004ff0075a7 */ /* 0x000f240008000149 */
[----:B----4-:R-:W-:Y:S05]  /*d0c0*/  @!P0 BRA `(.L_x_2114) ;  /* 0x000000a000f88947 */ /* 0x010fea0003800000 */
.L_x_2113:
[----:B------:R-:W-:Y:S01]  /*d0d0*/  UIADD3 UR36, UR36, 0x200, URZ ;  /* 0x0000020024247890 */ /* 0x000fe2000fffe03f */
[----:B012---:R-:W2:Y:S01]  /*d0e0*/  LDL.LU R14, [R1+0x24] ;  /* 0x00002400010e7983 */ /* 0x007ea20000300800 */
[----:B------:R-:W-:Y:S01]  /*d0f0*/  ULOP3.LUT UR37, UR37, 0x10000, URZ, 0xfc, !UPT ;  /* 0x0001000025257892 */ /* 0x000fe2000f8efc3f */
[----:B------:R-:W-:Y:S01]  /*d100*/  WARPGROUP.ARRIVE ;  /* 0x00000000000079c5 */ /* 0x000fe20000000000 */
[----:B------:R-:W-:Y:S01]  /*d110*/  USHF.R.U32.HI UR36, URZ, 0x4, UR36 ;  /* 0x000000043f247899 */ /* 0x000fe20008011624 */
[----:B----4-:R-:W0:Y:S01]  /*d120*/  SHFL.BFLY PT, R9, R6, 0x2, 0x1f ;  /* 0x0c401f0006097f89 */ /* 0x010e2200000e0000 */
[----:B------:R-:W-:Y:S01]  /*d130*/  UMOV UR5, 0xc0000010 ;  /* 0xc000001000057882 */ /* 0x000fe20000000000 */
[----:B------:R-:W-:Y:S01]  /*d140*/  UMOV UR7, 0x80000020 ;  /* 0x8000002000077882 */ /* 0x000fe20000000000 */
[----:B------:R-:W-:Y:S01]  /*d150*/  ULOP3.LUT UR36, UR36, 0x3fff, URZ, 0xc0, !UPT ;  /* 0x00003fff24247892 */ /* 0x000fe2000f8ec03f */
[----:B---3--:R-:W1:Y:S01]  /*d160*/  SHFL.BFLY PT, R4, R7, 0x2, 0x1f ;  /* 0x0c401f0007047f89 */ /* 0x008e6200000e0000 */
[----:B------:R-:W-:Y:S01]  /*d170*/  UMOV UR4, UR37 ;  /* 0x0000002500047c82 */ /* 0x000fe20008000000 */
[----:B------:R-:W-:Y:S01]  /*d180*/  IMAD.MOV.U32 R10, RZ, RZ, RZ ;  /* 0x000000ffff0a7224 */ /* 0x000fe200078e00ff */
[----:B------:R-:W-:Y:S01]  /*d190*/  ULOP3.LUT UR8, UR36, 0x2400000, URZ, 0xfc, !UPT ;  /* 0x0240000024087892 */ /* 0x000fe2000f8efc3f */
[----:B------:R-:W-:-:S02]  /*d1a0*/  IMAD.MOV.U32 R72, RZ, RZ, -0x800000 ;  /* 0xff800000ff487424 */ /* 0x000fc400078e00ff */
[----:B------:R-:W-:Y:S01]  /*d1b0*/  IMAD.MOV.U32 R73, RZ, RZ, -0x800000 ;  /* 0xff800000ff497424 */ /* 0x000fe200078e00ff */
[----:B------:R-:W-:Y:S02]  /*d1c0*/  UIMAD UR8, UR39, 0x6c0, UR8 ;  /* 0x000006c0270878a4 */ /* 0x000fe4000f8e0208 */
[----:B------:R-:W-:-:S04]  /*d1d0*/  UIADD3 UR39, UR39, 0x1, URZ ;  /* 0x0000000127277890 */ /* 0x000fc8000fffe03f */
[----:B------:R-:W-:Y:S01]  /*d1e0*/  UISETP.NE.AND UP0, UPT, UR39, 0x2, UPT ;  /* 0x000000022700788c */ /* 0x000fe2000bf05270 */
[----:B------:R-:W-:Y:S02]  /*d1f0*/  UMOV UR6, UR8 ;  /* 0x0000000800067c82 */ /* 0x000fe40008000000 */
[----:B------:R-:W-:Y:S01]  /*d200*/  HGMMA.64x96x16.F32 R24, gdesc[UR4].tnspB, R24, gsb0 ;  /* 0x41600000041879f0 */ /* 0x000fe20008000818 */
[----:B------:R-:W-:Y:S02]  /*d210*/  UIADD3 UR4, UR37, 0x180, URZ ;  /* 0x0000018025047890 */ /* 0x000fe4000fffe03f */
[----:B------:R-:W-:Y:S01]  /*d220*/  UIADD3 UR6, UR8, 0x40, URZ ;  /* 0x0000004008067890 */ /* 0x000fe2000fffe03f */
[----:B0-----:R-:W-:Y:S01]  /*d230*/  FADD.FTZ R9, R9, R6 ;  /* 0x0000000609097221 */ /* 0x001fe20000010000 */
[----:B------:R-:W-:Y:S01]  /*d240*/  UMOV UR5, 0xc0000010 ;  /* 0xc000001000057882 */ /* 0x000fe20000000000 */
[----:B------:R-:W-:Y:S01]  /*d250*/  UMOV UR7, 0x80000020 ;  /* 0x8000002000077882 */ /* 0x000fe20000000000 */
[----:B-1----:R-:W-:Y:S01]  /*d260*/  FADD.FTZ R8, R4, R7 ;  /* 0x0000000704087221 */ /* 0x002fe20000010000 */
[----:B------:R-:W-:Y:S01]  /*d270*/  IMAD.U32 R6, RZ, RZ, UR9 ;  /* 0x00000009ff067e24 */ /* 0x000fe2000f8e00ff */
[----:B------:R-:W0:Y:S01]  /*d280*/  SHFL.BFLY PT, R4, R9, 0x1, 0x1f ;  /* 0x0c201f0009047f89 */ /* 0x000e2200000e0000 */
[----:B------:R-:W-:-:S03]  /*d290*/  USEL UR39, UR39, URZ, UP0 ;  /* 0x0000003f27277287 */ /* 0x000fc60008000000 */
[----:B------:R-:W1:Y:S01]  /*d2a0*/  SHFL.BFLY PT, R11, R8, 0x1, 0x1f ;  /* 0x0c201f00080b7f89 */ /* 0x000e6200000e0000 */
[----:B0-----:R-:W-:Y:S01]  /*d2b0*/  FADD.FTZ R12, R9, R4 ;  /* 0x00000004090c7221 */ /* 0x001fe20000010000 */
[----:B------:R-:W-:Y:S02]  /*d2c0*/  IMAD.MOV.U32 R4, RZ, RZ, RZ ;  /* 0x000000ffff047224 */ /* 0x000fe400078e00ff */
[----:B-1----:R-:W-:Y:S02]  /*d2d0*/  FADD.FTZ R13, R8, R11 ;  /* 0x0000000b080d7221 */ /* 0x002fe40000010000 */
[----:B------:R-:W-:Y:S01]  /*d2e0*/  FSETP.NE.FTZ.AND P0, PT, R12, RZ, PT ;  /* 0x000000ff0c00720b */ /* 0x000fe20003f15000 */
[----:B------:R-:W-:Y:S02]  /*d2f0*/  @!P1 VIADD R8, R6, 0x31c60 ;  /* 0x00031c6006089836 */ /* 0x000fe40000000000 */
[----:B------:R-:W-:-:S03]  /*d300*/  FSETP.NE.FTZ.AND P2, PT, R13, RZ, PT ;  /* 0x000000ff0d00720b */ /* 0x000fc60003f55000 */
[----:B------:R-:W-:-:S07]  /*d310*/  @!P1 PRMT R8, RZ, 0x654, R8 ;  /* 0x00000654ff089816 */ /* 0x000fce0000000008 */
[----:B------:R-:W0:Y:S01]  /*d320*/  @P0 MUFU.LG2 R7, R12 ;  /* 0x0000000c00070308 */ /* 0x000e220000000c00 */
[C---:B------:R-:W-:Y:S02]  /*d330*/  @P0 FMUL.FTZ R6, R0.reuse, 0.69314718246459960938 ;  /* 0x3f31721800060820 */ /* 0x040fe40000410000 */
[----:B------:R-:W-:-:S05]  /*d340*/  @P2 FMUL.FTZ R9, R0, 0.69314718246459960938 ;  /* 0x3f31721800092820 */ /* 0x000fca0000410000 */
[----:B------:R-:W1:Y:S08]  /*d350*/  @P2 MUFU.LG2 R11, R13 ;  /* 0x0000000d000b2308 */ /* 0x000e700000000c00 */
[----:B------:R-:W3:Y:S01]  /*d360*/  @P0 MUFU.RCP R4, R12 ;  /* 0x0000000c00040308 */ /* 0x000ee20000001000 */
        /* <DEDUP_REMOVED lines=20> */
[----:B--2---:R-:W-:-:S05]  /*d4b0*/  VIADD R14, R14, 0x1 ;  /* 0x000000010e0e7836 */ /* 0x004fca0000000000 */
        /* <DEDUP_REMOVED lines=39> */
[----:B------:R-:W-:-:S06]  /*d730*/  USEL UR4, URZ, 0x1, UP0 ;  /* 0x000000013f047887 */ /* 0x000fcc0008000000 */
[----:B------:R-:W-:Y:S01]  /*d740*/  LOP3.LUT R16, R16, UR4, RZ, 0x3c, !PT ;  /* 0x0000000410107c12 */ /* 0x000fe2000f8e3cff */
        /* <DEDUP_REMOVED lines=50> */
.L_x_2084:
[----:B------:R-:W0:Y:S08]  /*da70*/  S2UR UR4, SR_CgaCtaId ;  /* 0x00000000000479c3 */ /* 0x000e300000008800 */
[----:B------:R-:W-:Y:S06]  /*da80*/  BAR.SYNC.DEFER_BLOCKING 0x5, 0x200 ;  /* 0x0148000000007b1d */ /* 0x000fec0000010000 */
[----:B------:R-:W-:Y:S01]  /*da90*/  UMOV UR36, 0x400 ;  /* 0x0000040000247882 */ /* 0x000fe20000000000 */
[----:B------:R-:W-:Y:S01]  /*daa0*/  BSSY B0, `(.L_x_2115) ;  /* 0x0000288000007945 */ /* 0x000fe20003800000 */
[----:B0-----:R-:W-:-:S09]  /*dab0*/  ULEA UR36, UR4, UR36, 0x18 ;  /* 0x0000002404247291 */ /* 0x001fd2000f8ec03f */
[----:B------:R-:W0:Y:S01]  /*dac0*/  LDS.128 R4, [UR36+0x31cd0] ;  /* 0x031cd024ff047984 */ /* 0x000e220008000c00 */
[----:B------:R-:W-:Y:S06]  /*dad0*/  BAR.ARV 0x4, 0x200 ;  /* 0x0108000000007b1d */ /* 0x000fec0000002000 */
[----:B------:R-:W-:Y:S05]  /*dae0*/  @P0 BRA `(.L_x_2116) ;  /* 0x0000001c00700947 */ /* 0x000fea0003800000 */
[----:B------:R-:W2:Y:S01]  /*daf0*/  LDL R0, [R1+0x44] ;  /* 0x0000440001007983 */ /* 0x000ea20000100800 */
[----:B------:R-:W1:Y:S03]  /*db00*/  S2UR UR6, SR_SWINHI ;  /* 0x00000000000679c3 */ /* 0x000e660000002f00 */
[----:B------:R-:W3:Y:S05]  /*db10*/  LDL R84, [R1+0x18] ;  /* 0x0000180001547983 */ /* 0x000eea0000100800 */
[----:B------:R-:W4:Y:S01]  /*db20*/  LDC.64 R80, c[0x0][0xc00] ;  /* 0x00030000ff507b82 */ /* 0x000f220000000a00 */
[----:B------:R-:W-:Y:S01]  /*db30*/  UMOV UR4, UR36 ;  /* 0x0000002400047c82 */ /* 0x000fe20008000000 */
[----:B-1----:R-:W-:Y:S01]  /*db40*/  UMOV UR5, UR6 ;  /* 0x0000000600057c82 */ /* 0x002fe20008000000 */
[----:B------:R-:W-:-:S02]  /*db50*/  IMAD.U32 R78, RZ, RZ, UR4 ;  /* 0x00000004ff4e7e24 */ /* 0x000fc4000f8e00ff */
[----:B------:R-:W-:Y:S01]  /*db60*/  IMAD.U32 R79, RZ, RZ, UR5 ;  /* 0x00000005ff4f7e24 */ /* 0x000fe2000f8e00ff */
[----:B------:R-:W-:Y:S01]  /*db70*/  F2FP.F16.F32.PACK_AB R26, R45, R44 ;  /* 0x0000002c2d1a723e */ /* 0x000fe200000000ff */
[C---:B------:R-:W-:Y:S01]  /*db80*/  IMAD.SHL.U32 R83, R149.reuse, 0x4, RZ ;  /* 0x0000000495537824 */ /* 0x040fe200078e00ff */
[----:B------:R-:W-:Y:S01]  /*db90*/  SHF.L.U64.HI R82, R149, 0x2, R154 ;  /* 0x0000000295527819 */ /* 0x000fe2000001029a */
[----:B------:R-:W-:Y:S01]  /*dba0*/  ULDC.64 UR4, c[0x0][0xc08] ;  /* 0x0003020000047ab9 */ /* 0x000fe20000000a00 */
[----:B------:R-:W-:Y:S01]  /*dbb0*/  BAR.SYNC.DEFER_BLOCKING 0x1, 0x180 ;  /* 0x0046000000007b1d */ /* 0x000fe20000010000 */
[----:B--2---:R-:W-:-:S03]  /*dbc0*/  IMAD.WIDE R8, R0, 0x2, R78 ;  /* 0x0000000200087825 */ /* 0x004fc600078e024e */
[C---:B------:R-:W-:Y:S02]  /*dbd0*/  IADD3 R11, P1, R8.reuse, 0x6000, RZ ;  /* 0x00006000080b7810 */ /* 0x040fe40007f3e0ff */
[C---:B------:R-:W-:Y:S02]  /*dbe0*/  LOP3.LUT R3, R8.reuse, 0x180, RZ, 0xc0, !PT ;  /* 0x0000018008037812 */ /* 0x040fe400078ec0ff */
[----:B------:R-:W-:Y:S02]  /*dbf0*/  IADD3 R10, P0, R8, 0x6020, RZ ;  /* 0x00006020080a7810 */ /* 0x000fe40007f1e0ff */
[----:B------:R-:W-:Y:S02]  /*dc00*/  LOP3.LUT R0, R11, 0x180, RZ, 0xc0, !PT ;  /* 0x000001800b007812 */ /* 0x000fe400078ec0ff */
[----:B------:R-:W-:Y:S02]  /*dc10*/  SHF.R.U64 R3, R3, 0x3, RZ ;  /* 0x0000000303037819 */ /* 0x000fe400000012ff */
[----:B0-----:R-:W-:-:S02]  /*dc20*/  LOP3.LUT R4, R10, 0x180, RZ, 0xc0, !PT ;  /* 0x000001800a047812 */ /* 0x001fc400078ec0ff */
[----:B------:R-:W-:Y:S02]  /*dc30*/  SHF.R.U64 R0, R0, 0x3, RZ ;  /* 0x0000000300007819 */ /* 0x000fe400000012ff */
[C---:B------:R-:W-:Y:S02]  /*dc40*/  IADD3 R27, P2, R8.reuse, 0x3020, RZ ;  /* 0x00003020081b7810 */ /* 0x040fe40007f5e0ff */
[C---:B------:R-:W-:Y:S02]  /*dc50*/  IADD3 R18, P3, R8.reuse, 0x3000, RZ ;  /* 0x0000300008127810 */ /* 0x040fe40007f7e0ff */
[----:B------:R-:W-:Y:S02]  /*dc60*/  IADD3 R17, P4, R8, 0x20, RZ ;  /* 0x0000002008117810 */ /* 0x000fe40007f9e0ff */
[----:B------:R-:W-:Y:S02]  /*dc70*/  LOP3.LUT R8, R3, R8, RZ, 0x3c, !PT ;  /* 0x0000000803087212 */ /* 0x000fe400078e3cff */
[----:B------:R-:W-:-:S02]  /*dc80*/  SHF.R.U64 R3, R4, 0x3, RZ ;  /* 0x0000000304037819 */ /* 0x000fc400000012ff */
[----:B------:R-:W-:Y:S02]  /*dc90*/  LOP3.LUT R12, R0, R11, RZ, 0x3c, !PT ;  /* 0x0000000b000c7212 */ /* 0x000fe400078e3cff */
[----:B------:R-:W-:Y:S02]  /*dca0*/  LOP3.LUT R0, R17, 0x180, RZ, 0xc0, !PT ;  /* 0x0000018011007812 */ /* 0x000fe400078ec0ff */
[----:B------:R-:W-:Y:S02]  /*dcb0*/  LOP3.LUT R22, R3, R10, RZ, 0x3c, !PT ;  /* 0x0000000a03167212 */ /* 0x000fe400078e3cff */
[----:B------:R-:W-:Y:S02]  /*dcc0*/  LOP3.LUT R3, R18, 0x180, RZ, 0xc0, !PT ;  /* 0x0000018012037812 */ /* 0x000fe400078ec0ff */
[----:B------:R-:W-:Y:S02]  /*dcd0*/  SHF.R.U64 R0, R0, 0x3, RZ ;  /* 0x0000000300007819 */ /* 0x000fe400000012ff */
[----:B------:R-:W-:Y:S01]  /*dce0*/  LOP3.LUT R14, R27, 0x180, RZ, 0xc0, !PT ;  /* 0x000001801b0e7812 */ /* 0x000fe200078ec0ff */
[--C-:B------:R-:W-:Y:S01]  /*dcf0*/  IMAD.X R23, RZ, RZ, R9.reuse, P0 ;  /* 0x000000ffff177224 */ /* 0x100fe200000e0609 */
[----:B------:R-:W-:Y:S01]  /*dd00*/  SHF.R.U64 R3, R3, 0x3, RZ ;  /* 0x0000000303037819 */ /* 0x000fe200000012ff */
[--C-:B------:R-:W-:Y:S01]  /*dd10*/  IMAD.X R21, RZ, RZ, R9.reuse, P4 ;  /* 0x000000ffff157224 */ /* 0x100fe200020e0609 */
[----:B------:R-:W-:Y:S01]  /*dd20*/  LOP3.LUT R20, R0, R17, RZ, 0x3c, !PT ;  /* 0x0000001100147212 */ /* 0x000fe200078e3cff */
[--C-:B------:R-:W-:Y:S01]  /*dd30*/  IMAD.X R13, RZ, RZ, R9.reuse, P1 ;  /* 0x000000ffff0d7224 */ /* 0x100fe200008e0609 */
[----:B------:R-:W-:Y:S01]  /*dd40*/  SHF.R.U64 R14, R14, 0x3, RZ ;  /* 0x000000030e0e7819 */ /* 0x000fe200000012ff */
[--C-:B------:R-:W-:Y:S01]  /*dd50*/  IMAD.X R15, RZ, RZ, R9.reuse, P2 ;  /* 0x000000ffff0f7224 */ /* 0x100fe200010e0609 */
[----:B------:R-:W-:Y:S01]  /*dd60*/  MOV R4, R8 ;  /* 0x0000000800047202 */ /* 0x000fe20000000f00 */
[----:B------:R-:W-:Y:S01]  /*dd70*/  IMAD.X R25, RZ, RZ, R9, P3 ;  /* 0x000000ffff197224 */ /* 0x000fe200018e0609 */
[----:B------:R-:W-:-:S02]  /*dd80*/  F2FP.F16.F32.PACK_AB R8, R75, R74 ;  /* 0x0000004a4b08723e */ /* 0x000fc400000000ff */
[----:B------:R-:W-:Y:S02]  /*dd90*/  F2FP.F16.F32.PACK_AB R9, R77, R76 ;  /* 0x0000004c4d09723e */ /* 0x000fe400000000ff */
[----:B------:R-:W-:Y:S02]  /*dda0*/  F2FP.F16.F32.PACK_AB R10, R29, R28 ;  /* 0x0000001c1d0a723e */ /* 0x000fe400000000ff */
[----:B------:R-:W-:Y:S02]  /*ddb0*/  F2FP.F16.F32.PACK_AB R11, R31, R30 ;  /* 0x0000001e1f0b723e */ /* 0x000fe400000000ff */
[----:B------:R-:W-:Y:S02]  /*ddc0*/  LOP3.LUT R24, R3, R18, RZ, 0x3c, !PT ;  /* 0x0000001203187212 */ /* 0x000fe400078e3cff */
[----:B------:R-:W-:Y:S02]  /*ddd0*/  MOV R0, R22 ;  /* 0x0000001600007202 */ /* 0x000fe40000000f00 */
[----:B------:R-:W-:-:S02]  /*dde0*/  MOV R18, R20 ;  /* 0x0000001400127202 */ /* 0x000fc40000000f00 */
[----:B------:R-:W-:Y:S02]  /*ddf0*/  LOP3.LUT R14, R14, R27, RZ, 0x3c, !PT ;  /* 0x0000001b0e0e7212 */ /* 0x000fe400078e3cff */
[----:B------:R-:W-:Y:S02]  /*de00*/  F2FP.F16.F32.PACK_AB R20, R33, R32 ;  /* 0x000000202114723e */ /* 0x000fe400000000ff */
[----:B------:R-:W-:Y:S02]  /*de10*/  F2FP.F16.F32.PACK_AB R21, R35, R34 ;  /* 0x000000222315723e */ /* 0x000fe400000000ff */
[----:B------:R-:W-:Y:S02]  /*de20*/  F2FP.F16.F32.PACK_AB R22, R37, R36 ;  /* 0x000000242516723e */ /* 0x000fe400000000ff */
[----:B------:R-:W-:Y:S01]  /*de30*/  F2FP.F16.F32.PACK_AB R23, R39, R38 ;  /* 0x000000262717723e */ /* 0x000fe200000000ff */
[----:B------:R0:W-:Y:S01]  /*de40*/  STSM.16.M88.4 [R4], R8 ;  /* 0x0000000804007844 */ /* 0x0001e20000000200 */
[----:B------:R-:W-:-:S02]  /*de50*/  MOV R3, R24 ;  /* 0x0000001800037202 */ /* 0x000fc40000000f00 */
[----:B------:R-:W-:Y:S02]  /*de60*/  F2FP.F16.F32.PACK_AB R24, R41, R40 ;  /* 0x000000282918723e */ /* 0x000fe400000000ff */
[----:B------:R-:W-:Y:S02]  /*de70*/  F2FP.F16.F32.PACK_AB R25, R43, R42 ;  /* 0x0000002a2b19723e */ /* 0x000fe400000000ff */
[----:B------:R-:W-:Y:S01]  /*de80*/  F2FP.F16.F32.PACK_AB R27, R47, R46 ;  /* 0x0000002e2f1b723e */ /* 0x000fe200000000ff */
[----:B------:R1:W-:Y:S01]  /*de90*/  STSM.16.M88.4 [R18], R20 ;  /* 0x0000001412007844 */ /* 0x0003e20000000200 */
[----:B------:R-:W-:Y:S02]  /*dea0*/  MOV R17, R14 ;  /* 0x0000000e00117202 */ /* 0x000fe40000000f00 */
[----:B------:R-:W-:Y:S02]  /*deb0*/  F2FP.F16.F32.PACK_AB R14, R61, R60 ;  /* 0x0000003c3d0e723e */ /* 0x000fe400000000ff */
[----:B------:R-:W-:-:S02]  /*dec0*/  F2FP.F16.F32.PACK_AB R15, R63, R62 ;  /* 0x0000003e3f0f723e */ /* 0x000fc400000000ff */
[----:B0-----:R-:W-:Y:S02]  /*ded0*/  MOV R4, R12 ;  /* 0x0000000c00047202 */ /* 0x001fe40000000f00 */
[----:B------:R-:W-:Y:S02]  /*dee0*/  F2FP.F16.F32.PACK_AB R8, R49, R48 ;  /* 0x000000303108723e */ /* 0x000fe400000000ff */
[----:B------:R-:W-:Y:S02]  /*def0*/  F2FP.F16.F32.PACK_AB R9, R51, R50 ;  /* 0x000000323309723e */ /* 0x000fe400000000ff */
[----:B------:R-:W-:Y:S02]  /*df00*/  F2FP.F16.F32.PACK_AB R10, R53, R52 ;  /* 0x00000034350a723e */ /* 0x000fe400000000ff */
[----:B------:R-:W-:Y:S02]  /*df10*/  F2FP.F16.F32.PACK_AB R11, R55, R54 ;  /* 0x00000036370b723e */ /* 0x000fe400000000ff */
[----:B------:R-:W-:-:S02]  /*df20*/  F2FP.F16.F32.PACK_AB R12, R57, R56 ;  /* 0x00000038390c723e */ /* 0x000fc400000000ff */
[----:B------:R-:W-:Y:S02]  /*df30*/  F2FP.F16.F32.PACK_AB R13, R59, R58 ;  /* 0x0000003a3b0d723e */ /* 0x000fe400000000ff */
[----:B-1----:R-:W-:Y:S02]  /*df40*/  F2FP.F16.F32.PACK_AB R20, R65, R64 ;  /* 0x000000404114723e */ /* 0x002fe400000000ff */
[----:B------:R-:W-:Y:S02]  /*df50*/  F2FP.F16.F32.PACK_AB R21, R67, R66 ;  /* 0x000000424315723e */ /* 0x000fe400000000ff */
[----:B------:R-:W-:Y:S02]  /*df60*/  F2FP.F16.F32.PACK_AB R22, R69, R68 ;  /* 0x000000444516723e */ /* 0x000fe400000000ff */
[----:B------:R-:W-:Y:S01]  /*df70*/  F2FP.F16.F32.PACK_AB R23, R71, R70 ;  /* 0x000000464717723e */ /* 0x000fe200000000ff */
[----:B------:R0:W-:Y:S04]  /*df80*/  STSM.16.M88.4 [R3], R24 ;  /* 0x0000001803007844 */ /* 0x0001e80000000200 */
[----:B------:R1:W-:Y:S04]  /*df90*/  STSM.16.M88.4 [R17], R8 ;  /* 0x0000000811007844 */ /* 0x0003e80000000200 */
[----:B------:R-:W-:Y:S04]  /*dfa0*/  STSM.16.M88.4 [R4], R12 ;  /* 0x0000000c04007844 */ /* 0x000fe80000000200 */
[----:B------:R2:W-:Y:S01]  /*dfb0*/  STSM.16.M88.4 [R0], R20 ;  /* 0x0000001400007844 */ /* 0x0005e20000000200 */
[----:B----4-:R-:W-:-:S04]  /*dfc0*/  ISETP.NE.U32.AND P0, PT, R80, RZ, PT ;  /* 0x000000ff5000720c */ /* 0x010fc80003f05070 */
[----:B------:R-:W-:Y:S01]  /*dfd0*/  ISETP.NE.AND.EX P0, PT, R81, RZ, PT, P0 ;  /* 0x000000ff5100720c */ /* 0x000fe20003f05300 */
[----:B------:R-:W-:Y:S01]  /*dfe0*/  BAR.SYNC.DEFER_BLOCKING 0x1, 0x180 ;  /* 0x0046000000007b1d */ /* 0x000fe20000010000 */
[----:B0-----:R-:W-:Y:S01]  /*dff0*/  IADD3 R24, P1, R83, R80, RZ ;  /* 0x0000005053187210 */ /* 0x001fe20007f3e0ff */
[----:B------:R-:W-:-:S04]  /*e000*/  IMAD.MOV.U32 R3, RZ, RZ, RZ ;  /* 0x000000ffff037224 */ /* 0x000fc800078e00ff */
[----:B------:R-:W-:Y:S02]  /*e010*/  IMAD.X R25, R82, 0x1, R81, P1 ;  /* 0x0000000152197824 */ /* 0x000fe400008e0651 */
[----:B-1----:R-:W0:Y:S08]  /*e020*/  LDC R9, c[0x0][0xad4] ;  /* 0x0002b500ff097b82 */ /* 0x002e300000000800 */
[----:B--2---:R-:W1:Y:S01]  /*e030*/  LDC R0, c[0x0][0xbe8] ;  /* 0x0002fa00ff007b82 */ /* 0x004e620000000800 */
[----:B------:R-:W-:-:S07]  /*e040*/  IMAD.MOV.U32 R18, RZ, RZ, 0x9b8 ;  /* 0x000009b8ff127424 */ /* 0x000fce00078e00ff */
[----:B------:R-:W2:Y:S01]  /*e050*/  LDC.64 R14, c[0x0][0xba8] ;  /* 0x0002ea00ff0e7b82 */ /* 0x000ea20000000a00 */
[----:B------:R-:W4:Y:S01]  /*e060*/  @P0 LDG.E R3, desc[UR58][R24.64] ;  /* 0x0000003a18030981 */ /* 0x000f22000c1e1900 */
[----:B------:R-:W-:-:S04]  /*e070*/  ISETP.NE.U32.AND P1, PT, RZ, UR4, PT ;  /* 0x00000004ff007c0c */ /* 0x000fc8000bf25070 */
[----:B------:R-:W-:-:S13]  /*e080*/  ISETP.NE.AND.EX P1, PT, RZ, UR5, PT, P1 ;  /* 0x00000005ff007c0c */ /* 0x000fda000bf25310 */
[----:B------:R-:W-:-:S04]  /*e090*/  @P1 IADD3 R26, P2, R83, UR4, RZ ;  /* 0x00000004531a1c10 */ /* 0x000fc8000ff5e0ff */
[----:B------:R-:W-:Y:S02]  /*e0a0*/  @P1 IADD3.X R27, R82, UR5, RZ, P2, !PT ;  /* 0x00000005521b1c10 */ /* 0x000fe400097fe4ff */
[----:B------:R-:W-:-:S04]  /*e0b0*/  ISETP.NE.AND P2, PT, R152, RZ, PT ;  /* 0x000000ff9800720c */ /* 0x000fc80003f45270 */
[----:B0-----:R-:W-:-:S04]  /*e0c0*/  SEL R9, R152, R9, P2 ;  /* 0x0000000998097207 */ /* 0x001fc80001000000 */
[----:B------:R-:W-:Y:S02]  /*e0d0*/  ISETP.GT.AND P3, PT, R9, 0x1, PT ;  /* 0x000000010900780c */ /* 0x000fe40003f64270 */
[----:B-1----:R-:W-:Y:S02]  /*e0e0*/  ISETP.NE.AND P4, PT, R0, 0x1, PT ;  /* 0x000000010000780c */ /* 0x002fe40003f85270 */
[----:B------:R-:W-:-:S04]  /*e0f0*/  SEL R18, R18, 0x978, P3 ;  /* 0x0000097812127807 */ /* 0x000fc80001800000 */
[----:B------:R-:W0:Y:S01]  /*e100*/  LDC.64 R8, c[0x0][R18+0x220] ;  /* 0x0000880012087b82 */ /* 0x000e220000000a00 */
[----:B------:R-:W-:-:S07]  /*e110*/  ISETP.NE.U32.AND P2, PT, R80, RZ, PT ;  /* 0x000000ff5000720c */ /* 0x000fce0003f45070 */
[----:B------:R-:W1:Y:S01]  /*e120*/  LDC.64 R12, c[0x0][R18+0x218] ;  /* 0x00008600120c7b82 */ /* 0x000e620000000a00 */
[----:B------:R-:W-:-:S07]  /*e130*/  ISETP.NE.AND.EX P2, PT, R81, RZ, PT, P2 ;  /* 0x000000ff5100720c */ /* 0x000fce0003f45320 */
[----:B------:R-:W4:Y:S01]  /*e140*/  @P4 LDC R22, c[0x0][0xbec] ;  /* 0x0002fb00ff164b82 */ /* 0x000f220000000800 */
[----:B------:R-:W-:-:S07]  /*e150*/  SEL R149, R149, RZ, !P2 ;  /* 0x000000ff95957207 */ /* 0x000fce0005000000 */
[----:B------:R-:W4:Y:S01]  /*e160*/  @P4 LDC R85, c[0x0][0xbf0] ;  /* 0x0002fc00ff554b82 */ /* 0x000f220000000800 */
[----:B------:R-:W-:Y:S01]  /*e170*/  SEL R21, R154, RZ, !P2 ;  /* 0x000000ff9a157207 */ /* 0x000fe20005000000 */
[----:B0-----:R-:W-:-:S06]  /*e180*/  IMAD R4, R9, R149, RZ ;  /* 0x0000009509047224 */ /* 0x001fcc00078e02ff */
[----:B------:R-:W0:Y:S01]  /*e190*/  LDC.64 R10, c[0x0][R18+0x228] ;  /* 0x00008a00120a7b82 */ /* 0x000e220000000a00 */
[----:B------:R-:W-:Y:S01]  /*e1a0*/  ULDC UR4, c[0x0][0xa88] ;  /* 0x0002a20000047ab9 */ /* 0x000fe20000000800 */
[----:B------:R-:W-:Y:S02]  /*e1b0*/  IMAD R83, R8, R21, R4 ;  /* 0x0000001508537224 */ /* 0x000fe400078e0204 */
[-C--:B-1----:R-:W-:Y:S02]  /*e1c0*/  IMAD R81, R13, R151.reuse, RZ ;  /* 0x000000970d517224 */ /* 0x082fe400078e02ff */
[----:B------:R-:W-:Y:S02]  /*e1d0*/  IMAD.WIDE.U32 R12, R12, R151, RZ ;  /* 0x000000970c0c7225 */ /* 0x000fe400078e00ff */
[----:B--2---:R-:W1:Y:S02]  /*e1e0*/  @!P3 LDC R14, c[0x0][0xb50] ;  /* 0x0002d400ff0ebb82 */ /* 0x004e640000000800 */
[----:B------:R-:W-:-:S04]  /*e1f0*/  IMAD.WIDE.U32 R20, R8, R149, RZ ;  /* 0x0000009508147225 */ /* 0x000fc800078e00ff */
[----:B------:R-:W-:Y:S02]  /*e200*/  IMAD.U32 R17, RZ, RZ, UR4 ;  /* 0x00000004ff117e24 */ /* 0x000fe4000f8e00ff */
[----:B------:R-:W-:Y:S01]  /*e210*/  IMAD.IADD R23, R148, 0x1, R144 ;  /* 0x0000000194177824 */ /* 0x000fe200078e0290 */
[----:B------:R2:W1:Y:S01]  /*e220*/  LDC.64 R8, c[0x0][R18+0x210] ;  /* 0x0000840012087b82 */ /* 0x0004620000000a00 */
[----:B------:R-:W-:Y:S02]  /*e230*/  IMAD.IADD R81, R13, 0x1, R81 ;  /* 0x000000010d517824 */ /* 0x000fe400078e0251 */
[----:B------:R3:W5:Y:S01]  /*e240*/  @P1 LDG.E R17, desc[UR58][R26.64] ;  /* 0x0000003a1a111981 */ /* 0x000762000c1e1900 */
[----:B------:R-:W-:Y:S02]  /*e250*/  IMAD.MOV.U32 R13, RZ, RZ, R23 ;  /* 0x000000ffff0d7224 */ /* 0x000fe400078e0017 */
[----:B------:R-:W-:Y:S02]  /*e260*/  IMAD.IADD R83, R21, 0x1, R83 ;  /* 0x0000000115537824 */ /* 0x000fe400078e0253 */
[----:B------:R-:W1:Y:S01]  /*e270*/  @!P3 LDC R15, c[0x0][0xb54] ;  /* 0x0002d500ff0fbb82 */ /* 0x000e620000000800 */
[----:B---3--:R-:W-:-:S05]  /*e280*/  SEL R27, R84, RZ, P3 ;  /* 0x000000ff541b7207 */ /* 0x008fca0001800000 */
[-C--:B0-----:R-:W-:Y:S02]  /*e290*/  IMAD R21, R11, R27.reuse, RZ ;  /* 0x0000001b0b157224 */ /* 0x081fe400078e02ff */
[----:B------:R-:W-:-:S04]  /*e2a0*/  IMAD.WIDE.U32 R10, R10, R27, RZ ;  /* 0x0000001b0a0a7225 */ /* 0x000fc800078e00ff */
[----:B------:R-:W-:Y:S01]  /*e2b0*/  IMAD.IADD R21, R11, 0x1, R21 ;  /* 0x000000010b157824 */ /* 0x000fe200078e0215 */
[--C-:B----4-:R-:W-:Y:S01]  /*e2c0*/  IADD3 R20, P2, P5, R20, R12, R3.reuse ;  /* 0x0000000c14147210 */ /* 0x110fe20007d5e003 */
[----:B------:R-:W-:Y:S01]  /*e2d0*/  @P4 IMAD.HI.U32 R12, R23, R22, RZ ;  /* 0x00000016170c4227 */ /* 0x000fe200078e00ff */
[----:B------:R-:W-:-:S04]  /*e2e0*/  SHF.R.S32.HI R4, RZ, 0x1f, R3 ;  /* 0x0000001fff047819 */ /* 0x000fc80000011403 */
[----:B------:R-:W-:Y:S02]  /*e2f0*/  @P4 SHF.R.U32.HI R13, RZ, R85, R12 ;  /* 0x00000055ff0d4219 */ /* 0x000fe4000001160c */
[----:B------:R-:W-:-:S03]  /*e300*/  IADD3.X R12, R83, R81, R4, P2, P5 ;  /* 0x00000051530c7210 */ /* 0x000fc600017ea404 */
[--C-:B--2---:R-:W-:Y:S01]  /*e310*/  IMAD.MOV R18, RZ, RZ, -R13.reuse ;  /* 0x000000ffff127224 */ /* 0x104fe200078e0a0d */
[----:B------:R-:W-:Y:S02]  /*e320*/  IADD3 R10, P2, P5, R13, R20, R10 ;  /* 0x000000140d0a7210 */ /* 0x000fe40007d5e00a */
[----:B------:R-:W-:Y:S01]  /*e330*/  SHF.R.S32.HI R11, RZ, 0x1f, R13 ;  /* 0x0000001fff0b7819 */ /* 0x000fe2000001140d */
[----:B------:R-:W-:-:S03]  /*e340*/  IMAD R13, R0, R18, R23 ;  /* 0x00000012000d7224 */ /* 0x000fc600078e0217 */
[----:B------:R-:W-:Y:S01]  /*e350*/  IADD3.X R11, R11, R12, R21, P2, P5 ;  /* 0x0000000c0b0b7210 */ /* 0x000fe200017ea415 */
[-C--:B-1----:R-:W-:Y:S01]  /*e360*/  IMAD R9, R9, R13.reuse, RZ ;  /* 0x0000000d09097224 */ /* 0x082fe200078e02ff */
[----:B------:R-:W-:Y:S01]  /*e370*/  SHF.R.S32.HI R21, RZ, 0x1f, R13 ;  /* 0x0000001fff157819 */ /* 0x000fe2000001140d */
[----:B------:R-:W-:-:S04]  /*e380*/  IMAD.WIDE.U32 R10, R8, R13, R10 ;  /* 0x0000000d080a7225 */ /* 0x000fc800078e000a */
[----:B------:R-:W-:Y:S01]  /*e390*/  IMAD R9, R8, R21, R9 ;  /* 0x0000001508097224 */ /* 0x000fe200078e0209 */
[----:B------:R-:W-:-:S03]  /*e3a0*/  LEA R14, P2, R10, R14, 0x2 ;  /* 0x0000000e0a0e7211 */ /* 0x000fc600078410ff */
[----:B------:R-:W-:-:S05]  /*e3b0*/  IMAD.IADD R8, R11, 0x1, R9 ;  /* 0x000000010b087824 */ /* 0x000fca00078e0209 */
[----:B------:R-:W-:Y:S01]  /*e3c0*/  LEA.HI.X R15, R10, R15, R8, 0x2, P2 ;  /* 0x0000000f0a0f7211 */ /* 0x000fe200010f1408 */
[----:B------:R-:W-:Y:S06]  /*e3d0*/  @P1 BRA `(.L_x_2117) ;  /* 0x0000000000101947 */ /* 0x000fec0003800000 */
[----:B------:R-:W-:Y:S05]  /*e3e0*/  @!P0 BRA `(.L_x_2117) ;  /* 0x00000000000c8947 */ /* 0x000fea0003800000 */
[----:B------:R-:W2:Y:S04]  /*e3f0*/  LDG.E R8, desc[UR58][R24.64] ;  /* 0x0000003a18087981 */ /* 0x000ea8000c1e1900 */
[----:B-----5:R-:W2:Y:S02]  /*e400*/  LDG.E R17, desc[UR58][R24.64+0x4] ;  /* 0x0000043a18117981 */ /* 0x020ea4000c1e1900 */
[----:B--2---:R-:W-:-:S07]  /*e410*/  IMAD.IADD R17, R17, 0x1, -R8 ;  /* 0x0000000111117824 */ /* 0x004fce00078e0a08 */
.L_x_2117:
[----:B------:R-:W2:Y:S01]  /*e420*/  LDL R13, [R1+0x40] ;  /* 0x00004000010d7983 */ /* 0x000ea20000100800 */
[----:B------:R-:W0:Y:S03]  /*e430*/  S2R R8, SR_TID.X ;  /* 0x0000000000087919 */ /* 0x000e260000002100 */
[----:B------:R-:W-:Y:S04]  /*e440*/  SHFL.IDX PT, R9, R15, RZ, 0x1c1f ;  /* 0x001c1fff0f097589 */ /* 0x000fe800000e0000 */
[----:B------:R-:W-:Y:S04]  /*e450*/  SHFL.IDX PT, R10, R14, 0x1, 0x1c1f ;  /* 0x003c1f000e0a7f89 */ /* 0x000fe800000e0000 */
[----:B------:R-:W-:Y:S01]  /*e460*/  SHFL.IDX PT, R11, R15, 0x1, 0x1c1f ;  /* 0x003c1f000f0b7f89 */ /* 0x000fe200000e0000 */
[----:B0-----:R-:W-:-:S05]  /*e470*/  VIADD R18, R8, 0xffffff80 ;  /* 0xffffff8008127836 */ /* 0x001fca0000000000 */
[----:B------:R-:W-:-:S04]  /*e480*/  SHF.R.S32.HI R12, RZ, 0x1f, R18 ;  /* 0x0000001fff0c7819 */ /* 0x000fc80000011412 */
[----:B------:R-:W-:-:S04]  /*e490*/  LEA.HI R12, R12, R18, RZ, 0x7 ;  /* 0x000000120c0c7211 */ /* 0x000fc800078f38ff */
[----:B------:R-:W-:Y:S01]  /*e4a0*/  LOP3.LUT R12, R12, 0xffffff80, RZ, 0xc0, !PT ;  /* 0xffffff800c0c7812 */ /* 0x000fe200078ec0ff */
[----:B------:R-:W0:Y:S04]  /*e4b0*/  SHFL.IDX PT, R8, R14, RZ, 0x1c1f ;  /* 0x001c1fff0e087589 */ /* 0x000e2800000e0000 */
[----:B------:R-:W-:Y:S02]  /*e4c0*/  IMAD.IADD R12, R18, 0x1, -R12 ;  /* 0x00000001120c7824 */ /* 0x000fe400078e0a0c */
[----:B-----5:R-:W-:-:S03]  /*e4d0*/  IMAD R17, R17, R0, RZ ;  /* 0x0000000011117224 */ /* 0x020fc600078e02ff */
[----:B------:R-:W-:Y:S01]  /*e4e0*/  LOP3.LUT P0, RZ, R12, 0x3, RZ, 0xc0, !PT ;  /* 0x000000030cff7812 */ /* 0x000fe2000780c0ff */
[----:B--2---:R-:W-:-:S04]  /*e4f0*/  IMAD.IADD R18, R13, 0x1, R144 ;  /* 0x000000010d127824 */ /* 0x004fc800078e0290 */
[C---:B------:R-:W-:Y:S01]  /*e500*/  VIADD R12, R18.reuse, 0x8 ;  /* 0x00000008120c7836 */ /* 0x040fe20000000000 */
[----:B------:R-:W-:-:S04]  /*e510*/  ISETP.GE.OR P1, PT, R18, R17, P0 ;  /* 0x000000111200720c */ /* 0x000fc80000726670 */
[----:B------:R-:W-:-:S09]  /*e520*/  ISETP.GE.OR P0, PT, R12, R17, P0 ;  /* 0x000000110c00720c */ /* 0x000fd20000706670 */
[----:B0-----:R0:W-:Y:S04]  /*e530*/  @!P1 ST.E desc[UR58][R8.64], R72 ;  /* 0x0000004808009985 */ /* 0x0011e8000c10193a */
[----:B------:R0:W-:Y:S01]  /*e540*/  @!P0 ST.E desc[UR58][R10.64], R73 ;  /* 0x000000490a008985 */ /* 0x0001e2000c10193a */
[----:B------:R-:W-:Y:S05]  /*e550*/  @P3 BRA `(.L_x_2118) ;  /* 0x0000000800103947 */ /* 0x000fea0003800000 */
[----:B------:R-:W1:Y:S01]  /*e560*/  S2R R13, SR_TID.X ;  /* 0x00000000000d7919 */ /* 0x000e620000002100 */
[----:B------:R-:W2:Y:S01]  /*e570*/  @P4 LDC R41, c[0x0][0xbec] ;  /* 0x0002fb00ff294b82 */ /* 0x000ea20000000800 */
[----:B------:R-:W-:Y:S01]  /*e580*/  ULDC.64 UR4, c[0x0][0xaa0] ;  /* 0x0002a80000047ab9 */ /* 0x000fe20000000a00 */
[----:B------:R-:W-:Y:S01]  /*e590*/  ULDC.64 UR6, c[0x0][0xa80] ;  /* 0x0002a00000067ab9 */ /* 0x000fe20000000a00 */
[----:B------:R-:W-:-:S05]  /*e5a0*/  IMAD R4, R4, UR4, RZ ;  /* 0x0000000404047c24 */ /* 0x000fca000f8e02ff */
[----:B------:R-:W3:Y:S01]  /*e5b0*/  @P4 LDC R43, c[0x0][0xbf0] ;  /* 0x0002fc00ff2b4b82 */ /* 0x000ee20000000800 */
[C---:B------:R-:W-:Y:S02]  /*e5c0*/  IMAD R39, R3.reuse, UR5, R4 ;  /* 0x0000000503277c24 */ /* 0x040fe4000f8e0204 */
[----:B------:R-:W-:Y:S01]  /*e5d0*/  IMAD.WIDE.U32 R36, R3, UR4, RZ ;  /* 0x0000000403247c25 */ /* 0x000fe2000f8e00ff */
[----:B------:R-:W-:-:S03]  /*e5e0*/  ULDC.64 UR4, c[0x0][0xae8] ;  /* 0x0002ba0000047ab9 */ /* 0x000fc60000000a00 */
[----:B-1----:R-:W-:-:S05]  /*e5f0*/  VIADD R81, R13, 0xffffff80 ;  /* 0xffffff800d517836 */ /* 0x002fca0000000000 */
[--C-:B------:R-:W-:Y:S02]  /*e600*/  SHF.R.S32.HI R18, RZ, 0x1f, R81.reuse ;  /* 0x0000001fff127819 */ /* 0x100fe40000011451 */
[----:B------:R-:W-:Y:S02]  /*e610*/  SHF.R.S32.HI R80, RZ, 0x1f, R81 ;  /* 0x0000001fff507819 */ /* 0x000fe40000011451 */
[-C--:B------:R-:W-:Y:S02]  /*e620*/  LEA.HI R18, R18, R81.reuse, RZ, 0x2 ;  /* 0x0000005112127211 */ /* 0x080fe400078f10ff */
[----:B------:R-:W-:Y:S02]  /*e630*/  LEA.HI R80, R80, R81, RZ, 0x2 ;  /* 0x0000005150507211 */ /* 0x000fe400078f10ff */
[----:B------:R-:W-:Y:S02]  /*e640*/  LOP3.LUT R18, R18, 0xfffffffc, RZ, 0xc0, !PT ;  /* 0xfffffffc12127812 */ /* 0x000fe400078ec0ff */
[----:B------:R-:W-:-:S03]  /*e650*/  SHF.R.S32.HI R80, RZ, 0x2, R80 ;  /* 0x00000002ff507819 */ /* 0x000fc60000011450 */
[----:B------:R-:W-:Y:S02]  /*e660*/  IMAD.IADD R18, R81, 0x1, -R18 ;  /* 0x0000000151127824 */ /* 0x000fe400078e0a12 */
[----:B0-----:R-:W-:Y:S02]  /*e670*/  IMAD R9, R80, 0x20, R150 ;  /* 0x0000002050097824 */ /* 0x001fe400078e0296 */
[----:B------:R-:W-:Y:S02]  /*e680*/  IMAD R3, R18, 0x60, R80 ;  /* 0x0000006012037824 */ /* 0x000fe400078e0250 */
[----:B------:R-:W-:Y:S02]  /*e690*/  IMAD.IADD R37, R37, 0x1, R39 ;  /* 0x0000000125257824 */ /* 0x000fe400078e0227 */
[----:B------:R-:W-:Y:S02]  /*e6a0*/  IMAD.IADD R38, R144, 0x1, R3 ;  /* 0x0000000190267824 */ /* 0x000fe400078e0203 */
[----:B------:R-:W-:Y:S01]  /*e6b0*/  IMAD.WIDE R78, R9, 0x2, R78 ;  /* 0x00000002094e7825 */ /* 0x000fe200078e024e */
[----:B------:R-:W-:-:S03]  /*e6c0*/  SHF.R.S32.HI R18, RZ, 0x1f, R149 ;  /* 0x0000001fff127819 */ /* 0x000fc60000011495 */
[C---:B------:R-:W-:Y:S01]  /*e6d0*/  IMAD.WIDE.U32 R36, R151.reuse, UR4, R36 ;  /* 0x0000000497247c25 */ /* 0x040fe2000f8e0024 */
[C---:B------:R-:W-:Y:S02]  /*e6e0*/  IADD3 R13, P0, R78.reuse, 0x1800, RZ ;  /* 0x000018004e0d7810 */ /* 0x040fe40007f1e0ff */
[----:B------:R-:W-:Y:S01]  /*e6f0*/  IADD3 R21, P1, R78, 0x3000, RZ ;  /* 0x000030004e157810 */ /* 0x000fe20007f3e0ff */
[----:B--2---:R-:W-:Y:S01]  /*e700*/  @P4 IMAD.HI.U32 R4, R38, R41, RZ ;  /* 0x0000002926044227 */ /* 0x004fe200078e00ff */
[C---:B------:R-:W-:Y:S02]  /*e710*/  IADD3 R25, P2, R78.reuse, 0x4800, RZ ;  /* 0x000048004e197810 */ /* 0x040fe40007f5e0ff */
[C---:B------:R-:W-:Y:S01]  /*e720*/  IADD3 R29, P3, R78.reuse, 0x6000, RZ ;  /* 0x000060004e1d7810 */ /* 0x040fe20007f7e0ff */
[----:B------:R-:W-:Y:S01]  /*e730*/  IMAD R37, R151, UR5, R37 ;  /* 0x0000000597257c24 */ /* 0x000fe2000f8e0225 */
[----:B------:R-:W-:Y:S01]  /*e740*/  IADD3 R9, P5, R78, 0x7800, RZ ;  /* 0x000078004e097810 */ /* 0x000fe20007fbe0ff */
[----:B------:R-:W-:Y:S01]  /*e750*/  ULDC.64 UR4, c[0x0][0xaf0] ;  /* 0x0002bc0000047ab9 */ /* 0x000fe20000000a00 */
[----:B------:R-:W-:Y:S01]  /*e760*/  IMAD.MOV.U32 R3, RZ, RZ, R38 ;  /* 0x000000ffff037224 */ /* 0x000fe200078e0026 */
[----:B---3--:R-:W-:Y:S01]  /*e770*/  @P4 SHF.R.U32.HI R3, RZ, R43, R4 ;  /* 0x0000002bff034219 */ /* 0x008fe20000011604 */
[----:B------:R-:W-:Y:S01]  /*e780*/  IMAD R18, R18, UR4, RZ ;  /* 0x0000000412127c24 */ /* 0x000fe2000f8e02ff */
[----:B------:R-:W-:Y:S01]  /*e790*/  LOP3.LUT R12, R13, 0x180, RZ, 0xc0, !PT ;  /* 0x000001800d0c7812 */ /* 0x000fe200078ec0ff */
[----:B------:R-:W-:Y:S01]  /*e7a0*/  IMAD.X R33, RZ, RZ, R79, P5 ;  /* 0x000000ffff217224 */ /* 0x000fe200028e064f */
[----:B------:R-:W-:-:S02]  /*e7b0*/  LOP3.LUT R20, R21, 0x180, RZ, 0xc0, !PT ;  /* 0x0000018015147812 */ /* 0x000fc400078ec0ff */
[----:B------:R-:W-:Y:S02]  /*e7c0*/  LOP3.LUT R24, R25, 0x180, RZ, 0xc0, !PT ;  /* 0x0000018019187812 */ /* 0x000fe400078ec0ff */
[----:B------:R-:W-:Y:S02]  /*e7d0*/  LOP3.LUT R28, R29, 0x180, RZ, 0xc0, !PT ;  /* 0x000001801d1c7812 */ /* 0x000fe400078ec0ff */
[----:B------:R-:W-:Y:S01]  /*e7e0*/  LOP3.LUT R8, R9, 0x180, RZ, 0xc0, !PT ;  /* 0x0000018009087812 */ /* 0x000fe200078ec0ff */
[C---:B------:R-:W-:Y:S01]  /*e7f0*/  IMAD R39, R149.reuse, UR5, R18 ;  /* 0x0000000595277c24 */ /* 0x040fe2000f8e0212 */
[----:B------:R-:W-:Y:S01]  /*e800*/  LOP3.LUT R11, R78, 0x180, RZ, 0xc0, !PT ;  /* 0x000001804e0b7812 */ /* 0x000fe200078ec0ff */
[----:B------:R-:W-:Y:S01]  /*e810*/  IMAD.WIDE.U32 R36, R149, UR4, R36 ;  /* 0x0000000495247c25 */ /* 0x000fe2000f8e0024 */
[----:B------:R-:W-:Y:S01]  /*e820*/  SHF.R.U64 R12, R12, 0x3, RZ ;  /* 0x000000030c0c7819 */ /* 0x000fe200000012ff */
[----:B------:R-:W-:Y:S01]  /*e830*/  ULDC.64 UR4, c[0x0][0xae0] ;  /* 0x0002b80000047ab9 */ /* 0x000fe20000000a00 */
[----:B------:R-:W-:Y:S01]  /*e840*/  SHF.R.U64 R20, R20, 0x3, RZ ;  /* 0x0000000314147819 */ /* 0x000fe200000012ff */
[----:B------:R-:W-:Y:S01]  /*e850*/  IMAD.MOV R41, RZ, RZ, -R3 ;  /* 0x000000ffff297224 */ /* 0x000fe200078e0a03 */
[----:B------:R-:W-:-:S02]  /*e860*/  SHF.R.U64 R24, R24, 0x3, RZ ;  /* 0x0000000318187819 */ /* 0x000fc400000012ff */
[----:B------:R-:W-:Y:S02]  /*e870*/  SHF.R.U64 R28, R28, 0x3, RZ ;  /* 0x000000031c1c7819 */ /* 0x000fe400000012ff */
[----:B------:R-:W-:Y:S01]  /*e880*/  SHF.R.U64 R8, R8, 0x3, RZ ;  /* 0x0000000308087819 */ /* 0x000fe200000012ff */
[----:B------:R-:W-:Y:S01]  /*e890*/  IMAD.IADD R37, R37, 0x1, R39 ;  /* 0x0000000125257824 */ /* 0x000fe200078e0227 */
[----:B------:R-:W-:Y:S02]  /*e8a0*/  SHF.R.U64 R11, R11, 0x3, RZ ;  /* 0x000000030b0b7819 */ /* 0x000fe400000012ff */
[----:B------:R-:W-:Y:S01]  /*e8b0*/  SHF.R.S32.HI R4, RZ, 0x1f, R3 ;  /* 0x0000001fff047819 */ /* 0x000fe20000011403 */
[----:B------:R-:W-:Y:S01]  /*e8c0*/  IMAD R39, R0, R41, R38 ;  /* 0x0000002900277224 */ /* 0x000fe200078e0226 */
        /* <DEDUP_REMOVED lines=9> */
[----:B------:R-:W-:Y:S01]  /*e960*/  IMAD R4, R4, UR4, RZ ;  /* 0x0000000404047c24 */ /* 0x000fe2000f8e02ff */
[----:B------:R-:W-:Y:S01]  /*e970*/  LOP3.LUT R78, R11, R78, RZ, 0x3c, !PT ;  /* 0x0000004e0b4e7212 */ /* 0x000fe200078e3cff */
[----:B------:R-:W5:Y:S01]  /*e980*/  LD.E.128 R12, desc[UR58][R12.64] ;  /* 0x0000003a0c0c7980 */ /* 0x000f62000c101d00 */
[----:B------:R-:W-:Y:S01]  /*e990*/  SHF.R.S32.HI R0, RZ, 0x1f, R39 ;  /* 0x0000001fff007819 */ /* 0x000fe20000011427 */
[----:B------:R-:W-:-:S02]  /*e9a0*/  IMAD R41, R3, UR5, R4 ;  /* 0x0000000503297c24 */ /* 0x000fc4000f8e0204 */
[----:B------:R0:W5:Y:S01]  /*e9b0*/  LD.E.128 R8, desc[UR58][R78.64] ;  /* 0x0000003a4e087980 */ /* 0x000162000c101d00 */
[----:B------:R-:W-:Y:S01]  /*e9c0*/  IMAD.WIDE.U32 R36, R3, UR4, R36 ;  /* 0x0000000403247c25 */ /* 0x000fe2000f8e0024 */
[----:B------:R-:W-:Y:S02]  /*e9d0*/  ULDC.64 UR4, c[0x0][0xad8] ;  /* 0x0002b60000047ab9 */ /* 0x000fe40000000a00 */
[----:B------:R-:W5:Y:S01]  /*e9e0*/  LD.E.128 R20, desc[UR58][R20.64] ;  /* 0x0000003a14147980 */ /* 0x000f62000c101d00 */
[----:B------:R-:W-:-:S03]  /*e9f0*/  IMAD R0, R0, UR4, RZ ;  /* 0x0000000400007c24 */ /* 0x000fc6000f8e02ff */
[----:B------:R-:W5:Y:S04]  /*ea00*/  LD.E.128 R24, desc[UR58][R24.64] ;  /* 0x0000003a18187980 */ /* 0x000f68000c101d00 */
[----:B------:R-:W5:Y:S04]  /*ea10*/  LD.E.128 R28, desc[UR58][R28.64] ;  /* 0x0000003a1c1c7980 */ /* 0x000f68000c101d00 */
[----:B------:R-:W5:Y:S01]  /*ea20*/  LD.E.128 R32, desc[UR58][R32.64] ;  /* 0x0000003a20207980 */ /* 0x000f62000c101d00 */
[----:B------:R-:W-:Y:S01]  /*ea30*/  @!PT LDS RZ, [RZ] ;  /* 0x00000000fffff984 */ /* 0x000fe20000000800 */
[----:B------:R-:W-:Y:S01]  /*ea40*/  @!PT LDS RZ, [RZ] ;  /* 0x00000000fffff984 */ /* 0x000fe20000000800 */
[----:B------:R-:W-:Y:S01]  /*ea50*/  @!PT LDS RZ, [RZ] ;  /* 0x00000000fffff984 */ /* 0x000fe20000000800 */
[----:B------:R-:W-:Y:S01]  /*ea60*/  @!PT LDS RZ, [RZ] ;  /* 0x00000000fffff984 */ /* 0x000fe20000000800 */
[----:B------:R1:W-:Y:S06]  /*ea70*/  MEMBAR.ALL.CTA ;  /* 0x0000000000007992 */ /* 0x0003ec0000008000 */
[----:B-1----:R-:W1:Y:S01]  /*ea80*/  FENCE.VIEW.ASYNC.S ;  /* 0x00000000000073c6 */ /* 0x002e620000000000 */
[----:B------:R-:W-:-:S02]  /*ea90*/  IMAD.IADD R37, R37, 0x1, R41 ;  /* 0x0000000125257824 */ /* 0x000fc400078e0229 */
[C---:B------:R-:W-:Y:S02]  /*eaa0*/  IMAD R3, R39.reuse, UR5, R0 ;  /* 0x0000000527037c24 */ /* 0x040fe4000f8e0200 */
[----:B------:R-:W-:Y:S02]  /*eab0*/  IMAD.IADD R0, R80, 0x1, R144 ;  /* 0x0000000150007824 */ /* 0x000fe400078e0290 */
[----:B------:R-:W-:Y:S01]  /*eac0*/  IMAD.WIDE.U32 R36, R39, UR4, R36 ;  /* 0x0000000427247c25 */ /* 0x000fe2000f8e0024 */
[----:B------:R-:W-:Y:S02]  /*ead0*/  UIADD3 UR4, UR36, 0x31c20, URZ ;  /* 0x00031c2024047890 */ /* 0x000fe4000fffe03f */
[----:B------:R-:W-:Y:S01]  /*eae0*/  ISETP.GE.AND P0, PT, R0, R17, PT ;  /* 0x000000110000720c */ /* 0x000fe20003f06270 */
[----:B------:R-:W-:Y:S01]  /*eaf0*/  IMAD.IADD R3, R37, 0x1, R3 ;  /* 0x0000000125037824 */ /* 0x000fe200078e0203 */
[----:B------:R-:W-:Y:S01]  /*eb00*/  UPRMT UR4, URZ, 0x654, UR4 ;  /* 0x000006543f047896 */ /* 0x000fe20008000004 */
[----:B------:R-:W-:-:S04]  /*eb10*/  LEA R4, P1, R36, UR6, 0x1 ;  /* 0x0000000624047c11 */ /* 0x000fc8000f8208ff */
[----:B------:R-:W-:Y:S01]  /*eb20*/  LEA.HI.X R3, R36, UR7, R3, 0x1, P1 ;  /* 0x0000000724037c11 */ /* 0x000fe200088f0c03 */
[----:B-1----:R0:W1:Y:S01]  /*eb30*/  SHFL.IDX PT, R38, R4, RZ, 0x1c1f ;  /* 0x001c1fff04267589 */ /* 0x00206200000e0000 */
        /* <DEDUP_REMOVED lines=10> */
[CC--:B-1----:R-:W-:Y:S02]  /*ebe0*/  @!P1 LEA R40, P3, R153.reuse, R38.reuse, 0x1 ;  /* 0x0000002699289211 */ /* 0x0c2fe400078608ff */
[----:B------:R-:W-:Y:S02]  /*ebf0*/  @!P2 LEA R42, P4, R156, R38, 0x1 ;  /* 0x000000269c2aa211 */ /* 0x000fe400078808ff */
[----:B--2---:R-:W-:Y:S01]  /*ec00*/  @!P0 IMAD.WIDE R36, R150, 0x2, R38 ;  /* 0x0000000296248825 */ /* 0x004fe200078e0226 */
[-C--:B------:R-:W-:Y:S02]  /*ec10*/  @!P1 LEA.HI.X R41, R153, R39.reuse, R45, 0x1, P3 ;  /* 0x0000002799299211 */ /* 0x080fe400018f0c2d */
[----:B------:R-:W-:Y:S02]  /*ec20*/  @!P2 LEA.HI.X R43, R156, R39, R44, 0x1, P4 ;  /* 0x000000279c2ba211 */ /* 0x000fe400020f0c2c */
[----:B-----5:R3:W-:Y:S04]  /*ec30*/  @!P0 ST.E.128 desc[UR58][R36.64], R8 ;  /* 0x0000000824008985 */ /* 0x0207e8000c101d3a */
[----:B------:R3:W-:Y:S04]  /*ec40*/  @!P1 ST.E.128 desc[UR58][R40.64], R20 ;  /* 0x0000001428009985 */ /* 0x0007e8000c101d3a */
[----:B------:R3:W-:Y:S02]  /*ec50*/  @!P2 ST.E.128 desc[UR58][R42.64], R28 ;  /* 0x0000001c2a00a985 */ /* 0x0007e4000c101d3a */
.L_x_2120:
[----:B------:R-:W-:Y:S05]  /*ec60*/  BSYNC B1 ;  /* 0x0000000000017941 */ /* 0x000fea0003800000 */
.L_x_2119:
[----:B------:R-:W-:Y:S01]  /*ec70*/  VIADD R0, R0, 0x60 ;  /* 0x0000006000007836 */ /* 0x000fe20000000000 */
[----:B---3-5:R3:W4:Y:S04]  /*ec80*/  SHFL.IDX PT, R11, R3, 0x1, 0x1c1f ;  /* 0x003c1f00030b7f89 */ /* 0x02872800000e0000 */
        /* <DEDUP_REMOVED lines=17> */
.L_x_2118:
[----:B0-----:R-:W0:Y:S01]  /*eda0*/  @P4 LDC R10, c[0x0][0xbec] ;  /* 0x0002fb00ff0a4b82 */ /* 0x001e220000000800 */
[----:B------:R-:W-:Y:S01]  /*edb0*/  ULDC.64 UR4, c[0x0][0xb08] ;  /* 0x0002c20000047ab9 */ /* 0x000fe20000000a00 */
[----:B------:R-:W-:Y:S01]  /*edc0*/  ULDC.64 UR6, c[0x0][0xb30] ;  /* 0x0002cc0000067ab9 */ /* 0x000fe20000000a00 */
[----:B------:R-:W-:Y:S01]  /*edd0*/  IMAD R4, R4, UR4, RZ ;  /* 0x0000000404047c24 */ /* 0x000fe2000f8e02ff */
[----:B------:R-:W-:Y:S01]  /*ede0*/  ISETP.GE.AND P0, PT, R18, R17, PT ;  /* 0x000000111200720c */ /* 0x000fe20003f06270 */
[C---:B------:R-:W-:Y:S01]  /*edf0*/  IMAD.WIDE.U32 R8, R3.reuse, UR4, RZ ;  /* 0x0000000403087c25 */ /* 0x040fe2000f8e00ff */
[----:B------:R-:W-:Y:S01]  /*ee00*/  BSSY B1, `(.L_x_2122) ;  /* 0x0000074000017945 */ /* 0x000fe20003800000 */
[----:B------:R-:W-:Y:S01]  /*ee10*/  SHF.R.S32.HI R72, RZ, 0x1f, R155 ;  /* 0x0000001fff487819 */ /* 0x000fe2000001149b */
[----:B------:R-:W1:Y:S01]  /*ee20*/  @P4 LDC R13, c[0x0][0xbf0] ;  /* 0x0002fc00ff0d4b82 */ /* 0x000e620000000800 */
[----:B------:R-:W-:Y:S01]  /*ee30*/  IMAD R3, R3, UR5, R4 ;  /* 0x0000000503037c24 */ /* 0x000fe2000f8e0204 */
[----:B------:R-:W-:Y:S01]  /*ee40*/  ULDC.64 UR4, c[0x0][0xb38] ;  /* 0x0002ce0000047ab9 */ /* 0x000fe20000000a00 */
[----:B------:R-:W-:Y:S01]  /*ee50*/  SHF.R.S32.HI R4, RZ, 0x1f, R149 ;  /* 0x0000001fff047819 */ /* 0x000fe20000011495 */
[----:B------:R-:W-:Y:S01]  /*ee60*/  VIADD R73, R146, 0x10 ;  /* 0x0000001092497836 */ /* 0x000fe20000000000 */
[----:B------:R-:W-:Y:S01]  /*ee70*/  SHF.R.S32.HI R78, RZ, 0x1f, R157 ;  /* 0x0000001fff4e7819 */ /* 0x000fe2000001149d */
[----:B------:R-:W-:-:S02]  /*ee80*/  IMAD.IADD R9, R9, 0x1, R3 ;  /* 0x0000000109097824 */ /* 0x000fc400078e0203 */
[----:B------:R-:W-:Y:S01]  /*ee90*/  IMAD.MOV.U32 R3, RZ, RZ, R23 ;  /* 0x000000ffff037224 */ /* 0x000fe200078e0017 */
[----:B------:R-:W-:Y:S01]  /*eea0*/  SHF.R.S32.HI R18, RZ, 0x1f, R73 ;  /* 0x0000001fff127819 */ /* 0x000fe20000011449 */
[----:B------:R-:W-:-:S04]  /*eeb0*/  IMAD.WIDE.U32 R8, R151, UR4, R8 ;  /* 0x0000000497087c25 */ /* 0x000fc8000f8e0008 */
[----:B------:R-:W-:Y:S01]  /*eec0*/  IMAD R9, R151, UR5, R9 ;  /* 0x0000000597097c24 */ /* 0x000fe2000f8e0209 */
[----:B------:R-:W-:Y:S01]  /*eed0*/  ULDC.64 UR4, c[0x0][0xb40] ;  /* 0x0002d00000047ab9 */ /* 0x000fe20000000a00 */
[----:B0-----:R-:W-:-:S04]  /*eee0*/  @P4 IMAD.HI.U32 R10, R23, R10, RZ ;  /* 0x0000000a170a4227 */ /* 0x001fc800078e00ff */
[----:B------:R-:W-:Y:S02]  /*eef0*/  IMAD R4, R4, UR4, RZ ;  /* 0x0000000404047c24 */ /* 0x000fe4000f8e02ff */
[----:B------:R-:W-:Y:S01]  /*ef00*/  IMAD.WIDE.U32 R8, R149, UR4, R8 ;  /* 0x0000000495087c25 */ /* 0x000fe2000f8e0008 */
[----:B-1----:R-:W-:-:S03]  /*ef10*/  @P4 SHF.R.U32.HI R3, RZ, R13, R10 ;  /* 0x0000000dff034219 */ /* 0x002fc6000001160a */
[----:B------:R-:W-:Y:S01]  /*ef20*/  IMAD R11, R149, UR5, R4 ;  /* 0x00000005950b7c24 */ /* 0x000fe2000f8e0204 */
[----:B------:R-:W-:Y:S01]  /*ef30*/  ULDC.64 UR4, c[0x0][0xb48] ;  /* 0x0002d20000047ab9 */ /* 0x000fe20000000a00 */
[----:B------:R-:W-:Y:S01]  /*ef40*/  SHF.R.S32.HI R4, RZ, 0x1f, R3 ;  /* 0x0000001fff047819 */ /* 0x000fe20000011403 */
[----:B------:R-:W-:Y:S02]  /*ef50*/  VIADD R80, R146, 0x50 ;  /* 0x0000005092507836 */ /* 0x000fe40000000000 */
[----:B------:R-:W-:Y:S02]  /*ef60*/  IMAD.IADD R9, R9, 0x1, R11 ;  /* 0x0000000109097824 */ /* 0x000fe400078e020b */
[----:B------:R-:W-:Y:S01]  /*ef70*/  IMAD.MOV R11, RZ, RZ, -R3 ;  /* 0x000000ffff0b7224 */ /* 0x000fe200078e0a03 */
[----:B------:R-:W-:Y:S01]  /*ef80*/  SHF.R.S32.HI R80, RZ, 0x1f, R80 ;  /* 0x0000001fff507819 */ /* 0x000fe20000011450 */
[----:B------:R-:W-:Y:S01]  /*ef90*/  IMAD.WIDE.U32 R8, R84, UR4, R8 ;  /* 0x0000000454087c25 */ /* 0x000fe2000f8e0008 */
[----:B------:R-:W-:-:S03]  /*efa0*/  UIADD3 UR4, UR36, 0x31c20, URZ ;  /* 0x00031c2024047890 */ /* 0x000fc6000fffe03f */
[----:B------:R-:W-:Y:S01]  /*efb0*/  IMAD R11, R0, R11, R23 ;  /* 0x0000000b000b7224 */ /* 0x000fe200078e0217 */
[----:B------:R-:W-:Y:S01]  /*efc0*/  UPRMT UR4, URZ, 0x654, UR4 ;  /* 0x000006543f047896 */ /* 0x000fe20008000004 */
[----:B------:R-:W-:Y:S02]  /*efd0*/  IMAD R4, R4, UR6, RZ ;  /* 0x0000000604047c24 */ /* 0x000fe4000f8e02ff */
[----:B------:R-:W-:Y:S01]  /*efe0*/  IMAD R9, R84, UR5, R9 ;  /* 0x0000000554097c24 */ /* 0x000fe2000f8e0209 */
[----:B------:R-:W-:Y:S01]  /*eff0*/  SHF.R.S32.HI R0, RZ, 0x1f, R11 ;  /* 0x0000001fff007819 */ /* 0x000fe2000001140b */
[C---:B------:R-:W-:Y:S02]  /*f000*/  IMAD R13, R3.reuse, UR7, R4 ;  /* 0x00000007030d7c24 */ /* 0x040fe4000f8e0204 */
[----:B------:R-:W-:Y:S01]  /*f010*/  IMAD.WIDE.U32 R8, R3, UR6, R8 ;  /* 0x0000000603087c25 */ /* 0x000fe2000f8e0008 */
[----:B------:R-:W-:Y:S01]  /*f020*/  ULDC.64 UR6, c[0x0][0xb28] ;  /* 0x0002ca0000067ab9 */ /* 0x000fe20000000a00 */
[----:B------:R-:W-:Y:S02]  /*f030*/  SYNCS.ARRIVE.TRANS64.RED.A1T0 RZ, [UR4], RZ ;  /* 0x000000ffffff79a7 */ /* 0x000fe40008100404 */
[----:B------:R-:W-:-:S02]  /*f040*/  IMAD R0, R0, UR6, RZ ;  /* 0x0000000600007c24 */ /* 0x000fc4000f8e02ff */
[----:B------:R-:W-:Y:S02]  /*f050*/  IMAD.IADD R9, R9, 0x1, R13 ;  /* 0x0000000109097824 */ /* 0x000fe400078e020d */
[C---:B------:R-:W-:Y:S02]  /*f060*/  IMAD R3, R11.reuse, UR7, R0 ;  /* 0x000000070b037c24 */ /* 0x040fe4000f8e0200 */
[----:B------:R-:W-:Y:S01]  /*f070*/  IMAD.WIDE.U32 R8, R11, UR6, R8 ;  /* 0x000000060b087c25 */ /* 0x000fe2000f8e0008 */
[----:B------:R-:W-:-:S03]  /*f080*/  ULDC.64 UR6, c[0x0][0xb00] ;  /* 0x0002c00000067ab9 */ /* 0x000fc60000000a00 */
[----:B------:R-:W-:Y:S01]  /*f090*/  IMAD.IADD R3, R9, 0x1, R3 ;  /* 0x0000000109037824 */ /* 0x000fe200078e0203 */
[----:B------:R-:W-:Y:S01]  /*f0a0*/  LEA R0, P1, R8, UR6, 0x2 ;  /* 0x0000000608007c11 */ /* 0x000fe2000f8210ff */
[C---:B------:R-:W-:Y:S02]  /*f0b0*/  VIADD R13, R146.reuse, 0x8 ;  /* 0x00000008920d7836 */ /* 0x040fe40000000000 */
[----:B------:R-:W-:Y:S01]  /*f0c0*/  VIADD R82, R146, 0x48 ;  /* 0x0000004892527836 */ /* 0x000fe20000000000 */
[----:B------:R-:W-:Y:S01]  /*f0d0*/  LEA.HI.X R3, R8, UR7, R3, 0x2, P1 ;  /* 0x0000000708037c11 */ /* 0x000fe200088f1403 */
[C---:B------:R-:W-:Y:S01]  /*f0e0*/  VIADD R84, R146.reuse, 0x40 ;  /* 0x0000004092547836 */ /* 0x040fe20000000000 */
[----:B------:R0:W1:Y:S01]  /*f0f0*/  SHFL.IDX PT, R8, R0, RZ, 0x1c1f ;  /* 0x001c1fff00087589 */ /* 0x00006200000e0000 */
[C---:B------:R-:W-:Y:S01]  /*f100*/  VIADD R86, R146.reuse, 0x38 ;  /* 0x0000003892567836 */ /* 0x040fe20000000000 */
[----:B------:R-:W-:Y:S01]  /*f110*/  SHF.R.S32.HI R4, RZ, 0x1f, R13 ;  /* 0x0000001fff047819 */ /* 0x000fe2000001140d */
[C---:B------:R-:W-:Y:S01]  /*f120*/  VIADD R88, R146.reuse, 0x30 ;  /* 0x0000003092587836 */ /* 0x040fe20000000000 */
[----:B------:R0:W2:Y:S01]  /*f130*/  SHFL.IDX PT, R9, R3, RZ, 0x1c1f ;  /* 0x001c1fff03097589 */ /* 0x0000a200000e0000 */
        /* <DEDUP_REMOVED lines=12> */
[----:B------:R-:W-:-:S02]  /*f200*/  VIADD R87, R146, 0x30 ;  /* 0x0000003092577836 */ /* 0x000fc40000000000 */
[C---:B------:R-:W-:Y:S02]  /*f210*/  VIADD R89, R146.reuse, 0x28 ;  /* 0x0000002892597836 */ /* 0x040fe40000000000 */
[----:B------:R-:W-:Y:S01]  /*f220*/  VIADD R91, R146, 0x20 ;  /* 0x00000020925b7836 */ /* 0x000fe20000000000 */
[----:B0-----:R-:W-:Y:S06]  /*f230*/  @P0 BRA `(.L_x_2123) ;  /* 0x0000000000c00947 */ /* 0x001fec0003800000 */
[----:B------:R-:W-:Y:S02]  /*f240*/  ULDC UR4, c[0x0][0xac8] ;  /* 0x0002b20000047ab9 */ /* 0x000fe40000000800 */
        /* <DEDUP_REMOVED lines=12> */
[-C--:B------:R-:W-:Y:S02]  /*f310*/  @!P3 LEA R24, P5, R91, R8.reuse, 0x2 ;  /* 0x000000085b18b211 */ /* 0x080fe400078a10ff */
        /* <DEDUP_REMOVED lines=13> */
[-C--:B0-----:R-:W-:Y:S01]  /*f3f0*/  @!P0 LEA R10, P5, R87, R8.reuse, 0x2 ;  /* 0x00000008570a8211 */ /* 0x081fe200078a10ff */
[----:B------:R0:W-:Y:S01]  /*f400*/  @!P4 ST.E.64 desc[UR58][R26.64], R44 ;  /* 0x0000002c1a00c985 */ /* 0x0001e2000c101b3a */
[----:B------:R-:W-:Y:S02]  /*f410*/  ISETP.GE.AND P4, PT, R83, UR4, PT ;  /* 0x0000000453007c0c */ /* 0x000fe4000bf86270 */
[-C--:B------:R-:W-:Y:S02]  /*f420*/  @!P0 LEA.HI.X R11, R87, R9.reuse, R88, 0x2, P5 ;  /* 0x00000009570b8211 */ /* 0x080fe400028f1458 */
[----:B------:R-:W-:Y:S02]  /*f430*/  ISETP.GE.AND P5, PT, R157, UR4, PT ;  /* 0x000000049d007c0c */ /* 0x000fe4000bfa6270 */
[C---:B-1----:R-:W-:Y:S01]  /*f440*/  @!P1 LEA R14, P6, R85.reuse, R8, 0x2 ;  /* 0x00000008550e9211 */ /* 0x042fe200078c10ff */
[----:B------:R0:W-:Y:S03]  /*f450*/  @!P0 ST.E.64 desc[UR58][R10.64], R48 ;  /* 0x000000300a008985 */ /* 0x0001e6000c101b3a */
[----:B------:R-:W-:-:S02]  /*f460*/  @!P1 LEA.HI.X R15, R85, R9, R86, 0x2, P6 ;  /* 0x00000009550f9211 */ /* 0x000fc400030f1456 */
[-C--:B--2---:R-:W-:Y:S02]  /*f470*/  @!P3 LEA R22, P6, R81, R8.reuse, 0x2 ;  /* 0x000000085116b211 */ /* 0x084fe400078c10ff */
[-C--:B------:R-:W-:Y:S01]  /*f480*/  @!P4 LEA R20, P0, R83, R8.reuse, 0x2 ;  /* 0x000000085314c211 */ /* 0x080fe200078010ff */
[----:B------:R0:W-:Y:S01]  /*f490*/  @!P1 ST.E.64 desc[UR58][R14.64], R52 ;  /* 0x000000340e009985 */ /* 0x0001e2000c101b3a */
[-C--:B---3--:R-:W-:Y:S02]  /*f4a0*/  @!P2 LEA R24, P1, R79, R8.reuse, 0x2 ;  /* 0x000000084f18a211 */ /* 0x088fe400078210ff */
        /* <DEDUP_REMOVED lines=9> */
.L_x_2123:
[----:B------:R-:W-:Y:S05]  /*f540*/  BSYNC B1 ;  /* 0x0000000000017941 */ /* 0x000fea0003800000 */
.L_x_2122:
[----:B------:R-:W-:Y:S01]  /*f550*/  ISETP.GE.AND P0, PT, R12, R17, PT ;  /* 0x000000110c00720c */ /* 0x000fe20003f06270 */
[----:B0-----:R0:W3:Y:S04]  /*f560*/  SHFL.IDX PT, R11, R3, 0x1, 0x1c1f ;  /* 0x003c1f00030b7f89 */ /* 0x0010e800000e0000 */
[----:B------:R0:W4:Y:S08]  /*f570*/  SHFL.IDX PT, R10, R0, 0x1, 0x1c1f ;  /* 0x003c1f00000a7f89 */ /* 0x00013000000e0000 */
[----:B0-----:R-:W-:Y:S05]  /*f580*/  @P0 BRA `(.L_x_2121) ;  /* 0x0000000c00640947 */ /* 0x001fea0003800000 */
[----:B------:R-:W-:Y:S02]  /*f590*/  ULDC UR4, c[0x0][0xac8] ;  /* 0x0002b20000047ab9 */ /* 0x000fe40000000800 */
[----:B------:R-:W-:Y:S02]  /*f5a0*/  ISETP.GE.AND P2, PT, R73, UR4, PT ;  /* 0x0000000449007c0c */ /* 0x000fe4000bf46270 */
[----:B------:R-:W-:Y:S02]  /*f5b0*/  ISETP.GE.AND P6, PT, R13, UR4, PT ;  /* 0x000000040d007c0c */ /* 0x000fe4000bfc6270 */
[----:B------:R-:W-:Y:S02]  /*f5c0*/  ISETP.GE.AND P5, PT, R146, UR4, PT ;  /* 0x0000000492007c0c */ /* 0x000fe4000bfa6270 */
[----:B------:R-:W-:Y:S02]  /*f5d0*/  ISETP.GE.AND P4, PT, R155, UR4, PT ;  /* 0x000000049b007c0c */ /* 0x000fe4000bf86270 */
[----:B------:R-:W-:-:S05]  /*f5e0*/  ISETP.GE.AND P3, PT, R91, UR4, PT ;  /* 0x000000045b007c0c */ /* 0x000fca000bf66270 */
[-C--:B----4-:R-:W-:Y:S02]  /*f5f0*/  @!P2 LEA R14, P1, R73, R10.reuse, 0x2 ;  /* 0x0000000a490ea211 */ /* 0x090fe400078210ff */
[-C--:B------:R-:W-:Y:S02]  /*f600*/  @!P6 LEA R12, P0, R13, R10.reuse, 0x2 ;  /* 0x0000000a0d0ce211 */ /* 0x080fe400078010ff */
[----:B-123--:R-:W-:Y:S01]  /*f610*/  @!P5 IMAD.WIDE R8, R146, 0x4, R10 ;  /* 0x000000049208d825 */ /* 0x00efe200078e020a */
[-C--:B------:R-:W-:Y:S02]  /*f620*/  @!P2 LEA.HI.X R15, R73, R11.reuse, R18, 0x2, P1 ;  /* 0x0000000b490fa211 */ /* 0x080fe400008f1412 */
[----:B------:R-:W-:Y:S02]  /*f630*/  @!P6 LEA.HI.X R13, R13, R11, R4, 0x2, P0 ;  /* 0x0000000b0d0de211 */ /* 0x000fe400000f1404 */
[----:B------:R-:W-:Y:S01]  /*f640*/  ISETP.GE.AND P1, PT, R89, UR4, PT ;  /* 0x0000000459007c0c */ /* 0x000fe2000bf26270 */
[----:B------:R0:W-:Y:S01]  /*f650*/  @!P5 ST.E.64 desc[UR58][R8.64], R76 ;  /* 0x0000004c0800d985 */ /* 0x0001e2000c101b3a */
[----:B------:R-:W-:-:S02]  /*f660*/  @!P4 LEA R20, P5, R155, R10, 0x2 ;  /* 0x0000000a9b14c211 */ /* 0x000fc400078a10ff */
[----:B------:R-:W-:Y:S01]  /*f670*/  ISETP.GE.AND P0, PT, R87, UR4, PT ;  /* 0x0000000457007c0c */ /* 0x000fe2000bf06270 */
[----:B------:R1:W-:Y:S01]  /*f680*/  @!P6 ST.E.64 desc[UR58][R12.64], R30 ;  /* 0x0000001e0c00e985 */ /* 0x0003e2000c101b3a */
[----:B------:R-:W-:Y:S02]  /*f690*/  @!P3 LEA R22, P6, R91, R10, 0x2 ;  /* 0x0000000a5b16b211 */ /* 0x000fe400078c10ff */
[-C--:B------:R-:W-:Y:S01]  /*f6a0*/  @!P4 LEA.HI.X R21, R155, R11.reuse, R72, 0x2, P5 ;  /* 0x0000000b9b15c211 */ /* 0x080fe200028f1448 */
[----:B------:R2:W-:Y:S01]  /*f6b0*/  @!P2 ST.E.64 desc[UR58][R14.64], R34 ;  /* 0x000000220e00a985 */ /* 0x0005e2000c101b3a */
[----:B------:R-:W-:Y:S02]  /*f6c0*/  @!P3 LEA.HI.X R23, R91, R11, R92, 0x2, P6 ;  /* 0x0000000b5b17b211 */ /* 0x000fe400030f145c */
[----:B------:R-:W-:Y:S01]  /*f6d0*/  ISETP.GE.AND P2, PT, R81, UR4, PT ;  /* 0x0000000451007c0c */ /* 0x000fe2000bf46270 */
[----:B------:R3:W-:Y:S01]  /*f6e0*/  @!P4 ST.E.64 desc[UR58][R20.64], R38 ;  /* 0x000000261400c985 */ /* 0x0007e2000c101b3a */
[----:B------:R-:W-:-:S02]  /*f6f0*/  ISETP.GE.AND P4, PT, R85, UR4, PT ;  /* 0x0000000455007c0c */ /* 0x000fc4000bf86270 */
[-C--:B0-----:R-:W-:Y:S01]  /*f700*/  @!P1 LEA R8, P5, R89, R10.reuse, 0x2 ;  /* 0x0000000a59089211 */ /* 0x081fe200078a10ff */
[----:B------:R0:W-:Y:S01]  /*f710*/  @!P3 ST.E.64 desc[UR58][R22.64], R42 ;  /* 0x0000002a1600b985 */ /* 0x0001e2000c101b3a */
[----:B------:R-:W-:Y:S02]  /*f720*/  ISETP.GE.AND P3, PT, R83, UR4, PT ;  /* 0x0000000453007c0c */ /* 0x000fe4000bf66270 */
[----:B------:R-:W-:Y:S02]  /*f730*/  @!P1 LEA.HI.X R9, R89, R11, R90, 0x2, P5 ;  /* 0x0000000b59099211 */ /* 0x000fe400028f145a */
[----:B------:R-:W-:Y:S02]  /*f740*/  ISETP.GE.AND P5, PT, R79, UR4, PT ;  /* 0x000000044f007c0c */ /* 0x000fe4000bfa6270 */
[-C--:B-1----:R-:W-:Y:S01]  /*f750*/  @!P0 LEA R12, P6, R87, R10.reuse, 0x2 ;  /* 0x0000000a570c8211 */ /* 0x082fe200078c10ff */
[----:B------:R1:W-:Y:S02]  /*f760*/  @!P1 ST.E.64 desc[UR58][R8.64], R46 ;  /* 0x0000002e08009985 */ /* 0x0003e4000c101b3a */
[----:B--2---:R-:W-:-:S02]  /*f770*/  @!P4 LEA R14, P1, R85, R10, 0x2 ;  /* 0x0000000a550ec211 */ /* 0x004fc400078210ff */
[-C--:B------:R-:W-:Y:S02]  /*f780*/  @!P0 LEA.HI.X R13, R87, R11.reuse, R88, 0x2, P6 ;  /* 0x0000000b570d8211 */ /* 0x080fe400030f1458 */
[-C--:B---3--:R-:W-:Y:S02]  /*f790*/  @!P3 LEA R20, P6, R83, R10.reuse, 0x2 ;  /* 0x0000000a5314b211 */ /* 0x088fe400078c10ff */
[-C--:B------:R-:W-:Y:S01]  /*f7a0*/  @!P4 LEA.HI.X R15, R85, R11.reuse, R86, 0x2, P1 ;  /* 0x0000000b550fc211 */ /* 0x080fe200008f1456 */
[----:B------:R1:W-:Y:S01]  /*f7b0*/  @!P0 ST.E.64 desc[UR58][R12.64], R50 ;  /* 0x000000320c008985 */ /* 0x0003e2000c101b3a */
[-C--:B0-----:R-:W-:Y:S02]  /*f7c0*/  @!P2 LEA R22, P0, R81, R10.reuse, 0x2 ;  /* 0x0000000a5116a211 */ /* 0x081fe400078010ff */
[----:B------:R-:W-:Y:S01]  /*f7d0*/  @!P5 LEA R24, P1, R79, R10, 0x2 ;  /* 0x0000000a4f18d211 */ /* 0x000fe200078210ff */
[----:B------:R1:W-:Y:S01]  /*f7e0*/  @!P4 ST.E.64 desc[UR58][R14.64], R54 ;  /* 0x000000360e00c985 */ /* 0x0003e2000c101b3a */
[----:B------:R-:W-:-:S02]  /*f7f0*/  @!P3 LEA.HI.X R21, R83, R11, R84, 0x2, P6 ;  /* 0x0000000b5315b211 */ /* 0x000fc400030f1454 */
[-C--:B------:R-:W-:Y:S02]  /*f800*/  @!P2 LEA.HI.X R23, R81, R11.reuse, R82, 0x2, P0 ;  /* 0x0000000b5117a211 */ /* 0x080fe400000f1452 */
[----:B------:R-:W-:Y:S01]  /*f810*/  @!P5 LEA.HI.X R25, R79, R11, R80, 0x2, P1 ;  /* 0x0000000b4f19d211 */ /* 0x000fe200008f1450 */
[----:B------:R1:W-:Y:S01]  /*f820*/  @!P3 ST.E.64 desc[UR58][R20.64], R58 ;  /* 0x0000003a1400b985 */ /* 0x0003e2000c101b3a */
[----:B------:R-:W-:-:S03]  /*f830*/  ISETP.GE.AND P0, PT, R157, UR4, PT ;  /* 0x000000049d007c0c */ /* 0x000fc6000bf06270 */
[----:B------:R1:W-:Y:S04]  /*f840*/  @!P2 ST.E.64 desc[UR58][R22.64], R62 ;  /* 0x0000003e1600a985 */ /* 0x0003e8000c101b3a */
[----:B------:R1:W-:Y:S06]  /*f850*/  @!P5 ST.E.64 desc[UR58][R24.64], R66 ;  /* 0x000000421800d985 */ /* 0x0003ec000c101b3a */
[----:B------:R-:W-:Y:S05]  /*f860*/  @P0 BRA `(.L_x_2121) ;  /* 0x0000000800ac0947 */ /* 0x000fea0003800000 */
[----:B-1----:R-:W-:-:S04]  /*f870*/  LEA R8, P0, R157, R10, 0x2 ;  /* 0x0000000a9d087211 */ /* 0x002fc800078010ff */
[----:B------:R-:W-:-:S05]  /*f880*/  LEA.HI.X R9, R157, R11, R78, 0x2, P0 ;  /* 0x0000000b9d097211 */ /* 0x000fca00000f144e */
[----:B------:R0:W-:Y:S01]  /*f890*/  ST.E.64 desc[UR58][R8.64], R70 ;  /* 0x0000004608007985 */ /* 0x0001e2000c101b3a */
[----:B------:R-:W-:Y:S05]  /*f8a0*/  BRA `(.L_x_2121) ;  /* 0x00000008009c7947 */ /* 0x000fea0003800000 */
.L_x_2116:
[----:B------:R-:W1:Y:S01]  /*f8b0*/  LDC.64 R10, c[0x0][0xc00] ;  /* 0x00030000ff0a7b82 */ /* 0x000e620000000a00 */
[----:B------:R-:W-:Y:S01]  /*f8c0*/  ULDC.64 UR4, c[0x0][0xc08] ;  /* 0x0003020000047ab9 */ /* 0x000fe20000000a00 */
[----:B------:R-:W-:Y:S01]  /*f8d0*/  IMAD.MOV.U32 R3, RZ, RZ, RZ ;  /* 0x000000ffff037224 */ /* 0x000fe200078e00ff */
[----:B------:R-:W-:-:S04]  /*f8e0*/  ISETP.NE.U32.AND P0, PT, RZ, UR4, PT ;  /* 0x00000004ff007c0c */ /* 0x000fc8000bf05070 */
[----:B------:R-:W-:Y:S01]  /*f8f0*/  ISETP.NE.AND.EX P1, PT, RZ, UR5, PT, P0 ;  /* 0x00000005ff007c0c */ /* 0x000fe2000bf25300 */
[----:B------:R-:W2:Y:S01]  /*f900*/  LDC.64 R8, c[0x0][0xc00] ;  /* 0x00030000ff087b82 */ /* 0x000ea20000000a00 */
[----:B-1----:R-:W-:-:S04]  /*f910*/  ISETP.NE.U32.AND P0, PT, R10, RZ, PT ;  /* 0x000000ff0a00720c */ /* 0x002fc80003f05070 */
[----:B------:R-:W-:-:S07]  /*f920*/  ISETP.NE.AND.EX P0, PT, R11, RZ, PT, P0 ;  /* 0x000000ff0b00720c */ /* 0x000fce0003f05300 */
[----:B------:R-:W1:Y:S01]  /*f930*/  @P1 LDC.64 R10, c[0x0][0xc08] ;  /* 0x00030200ff0a1b82 */ /* 0x000e620000000a00 */
[----:B------:R-:W-:Y:S01]  /*f940*/  ULDC UR4, c[0x0][0xa88] ;  /* 0x0002a20000047ab9 */ /* 0x000fe20000000800 */
[----:B--2---:R-:W-:-:S04]  /*f950*/  IMAD.WIDE R12, R149, 0x4, R8 ;  /* 0x00000004950c7825 */ /* 0x004fc800078e0208 */
[----:B------:R-:W-:Y:S01]  /*f960*/  IMAD.U32 R0, RZ, RZ, UR4 ;  /* 0x00000004ff007e24 */ /* 0x000fe2000f8e00ff */
[----:B------:R2:W5:Y:S01]  /*f970*/  @P0 LDG.E R3, desc[UR58][R12.64] ;  /* 0x0000003a0c030981 */ /* 0x000562000c1e1900 */
[----:B------:R-:W3:Y:S01]  /*f980*/  S2R R14, SR_TID.X ;  /* 0x00000000000e7919 */ /* 0x000ee20000002100 */
[----:B-1----:R-:W-:-:S05]  /*f990*/  @P1 IMAD.WIDE R8, R149, 0x4, R10 ;  /* 0x0000000495081825 */ /* 0x002fca00078e020a */
[----:B------:R2:W5:Y:S01]  /*f9a0*/  @P1 LDG.E R0, desc[UR58][R8.64] ;  /* 0x0000003a08001981 */ /* 0x000562000c1e1900 */
[----:B------:R-:W-:-:S13]  /*f9b0*/  ISETP.NE.AND P2, PT, R152, RZ, PT ;  /* 0x000000ff9800720c */ /* 0x000fda0003f45270 */
[----:B------:R-:W1:Y:S01]  /*f9c0*/  @!P2 LDC R152, c[0x0][0xad4] ;  /* 0x0002b500ff98ab82 */ /* 0x000e620000000800 */
[----:B---3--:R-:W-:-:S05]  /*f9d0*/  VIADD R26, R14, 0xffffff80 ;  /* 0xffffff800e1a7836 */ /* 0x008fca0000000000 */
[----:B------:R-:W-:Y:S02]  /*f9e0*/  ISETP.GT.AND P3, PT, R26, 0xbf, PT ;  /* 0x000000bf1a00780c */ /* 0x000fe40003f64270 */
[----:B-1----:R-:W-:Y:S01]  /*f9f0*/  ISETP.GT.AND P2, PT, R152, 0x1, PT ;  /* 0x000000019800780c */ /* 0x002fe20003f44270 */
[----:B--2---:R-:W-:-:S12]  /*fa00*/  @P1 BRA `(.L_x_2124) ;  /* 0x0000000000101947 */ /* 0x004fd80003800000 */
[----:B------:R-:W-:Y:S05]  /*fa10*/  @!P0 BRA `(.L_x_2124) ;  /* 0x00000000000c8947 */ /* 0x000fea0003800000 */
[----:B------:R-:W2:Y:S04]  /*fa20*/  LDG.E R9, desc[UR58][R12.64] ;  /* 0x0000003a0c097981 */ /* 0x000ea8000c1e1900 */
[----:B-----5:R-:W2:Y:S02]  /*fa30*/  LDG.E R0, desc[UR58][R12.64+0x4] ;  /* 0x0000043a0c007981 */ /* 0x020ea4000c1e1900 */
[----:B--2---:R-:W-:-:S07]  /*fa40*/  IMAD.IADD R0, R0, 0x1, -R9 ;  /* 0x0000000100007824 */ /* 0x004fce00078e0a09 */
.L_x_2124:
[----:B------:R-:W-:Y:S01]  /*fa50*/  BSSY B1, `(.L_x_2125) ;  /* 0x0000036000017945 */ /* 0x000fe20003800000 */
[----:B------:R-:W-:Y:S02]  /*fa60*/  SEL R149, R149, RZ, !P0 ;  /* 0x000000ff95957207 */ /* 0x000fe40004000000 */
[----:B------:R-:W-:Y:S02]  /*fa70*/  SEL R154, R154, RZ, !P0 ;  /* 0x000000ff9a9a7207 */ /* 0x000fe40004000000 */
[----:B-----5:R-:W-:Y:S01]  /*fa80*/  SHF.R.S32.HI R24, RZ, 0x1f, R3 ;  /* 0x0000001fff187819 */ /* 0x020fe20000011403 */
[----:B------:R-:W-:Y:S06]  /*fa90*/  @P3 BRA `(.L_x_2126) ;  /* 0x0000000000c43947 */ /* 0x000fec0003800000 */
[----:B------:R-:W0:Y:S01]  /*faa0*/  LDC R31, c[0x0][0xbe8] ;  /* 0x0002fa00ff1f7b82 */ /* 0x000e220000000800 */
[----:B------:R-:W-:Y:S01]  /*fab0*/  IADD3 R29, R144, -0x80, R14 ;  /* 0xffffff80901d7810 */ /* 0x000fe20007ffe00e */
[----:B0-----:R-:W-:-:S05]  /*fac0*/  IMAD R4, R0, R31, RZ ;  /* 0x0000001f00047224 */ /* 0x001fca00078e02ff */
[----:B------:R-:W-:-:S13]  /*fad0*/  ISETP.GE.AND P0, PT, R29, R4, PT ;  /* 0x000000041d00720c */ /* 0x000fda0003f06270 */
[----:B------:R-:W-:Y:S05]  /*fae0*/  @P0 BRA `(.L_x_2126) ;  /* 0x0000000000b00947 */ /* 0x000fea0003800000 */
[----:B------:R-:W2:Y:S01]  /*faf0*/  LDL.LU R28, [R1+0x18] ;  /* 0x00001800011c7983 */ /* 0x000ea20000300800 */
[----:B------:R-:W-:Y:S01]  /*fb00*/  ISETP.NE.AND P1, PT, R31, 0x1, PT ;  /* 0x000000011f00780c */ /* 0x000fe20003f25270 */
[----:B------:R-:W-:Y:S01]  /*fb10*/  IMAD.MOV.U32 R18, RZ, RZ, 0x9b8 ;  /* 0x000009b8ff127424 */ /* 0x000fe200078e00ff */
[----:B------:R-:W-:Y:S01]  /*fb20*/  ISETP.GT.AND P0, PT, R152, 0x1, PT ;  /* 0x000000019800780c */ /* 0x000fe20003f04270 */
[----:B------:R-:W0:Y:S01]  /*fb30*/  LDC.64 R8, c[0x0][0xba8] ;  /* 0x0002ea00ff087b82 */ /* 0x000e220000000a00 */
[----:B------:R-:W-:Y:S02]  /*fb40*/  IMAD.MOV.U32 R17, RZ, RZ, R29 ;  /* 0x000000ffff117224 */ /* 0x000fe400078e001d */
[----:B------:R-:W-:-:S05]  /*fb50*/  SEL R18, R18, 0x978, P0 ;  /* 0x0000097812127807 */ /* 0x000fca0000000000 */
[----:B------:R-:W1:Y:S08]  /*fb60*/  LDC.64 R14, c[0x0][R18+0x220] ;  /* 0x00008800120e7b82 */ /* 0x000e700000000a00 */
[----:B------:R-:W3:Y:S08]  /*fb70*/  @P1 LDC R4, c[0x0][0xbec] ;  /* 0x0002fb00ff041b82 */ /* 0x000ef00000000800 */
[----:B------:R-:W4:Y:S08]  /*fb80*/  LDC.64 R12, c[0x0][R18+0x218] ;  /* 0x00008600120c7b82 */ /* 0x000f300000000a00 */
[----:B------:R-:W5:Y:S01]  /*fb90*/  @P1 LDC R27, c[0x0][0xbf0] ;  /* 0x0002fc00ff1b1b82 */ /* 0x000f620000000800 */
[----:B-1----:R-:W-:-:S02]  /*fba0*/  IMAD R15, R15, R149, RZ ;  /* 0x000000950f0f7224 */ /* 0x002fc400078e02ff */
[----:B------:R-:W-:-:S05]  /*fbb0*/  IMAD.WIDE.U32 R22, R14, R149, RZ ;  /* 0x000000950e167225 */ /* 0x000fca00078e00ff */
[----:B------:R-:W1:Y:S01]  /*fbc0*/  LDC.64 R20, c[0x0][R18+0x228] ;  /* 0x00008a0012147b82 */ /* 0x000e620000000a00 */
[----:B---3--:R-:W-:-:S07]  /*fbd0*/  @P1 IMAD.HI.U32 R4, R29, R4, RZ ;  /* 0x000000041d041227 */ /* 0x008fce00078e00ff */
[----:B------:R-:W3:Y:S01]  /*fbe0*/  LDC.64 R10, c[0x0][R18+0x210] ;  /* 0x00008400120a7b82 */ /* 0x000ee20000000a00 */
[-C--:B----4-:R-:W-:Y:S02]  /*fbf0*/  IMAD R25, R13, R151.reuse, RZ ;  /* 0x000000970d197224 */ /* 0x090fe400078e02ff */
[----:B------:R-:W-:-:S04]  /*fc00*/  IMAD.WIDE.U32 R12, R12, R151, RZ ;  /* 0x000000970c0c7225 */ /* 0x000fc800078e00ff */
[----:B------:R-:W-:Y:S01]  /*fc10*/  IMAD.IADD R25, R13, 0x1, R25 ;  /* 0x000000010d197824 */ /* 0x000fe200078e0219 */
[----:B-----5:R-:W-:Y:S01]  /*fc20*/  @P1 SHF.R.U32.HI R17, RZ, R27, R4 ;  /* 0x0000001bff111219 */ /* 0x020fe20000011604 */
[----:B------:R-:W-:Y:S01]  /*fc30*/  IMAD R27, R14, R154, R15 ;  /* 0x0000009a0e1b7224 */ /* 0x000fe200078e020f */
[----:B0-----:R-:W0:Y:S01]  /*fc40*/  @!P0 LDC R8, c[0x0][0xb50] ;  /* 0x0002d400ff088b82 */ /* 0x001e220000000800 */
[----:B------:R-:W-:Y:S02]  /*fc50*/  IADD3 R4, P1, P3, R22, R12, R3 ;  /* 0x0000000c16047210 */ /* 0x000fe40007b3e003 */
[----:B------:R-:W-:Y:S02]  /*fc60*/  IMAD.MOV R14, RZ, RZ, -R17 ;  /* 0x000000ffff0e7224 */ /* 0x000fe400078e0a11 */
[----:B------:R-:W-:-:S03]  /*fc70*/  IMAD.IADD R27, R23, 0x1, R27 ;  /* 0x00000001171b7824 */ /* 0x000fc600078e021b */
[----:B------:R-:W4:Y:S01]  /*fc80*/  @!P0 LDC R9, c[0x0][0xb54] ;  /* 0x0002d500ff098b82 */ /* 0x000f220000000800 */
[----:B--2---:R-:W-:-:S05]  /*fc90*/  SEL R15, R28, RZ, P0 ;  /* 0x000000ff1c0f7207 */ /* 0x004fca0000000000 */
[----:B-1----:R-:W-:-:S04]  /*fca0*/  IMAD.WIDE.U32 R12, R20, R15, RZ ;  /* 0x0000000f140c7225 */ /* 0x002fc800078e00ff */
[----:B------:R-:W-:Y:S02]  /*fcb0*/  IMAD R21, R21, R15, RZ ;  /* 0x0000000f15157224 */ /* 0x000fe400078e02ff */
[----:B------:R-:W-:Y:S01]  /*fcc0*/  IMAD R15, R31, R14, R29 ;  /* 0x0000000e1f0f7224 */ /* 0x000fe200078e021d */
[----:B------:R-:W-:Y:S01]  /*fcd0*/  IADD3.X R14, R27, R25, R24, P1, P3 ;  /* 0x000000191b0e7210 */ /* 0x000fe20000fe6418 */
[----:B------:R-:W-:Y:S01]  /*fce0*/  IMAD.IADD R21, R13, 0x1, R21 ;  /* 0x000000010d157824 */ /* 0x000fe200078e0215 */
[----:B------:R-:W-:Y:S01]  /*fcf0*/  IADD3 R12, P0, P1, R17, R4, R12 ;  /* 0x00000004110c7210 */ /* 0x000fe2000791e00c */
[----:B---3--:R-:W-:Y:S01]  /*fd00*/  IMAD R4, R11, R15, RZ ;  /* 0x0000000f0b047224 */ /* 0x008fe200078e02ff */
        /* <DEDUP_REMOVED lines=10> */
.L_x_2126:
[----:B------:R-:W-:Y:S05]  /*fdb0*/  BSYNC B1 ;  /* 0x0000000000017941 */ /* 0x000fea0003800000 */
.L_x_2125:
[----:B------:R-:W-:Y:S05]  /*fdc0*/  @P2 BRA `(.L_x_2121) ;  /* 0x0000000400542947 */ /* 0x000fea0003800000 */
[----:B------:R-:W2:Y:S01]  /*fdd0*/  LDC R15, c[0x0][0xbe8] ;  /* 0x0002fa00ff0f7b82 */ /* 0x000ea20000000800 */
[--C-:B------:R-:W-:Y:S01]  /*fde0*/  SHF.R.S32.HI R10, RZ, 0x1f, R26.reuse ;  /* 0x0000001fff0a7819 */ /* 0x100fe2000001141a */
[----:B------:R-:W-:Y:S01]  /*fdf0*/  ULDC.64 UR4, c[0x0][0xaa0] ;  /* 0x0002a80000047ab9 */ /* 0x000fe20000000a00 */
[----:B------:R-:W-:Y:S01]  /*fe00*/  SHF.R.S32.HI R14, RZ, 0x1f, R26 ;  /* 0x0000001fff0e7819 */ /* 0x000fe2000001141a */
[----:B0-----:R-:W-:Y:S01]  /*fe10*/  IMAD R4, R24, UR4, RZ ;  /* 0x0000000418047c24 */ /* 0x001fe2000f8e02ff */
[-C--:B------:R-:W-:Y:S01]  /*fe20*/  LEA.HI R10, R10, R26.reuse, RZ, 0x2 ;  /* 0x0000001a0a0a7211 */ /* 0x080fe200078f10ff */
[C---:B-1----:R-:W-:Y:S01]  /*fe30*/  IMAD.WIDE.U32 R8, R3.reuse, UR4, RZ ;  /* 0x0000000403087c25 */ /* 0x042fe2000f8e00ff */
[----:B------:R-:W-:Y:S01]  /*fe40*/  LEA.HI R14, R14, R26, RZ, 0x2 ;  /* 0x0000001a0e0e7211 */ /* 0x000fe200078f10ff */
[----:B------:R-:W-:Y:S01]  /*fe50*/  ULDC.64 UR6, c[0x0][0xaf0] ;  /* 0x0002bc0000067ab9 */ /* 0x000fe20000000a00 */
[----:B------:R-:W-:Y:S01]  /*fe60*/  LOP3.LUT R10, R10, 0xfffffffc, RZ, 0xc0, !PT ;  /* 0xfffffffc0a0a7812 */ /* 0x000fe200078ec0ff */
[----:B------:R-:W-:Y:S01]  /*fe70*/  IMAD R11, R3, UR5, R4 ;  /* 0x00000005030b7c24 */ /* 0x000fe2000f8e0204 */
[----:B------:R-:W-:Y:S01]  /*fe80*/  SHF.R.S32.HI R14, RZ, 0x2, R14 ;  /* 0x00000002ff0e7819 */ /* 0x000fe2000001140e */
[----:B------:R-:W-:Y:S01]  /*fe90*/  ULDC.64 UR4, c[0x0][0xae8] ;  /* 0x0002ba0000047ab9 */ /* 0x000fe20000000a00 */
[----:B------:R-:W-:Y:S01]  /*fea0*/  BSSY B1, `(.L_x_2127) ;  /* 0x0000036000017945 */ /* 0x000fe20003800000 */
[----:B------:R-:W-:Y:S01]  /*feb0*/  IMAD.IADD R10, R26, 0x1, -R10 ;  /* 0x000000011a0a7824 */ /* 0x000fe200078e0a0a */
[----:B------:R-:W-:Y:S01]  /*fec0*/  SHF.R.S32.HI R18, RZ, 0x1f, R156 ;  /* 0x0000001fff127819 */ /* 0x000fe2000001149c */
[----:B------:R-:W-:Y:S01]  /*fed0*/  IMAD.IADD R9, R9, 0x1, R11 ;  /* 0x0000000109097824 */ /* 0x000fe200078e020b */
[----:B------:R-:W-:Y:S01]  /*fee0*/  SHF.R.S32.HI R22, RZ, 0x1f, R153 ;  /* 0x0000001fff167819 */ /* 0x000fe20000011499 */
[----:B------:R-:W-:-:S02]  /*fef0*/  IMAD R3, R10, 0x60, R14 ;  /* 0x000000600a037824 */ /* 0x000fc400078e020e */
[----:B------:R-:W-:Y:S01]  /*ff00*/  IMAD.WIDE.U32 R8, R151, UR4, R8 ;  /* 0x0000000497087c25 */ /* 0x000fe2000f8e0008 */
[----:B--2---:R-:W-:-:S03]  /*ff10*/  ISETP.NE.AND P0, PT, R15, 0x1, PT ;  /* 0x000000010f00780c */ /* 0x004fc60003f05270 */
[----:B------:R-:W-:Y:S02]  /*ff20*/  IMAD.IADD R12, R144, 0x1, R3 ;  /* 0x00000001900c7824 */ /* 0x000fe400078e0203 */
[----:B------:R-:W-:Y:S02]  /*ff30*/  IMAD R10, R154, UR6, RZ ;  /* 0x000000069a0a7c24 */ /* 0x000fe4000f8e02ff */
[----:B------:R-:W-:Y:S02]  /*ff40*/  IMAD.MOV.U32 R3, RZ, RZ, R12 ;  /* 0x000000ffff037224 */ /* 0x000fe400078e000c */
[----:B------:R-:W-:Y:S01]  /*ff50*/  IMAD R9, R151, UR5, R9 ;  /* 0x0000000597097c24 */ /* 0x000fe2000f8e0209 */
[----:B------:R-:W-:Y:S01]  /*ff60*/  ULDC.64 UR4, c[0x0][0xae0] ;  /* 0x0002b80000047ab9 */ /* 0x000fe20000000a00 */
[----:B------:R-:W-:Y:S02]  /*ff70*/  IMAD.WIDE.U32 R8, R149, UR6, R8 ;  /* 0x0000000695087c25 */ /* 0x000fe4000f8e0008 */
[----:B------:R-:W0:Y:S08]  /*ff80*/  @P0 LDC R13, c[0x0][0xbec] ;  /* 0x0002fb00ff0d0b82 */ /* 0x000e300000000800 */
[----:B------:R-:W1:Y:S01]  /*ff90*/  @P0 LDC R17, c[0x0][0xbf0] ;  /* 0x0002fc00ff110b82 */ /* 0x000e620000000800 */
[----:B0-----:R-:W-:-:S04]  /*ffa0*/  @P0 IMAD.HI.U32 R4, R12, R13, RZ ;  /* 0x0000000d0c040227 */ /* 0x001fc800078e00ff */
[----:B------:R-:W-:Y:S01]  /*ffb0*/  IMAD R13, R149, UR7, R10 ;  /* 0x00000007950d7c24 */ /* 0x000fe2000f8e020a */
[----:B-1----:R-:W-:-:S03]  /*ffc0*/  @P0 SHF.R.U32.HI R3, RZ, R17, R4 ;  /* 0x00000011ff030219 */ /* 0x002fc60000011604 */
[----:B------:R-:W-:Y:S01]  /*ffd0*/  IMAD.IADD R9, R9, 0x1, R13 ;  /* 0x0000000109097824 */ /* 0x000fe200078e020d */
[--C-:B------:R-:W-:Y:S01]  /*ffe0*/  SHF.R.S32.HI R4, RZ, 0x1f, R3.reuse ;  /* 0x0000001fff047819 */ /* 0x100fe20000011403 */
[----:B------:R-:W-:Y:S02]  /*fff0*/  IMAD.MOV R11, RZ, RZ, -R3 ;  /* 0x000000ffff0b7224 */ /* 0x000fe400078e0a03 */
[----:B------:R-:W-:-:S04]  /*10000*/  IMAD.WIDE.U32 R8, R3, UR4, R8 ;  /* 0x0000000403087c25 */ /* 0x000fc8000f8e0008 */
[----:B------:R-:W-:Y:S02]  /*10010*/  IMAD R11, R15, R11, R12 ;  /* 0x0000000b0f0b7224 */ /* 0x000fe400078e020c */
[----:B------:R-:W-:Y:S02]  /*10020*/  IMAD R4, R4, UR4, RZ ;  /* 0x0000000404047c24 */ /* 0x000fe4000f8e02ff */
[----:B------:R-:W-:Y:S02]  /*10030*/  IMAD R15, R0, R15, RZ ;  /* 0x0000000f000f7224 */ /* 0x000fe400078e02ff */
[----:B------:R-:W-:Y:S01]  /*10040*/  IMAD R13, R3, UR5, R4 ;  /* 0x00000005030d7c24 */ /* 0x000fe2000f8e0204 */
[----:B------:R-:W-:Y:S01]  /*10050*/  SHF.R.S32.HI R4, RZ, 0x1f, R11 ;  /* 0x0000001fff047819 */ /* 0x000fe2000001140b */
[----:B------:R-:W-:Y:S01]  /*10060*/  ULDC.64 UR4, c[0x0][0xad8] ;  /* 0x0002b60000047ab9 */ /* 0x000fe20000000a00 */
[----:B------:R-:W-:Y:S02]  /*10070*/  IMAD.IADD R0, R14, 0x1, R144 ;  /* 0x000000010e007824 */ /* 0x000fe400078e0290 */
[----:B------:R-:W-:-:S02]  /*10080*/  IMAD.IADD R9, R9, 0x1, R13 ;  /* 0x0000000109097824 */ /* 0x000fc400078e020d */
[----:B------:R-:W-:Y:S01]  /*10090*/  IMAD R4, R4, UR4, RZ ;  /* 0x0000000404047c24 */ /* 0x000fe2000f8e02ff */
[----:B------:R-:W-:Y:S01]  /*100a0*/  ISETP.GE.AND P0, PT, R0, R15, PT ;  /* 0x0000000f0000720c */ /* 0x000fe20003f06270 */
[----:B------:R-:W-:-:S04]  /*100b0*/  IMAD.WIDE.U32 R8, R11, UR4, R8 ;  /* 0x000000040b087c25 */ /* 0x000fc8000f8e0008 */
[----:B------:R-:W-:Y:S01]  /*100c0*/  IMAD R3, R11, UR5, R4 ;  /* 0x000000050b037c24 */ /* 0x000fe2000f8e0204 */
[----:B------:R-:W-:Y:S02]  /*100d0*/  ULDC.64 UR4, c[0x0][0xa80] ;  /* 0x0002a00000047ab9 */ /* 0x000fe40000000a00 */
[----:B------:R-:W-:Y:S01]  /*100e0*/  LEA R4, P1, R8, UR4, 0x1 ;  /* 0x0000000408047c11 */ /* 0x000fe2000f8208ff */
[----:B------:R-:W-:-:S05]  /*100f0*/  IMAD.IADD R3, R9, 0x1, R3 ;  /* 0x0000000109037824 */ /* 0x000fca00078e0203 */
        /* <DEDUP_REMOVED lines=13> */
[----:B------:R3:W-:Y:S04]  /*101d0*/  @!P2 ST.E.128 desc[UR58][R10.64], RZ ;  /* 0x000000ff0a00a985 */ /* 0x0007e8000c101d3a */
[----:B------:R3:W-:Y:S04]  /*101e0*/  @!P3 ST.E.128 desc[UR58][R12.64], RZ ;  /* 0x000000ff0c00b985 */ /* 0x0007e8000c101d3a */
[----:B------:R3:W-:Y:S02]  /*101f0*/  @!P4 ST.E.128 desc[UR58][R20.64], RZ ;  /* 0x000000ff1400c985 */ /* 0x0007e4000c101d3a */
.L_x_2128:
[----:B------:R-:W-:Y:S05]  /*10200*/  BSYNC B1 ;  /* 0x0000000000017941 */ /* 0x000fea0003800000 */
.L_x_2127:
        /* <DEDUP_REMOVED lines=9> */
[CC--:B-1-3--:R-:W-:Y:S02]  /*102a0*/  @!P3 LEA R12, P0, R153.reuse, R8.reuse, 0x1 ;  /* 0x00000008990cb211 */ /* 0x0cafe400078008ff */
[----:B------:R-:W-:Y:S02]  /*102b0*/  @!P4 LEA R14, P1, R156, R8, 0x1 ;  /* 0x000000089c0ec211 */ /* 0x000fe400078208ff */
[----:B----4-:R-:W-:Y:S01]  /*102c0*/  @!P2 IMAD.WIDE R10, R150, 0x2, R8 ;  /* 0x00000002960aa825 */ /* 0x010fe200078e0208 */
[-C--:B------:R-:W-:Y:S02]  /*102d0*/  @!P3 LEA.HI.X R13, R153, R9.reuse, R22, 0x1, P0 ;  /* 0x00000009990db211 */ /* 0x080fe400000f0c16 */
[----:B------:R-:W-:Y:S02]  /*102e0*/  @!P4 LEA.HI.X R15, R156, R9, R18, 0x1, P1 ;  /* 0x000000099c0fc211 */ /* 0x000fe400008f0c12 */
[----:B------:R2:W-:Y:S04]  /*102f0*/  @!P2 ST.E.128 desc[UR58][R10.64], RZ ;  /* 0x000000ff0a00a985 */ /* 0x0005e8000c101d3a */
[----:B------:R2:W-:Y:S04]  /*10300*/  @!P3 ST.E.128 desc[UR58][R12.64], RZ ;  /* 0x000000ff0c00b985 */ /* 0x0005e8000c101d3a */
[----:B------:R2:W-:Y:S02]  /*10310*/  @!P4 ST.E.128 desc[UR58][R14.64], RZ ;  /* 0x000000ff0e00c985 */ /* 0x0005e4000c101d3a */
.L_x_2121:
[----:B------:R-:W-:Y:S05]  /*10320*/  BSYNC B0 ;  /* 0x0000000000007941 */ /* 0x000fea0003800000 */
.L_x_2115:
[----:B------:R-:W-:Y:S02]  /*10330*/  ULDC UR4, c[0x0][0xc3c] ;  /* 0x00030f0000047ab9 */ /* 0x000fe40000000800 */
[----:B0-----:R-:W-:-:S13]  /*10340*/  ISETP.GE.AND P0, PT, R7, UR4, PT ;  /* 0x0000000407007c0c */ /* 0x001fda000bf06270 */
[----:B------:R-:W-:Y:S05]  /*10350*/  @!P0 BRA `(.L_x_2129) ;  /* 0xffffff0c003c8947 */ /* 0x000fea000383ffff */
[----:B------:R-:W-:Y:S05]  /*10360*/  EXIT ;  /* 0x000000000000794d */ /* 0x000fea0003800000 */
.L_x_2078:
[----:B------:R-:W-:-:S08]  /*10370*/  NOP ;  /* 0x0000000000007918 */ /* 0x000fd00000000000 */
[----:B--2---:R-:W0:-:S00]  /*10380*/  USETMAXREG.DEALLOC.CTAPOOL 0x20 ;  /* 0x00000020000079c8 */ /* 0x004e0000080e0500 */
        /* <DEDUP_REMOVED lines=14> */
.L_x_2130:
        /* <DEDUP_REMOVED lines=44> */
.L_x_2134:
        /* <DEDUP_REMOVED lines=37> */
.L_x_2132:
        /* <DEDUP_REMOVED lines=13> */
.L_x_2135:
        /* <DEDUP_REMOVED lines=17> */
[----:B------:R-:W-:Y:S02]  /*10b60*/  IMAD.MOV R11, RZ, RZ, -R10 ;  /* 0x000000ffff0b7224 */ /* 0x000fe400078e0a0a */
[----:B------:R-:W-:-:S04]  /*10b70*/  IMAD.HI.U32 R2, R3, R8, RZ ;  /* 0x0000000803027227 */ /* 0x000fc800078e00ff */
[----:B------:R-:W-:-:S05]  /*10b80*/  IMAD R8, R2, R11, R8 ;  /* 0x0000000b02087224 */ /* 0x000fca00078e0208 */
        /* <DEDUP_REMOVED lines=14> */
[----:B0-----:R-:W-:-:S04]  /*10c70*/  IMAD.MOV R8, RZ, RZ, -R3 ;  /* 0x000000ffff087224 */ /* 0x001fc800078e0a03 */
[----:B------:R-:W-:Y:S01]  /*10c80*/  IMAD.MOV.U32 R2, RZ, RZ, R8 ;  /* 0x000000ffff027224 */ /* 0x000fe200078e0008 */
[----:B------:R-:W-:-:S03]  /*10c90*/  IABS R8, R6 ;  /* 0x0000000600087213 */ /* 0x000fc60000000000 */
[----:B------:R-:W-:Y:S02]  /*10ca0*/  IMAD R9, R2, R5, RZ ;  /* 0x0000000502097224 */ /* 0x000fe400078e02ff */
[----:B------:R-:W-:Y:S02]  /*10cb0*/  IMAD.MOV.U32 R2, RZ, RZ, RZ ;  /* 0x000000ffff027224 */ /* 0x000fe400078e00ff */
[----:B------:R-:W-:Y:S02]  /*10cc0*/  IMAD.MOV R8, RZ, RZ, -R8 ;  /* 0x000000ffff087224 */ /* 0x000fe400078e0a08 */
[----:B------:R-:W-:Y:S01]  /*10cd0*/  IMAD.HI.U32 R2, R3, R9, R2 ;  /* 0x0000000903027227 */ /* 0x000fe200078e0002 */
[----:B------:R-:W-:-:S05]  /*10ce0*/  IABS R3, R7 ;  /* 0x0000000700037213 */ /* 0x000fca0000000000 */
[----:B------:R-:W-:-:S04]  /*10cf0*/  IMAD.HI.U32 R2, R2, R3, RZ ;  /* 0x0000000302027227 */ /* 0x000fc800078e00ff */
[----:B------:R-:W-:Y:S01]  /*10d00*/  IMAD R8, R2, R8, R3 ;  /* 0x0000000802087224 */ /* 0x000fe200078e0203 */
[----:B------:R-:W-:-:S04]  /*10d10*/  LOP3.LUT R3, R7, R6, RZ, 0x3c, !PT ;  /* 0x0000000607037212 */ /* 0x000fc800078e3cff */
[----:B------:R-:W-:Y:S02]  /*10d20*/  ISETP.GT.U32.AND P1, PT, R5, R8, PT ;  /* 0x000000080500720c */ /* 0x000fe40003f24070 */
[----:B------:R-:W-:Y:S01]  /*10d30*/  ISETP.GE.AND P2, PT, R3, RZ, PT ;  /* 0x000000ff0300720c */ /* 0x000fe20003f46270 */
[----:B------:R-:W-:-:S10]  /*10d40*/  IMAD.MOV R3, RZ, RZ, -R7 ;  /* 0x000000ffff037224 */ /* 0x000fd400078e0a07 */
        /* <DEDUP_REMOVED lines=13> */
.L_x_2136:
[----:B0-----:R-:W0:Y:S02]  /*10e20*/  LDC.64 R2, c[0x0][0xc90] ;  /* 0x00032400ff027b82 */ /* 0x001e240000000a00 */
[----:B0-----:R-:W-:-:S05]  /*10e30*/  IMAD.WIDE R2, R27, 0x4, R2 ;  /* 0x000000041b027825 */ /* 0x001fca00078e0202 */
[----:B------:R0:W2:Y:S02]  /*10e40*/  LDG.E R8, desc[UR58][R2.64] ;  /* 0x0000003a02087981 */ /* 0x0000a4000c1e1900 */
[----:B0-----:R-:W-:Y:S02]  /*10e50*/  IMAD.MOV.U32 R2, RZ, RZ, RZ ;  /* 0x000000ffff027224 */ /* 0x001fe400078e00ff */
[----:B--2---:R-:W-:-:S05]  /*10e60*/  IMAD R5, R25, R8, RZ ;  /* 0x0000000819057224 */ /* 0x004fca00078e02ff */
[----:B------:R-:W-:-:S04]  /*10e70*/  IABS R10, R5 ;  /* 0x00000005000a7213 */ /* 0x000fc80000000000 */
[----:B------:R-:W0:Y:S08]  /*10e80*/  I2F.RP R6, R10 ;  /* 0x0000000a00067306 */ /* 0x000e300000209400 */
[----:B0-----:R-:W0:Y:S02]  /*10e90*/  MUFU.RCP R6, R6 ;  /* 0x0000000600067308 */ /* 0x001e240000001000 */
[----:B0-----:R-:W-:-:S06]  /*10ea0*/  VIADD R7, R6, 0xffffffe ;  /* 0x0ffffffe06077836 */ /* 0x001fcc0000000000 */
[----:B------:R-:W0:Y:S02]  /*10eb0*/  F2I.FTZ.U32.TRUNC.NTZ R3, R7 ;  /* 0x0000000700037305 */ /* 0x000e24000021f000 */
[----:B0-----:R-:W-:-:S04]  /*10ec0*/  IMAD.MOV R9, RZ, RZ, -R3 ;  /* 0x000000ffff097224 */ /* 0x001fc800078e0a03 */
[----:B------:R-:W-:-:S04]  /*10ed0*/  IMAD R9, R9, R10, RZ ;  /* 0x0000000a09097224 */ /* 0x000fc800078e02ff */
        /* <DEDUP_REMOVED lines=21> */
[----:B------:R-:W-:-:S04]  /*11030*/  VIADDMNMX R7, R7, UR5, R8, PT ;  /* 0x0000000507077c46 */ /* 0x000fc8000b800108 */
[----:B------:R-:W-:Y:S01]  /*11040*/  IABS R8, R7 ;  /* 0x0000000700087213 */ /* 0x000fe20000000000 */
[----:B------:R-:W-:-:S03]  /*11050*/  IMAD.MOV R26, RZ, RZ, -R7 ;  /* 0x000000ffff1a7224 */ /* 0x000fc600078e0a07 */
[----:B------:R-:W0:Y:S08]  /*11060*/  I2F.RP R9, R8 ;  /* 0x0000000800097306 */ /* 0x000e300000209400 */
[----:B0-----:R-:W0:Y:S02]  /*11070*/  MUFU.RCP R9, R9 ;  /* 0x0000000900097308 */ /* 0x001e240000001000 */
[----:B0-----:R-:W-:Y:S01]  /*11080*/  VIADD R3, R9, 0xffffffe ;  /* 0x0ffffffe09037836 */ /* 0x001fe20000000000 */
[----:B------:R-:W-:-:S05]  /*11090*/  IABS R9, R7 ;  /* 0x0000000700097213 */ /* 0x000fca0000000000 */
[----:B------:R-:W0:Y:S02]  /*110a0*/  F2I.FTZ.U32.TRUNC.NTZ R3, R3 ;  /* 0x0000000300037305 */ /* 0x000e24000021f000 */
[----:B0-----:R-:W-:-:S04]  /*110b0*/  IMAD.MOV R11, RZ, RZ, -R3 ;  /* 0x000000ffff0b7224 */ /* 0x001fc800078e0a03 */
[----:B------:R-:W-:-:S04]  /*110c0*/  IMAD R5, R11, R8, RZ ;  /* 0x000000080b057224 */ /* 0x000fc800078e02ff */
        /* <DEDUP_REMOVED lines=11> */
[----:B------:R-:W-:Y:S02]  /*11180*/  ISETP.GE.AND P2, PT, R3, RZ, PT ;  /* 0x000000ff0300720c */ /* 0x000fe40003f46270 */
[----:B------:R-:W-:-:S05]  /*11190*/  IADD3 R3, R6, 0x1000000, R4 ;  /* 0x0100000006037810 */ /* 0x000fca0007ffe004 */
[----:B------:R-:W-:-:S06]  /*111a0*/  @P0 VIADD R2, R2, 0x1 ;  /* 0x0000000102020836 */ /* 0x000fcc0000000000 */
[----:B------:R-:W-:Y:S01]  /*111b0*/  @!P2 IMAD.MOV R2, RZ, RZ, -R2 ;  /* 0x000000ffff02a224 */ /* 0x000fe200078e0a02 */
[----:B------:R-:W-:-:S05]  /*111c0*/  @!P1 LOP3.LUT R2, RZ, R7, RZ, 0x33, !PT ;  /* 0x00000007ff029212 */ /* 0x000fca00078e33ff */
[----:B------:R-:W-:-:S07]  /*111d0*/  IMAD R26, R2, R26, R3 ;  /* 0x0000001a021a7224 */ /* 0x000fce00078e0203 */
.L_x_2137:
[----:B------:R-:W-:-:S05]  /*111e0*/  LOP3.LUT R2, RZ, R2, RZ, 0x33, !PT ;  /* 0x00000002ff027212 */ /* 0x000fca00078e33ff */
[----:B------:R-:W-:Y:S01]  /*111f0*/  IMAD.IADD R25, R25, 0x1, R2 ;  /* 0x0000000119197824 */ /* 0x000fe200078e0202 */
[----:B------:R-:W-:Y:S06]  /*11200*/  BRA `(.L_x_2138) ;  /* 0x00000000000c7947 */ /* 0x000fec0003800000 */
.L_x_2133:
[----:B------:R-:W-:Y:S02]  /*11210*/  IMAD.MOV.U32 R25, RZ, RZ, RZ ;  /* 0x000000ffff197224 */ /* 0x000fe400078e00ff */
[----:B------:R-:W-:Y:S02]  /*11220*/  IMAD.U32 R24, RZ, RZ, UR6 ;  /* 0x00000006ff187e24 */ /* 0x000fe4000f8e00ff */
[----:B------:R-:W-:-:S07]  /*11230*/  IMAD.MOV.U32 R26, RZ, RZ, RZ ;  /* 0x000000ffff1a7224 */ /* 0x000fce00078e00ff */
.L_x_2138:
[----:B------:R-:W-:-:S13]  /*11240*/  ISETP.NE.AND P0, PT, R0, RZ, PT ;  /* 0x000000ff0000720c */ /* 0x000fda0003f05270 */
[----:B------:R-:W0:Y:S01]  /*11250*/  @!P0 S2R R3, SR_CgaCtaId ;  /* 0x0000000000038919 */ /* 0x000e220000008800 */
[----:B------:R-:W-:-:S04]  /*11260*/  @!P0 MOV R0, 0x400 ;  /* 0x0000040000008802 */ /* 0x000fc80000000f00 */
[----:B0-----:R-:W-:-:S05]  /*11270*/  @!P0 LEA R0, R3, R0, 0x18 ;  /* 0x0000000003008211 */ /* 0x001fca00078ec0ff */
[----:B------:R1:W-:Y:S01]  /*11280*/  @!P0 STS.128 [R0+0x31cd0], R24 ;  /* 0x031cd01800008388 */ /* 0x0003e20000000c00 */
[----:B------:R-:W-:Y:S06]  /*11290*/  BAR.ARV 0x5, 0x200 ;  /* 0x0148000000007b1d */ /* 0x000fec0000002000 */
.L_x_2131:
        /* <DEDUP_REMOVED lines=33> */
.L_x_2245:
[----:B0--3--:R-:W0:Y:S02]  /*114b0*/  LDC.64 R2, c[0x0][0xc88] ;  /* 0x00032200ff027b82 */ /* 0x009e240000000a00 */
[----:B0-----:R-:W-:-:S05]  /*114c0*/  IMAD.WIDE R2, R27, 0x4, R2 ;  /* 0x000000041b027825 */ /* 0x001fca00078e0202 */
[----:B--2---:R-:W2:Y:S01]  /*114d0*/  LDG.E R9, desc[UR58][R2.64] ;  /* 0x0000003a02097981 */ /* 0x004ea2000c1e1900 */
[----:B------:R-:W-:Y:S05]  /*114e0*/  YIELD ;  /* 0x0000000000007946 */ /* 0x000fea0003800000 */
[----:B------:R-:W-:Y:S01]  /*114f0*/  ULDC.64 UR4, c[0x0][0xa28] ;  /* 0x00028a0000047ab9 */ /* 0x000fe20000000a00 */
[----:B------:R-:W-:Y:S01]  /*11500*/  IMAD.MOV.U32 R0, RZ, RZ, RZ ;  /* 0x000000ffff007224 */ /* 0x000fe200078e00ff */
[----:B------:R-:W-:Y:S01]  /*11510*/  ISETP.NE.U32.AND P0, PT, RZ, UR4, PT ;  /* 0x00000004ff007c0c */ /* 0x000fe2000bf05070 */
[----:B------:R-:W-:Y:S01]  /*11520*/  IMAD.MOV.U32 R6, RZ, RZ, RZ ;  /* 0x000000ffff067224 */ /* 0x000fe200078e00ff */
[----:B------:R-:W-:Y:S01]  /*11530*/  ULDC.64 UR6, c[0x0][0xa08] ;  /* 0x0002820000067ab9 */ /* 0x000fe20000000a00 */
[----:B------:R-:W-:Y:S01]  /*11540*/  ULDC.64 UR8, c[0x0][0xa18] ;  /* 0x0002860000087ab9 */ /* 0x000fe20000000a00 */
[----:B------:R-:W-:-:S02]  /*11550*/  ISETP.NE.AND.EX P0, PT, RZ, UR5, PT, P0 ;  /* 0x00000005ff007c0c */ /* 0x000fc4000bf05300 */
[----:B------:R-:W-:Y:S02]  /*11560*/  ISETP.NE.U32.AND P2, PT, RZ, UR6, PT ;  /* 0x00000006ff007c0c */ /* 0x000fe4000bf45070 */
        /* <DEDUP_REMOVED lines=9> */
[----:B-1----:R1:W5:Y:S01]  /*11600*/  @P0 LDG.E R0, desc[UR58][R2.64] ;  /* 0x0000003a02000981 */ /* 0x002362000c1e1900 */
        /* <DEDUP_REMOVED lines=12> */
[----:B------:R-:W5:Y:S01]  /*116d0*/  @P0 LDG.E R29, desc[UR58][R4.64] ;  /* 0x0000003a041d0981 */ /* 0x000f62000c1e1900 */
[----:B------:R-:W-:-:S03]  /*116e0*/  ULDC.64 UR4, c[0x0][0x418] ;  /* 0x0001060000047ab9 */ /* 0x000fc60000000a00 */
        /* <DEDUP_REMOVED lines=14> */
[----:B------:R-:W0:Y:S04]  /*117d0*/  LDG.E R6, desc[UR58][R2.64] ;  /* 0x0000003a02067981 */ /* 0x000e28000c1e1900 */
[----:B------:R-:W0:Y:S02]  /*117e0*/  LDG.E R2, desc[UR58][R2.64+0x4] ;  /* 0x0000043a02027981 */ /* 0x000e24000c1e1900 */
[----:B0-----:R-:W-:-:S05]  /*117f0*/  IMAD.IADD R8, R2, 0x1, -R6 ;  /* 0x0000000102087824 */ /* 0x001fca00078e0a06 */
[----:B------:R1:W-:Y:S02]  /*11800*/  STL [R1+0x14], R8 ;  /* 0x0000140801007387 */ /* 0x0003e40000100800 */
.L_x_2140:
[----:B------:R-:W-:Y:S01]  /*11810*/  ULDC.64 UR4, c[0x0][0xa20] ;  /* 0x0002880000047ab9 */ /* 0x000fe20000000a00 */
[C---:B------:R-:W-:Y:S01]  /*11820*/  LOP3.LUT R6, R26.reuse, 0xff000000, RZ, 0xc0, !PT ;  /* 0xff0000001a067812 */ /* 0x040fe200078ec0ff */
[----:B-----5:R-:W-:Y:S01]  /*11830*/  IMAD.IADD R29, R29, 0x1, R0 ;  /* 0x000000011d1d7824 */ /* 0x020fe200078e0200 */
[----:B------:R-:W-:Y:S02]  /*11840*/  ISETP.NE.U32.AND P1, PT, RZ, UR4, PT ;  /* 0x00000004ff007c0c */ /* 0x000fe4000bf25070 */
[----:B------:R-:W-:Y:S02]  /*11850*/  SHF.R.U32.HI R6, RZ, 0x8, R6 ;  /* 0x00000008ff067819 */ /* 0x000fe40000011606 */
[----:B------:R-:W-:Y:S02]  /*11860*/  ISETP.NE.AND.EX P1, PT, RZ, UR5, PT, P1 ;  /* 0x00000005ff007c0c */ /* 0x000fe4000bf25310 */
[C---:B------:R-:W-:Y:S02]  /*11870*/  LOP3.LUT R2, R26.reuse, 0xff0000, RZ, 0xc0, !PT ;  /* 0x00ff00001a027812 */ /* 0x040fe400078ec0ff */
[----:B------:R-:W-:Y:S01]  /*11880*/  LOP3.LUT R16, R26, 0xffff, RZ, 0xc0, !PT ;  /* 0x0000ffff1a107812 */ /* 0x000fe200078ec0ff */
[----:B------:R-:W-:Y:S01]  /*11890*/  IMAD.MOV.U32 R26, RZ, RZ, R9 ;  /* 0x000000ffff1a7224 */ /* 0x000fe200078e0009 */
[----:B------:R-:W-:-:S07]  /*118a0*/  LEA.HI R6, R2, R6, RZ, 0x10 ;  /* 0x0000000602067211 */ /* 0x000fce00078f80ff */
[----:B------:R-:W-:Y:S05]  /*118b0*/  @!P1 BRA `(.L_x_2141) ;  /* 0x0000000000109947 */ /* 0x000fea0003800000 */
[----:B------:R-:W-:-:S04]  /*118c0*/  IADD3 R2, P0, R22, UR4, RZ ;  /* 0x0000000416027c10 */ /* 0x000fc8000ff1e0ff */
[----:B------:R-:W-:-:S05]  /*118d0*/  IADD3.X R3, R23, UR5, RZ, P0, !PT ;  /* 0x0000000517037c10 */ /* 0x000fca00087fe4ff */
[----:B------:R2:W5:Y:S01]  /*118e0*/  LDG.E R7, desc[UR58][R2.64] ;  /* 0x0000003a02077981 */ /* 0x000562000c1e1900 */
[----:B------:R-:W-:Y:S05]  /*118f0*/  BRA `(.L_x_2142) ;  /* 0x0000000000107947 */ /* 0x000fea0003800000 */
.L_x_2141:
[----:B------:R-:W-:Y:S05]  /*11900*/  @!P0 BRA `(.L_x_2142) ;  /* 0x00000000000c8947 */ /* 0x000fea0003800000 */
[----:B------:R-:W2:Y:S04]  /*11910*/  LDG.E R7, desc[UR58][R4.64] ;  /* 0x0000003a04077981 */ /* 0x000ea8000c1e1900 */
[----:B------:R-:W2:Y:S02]  /*11920*/  LDG.E R4, desc[UR58][R4.64+0x4] ;  /* 0x0000043a04047981 */ /* 0x000ea4000c1e1900 */
[----:B--2---:R-:W-:-:S07]  /*11930*/  IMAD.IADD R7, R4, 0x1, -R7 ;  /* 0x0000000104077824 */ /* 0x004fce00078e0a07 */
.L_x_2142:
[----:B-----5:R-:W-:Y:S01]  /*11940*/  IMAD.IADD R7, R7, 0x1, -R0 ;  /* 0x0000000107077824 */ /* 0x020fe200078e0a00 */
[----:B------:R-:W-:Y:S01]  /*11950*/  LOP3.LUT R9, R6, 0xff, RZ, 0xc0, !PT ;  /* 0x000000ff06097812 */ /* 0x000fe200078ec0ff */
[----:B------:R-:W3:Y:S01]  /*11960*/  LDC R0, c[0x0][0x448] ;  /* 0x00011200ff007b82 */ /* 0x000ee20000000800 */
[----:B--2---:R-:W-:Y:S01]  /*11970*/  IMAD R2, R25, 0xc0, RZ ;  /* 0x000000c019027824 */ /* 0x004fe200078e02ff */
[----:B------:R-:W-:Y:S01]  /*11980*/  BSSY B0, `(.L_x_2143) ;  /* 0x0000036000007945 */ /* 0x000fe20003800000 */
[----:B------:R-:W-:Y:S02]  /*11990*/  IMAD.MOV.U32 R4, RZ, RZ, RZ ;  /* 0x000000ffff047224 */ /* 0x000fe400078e00ff */
[----:B------:R-:W-:Y:S01]  /*119a0*/  VIADD R2, R2, 0xbf ;  /* 0x000000bf02027836 */ /* 0x000fe20000000000 */
[----:B---3--:R-:W-:-:S13]  /*119b0*/  ISETP.NE.AND P0, PT, R0, 0x1, PT ;  /* 0x000000010000780c */ /* 0x008fda0003f05270 */
[----:B------:R-:W2:Y:S08]  /*119c0*/  @P0 LDC R3, c[0x0][0x44c] ;  /* 0x00011300ff030b82 */ /* 0x000eb00000000800 */
[----:B------:R-:W3:Y:S01]  /*119d0*/  @P0 LDC R0, c[0x0][0x450] ;  /* 0x00011400ff000b82 */ /* 0x000ee20000000800 */
[----:B--2---:R-:W-:-:S05]  /*119e0*/  @P0 IMAD.HI.U32 R3, R2, R3, RZ ;  /* 0x0000000302030227 */ /* 0x004fca00078e00ff */
[----:B---3--:R-:W-:Y:S01]  /*119f0*/  @P0 SHF.R.U32.HI R2, RZ, R0, R3 ;  /* 0x00000000ff020219 */ /* 0x008fe20000011603 */
[C---:B------:R-:W-:Y:S01]  /*11a00*/  VIADD R0, R7.reuse, 0x8f ;  /* 0x0000008f07007836 */ /* 0x040fe20000000000 */
[----:B------:R-:W-:-:S03]  /*11a10*/  IADD3 R7, R7, 0x90, -R8 ;  /* 0x0000009007077810 */ /* 0x000fc60007ffe808 */
[----:B------:R-:W-:-:S04]  /*11a20*/  IMAD.HI R0, R0, 0x38e38e39, RZ ;  /* 0x38e38e3900007827 */ /* 0x000fc800078e02ff */
[----:B------:R-:W-:Y:S01]  /*11a30*/  IMAD.IADD R2, R7, 0x1, R2 ;  /* 0x0000000107027824 */ /* 0x000fe200078e0202 */
[----:B------:R-:W-:Y:S01]  /*11a40*/  SHF.R.U32.HI R3, RZ, 0x1f, R0 ;  /* 0x0000001fff037819 */ /* 0x000fe20000011600 */
[----:B------:R-:W-:Y:S02]  /*11a50*/  IMAD.MOV.U32 R7, RZ, RZ, R4 ;  /* 0x000000ffff077224 */ /* 0x000fe400078e0004 */
[----:B------:R-:W-:Y:S01]  /*11a60*/  IMAD.HI R2, R2, 0x38e38e39, RZ ;  /* 0x38e38e3902027827 */ /* 0x000fe200078e02ff */
[----:B------:R-:W-:-:S04]  /*11a70*/  LEA.HI.SX32 R3, R0, R3, 0x1b ;  /* 0x0000000300037211 */ /* 0x000fc800078fdaff */
[----:B------:R-:W-:-:S04]  /*11a80*/  SHF.R.U32.HI R0, RZ, 0x1f, R2 ;  /* 0x0000001fff007819 */ /* 0x000fc80000011602 */
[----:B------:R-:W-:-:S04]  /*11a90*/  LEA.HI.SX32 R0, R2, R0, 0x1b ;  /* 0x0000000002007211 */ /* 0x000fc800078fdaff */
[----:B01----:R-:W-:Y:S02]  /*11aa0*/  VIMNMX R8, R3, R0, PT ;  /* 0x0000000003087248 */ /* 0x003fe40003fe0100 */
[----:B------:R-:W-:Y:S02]  /*11ab0*/  SHF.R.U32.HI R0, RZ, 0x10, R6 ;  /* 0x00000010ff007819 */ /* 0x000fe40000011606 */
[----:B------:R-:W-:Y:S01]  /*11ac0*/  ISETP.GE.AND P1, PT, R8, 0x1, PT ;  /* 0x000000010800780c */ /* 0x000fe20003f26270 */
[----:B------:R0:W-:Y:S01]  /*11ad0*/  STL [R1+0x18], R8 ;  /* 0x0000180801007387 */ /* 0x0001e20000100800 */
[----:B------:R-:W-:-:S03]  /*11ae0*/  ISETP.NE.AND P0, PT, R0, RZ, PT ;  /* 0x000000ff0000720c */ /* 0x000fc60003f05270 */
[----:B------:R0:W-:Y:S04]  /*11af0*/  STL [R1+0x1c], R4 ;  /* 0x00001c0401007387 */ /* 0x0001e80000100800 */
[----:B------:R0:W-:Y:S06]  /*11b00*/  STL [R1+0x38], R9 ;  /* 0x0000380901007387 */ /* 0x0001ec0000100800 */
[----:B------:R-:W1:Y:S01]  /*11b10*/  @!P0 LDC R0, c[0x0][0x9f0] ;  /* 0x00027c00ff008b82 */ /* 0x000e620000000800 */
[----:B------:R-:W-:Y:S05]  /*11b20*/  @!P1 BRA `(.L_x_2144) ;  /* 0x00000000006c9947 */ /* 0x000fea0003800000 */
[-C--:B01----:R-:W-:Y:S02]  /*11b30*/  IABS R4, R0.reuse ;  /* 0x0000000000047213 */ /* 0x083fe40000000000 */
        /* <DEDUP_REMOVED lines=26> */
.L_x_2144:
[----:B------:R-:W-:Y:S05]  /*11ce0*/  BSYNC B0 ;  /* 0x0000000000007941 */ /* 0x000fea0003800000 */
.L_x_2143:
[----:B-1----:R-:W-:Y:S01]  /*11cf0*/  IMAD.MOV.U32 R0, RZ, RZ, R7 ;  /* 0x000000ffff007224 */ /* 0x002fe200078e0007 */
[----:B------:R-:W-:Y:S03]  /*11d00*/  BSSY B7, `(.L_x_2145) ;  /* 0x0000419000077945 */ /* 0x000fe60003800000 */
[----:B------:R-:W-:-:S05]  /*11d10*/  IMAD R2, R9, R0, RZ ;  /* 0x0000000009027224 */ /* 0x000fca00078e02ff */
[----:B------:R-:W-:Y:S01]  /*11d20*/  VIADDMNMX R0, R2, R0, R8, PT ;  /* 0x0000000002007246 */ /* 0x000fe20003800108 */
[----:B------:R1:W-:Y:S03]  /*11d30*/  STL [R1+0x4], R2 ;  /* 0x0000040201007387 */ /* 0x0003e60000100800 */
[----:B------:R-:W-:Y:S01]  /*11d40*/  ISETP.GT.AND P0, PT, R0, R2, PT ;  /* 0x000000020000720c */ /* 0x000fe20003f04270 */
[----:B------:R1:W-:-:S12]  /*11d50*/  STL [R1+0x20], R0 ;  /* 0x0000200001007387 */ /* 0x0003d80000100800 */
[----:B------:R-:W-:Y:S05]  /*11d60*/  @P0 BRA `(.L_x_2146) ;  /* 0x0000000000440947 */ /* 0x000fea0003800000 */
[----:B-1----:R-:W1:Y:S02]  /*11d70*/  S2R R0, SR_TID.X ;  /* 0x0000000000007919 */ /* 0x002e640000002100 */
[----:B-1----:R-:W-:-:S04]  /*11d80*/  LOP3.LUT R0, R0, 0x7f, RZ, 0xc0, !PT ;  /* 0x0000007f00007812 */ /* 0x002fc800078ec0ff */
[----:B------:R-:W-:-:S13]  /*11d90*/  ISETP.NE.AND P0, PT, R0, RZ, PT ;  /* 0x000000ff0000720c */ /* 0x000fda0003f05270 */
[----:B------:R-:W-:Y:S05]  /*11da0*/  @P0 BRA `(.L_x_2147) ;  /* 0x0000004000380947 */ /* 0x000fea0003800000 */
[----:B------:R-:W1:Y:S01]  /*11db0*/  S2R R5, SR_LANEID ;  /* 0x0000000000057919 */ /* 0x000e620000000000 */
[----:B------:R-:W-:Y:S01]  /*11dc0*/  VOTEU.ANY UR4, UPT, PT ;  /* 0x0000000000047886 */ /* 0x000fe200038e0100 */
[----:B------:R-:W3:Y:S01]  /*11dd0*/  LDC.64 R2, c[0x0][0xc60] ;  /* 0x00031800ff027b82 */ /* 0x000ee20000000a00 */
[----:B------:R-:W1:Y:S02]  /*11de0*/  FLO.U32 R0, UR4 ;  /* 0x0000000400007d00 */ /* 0x000e6400080e0000 */
[----:B-1----:R-:W-:-:S06]  /*11df0*/  ISETP.EQ.U32.AND P0, PT, R0, R5, PT ;  /* 0x000000050000720c */ /* 0x002fcc0003f02070 */
[----:B------:R-:W3:Y:S07]  /*11e00*/  POPC R5, UR4 ;  /* 0x0000000400057d09 */ /* 0x000eee0008000000 */
[----:B---3--:R-:W3:Y:S01]  /*11e10*/  @P0 ATOMG.E.ADD.STRONG.GPU PT, R3, desc[UR58][R2.64], R5 ;  /* 0x00000005020309a8 */ /* 0x008ee200081ee1fa */
[----:B0-----:R-:W0:Y:S02]  /*11e20*/  S2R R4, SR_LTMASK ;  /* 0x0000000000047919 */ /* 0x001e240000003900 */
[----:B0-----:R-:W-:-:S04]  /*11e30*/  LOP3.LUT R4, R4, UR4, RZ, 0xc0, !PT ;  /* 0x0000000404047c12 */ /* 0x001fc8000f8ec0ff */
[----:B--2---:R-:W0:Y:S01]  /*11e40*/  POPC R7, R4 ;  /* 0x0000000400077309 */ /* 0x004e220000000000 */
[----:B---3--:R-:W0:Y:S02]  /*11e50*/  SHFL.IDX PT, R0, R3, R0, 0x1f ;  /* 0x00001f0003007589 */ /* 0x008e2400000e0000 */
[----:B0-----:R-:W-:Y:S01]  /*11e60*/  IADD3 R24, R0, UR36, R7 ;  /* 0x0000002400187c10 */ /* 0x001fe2000fffe007 */
[----:B------:R-:W-:Y:S06]  /*11e70*/  BRA `(.L_x_2147) ;  /* 0x0000004000047947 */ /* 0x000fec0003800000 */
.L_x_2146:
[----:B-1----:R-:W-:Y:S01]  /*11e80*/  VIADD R0, R17, 0x16a00 ;  /* 0x00016a0011007836 */ /* 0x002fe20000000000 */
[----:B------:R-:W-:Y:S04]  /*11e90*/  BSSY B6, `(.L_x_2148) ;  /* 0x0000013000067945 */ /* 0x000fe80003800000 */
[----:B------:R-:W-:-:S13]  /*11ea0*/  LOP3.LUT P0, RZ, R0, 0x1bf, RZ, 0xc0, !PT ;  /* 0x000001bf00ff7812 */ /* 0x000fda000780c0ff */
[----:B------:R-:W-:Y:S05]  /*11eb0*/  @!P0 BRA `(.L_x_2149) ;  /* 0x0000000000408947 */ /* 0x000fea0003800000 */
[----:B------:R-:W-:Y:S01]  /*11ec0*/  MOV R2, 0x0 ;  /* 0x0000000000027802 */ /* 0x000fe20000000f00 */
[----:B------:R-:W-:Y:S01]  /*11ed0*/  ULDC.64 UR6, c[0x4][0xa8] ;  /* 0x01002a0000067ab9 */ /* 0x000fe20000000a00 */
[----:B------:R-:W-:Y:S01]  /*11ee0*/  ULDC.64 UR8, c[0x4][0xb0] ;  /* 0x01002c0000087ab9 */ /* 0x000fe20000000a00 */
[----:B------:R-:W-:Y:S01]  /*11ef0*/  ULDC.64 UR4, c[0x4][0x8] ;  /* 0x0100020000047ab9 */ /* 0x000fe20000000a00 */
[----:B0-----:R-:W-:Y:S02]  /*11f00*/  IMAD.U32 R4, RZ, RZ, UR6 ;  /* 0x00000006ff047e24 */ /* 0x001fe4000f8e00ff */
[----:B------:R-:W0:Y:S01]  /*11f10*/  LDC.64 R2, c[0x4][R2] ;  /* 0x0100000002027b82 */ /* 0x000e220000000a00 */
[----:B------:R-:W-:Y:S02]  /*11f20*/  IMAD.U32 R5, RZ, RZ, UR7 ;  /* 0x00000007ff057e24 */ /* 0x000fe4000f8e00ff */
[----:B------:R-:W-:Y:S02]  /*11f30*/  IMAD.U32 R6, RZ, RZ, UR8 ;  /* 0x00000008ff067e24 */ /* 0x000fe4000f8e00ff */
[----:B--2---:R-:W-:-:S02]  /*11f40*/  IMAD.U32 R7, RZ, RZ, UR9 ;  /* 0x00000009ff077e24 */ /* 0x004fc4000f8e00ff */
[----:B------:R-:W-:Y:S02]  /*11f50*/  IMAD.U32 R10, RZ, RZ, UR4 ;  /* 0x00000004ff0a7e24 */ /* 0x000fe4000f8e00ff */
[----:B------:R-:W-:Y:S02]  /*11f60*/  IMAD.U32 R11, RZ, RZ, UR5 ;  /* 0x00000005ff0b7e24 */ /* 0x000fe4000f8e00ff */
[----:B------:R-:W-:Y:S02]  /*11f70*/  IMAD.MOV.U32 R8, RZ, RZ, 0x70 ;  /* 0x00000070ff087424 */ /* 0x000fe400078e00ff */
[----:B------:R-:W-:Y:S02]  /*11f80*/  IMAD.MOV.U32 R12, RZ, RZ, 0x1 ;  /* 0x00000001ff0c7424 */ /* 0x000fe400078e00ff */
[----:B------:R-:W-:-:S07]  /*11f90*/  IMAD.MOV.U32 R13, RZ, RZ, RZ ;  /* 0x000000ffff0d7224 */ /* 0x000fce00078e00ff */
[----:B------:R-:W-:-:S07]  /*11fa0*/  LEPC R20, `(.L_x_2149) ;  /* 0x000000001014794e */ /* 0x000fce0000000000 */
[----:B0-----:R-:W-:Y:S05]  /*11fb0*/  CALL.ABS.NOINC R2 ;  /* 0x0000000002007343 */ /* 0x001fea0003c00000 */
.L_x_2149:
[----:B------:R-:W-:Y:S05]  /*11fc0*/  BSYNC B6 ;  /* 0x0000000000067941 */ /* 0x000fea0003800000 */
.L_x_2148:
        /* <DEDUP_REMOVED lines=8> */
[----:B------:R1:W3:Y:S01]  /*12050*/  LDC.64 R2, c[0x4][R0] ;  /* 0x0100000000027b82 */ /* 0x0002e20000000a00 */
[----:B0-----:R-:W-:Y:S02]  /*12060*/  IMAD.U32 R4, RZ, RZ, UR6 ;  /* 0x00000006ff047e24 */ /* 0x001fe4000f8e00ff */
[----:B------:R-:W-:Y:S02]  /*12070*/  IMAD.U32 R5, RZ, RZ, UR7 ;  /* 0x00000007ff057e24 */ /* 0x000fe4000f8e00ff */
[----:B------:R-:W-:Y:S02]  /*12080*/  IMAD.U32 R6, RZ, RZ, UR8 ;  /* 0x00000008ff067e24 */ /* 0x000fe4000f8e00ff */
[----:B--2---:R-:W-:-:S02]  /*12090*/  IMAD.U32 R7, RZ, RZ, UR9 ;  /* 0x00000009ff077e24 */ /* 0x004fc4000f8e00ff */
[----:B------:R-:W-:Y:S02]  /*120a0*/  IMAD.U32 R10, RZ, RZ, UR4 ;  /* 0x00000004ff0a7e24 */ /* 0x000fe4000f8e00ff */
[----:B------:R-:W-:Y:S02]  /*120b0*/  IMAD.U32 R11, RZ, RZ, UR5 ;  /* 0x00000005ff0b7e24 */ /* 0x000fe4000f8e00ff */
[----:B------:R-:W-:Y:S02]  /*120c0*/  IMAD.MOV.U32 R8, RZ, RZ, 0x70 ;  /* 0x00000070ff087424 */ /* 0x000fe400078e00ff */
[----:B------:R-:W-:Y:S02]  /*120d0*/  IMAD.MOV.U32 R12, RZ, RZ, 0x1 ;  /* 0x00000001ff0c7424 */ /* 0x000fe400078e00ff */
[----:B-1----:R-:W-:-:S07]  /*120e0*/  IMAD.MOV.U32 R13, RZ, RZ, RZ ;  /* 0x000000ffff0d7224 */ /* 0x002fce00078e00ff */
[----:B------:R-:W-:-:S07]  /*120f0*/  LEPC R20, `(.L_x_2152) ;  /* 0x000000001014794e */ /* 0x000fce0000000000 */
[----:B---3--:R-:W-:Y:S05]  /*12100*/  CALL.ABS.NOINC R2 ;  /* 0x0000000002007343 */ /* 0x008fea0003c00000 */
.L_x_2152:
        /* <DEDUP_REMOVED lines=16> */
.L_x_2151:
[----:B------:R-:W-:Y:S05]  /*12210*/  BSYNC B6 ;  /* 0x0000000000067941 */ /* 0x000fea0003800000 */
.L_x_2150:
[----:B------:R-:W-:Y:S01]  /*12220*/  ULDC.64 UR4, c[0x0][0x9f8] ;  /* 0x00027e0000047ab9 */ /* 0x000fe20000000a00 */
[----:B------:R-:W3:Y:S01]  /*12230*/  LDL R20, [R1+0x20] ;  /* 0x0000200001147983 */ /* 0x000ee20000100800 */
[----:B------:R-:W-:Y:S01]  /*12240*/  ISETP.NE.U32.AND P0, PT, RZ, UR4, PT ;  /* 0x00000004ff007c0c */ /* 0x000fe2000bf05070 */
[----:B------:R-:W1:Y:S03]  /*12250*/  LDC.64 R2, c[0x0][0x418] ;  /* 0x00010600ff027b82 */ /* 0x000e660000000a00 */
[----:B------:R-:W-:-:S13]  /*12260*/  ISETP.NE.AND.EX P0, PT, RZ, UR5, PT, P0 ;  /* 0x00000005ff007c0c */ /* 0x000fda000bf05300 */
[----:B------:R-:W-:-:S04]  /*12270*/  @P0 IADD3 R22, P1, R22, UR4, RZ ;  /* 0x0000000416160c10 */ /* 0x000fc8000ff3e0ff */
[----:B------:R-:W-:Y:S01]  /*12280*/  @P0 IADD3.X R23, R23, UR5, RZ, P1, !PT ;  /* 0x0000000517170c10 */ /* 0x000fe20008ffe4ff */
[----:B------:R-:W-:-:S04]  /*12290*/  ULDC.64 UR4, c[0x0][0xa08] ;  /* 0x0002820000047ab9 */ /* 0x000fc80000000a00 */
[----:B------:R3:W2:Y:S01]  /*122a0*/  @P0 LDG.E R26, desc[UR58][R22.64] ;  /* 0x0000003a161a0981 */ /* 0x0006a2000c1e1900 */
        /* <DEDUP_REMOVED lines=12> */
.L_x_2261:
        /* <DEDUP_REMOVED lines=8> */
.L_x_2264:
        /* <DEDUP_REMOVED lines=8> */
[----:B0-----:R-:W0:Y:S02]  /*12470*/  @P0 LDC.64 R4, c[0x0][0x440] ;  /* 0x00011000ff040b82 */ /* 0x001e240000000a00 */
        /* <DEDUP_REMOVED lines=13> */
.L_x_2156:
[----:B--2---:R-:W-:Y:S01]  /*12550*/  IMAD R0, R18, 0x8, R17 ;  /* 0x0000000812007824 */ /* 0x004fe200078e0211 */
[----:B---3--:R-:W-:-:S04]  /*12560*/  SHF.L.U32 R2, R28, 0x1f, RZ ;  /* 0x0000001f1c027819 */ /* 0x008fc800000006ff */
[----:B------:R-:W2:Y:S02]  /*12570*/  SYNCS.PHASECHK.TRANS64.TRYWAIT P0, [R0+URZ+0x31c40], R2 ;  /* 0x031c4002000075a7 */ /* 0x000ea4000800017f */
[----:B--2---:R-:W-:Y:S05]  /*12580*/  @!P0 BRA `(.L_x_2157) ;  /* 0x0000005000348947 */ /* 0x004fea0003800000 */
.L_x_2265:
        /* <DEDUP_REMOVED lines=11> */
.L_x_2158:
        /* <DEDUP_REMOVED lines=31> */
.L_x_2154:
[----:B0-----:R-:W3:Y:S04]  /*12830*/  LDL.LU R4, [R1+0x10] ;  /* 0x0000100001047983 */ /* 0x001ee80000300800 */
        /* <DEDUP_REMOVED lines=31> */
[----:B-1----:R-:W-:-:S02]  /*12a30*/  IMAD.U32 R7, RZ, RZ, UR9 ;  /* 0x00000009ff077e24 */ /* 0x002fc4000f8e00ff */
[----:B------:R-:W-:Y:S02]  /*12a40*/  IMAD.U32 R10, RZ, RZ, UR4 ;  /* 0x00000004ff0a7e24 */ /* 0x000fe4000f8e00ff */
[----:B------:R-:W-:Y:S02]  /*12a50*/  IMAD.U32 R11, RZ, RZ, UR5 ;  /* 0x00000005ff0b7e24 */ /* 0x000fe4000f8e00ff */
[----:B------:R-:W-:Y:S02]  /*12a60*/  IMAD.MOV.U32 R8, RZ, RZ, 0x70 ;  /* 0x00000070ff087424 */ /* 0x000fe400078e00ff */
[----:B------:R-:W-:Y:S02]  /*12a70*/  IMAD.MOV.U32 R12, RZ, RZ, 0x1 ;  /* 0x00000001ff0c7424 */ /* 0x000fe400078e00ff */
[----:B------:R-:W-:-:S07]  /*12a80*/  IMAD.MOV.U32 R13, RZ, RZ, RZ ;  /* 0x000000ffff0d7224 */ /* 0x000fce00078e00ff */
[----:B------:R-:W-:-:S07]  /*12a90*/  LEPC R20, `(.L_x_2160) ;  /* 0x000000001014794e */ /* 0x000fce0000000000 */
[----:B0-----:R-:W-:Y:S05]  /*12aa0*/  CALL.ABS.NOINC R2 ;  /* 0x0000000002007343 */ /* 0x001fea0003c00000 */
.L_x_2160:
[----:B------:R-:W-:Y:S05]  /*12ab0*/  BSYNC B6 ;  /* 0x0000000000067941 */ /* 0x000fea0003800000 */
.L_x_2159:
[----:B------:R-:W2:Y:S01]  /*12ac0*/  LDL.LU R20, [R1+0x10] ;  /* 0x0000100001147983 */ /* 0x000ea20000300800 */
[----:B------:R-:W3:Y:S01]  /*12ad0*/  LDC R9, c[0x0][0x448] ;  /* 0x00011200ff097b82 */ /* 0x000ee20000000800 */
[----:B------:R-:W-:Y:S01]  /*12ae0*/  ULDC.64 UR4, c[0x0][0x2d8] ;  /* 0x0000b60000047ab9 */ /* 0x000fe20000000a00 */
[----:B------:R-:W-:Y:S01]  /*12af0*/  ULDC.64 UR6, c[0x0][0x2e0] ;  /* 0x0000b80000067ab9 */ /* 0x000fe20000000a00 */
[----:B0-----:R-:W2:Y:S01]  /*12b00*/  LDL.LU.64 R2, [R1+0x30] ;  /* 0x0000300001027983 */ /* 0x001ea20000300a00 */
[----:B------:R-:W-:-:S03]  /*12b10*/  ULDC.64 UR8, c[0x0][0x280] ;  /* 0x0000a00000087ab9 */ /* 0x000fc60000000a00 */
[----:B------:R-:W4:Y:S04]  /*12b20*/  LDL.LU R21, [R1+0x24] ;  /* 0x0000240001157983 */ /* 0x000f280000300800 */
[----:B------:R-:W4:Y:S01]  /*12b30*/  LDL.LU R4, [R1+0xc] ;  /* 0x00000c0001047983 */ /* 0x000f220000300800 */
[----:B------:R-:W0:Y:S01]  /*12b40*/  S2R R10, SR_TID.X ;  /* 0x00000000000a7919 */ /* 0x000e220000002100 */
[----:B------:R-:W1:Y:S01]  /*12b50*/  S2R R11, SR_TID.X ;  /* 0x00000000000b7919 */ /* 0x000e620000002100 */
[----:B---3--:R-:W-:-:S13]  /*12b60*/  ISETP.NE.AND P1, PT, R9, 0x1, PT ;  /* 0x000000010900780c */ /* 0x008fda0003f25270 */
[----:B------:R-:W3:Y:S08]  /*12b70*/  @P1 LDC R5, c[0x0][0x450] ;  /* 0x00011400ff051b82 */ /* 0x000ef00000000800 */
[----:B------:R-:W3:Y:S01]  /*12b80*/  @P1 LDC R8, c[0x0][0x450] ;  /* 0x00011400ff081b82 */ /* 0x000ee20000000800 */
[----:B--2---:R-:W-:Y:S02]  /*12b90*/  IMAD.MOV.U32 R3, RZ, RZ, R20 ;  /* 0x000000ffff037224 */ /* 0x004fe400078e0014 */
[----:B------:R-:W2:Y:S01]  /*12ba0*/  S2R R20, SR_TID.X ;  /* 0x0000000000147919 */ /* 0x000ea20000002100 */
[----:B------:R-:W-:-:S04]  /*12bb0*/  IMAD.WIDE.U32 R2, R16, UR4, R2 ;  /* 0x0000000410027c25 */ /* 0x000fc8000f8e0002 */
[----:B------:R-:W-:Y:S01]  /*12bc0*/  IMAD R3, R16, UR5, R3 ;  /* 0x0000000510037c24 */ /* 0x000fe2000f8e0203 */
[----:B------:R-:W-:Y:S01]  /*12bd0*/  ULDC.64 UR4, c[0x0][0x2d0] ;  /* 0x0000b40000047ab9 */ /* 0x000fe20000000a00 */
[----:B----4-:R-:W-:Y:S02]  /*12be0*/  IMAD R0, R21, UR6, RZ ;  /* 0x0000000615007c24 */ /* 0x010fe4000f8e02ff */
[----:B------:R-:W-:-:S04]  /*12bf0*/  IMAD.WIDE.U32 R2, R4, UR6, R2 ;  /* 0x0000000604027c25 */ /* 0x000fc8000f8e0002 */
[----:B------:R-:W-:Y:S01]  /*12c00*/  IMAD R0, R4, UR7, R0 ;  /* 0x0000000704007c24 */ /* 0x000fe2000f8e0200 */
[----:B------:R-:W-:Y:S01]  /*12c10*/  ULDC.64 UR6, c[0x0][0x2c8] ;  /* 0x0000b20000067ab9 */ /* 0x000fe20000000a00 */
[----:B------:R-:W4:Y:S02]  /*12c20*/  @P1 LDC R4, c[0x0][0x44c] ;  /* 0x00011300ff041b82 */ /* 0x000f240000000800 */
        /* <DEDUP_REMOVED lines=8> */
[----:B-1----:R-:W-:Y:S02]  /*12cb0*/  IMAD.SHL.U32 R20, R11, 0x8, RZ ;  /* 0x000000080b147824 */ /* 0x002fe400078e00ff */
[----:B----4-:R-:W-:Y:S01]  /*12cc0*/  @P1 IMAD.HI.U32 R0, R6, R4, RZ ;  /* 0x0000000406001227 */ /* 0x010fe200078e00ff */
[C---:B------:R-:W-:Y:S02]  /*12cd0*/  LOP3.LUT R10, R21.reuse, 0x40, RZ, 0xfc, !PT ;  /* 0x00000040150a7812 */ /* 0x040fe400078efcff */
[----:B------:R-:W-:Y:S01]  /*12ce0*/  LOP3.LUT R20, R20, 0x18, RZ, 0xc0, !PT ;  /* 0x0000001814147812 */ /* 0x000fe200078ec0ff */
[----:B------:R-:W-:Y:S01]  /*12cf0*/  IMAD.MOV.U32 R4, RZ, RZ, R6 ;  /* 0x000000ffff047224 */ /* 0x000fe200078e0006 */
[----:B---3--:R-:W-:Y:S02]  /*12d00*/  @P1 SHF.R.U32.HI R4, RZ, R5, R0 ;  /* 0x00000005ff041219 */ /* 0x008fe40000011600 */
        /* <DEDUP_REMOVED lines=44> */
[----:B------:R-:W-:-:S03]  /*12fd0*/  IMAD R25, R25, 0xc0, R21 ;  /* 0x000000c019197824 */ /* 0x000fc600078e0215 */
        /* <DEDUP_REMOVED lines=59> */
.L_x_2278:
        /* <DEDUP_REMOVED lines=13> */
.L_x_2162:
        /* <DEDUP_REMOVED lines=18> */
.L_x_2279:
[----:B------:R-:W-:Y:S05]  /*13580*/  BSYNC B0 ;  /* 0x0000000000007941 */ /* 0x000fea0003800000 */
.L_x_2163:
        /* <DEDUP_REMOVED lines=51> */
.L_x_2171:
[----:B------:R-:W-:Y:S01]  /*138c0*/  IMAD R3, R6, 0x8, R17 ;  /* 0x0000000806037824 */ /* 0x000fe200078e0211 */
[----:B------:R-:W-:Y:S01]  /*138d0*/  SHF.L.U32 R2, R10, 0x1f, RZ ;  /* 0x0000001f0a027819 */ /* 0x000fe200000006ff */
[----:B------:R-:W-:Y:S03]  /*138e0*/  BSSY B3, `(.L_x_2172) ;  /* 0x0000003000037945 */ /* 0x000fe60003800000 */
[----:B------:R-:W1:Y:S02]  /*138f0*/  SYNCS.PHASECHK.TRANS64.TRYWAIT P0, [R3+URZ+0x31c40], R2 ;  /* 0x031c4002030075a7 */ /* 0x000e64000800017f */
[----:B-1----:R-:W-:Y:S05]  /*13900*/  @!P0 BRA `(.L_x_2173) ;  /* 0x00000044008c8947 */ /* 0x002fea0003800000 */
.L_x_2280:
[----:B------:R-:W-:Y:S05]  /*13910*/  BSYNC B3 ;  /* 0x0000000000037941 */ /* 0x000fea0003800000 */
.L_x_2172:
        /* <DEDUP_REMOVED lines=12> */
.L_x_2175:
[----:B------:R-:W-:Y:S05]  /*139e0*/  BSYNC B3 ;  /* 0x0000000000037941 */ /* 0x000fea0003800000 */
.L_x_2174:
        /* <DEDUP_REMOVED lines=11> */
.L_x_2176:
        /* <DEDUP_REMOVED lines=16> */
.L_x_2177:
        /* <DEDUP_REMOVED lines=16> */
.L_x_2178:
        /* <DEDUP_REMOVED lines=15> */
.L_x_2281:
[----:B------:R-:W-:Y:S05]  /*13d90*/  BSYNC B3 ;  /* 0x0000000000037941 */ /* 0x000fea0003800000 */
.L_x_2179:
        /* <DEDUP_REMOVED lines=12> */
.L_x_2182:
[----:B------:R-:W-:Y:S05]  /*13e60*/  BSYNC B3 ;  /* 0x0000000000037941 */ /* 0x000fea0003800000 */
.L_x_2181:
        /* <DEDUP_REMOVED lines=11> */
.L_x_2183:
        /* <DEDUP_REMOVED lines=15> */
.L_x_2184:
        /* <DEDUP_REMOVED lines=15> */
.L_x_2185:
        /* <DEDUP_REMOVED lines=12> */
.L_x_2170:
[----:B------:R-:W-:Y:S05]  /*141c0*/  BSYNC B1 ;  /* 0x0000000000017941 */ /* 0x000fea0003800000 */
.L_x_2169:
[----:B------:R-:W2:Y:S01]  /*141d0*/  LDL.LU R0, [R1+0x20] ;  /* 0x0000200001007983 */ /* 0x000ea20000300800 */
[----:B------:R-:W-:Y:S02]  /*141e0*/  IMAD.MOV.U32 R28, RZ, RZ, R10 ;  /* 0x000000ffff1c7224 */ /* 0x000fe400078e000a */
[----:B------:R-:W-:Y:S02]  /*141f0*/  IMAD.MOV.U32 R18, RZ, RZ, R6 ;  /* 0x000000ffff127224 */ /* 0x000fe400078e0006 */
[----:B--2---:R-:W-:-:S07]  /*14200*/  VIADD R0, R0, 0xfffffffd ;  /* 0xfffffffd00007836 */ /* 0x004fce0000000000 */
.L_x_2168:
[----:B------:R-:W-:Y:S05]  /*14210*/  BSYNC B2 ;  /* 0x0000000000027941 */ /* 0x000fea0003800000 */
.L_x_2167:
[----:B------:R-:W-:Y:S01]  /*14220*/  VIADD R7, R7, 0xfffffffe ;  /* 0xfffffffe07077836 */ /* 0x000fe20000000000 */
[----:B------:R-:W-:-:S04]  /*14230*/  LOP3.LUT R2, RZ, R9, RZ, 0x33, !PT ;  /* 0x00000009ff027212 */ /* 0x000fc800078e33ff */
[----:B------:R-:W-:-:S13]  /*14240*/  ISETP.NE.AND P0, PT, R7, R2, PT ;  /* 0x000000020700720c */ /* 0x000fda0003f05270 */
[----:B------:R-:W-:Y:S05]  /*14250*/  @!P0 BRA `(.L_x_2166) ;  /* 0x0000001400908947 */ /* 0x000fea0003800000 */
[----:B------:R-:W-:-:S07]  /*14260*/  IMAD.MOV.U32 R4, RZ, RZ, R22 ;  /* 0x000000ffff047224 */ /* 0x000fce00078e0016 */
.L_x_2220:
        /* <DEDUP_REMOVED lines=32> */
.L_x_2188:
[----:B------:R-:W-:Y:S01]  /*14470*/  IMAD R3, R6, 0x8, R17 ;  /* 0x0000000806037824 */ /* 0x000fe200078e0211 */
[----:B------:R-:W-:Y:S01]  /*14480*/  SHF.L.U32 R2, R7, 0x1f, RZ ;  /* 0x0000001f07027819 */ /* 0x000fe200000006ff */
[----:B------:R-:W-:Y:S03]  /*14490*/  BSSY B2, `(.L_x_2189) ;  /* 0x0000003000027945 */ /* 0x000fe60003800000 */
[----:B------:R-:W1:Y:S02]  /*144a0*/  SYNCS.PHASECHK.TRANS64.TRYWAIT P0, [R3+URZ+0x31c40], R2 ;  /* 0x031c4002030075a7 */ /* 0x000e64000800017f */
[----:B-1----:R-:W-:Y:S05]  /*144b0*/  @!P0 BRA `(.L_x_2190) ;  /* 0x0000003800c88947 */ /* 0x002fea0003800000 */
.L_x_2282:
[----:B------:R-:W-:Y:S05]  /*144c0*/  BSYNC B2 ;  /* 0x0000000000027941 */ /* 0x000fea0003800000 */
.L_x_2189:
        /* <DEDUP_REMOVED lines=12> */
.L_x_2192:
[----:B------:R-:W-:Y:S05]  /*14590*/  BSYNC B2 ;  /* 0x0000000000027941 */ /* 0x000fea0003800000 */
.L_x_2191:
        /* <DEDUP_REMOVED lines=11> */
.L_x_2193:
        /* <DEDUP_REMOVED lines=16> */
.L_x_2194:
        /* <DEDUP_REMOVED lines=16> */
.L_x_2195:
        /* <DEDUP_REMOVED lines=15> */
.L_x_2283:
[----:B------:R-:W-:Y:S05]  /*14940*/  BSYNC B2 ;  /* 0x0000000000027941 */ /* 0x000fea0003800000 */
.L_x_2196:
        /* <DEDUP_REMOVED lines=11> */
.L_x_2199:
[----:B------:R-:W-:Y:S05]  /*14a00*/  BSYNC B2 ;  /* 0x0000000000027941 */ /* 0x000fea0003800000 */
.L_x_2198:
        /* <DEDUP_REMOVED lines=10> */
.L_x_2200:
        /* <DEDUP_REMOVED lines=15> */
.L_x_2201:
        /* <DEDUP_REMOVED lines=15> */
.L_x_2202:
        /* <DEDUP_REMOVED lines=12> */
.L_x_2187:
[----:B------:R-:W-:Y:S05]  /*14d50*/  BSYNC B1 ;  /* 0x0000000000017941 */ /* 0x000fea0003800000 */
.L_x_2186:
        /* <DEDUP_REMOVED lines=32> */
.L_x_2205:
[----:B------:R-:W-:Y:S01]  /*14f60*/  IMAD R2, R18, 0x8, R17 ;  /* 0x0000000812027824 */ /* 0x000fe200078e0211 */
[----:B------:R-:W-:Y:S01]  /*14f70*/  SHF.L.U32 R3, R28, 0x1f, RZ ;  /* 0x0000001f1c037819 */ /* 0x000fe200000006ff */
[----:B------:R-:W-:Y:S03]  /*14f80*/  BSSY B2, `(.L_x_2206) ;  /* 0x0000003000027945 */ /* 0x000fe60003800000 */
[----:B------:R-:W1:Y:S02]  /*14f90*/  SYNCS.PHASECHK.TRANS64.TRYWAIT P0, [R2+URZ+0x31c40], R3 ;  /* 0x031c4003020075a7 */ /* 0x000e64000800017f */
[----:B-1----:R-:W-:Y:S05]  /*14fa0*/  @!P0 BRA `(.L_x_2207) ;  /* 0x0000003000348947 */ /* 0x002fea0003800000 */
.L_x_2284:
[----:B------:R-:W-:Y:S05]  /*14fb0*/  BSYNC B2 ;  /* 0x0000000000027941 */ /* 0x000fea0003800000 */
.L_x_2206:
        /* <DEDUP_REMOVED lines=12> */
.L_x_2209:
[----:B------:R-:W-:Y:S05]  /*15080*/  BSYNC B2 ;  /* 0x0000000000027941 */ /* 0x000fea0003800000 */
.L_x_2208:
        /* <DEDUP_REMOVED lines=12> */
.L_x_2210:
        /* <DEDUP_REMOVED lines=16> */
.L_x_2211:
        /* <DEDUP_REMOVED lines=16> */
.L_x_2212:
        /* <DEDUP_REMOVED lines=15> */
.L_x_2285:
[----:B------:R-:W-:Y:S05]  /*15440*/  BSYNC B2 ;  /* 0x0000000000027941 */ /* 0x000fea0003800000 */
.L_x_2213:
        /* <DEDUP_REMOVED lines=11> */
.L_x_2216:
[----:B------:R-:W-:Y:S05]  /*15500*/  BSYNC B2 ;  /* 0x0000000000027941 */ /* 0x000fea0003800000 */
.L_x_2215:
        /* <DEDUP_REMOVED lines=10> */
.L_x_2217:
        /* <DEDUP_REMOVED lines=15> */
.L_x_2218:
        /* <DEDUP_REMOVED lines=15> */
.L_x_2219:
        /* <DEDUP_REMOVED lines=12> */
.L_x_2204:
[----:B------:R-:W-:Y:S05]  /*15850*/  BSYNC B1 ;  /* 0x0000000000017941 */ /* 0x000fea0003800000 */
.L_x_2203:
[----:B------:R-:W2:Y:S01]  /*15860*/  LDL R2, [R1+0x4] ;  /* 0x0000040001027983 */ /* 0x000ea20000100800 */
[----:B------:R-:W-:Y:S01]  /*15870*/  VIADD R0, R0, 0xfffffffe ;  /* 0xfffffffe00007836 */ /* 0x000fe20000000000 */
[----:B--2---:R-:W-:-:S13]  /*15880*/  ISETP.GT.AND P0, PT, R9, R2, PT ;  /* 0x000000020900720c */ /* 0x004fda0003f04270 */
[----:B------:R-:W-:Y:S05]  /*15890*/  @P0 BRA `(.L_x_2220) ;  /* 0xffffffe800740947 */ /* 0x000fea000383ffff */
.L_x_2166:
[----:B------:R-:W-:Y:S05]  /*158a0*/  BSYNC B0 ;  /* 0x0000000000007941 */ /* 0x000fea0003800000 */
.L_x_2165:
        /* <DEDUP_REMOVED lines=17> */
.L_x_2222:
[----:B------:R-:W-:Y:S05]  /*159c0*/  BSYNC B0 ;  /* 0x0000000000007941 */ /* 0x000fea0003800000 */
.L_x_2221:
        /* <DEDUP_REMOVED lines=9> */
.L_x_2286:
[----:B------:R-:W-:Y:S05]  /*15a60*/  BSYNC B1 ;  /* 0x0000000000017941 */ /* 0x000fea0003800000 */
.L_x_2225:
        /* <DEDUP_REMOVED lines=9> */
.L_x_2228:
[----:B------:R-:W-:Y:S05]  /*15b00*/  BSYNC B1 ;  /* 0x0000000000017941 */ /* 0x000fea0003800000 */
.L_x_2227:
        /* <DEDUP_REMOVED lines=10> */
.L_x_2229:
        /* <DEDUP_REMOVED lines=15> */
.L_x_2230:
        /* <DEDUP_REMOVED lines=15> */
.L_x_2231:
        /* <DEDUP_REMOVED lines=10> */
.L_x_2224:
[----:B------:R-:W-:Y:S05]  /*15e30*/  BSYNC B0 ;  /* 0x0000000000007941 */ /* 0x000fea0003800000 */
.L_x_2223:
[----:B------:R-:W-:-:S05]  /*15e40*/  VIADD R18, R18, 0x1 ;  /* 0x0000000112127836 */ /* 0x000fca0000000000 */
[----:B------:R-:W-:-:S04]  /*15e50*/  ISETP.NE.AND P0, PT, R18, 0x2, PT ;  /* 0x000000021200780c */ /* 0x000fc80003f05270 */
[----:B------:R-:W-:Y:S02]  /*15e60*/  SEL R3, RZ, 0x1, P0 ;  /* 0x00000001ff037807 */ /* 0x000fe40000000000 */
[----:B------:R-:W-:Y:S02]  /*15e70*/  SEL R18, R18, RZ, P0 ;  /* 0x000000ff12127207 */ /* 0x000fe40000000000 */
[----:B------:R-:W-:-:S07]  /*15e80*/  LOP3.LUT R28, R28, R3, RZ, 0x3c, !PT ;  /* 0x000000031c1c7212 */ /* 0x000fce00078e3cff */
.L_x_2147:
[----:B------:R-:W-:Y:S05]  /*15e90*/  BSYNC B7 ;  /* 0x0000000000077941 */ /* 0x000fea0003800000 */
.L_x_2145:
[----:B------:R-:W-:-:S13]  /*15ea0*/  LOP3.LUT P0, RZ, R19, 0x2, RZ, 0xc0, !PT ;  /* 0x0000000213ff7812 */ /* 0x000fda000780c0ff */
[----:B------:R-:W-:Y:S05]  /*15eb0*/  @!P0 BRA `(.L_x_2232) ;  /* 0x0000000000248947 */ /* 0x000fea0003800000 */
[----:B------:R-:W-:Y:S05]  /*15ec0*/  WARPSYNC.ALL ;  /* 0x0000000000007948 */ /* 0x000fea0003800000 */
[----:B------:R-:W1:Y:S08]  /*15ed0*/  S2UR UR5, SR_CgaCtaId ;  /* 0x00000000000579c3 */ /* 0x000e700000008800 */
[----:B------:R-:W-:Y:S06]  /*15ee0*/  BAR.SYNC.DEFER_BLOCKING 0x5, 0x200 ;  /* 0x0148000000007b1d */ /* 0x000fec0000010000 */
[----:B------:R-:W-:-:S02]  /*15ef0*/  UMOV UR4, 0x400 ;  /* 0x0000040000047882 */ /* 0x000fc40000000000 */
[----:B-1----:R-:W-:-:S06]  /*15f00*/  ULEA UR4, UR5, UR4, 0x18 ;  /* 0x0000000405047291 */ /* 0x002fcc000f8ec03f */
[----:B------:R-:W-:-:S05]  /*15f10*/  IMAD.U32 R17, RZ, RZ, UR4 ;  /* 0x00000004ff117e24 */ /* 0x000fca000f8e00ff */
[----:B------:R1:W3:Y:S01]  /*15f20*/  LDS.128 R24, [R17+0x31cd0] ;  /* 0x031cd00011187984 */ /* 0x0002e20000000c00 */
[----:B------:R-:W-:Y:S06]  /*15f30*/  BAR.ARV 0x4, 0x200 ;  /* 0x0108000000007b1d */ /* 0x000fec0000002000 */
[----:B------:R-:W-:Y:S05]  /*15f40*/  BRA `(.L_x_2233) ;  /* 0x0000000c00d47947 */ /* 0x000fea0003800000 */
.L_x_2232:
        /* <DEDUP_REMOVED lines=9> */
[----:B------:R-:W1:Y:S01]  /*15fe0*/  @!P1 LDC.64 R4, c[0x0][0xc78] ;  /* 0x00031e00ff049b82 */ /* 0x000e620000000a00 */
[----:B0-----:R-:W-:-:S05]  /*15ff0*/  @!P1 IMAD.WIDE R2, R9, 0x4, R2 ;  /* 0x0000000409029825 */ /* 0x001fca00078e0202 */
[----:B--2---:R1:W2:Y:S02]  /*16000*/  @!P1 LDG.E R7, desc[UR58][R2.64] ;  /* 0x0000003a02079981 */ /* 0x0042a4000c1e1900 */
        /* <DEDUP_REMOVED lines=31> */
.L_x_2296:
[----:B------:R-:W-:Y:S02]  /*16200*/  ULDC UR4, c[0x0][0xc38] ;  /* 0x00030e0000047ab9 */ /* 0x000fe40000000800 */
[----:B------:R-:W-:-:S04]  /*16210*/  IMAD.U32 R4, RZ, RZ, UR4 ;  /* 0x00000004ff047e24 */ /* 0x000fc8000f8e00ff */
[----:B-1----:R-:W-:-:S04]  /*16220*/  IMAD R3, R14, R4, RZ ;  /* 0x000000040e037224 */ /* 0x002fc800078e02ff */
[----:B------:R-:W-:-:S05]  /*16230*/  IMAD.IADD R6, R6, 0x1, R3 ;  /* 0x0000000106067824 */ /* 0x000fca00078e0203 */
[----:B------:R-:W-:-:S13]  /*16240*/  ISETP.GT.AND P6, PT, R6, R0, PT ;  /* 0x000000000600720c */ /* 0x000fda0003fc4270 */
[----:B------:R-:W-:Y:S05]  /*16250*/  @P6 BRA `(.L_x_2235) ;  /* 0x0000000000a46947 */ /* 0x000fea0003800000 */
.L_x_2238:
        /* <DEDUP_REMOVED lines=35> */
.L_x_2304:
[----:B------:R-:W-:Y:S02]  /*16490*/  ULDC UR4, c[0x0][0xc38] ;  /* 0x00030e0000047ab9 */ /* 0x000fe40000000800 */
[----:B------:R-:W-:-:S04]  /*164a0*/  IMAD.U32 R4, RZ, RZ, UR4 ;  /* 0x00000004ff047e24 */ /* 0x000fc8000f8e00ff */
[----:B-1----:R-:W-:-:S04]  /*164b0*/  IMAD R3, R14, R4, RZ ;  /* 0x000000040e037224 */ /* 0x002fc800078e02ff */
[----:B------:R-:W-:-:S05]  /*164c0*/  IMAD.IADD R6, R3, 0x1, R6 ;  /* 0x0000000103067824 */ /* 0x000fca00078e0206 */
[----:B------:R-:W-:-:S13]  /*164d0*/  ISETP.GT.AND P6, PT, R6, R0, PT ;  /* 0x000000000600720c */ /* 0x000fda0003fc4270 */
[----:B------:R-:W-:Y:S05]  /*164e0*/  @!P6 BRA `(.L_x_2238) ;  /* 0xfffffffc005ce947 */ /* 0x000fea000383ffff */
.L_x_2235:
        /* <DEDUP_REMOVED lines=10> */
.L_x_2309:
[----:B------:R-:W-:-:S13]  /*16590*/  ISETP.NE.AND P0, PT, R3, RZ, PT ;  /* 0x000000ff0300720c */ /* 0x000fda0003f05270 */
[----:B------:R-:W-:Y:S05]  /*165a0*/  @!P0 BRA `(.L_x_2240) ;  /* 0x0000000000108947 */ /* 0x000fea0003800000 */
[----:B------:R-:W-:Y:S01]  /*165b0*/  UMOV UR4, 0xffffffff ;  /* 0xffffffff00047882 */ /* 0x000fe20000000000 */
[----:B------:R-:W-:Y:S02]  /*165c0*/  VIADD R12, R7, 0xffffffff ;  /* 0xffffffff070c7836 */ /* 0x000fe40000000000 */
[----:B------:R-:W-:Y:S05]  /*165d0*/  BRA.DIV UR4, `(.L_x_2241) ;  /* 0x0000002604347947 */ /* 0x000fea000b800000 */
[----:B------:R4:W0:Y:S02]  /*165e0*/  SHFL.IDX PT, R24, R2, R12, 0x1f ;  /* 0x00001f0c02187589 */ /* 0x00082400000e0000 */
.L_x_2240:
        /* <DEDUP_REMOVED lines=48> */
[----:B------:R-:W-:Y:S01]  /*168f0*/  ISETP.GE.AND P2, PT, R3, RZ, PT ;  /* 0x000000ff0300720c */ /* 0x000fe20003f46270 */
[----:B------:R-:W-:-:S04]  /*16900*/  IMAD.MOV R3, RZ, RZ, -R7 ;  /* 0x000000ffff037224 */ /* 0x000fc800078e0a07 */
[----:B------:R-:W-:Y:S02]  /*16910*/  IMAD R3, R25, R3, R0 ;  /* 0x0000000319037224 */ /* 0x000fe400078e0200 */
        /* <DEDUP_REMOVED lines=8> */
.L_x_2242:
[----:B----4-:R-:W0:Y:S02]  /*169a0*/  LDC.64 R2, c[0x0][0xc90] ;  /* 0x00032400ff027b82 */ /* 0x010e240000000a00 */
[----:B0-----:R-:W-:-:S05]  /*169b0*/  IMAD.WIDE R2, R27, 0x4, R2 ;  /* 0x000000041b027825 */ /* 0x001fca00078e0202 */
[----:B------:R0:W2:Y:S02]  /*169c0*/  LDG.E R6, desc[UR58][R2.64] ;  /* 0x0000003a02067981 */ /* 0x0000a4000c1e1900 */
[----:B0-----:R-:W-:Y:S02]  /*169d0*/  IMAD.MOV.U32 R2, RZ, RZ, RZ ;  /* 0x000000ffff027224 */ /* 0x001fe400078e00ff */
[----:B--2---:R-:W-:-:S05]  /*169e0*/  IMAD R5, R25, R6, RZ ;  /* 0x0000000619057224 */ /* 0x004fca00078e02ff */
        /* <DEDUP_REMOVED lines=55> */
.L_x_2243:
[----:B------:R-:W-:-:S05]  /*16d60*/  LOP3.LUT R0, RZ, R3, RZ, 0x33, !PT ;  /* 0x00000003ff007212 */ /* 0x000fca00078e33ff */
[----:B------:R-:W-:Y:S01]  /*16d70*/  IMAD.IADD R25, R25, 0x1, R0 ;  /* 0x0000000119197824 */ /* 0x000fe200078e0200 */
[----:B------:R-:W-:Y:S06]  /*16d80*/  BRA `(.L_x_2244) ;  /* 0x00000000001c7947 */ /* 0x000fec0003800000 */
.L_x_2236:
[----:B------:R-:W-:Y:S01]  /*16d90*/  UMOV UR4, URZ ;  /* 0x0000003f00047c82 */ /* 0x000fe20008000000 */
[----:B------:R-:W-:Y:S01]  /*16da0*/  UMOV UR5, URZ ;  /* 0x0000003f00057c82 */ /* 0x000fe20008000000 */
[----:B------:R-:W-:Y:S01]  /*16db0*/  ULDC UR6, c[0x0][0xc3c] ;  /* 0x00030f0000067ab9 */ /* 0x000fe20000000800 */
[----:B------:R-:W-:Y:S02]  /*16dc0*/  IMAD.MOV.U32 R24, RZ, RZ, R0 ;  /* 0x000000ffff187224 */ /* 0x000fe400078e0000 */
[----:B------:R-:W-:Y:S02]  /*16dd0*/  IMAD.U32 R25, RZ, RZ, UR4 ;  /* 0x00000004ff197e24 */ /* 0x000fe4000f8e00ff */
[----:B------:R-:W-:Y:S02]  /*16de0*/  IMAD.U32 R26, RZ, RZ, UR5 ;  /* 0x00000005ff1a7e24 */ /* 0x000fe4000f8e00ff */
[----:B------:R-:W-:-:S07]  /*16df0*/  IMAD.U32 R27, RZ, RZ, UR6 ;  /* 0x00000006ff1b7e24 */ /* 0x000fce000f8e00ff */
.L_x_2244:
        /* <DEDUP_REMOVED lines=10> */
.L_x_2233:
[----:B------:R-:W-:Y:S02]  /*16ea0*/  ULDC UR4, c[0x0][0xc3c] ;  /* 0x00030f0000047ab9 */ /* 0x000fe40000000800 */
[----:B---3--:R-:W-:-:S13]  /*16eb0*/  ISETP.GE.AND P0, PT, R27, UR4, PT ;  /* 0x000000041b007c0c */ /* 0x008fda000bf06270 */
[----:B------:R-:W-:Y:S05]  /*16ec0*/  @!P0 BRA `(.L_x_2245) ;  /* 0xffffffa400788947 */ /* 0x000fea000383ffff */
[----:B------:R-:W-:Y:S05]  /*16ed0*/  BSYNC B8 ;  /* 0x0000000000087941 */ /* 0x000fea0003800000 */
.L_x_2139:
[----:B-1----:R-:W3:Y:S01]  /*16ee0*/  LDL.LU R0, [R1+0x28] ;  /* 0x0000280001007983 */ /* 0x002ee20000300800 */
[----:B------:R-:W-:Y:S01]  /*16ef0*/  BSSY B0, `(.L_x_2246) ;  /* 0x000000b000007945 */ /* 0x000fe20003800000 */
[----:B------:R-:W0:Y:S01]  /*16f00*/  S2R R5, SR_CgaCtaId ;  /* 0x0000000000057919 */ /* 0x000e220000008800 */
[----:B---3--:R-:W-:-:S05]  /*16f10*/  VIADD R0, R0, 0x1 ;  /* 0x0000000100007836 */ /* 0x008fca0000000000 */
        /* <DEDUP_REMOVED lines=8> */
.L_x_2312:
[----:B------:R-:W-:Y:S05]  /*16fa0*/  BSYNC B0 ;  /* 0x0000000000007941 */ /* 0x000fea0003800000 */
.L_x_2246:
[----:B------:R-:W-:-:S03]  /*16fb0*/  UMOV UR4, 0xffffffff ;  /* 0xffffffff00047882 */ /* 0x000fc60000000000 */
[----:B------:R-:W-:Y:S05]  /*16fc0*/  BRA.DIV UR4, `(.L_x_2248) ;  /* 0x0000001a04f47947 */ /* 0x000fea000b800000 */
[----:B0-----:R-:W0:Y:S02]  /*16fd0*/  S2R R0, SR_TID.X ;  /* 0x0000000000007919 */ /* 0x001e240000002100 */
[----:B0-----:R-:W-:-:S04]  /*16fe0*/  SHF.R.U32.HI R0, RZ, 0x5, R0 ;  /* 0x00000005ff007819 */ /* 0x001fc80000011600 */
[----:B------:R-:W-:-:S05]  /*16ff0*/  LOP3.LUT R0, R0, 0x3, RZ, 0xc0, !PT ;  /* 0x0000000300007812 */ /* 0x000fca00078ec0ff */
[----:B------:R0:W1:Y:S02]  /*17000*/  SHFL.IDX PT, R14, R0, RZ, 0x1f ;  /* 0x00001fff000e7589 */ /* 0x00006400000e0000 */
.L_x_2315:
[----:B-1----:R-:W-:Y:S01]  /*17010*/  ISETP.NE.AND P0, PT, R14, RZ, PT ;  /* 0x000000ff0e00720c */ /* 0x002fe20003f05270 */
[----:B------:R-:W-:-:S12]  /*17020*/  BSSY B0, `(.L_x_2249) ;  /* 0x0000024000007945 */ /* 0x000fd80003800000 */
[----:B------:R-:W-:Y:S05]  /*17030*/  @P0 BRA `(.L_x_2250) ;  /* 0x0000000000880947 */ /* 0x000fea0003800000 */
[----:B------:R-:W-:-:S03]  /*17040*/  UMOV UR4, 0xffffffff ;  /* 0xffffffff00047882 */ /* 0x000fc60000000000 */
[----:B------:R-:W-:Y:S05]  /*17050*/  BRA.DIV UR4, `(.L_x_2251) ;  /* 0x0000001e04047947 */ /* 0x000fea000b800000 */
[----:B------:R-:W-:-:S13]  /*17060*/  ELECT P6, URZ, PT ;  /* 0x00000000003f782f */ /* 0x000fda00038c0000 */
.L_x_2318:
[----:B------:R-:W-:Y:S05]  /*17070*/  @!P6 BRA `(.L_x_2250) ;  /* 0x000000000078e947 */ /* 0x000fea0003800000 */
[----:B0-----:R-:W3:Y:S02]  /*17080*/  LDL.LU R0, [R1+0x3c] ;  /* 0x00003c0001007983 */ /* 0x001ee40000300800 */
[----:B---3--:R-:W-:-:S04]  /*17090*/  LOP3.LUT R0, R0, 0x2, RZ, 0xfc, !PT ;  /* 0x0000000200007812 */ /* 0x008fc800078efcff */
[----:B------:R-:W-:-:S13]  /*170a0*/  ISETP.NE.AND P2, PT, R0, 0x3, PT ;  /* 0x000000030000780c */ /* 0x000fda0003f45270 */
[----:B------:R-:W-:Y:S05]  /*170b0*/  @!P2 BRA `(.L_x_2252) ;  /* 0x000000000004a947 */ /* 0x000fea0003800000 */
[----:B------:R-:W-:Y:S01]  /*170c0*/  BPT.TRAP 0x1 ;  /* 0x000000040000795c */ /* 0x000fe20000300000 */
.L_x_2252:
[----:B------:R-:W-:Y:S01]  /*170d0*/  VIADD R3, R9, 0x31c40 ;  /* 0x00031c4009037836 */ /* 0x000fe20000000000 */
[----:B------:R-:W-:Y:S01]  /*170e0*/  SHF.L.U32 R2, R28, 0x1f, RZ ;  /* 0x0000001f1c027819 */ /* 0x000fe200000006ff */
[C---:B------:R-:W-:Y:S02]  /*170f0*/  VIADD R0, R18.reuse, 0x1 ;  /* 0x0000000112007836 */ /* 0x040fe40000000000 */
[----:B--2---:R-:W-:-:S03]  /*17100*/  IMAD R7, R18, 0x8, R3 ;  /* 0x0000000812077824 */ /* 0x004fc600078e0203 */
        /* <DEDUP_REMOVED lines=8> */
.L_x_2319:
[----:B------:R-:W1:Y:S02]  /*17190*/  SYNCS.PHASECHK.TRANS64.TRYWAIT P0, [R3+URZ], R0 ;  /* 0x00000000030075a7 */ /* 0x000e64000800017f */
[----:B-1----:R-:W-:Y:S05]  /*171a0*/  @!P0 BRA `(.L_x_2254) ;  /* 0x0000001800e48947 */ /* 0x002fea0003800000 */
.L_x_2320:
[----:B------:R-:W-:Y:S05]  /*171b0*/  @!P2 BRA `(.L_x_2255) ;  /* 0x000000000004a947 */ /* 0x000fea0003800000 */
[----:B------:R-:W-:Y:S01]  /*171c0*/  BPT.TRAP 0x1 ;  /* 0x000000040000795c */ /* 0x000fe20000300000 */
.L_x_2255:
[----:B-1----:R-:W-:-:S04]  /*171d0*/  VIADD R3, R9, 0x31c60 ;  /* 0x00031c6009037836 */ /* 0x002fc80000000000 */
[----:B------:R-:W-:-:S04]  /*171e0*/  IMAD R5, R18, 0x8, R3 ;  /* 0x0000000812057824 */ /* 0x000fc800078e0203 */
[----:B------:R-:W1:Y:S02]  /*171f0*/  SYNCS.PHASECHK.TRANS64.TRYWAIT P0, [R5+URZ], R2 ;  /* 0x00000002050075a7 */ /* 0x000e64000800017f */
[----:B-1----:R-:W-:Y:S05]  /*17200*/  @!P0 BRA `(.L_x_2256) ;  /* 0x0000001800e08947 */ /* 0x002fea0003800000 */
.L_x_2321:
[----:B------:R-:W-:-:S07]  /*17210*/  IMAD R3, R4, 0x8, R3 ;  /* 0x0000000804037824 */ /* 0x000fce00078e0203 */
.L_x_2257:
[----:B--2---:R2:W3:Y:S02]  /*17220*/  SYNCS.PHASECHK.TRANS64.TRYWAIT P0, [R3+URZ], R0 ;  /* 0x00000000030075a7 */ /* 0x0044e4000800017f */
[----:B---3--:R-:W-:Y:S05]  /*17230*/  @!P0 NANOSLEEP.SYNCS 0x989680 ;  /* 0x009896800000895d */ /* 0x008fea0003900000 */
[----:B------:R-:W3:Y:S02]  /*17240*/  @!P0 SYNCS.PHASECHK.TRANS64 P0, [R3+URZ], R0 ;  /* 0x00000000030085a7 */ /* 0x000ee4000800007f */
[----:B---3--:R-:W-:Y:S05]  /*17250*/  @!P0 BRA `(.L_x_2257) ;  /* 0xfffffffc00f08947 */ /* 0x008fea000383ffff */
.L_x_2250:
[----:B------:R-:W-:Y:S05]  /*17260*/  BSYNC B0 ;  /* 0x0000000000007941 */ /* 0x000fea0003800000 */
.L_x_2249:
[----:B------:R-:W-:Y:S05]  /*17270*/  EXIT ;  /* 0x000000000000794d */ /* 0x000fea0003800000 */
.L_x_2086:
[----:B0-----:R-:W-:-:S04]  /*17280*/  IMAD.U32 R3, RZ, RZ, UR36 ;  /* 0x00000024ff037e24 */ /* 0x001fc8000f8e00ff */
[----:B------:R0:W1:Y:S03]  /*17290*/  SYNCS.PHASECHK.TRANS64.TRYWAIT P1, [R3+URZ+0x31c00], R0 ;  /* 0x031c0000030075a7 */ /* 0x000066000802017f */
[----:B-1----:R-:W-:Y:S05]  /*172a0*/  @!P1 NANOSLEEP.SYNCS 0x989680 ;  /* 0x009896800000995d */ /* 0x002fea0003900000 */
[----:B------:R-:W1:Y:S02]  /*172b0*/  @!P1 SYNCS.PHASECHK.TRANS64 P1, [R3+URZ+0x31c00], R0 ;  /* 0x031c0000030095a7 */ /* 0x000e64000802007f */
[----:B-1----:R-:W-:Y:S05]  /*172c0*/  @!P1 BRA `(.L_x_2086) ;  /* 0xfffffffc00ec9947 */ /* 0x002fea000383ffff */
[----:B------:R-:W-:Y:S05]  /*172d0*/  BRA `(.L_x_2258) ;  /* 0xfffffea800447947 */ /* 0x000fea000383ffff */
.L_x_2090:
[----:B-1----:R1:W2:Y:S02]  /*172e0*/  SYNCS.PHASECHK.TRANS64.TRYWAIT P2, [R4+URZ+0x31c30], R3 ;  /* 0x031c3003040075a7 */ /* 0x0022a4000804017f */
[----:B--2---:R-:W-:Y:S05]  /*172f0*/  @!P2 NANOSLEEP.SYNCS 0x989680 ;  /* 0x009896800000a95d */ /* 0x004fea0003900000 */
[----:B------:R-:W2:Y:S02]  /*17300*/  @!P2 SYNCS.PHASECHK.TRANS64 P2, [R4+URZ+0x31c30], R3 ;  /* 0x031c30030400a5a7 */ /* 0x000ea4000804007f */
[----:B--2---:R-:W-:Y:S05]  /*17310*/  @!P2 BRA `(.L_x_2090) ;  /* 0xfffffffc00f0a947 */ /* 0x004fea000383ffff */
[----:B------:R-:W-:Y:S05]  /*17320*/  BRA `(.L_x_2089) ;  /* 0xfffffea800647947 */ /* 0x000fea000383ffff */
.L_x_2095:
[----:B--2---:R-:W-:-:S04]  /*17330*/  IMAD.U32 R11, RZ, RZ, UR6 ;  /* 0x00000006ff0b7e24 */ /* 0x004fc8000f8e00ff */
[----:B------:R2:W3:Y:S03]  /*17340*/  SYNCS.PHASECHK.TRANS64.TRYWAIT P2, [R11+URZ+0x31c30], R0 ;  /* 0x031c30000b0075a7 */ /* 0x0004e6000804017f */
[----:B---3--:R-:W-:Y:S05]  /*17350*/  @!P2 NANOSLEEP.SYNCS 0x989680 ;  /* 0x009896800000a95d */ /* 0x008fea0003900000 */
[----:B------:R-:W3:Y:S02]  /*17360*/  @!P2 SYNCS.PHASECHK.TRANS64 P2, [R11+URZ+0x31c30], R0 ;  /* 0x031c30000b00a5a7 */ /* 0x000ee4000804007f */
[----:B---3--:R-:W-:Y:S05]  /*17370*/  @!P2 BRA `(.L_x_2095) ;  /* 0xfffffffc00eca947 */ /* 0x008fea000383ffff */
[----:B------:R-:W-:Y:S05]  /*17380*/  BRA `(.L_x_2092) ;  /* 0xfffffee000fc7947 */ /* 0x000fea000383ffff */
.L_x_2099:
[----:B--2---:R-:W-:-:S04]  /*17390*/  IMAD.U32 R10, RZ, RZ, UR6 ;  /* 0x00000006ff0a7e24 */ /* 0x004fc8000f8e00ff */
[----:B------:R2:W3:Y:S03]  /*173a0*/  SYNCS.PHASECHK.TRANS64.TRYWAIT P2, [R10+URZ+0x31c50], R0 ;  /* 0x031c50000a0075a7 */ /* 0x0004e6000804017f */
[----:B---3--:R-:W-:Y:S05]  /*173b0*/  @!P2 NANOSLEEP.SYNCS 0x989680 ;  /* 0x009896800000a95d */ /* 0x008fea0003900000 */
[----:B------:R-:W3:Y:S02]  /*173c0*/  @!P2 SYNCS.PHASECHK.TRANS64 P2, [R10+URZ+0x31c50], R0 ;  /* 0x031c50000a00a5a7 */ /* 0x000ee4000804007f */
[----:B---3--:R-:W-:Y:S05]  /*173d0*/  @!P2 BRA `(.L_x_2099) ;  /* 0xfffffffc00eca947 */ /* 0x008fea000383ffff */
[----:B------:R-:W-:Y:S05]  /*173e0*/  BRA `(.L_x_2096) ;  /* 0xfffffef800987947 */ /* 0x000fea000383ffff */
.L_x_2105:
[----:B---3--:R-:W-:-:S04]  /*173f0*/  IMAD.U32 R3, RZ, RZ, UR6 ;  /* 0x00000006ff037e24 */ /* 0x008fc8000f8e00ff */
[----:B------:R3:W4:Y:S03]  /*17400*/  SYNCS.PHASECHK.TRANS64.TRYWAIT P2, [R3+URZ+0x31c30], R0 ;  /* 0x031c3000030075a7 */ /* 0x000726000804017f */
[----:B----4-:R-:W-:Y:S05]  /*17410*/  @!P2 NANOSLEEP.SYNCS 0x989680 ;  /* 0x009896800000a95d */ /* 0x010fea0003900000 */
[----:B------:R-:W4:Y:S02]  /*17420*/  @!P2 SYNCS.PHASECHK.TRANS64 P2, [R3+URZ+0x31c30], R0 ;  /* 0x031c30000300a5a7 */ /* 0x000f24000804007f */
[----:B----4-:R-:W-:Y:S05]  /*17430*/  @!P2 BRA `(.L_x_2105) ;  /* 0xfffffffc00eca947 */ /* 0x010fea000383ffff */
[----:B------:R-:W-:Y:S05]  /*17440*/  BRA `(.L_x_2102) ;  /* 0xffffff24007c7947 */ /* 0x000fea000383ffff */
.L_x_2109:
[----:B--2---:R-:W-:-:S04]  /*17450*/  IMAD.U32 R3, RZ, RZ, UR6 ;  /* 0x00000006ff037e24 */ /* 0x004fc8000f8e00ff */
[----:B------:R2:W3:Y:S03]  /*17460*/  SYNCS.PHASECHK.TRANS64.TRYWAIT P2, [R3+URZ+0x31c50], R0 ;  /* 0x031c5000030075a7 */ /* 0x0004e6000804017f */
[----:B---3--:R-:W-:Y:S05]  /*17470*/  @!P2 NANOSLEEP.SYNCS 0x989680 ;  /* 0x009896800000a95d */ /* 0x008fea0003900000 */
[----:B------:R-:W3:Y:S02]  /*17480*/  @!P2 SYNCS.PHASECHK.TRANS64 P2, [R3+URZ+0x31c50], R0 ;  /* 0x031c50000300a5a7 */ /* 0x000ee4000804007f */
[----:B---3--:R-:W-:Y:S05]  /*17490*/  @!P2 BRA `(.L_x_2109) ;  /* 0xfffffffc00eca947 */ /* 0x008fea000383ffff */
[----:B------:R-:W-:Y:S05]  /*174a0*/  BRA `(.L_x_2106) ;  /* 0xffffff3c00187947 */ /* 0x000fea000383ffff */
.L_x_2114:
[----:B----4-:R-:W-:-:S04]  /*174b0*/  IMAD.U32 R9, RZ, RZ, UR9 ;  /* 0x00000009ff097e24 */ /* 0x010fc8000f8e00ff */
[----:B------:R4:W0:Y:S03]  /*174c0*/  SYNCS.PHASECHK.TRANS64.TRYWAIT P0, [R9+URZ+0x31c50], R4 ;  /* 0x031c5004090075a7 */ /* 0x000826000800017f */
[----:B0-----:R-:W-:Y:S05]  /*174d0*/  @!P0 NANOSLEEP.SYNCS 0x989680 ;  /* 0x009896800000895d */ /* 0x001fea0003900000 */
[----:B------:R-:W0:Y:S02]  /*174e0*/  @!P0 SYNCS.PHASECHK.TRANS64 P0, [R9+URZ+0x31c50], R4 ;  /* 0x031c5004090085a7 */ /* 0x000e24000800007f */
[----:B0-----:R-:W-:Y:S05]  /*174f0*/  @!P0 BRA `(.L_x_2114) ;  /* 0xfffffffc00ec8947 */ /* 0x001fea000383ffff */
[----:B------:R-:W-:Y:S05]  /*17500*/  BRA `(.L_x_2113) ;  /* 0xffffff5800f07947 */ /* 0x000fea000383ffff */
.L_x_2153:
        /* <DEDUP_REMOVED lines=11> */
.L_x_2260:
[----:B------:R-:W-:Y:S05]  /*175c0*/  BSYNC B0 ;  /* 0x0000000000007941 */ /* 0x000fea0003800000 */
.L_x_2259:
[----:B------:R-:W-:Y:S05]  /*175d0*/  BRA `(.L_x_2261) ;  /* 0xffffffac00647947 */ /* 0x000fea000383ffff */
.L_x_2155:
[----:B------:R-:W-:Y:S01]  /*175e0*/  BSSY B0, `(.L_x_2262) ;  /* 0x0000006000007945 */ /* 0x000fe20003800000 */
[----:B------:R-:W-:-:S07]  /*175f0*/  IMAD.MOV.U32 R15, RZ, RZ, -0x1 ;  /* 0xffffffffff0f7424 */ /* 0x000fce00078e00ff */
[----:B012---:R-:W-:Y:S05]  /*17600*/  WARPSYNC.COLLECTIVE R15, `(.L_x_2263) ;  /* 0x000000000f0c7348 */ /* 0x007fea0003c00000 */
[----:B------:R-:W-:Y:S02]  /*17610*/  ELECT P6, UR62, PT ;  /* 0x00000000003e782f */ /* 0x000fe400038c0000 */
[----:B------:R-:W-:Y:S01]  /*17620*/  MOV R14, UR62 ;  /* 0x0000003e000e7c02 */ /* 0x000fe20008000f00 */
[----:B012---:R-:W-:Y:S10]  /*17630*/  ENDCOLLECTIVE ;  /* 0x000000000000791b */ /* 0x007ff40003800000 */
.L_x_2263:
[----:B------:R-:W-:Y:S05]  /*17640*/  BSYNC B0 ;  /* 0x0000000000007941 */ /* 0x000fea0003800000 */
.L_x_2262:
[----:B------:R-:W-:Y:S05]  /*17650*/  BRA `(.L_x_2264) ;  /* 0xffffffac00647947 */ /* 0x000fea000383ffff */
.L_x_2157:
[----:B--2---:R2:W3:Y:S02]  /*17660*/  SYNCS.PHASECHK.TRANS64.TRYWAIT P0, [R0+URZ+0x31c40], R2 ;  /* 0x031c4002000075a7 */ /* 0x0044e4000800017f */
[----:B---3--:R-:W-:Y:S05]  /*17670*/  @!P0 NANOSLEEP.SYNCS 0x989680 ;  /* 0x009896800000895d */ /* 0x008fea0003900000 */
[----:B------:R-:W3:Y:S02]  /*17680*/  @!P0 SYNCS.PHASECHK.TRANS64 P0, [R0+URZ+0x31c40], R2 ;  /* 0x031c4002000085a7 */ /* 0x000ee4000800007f */
[----:B---3--:R-:W-:Y:S05]  /*17690*/  @!P0 BRA `(.L_x_2157) ;  /* 0xfffffffc00f08947 */ /* 0x008fea000383ffff */
[----:B------:R-:W-:Y:S05]  /*176a0*/  BRA `(.L_x_2265) ;  /* 0xffffffac00b87947 */ /* 0x000fea000383ffff */
.L_x_2161:
        /* <DEDUP_REMOVED lines=12> */
.L_x_2266:
[----:B------:R-:W-:Y:S02]  /*17770*/  IMAD.MOV.U32 R13, RZ, RZ, R0 ;  /* 0x000000ffff0d7224 */ /* 0x000fe400078e0000 */
[----:B------:R-:W-:-:S07]  /*17780*/  IMAD.MOV.U32 R2, RZ, RZ, R14 ;  /* 0x000000ffff027224 */ /* 0x000fce00078e000e */
[----:B------:R-:W-:Y:S05]  /*17790*/  WARPSYNC.COLLECTIVE R15, `(.L_x_2267) ;  /* 0x000000000f087348 */ /* 0x000fea0003c00000 */
[----:B------:R0:W1:Y:S02]  /*177a0*/  SHFL.IDX P6, R14, R13, R12, R11 ;  /* 0x0000000c0d0e7389 */ /* 0x00006400000c000b */
[----:B01----:R-:W-:Y:S01]  /*177b0*/  ENDCOLLECTIVE ;  /* 0x000000000000791b */ /* 0x003fe20003800000 */
.L_x_2267:
[----:B------:R-:W-:Y:S02]  /*177c0*/  IMAD.MOV.U32 R13, RZ, RZ, R4 ;  /* 0x000000ffff0d7224 */ /* 0x000fe400078e0004 */
[----:B------:R-:W-:Y:S02]  /*177d0*/  IMAD.MOV.U32 R12, RZ, RZ, 0x1 ;  /* 0x00000001ff0c7424 */ /* 0x000fe400078e00ff */
[----:B------:R-:W-:-:S07]  /*177e0*/  IMAD.MOV.U32 R3, RZ, RZ, R14 ;  /* 0x000000ffff037224 */ /* 0x000fce00078e000e */
[----:B------:R-:W-:Y:S05]  /*177f0*/  WARPSYNC.COLLECTIVE R15, `(.L_x_2268) ;  /* 0x000000000f087348 */ /* 0x000fea0003c00000 */
[----:B------:R0:W1:Y:S02]  /*17800*/  SHFL.IDX P6, R14, R13, R12, R11 ;  /* 0x0000000c0d0e7389 */ /* 0x00006400000c000b */
[----:B01----:R-:W-:Y:S01]  /*17810*/  ENDCOLLECTIVE ;  /* 0x000000000000791b */ /* 0x003fe20003800000 */
.L_x_2268:
        /* <DEDUP_REMOVED lines=17> */
.L_x_2269:
[----:B------:R-:W-:Y:S02]  /*17930*/  IMAD.MOV.U32 R13, RZ, RZ, R4 ;  /* 0x000000ffff0d7224 */ /* 0x000fe400078e0004 */
[----:B------:R-:W-:Y:S02]  /*17940*/  IMAD.MOV.U32 R12, RZ, RZ, 0x2 ;  /* 0x00000002ff0c7424 */ /* 0x000fe400078e00ff */
[----:B------:R-:W-:-:S07]  /*17950*/  IMAD.MOV.U32 R3, RZ, RZ, R14 ;  /* 0x000000ffff037224 */ /* 0x000fce00078e000e */
[----:B------:R-:W-:Y:S05]  /*17960*/  WARPSYNC.COLLECTIVE R15, `(.L_x_2270) ;  /* 0x000000000f087348 */ /* 0x000fea0003c00000 */
[----:B------:R0:W1:Y:S02]  /*17970*/  SHFL.IDX P6, R14, R13, R12, R11 ;  /* 0x0000000c0d0e7389 */ /* 0x00006400000c000b */
[----:B01----:R-:W-:Y:S01]  /*17980*/  ENDCOLLECTIVE ;  /* 0x000000000000791b */ /* 0x003fe20003800000 */
.L_x_2270:
        /* <DEDUP_REMOVED lines=18> */
.L_x_2271:
[----:B------:R-:W-:Y:S02]  /*17ab0*/  IMAD.MOV.U32 R13, RZ, RZ, R4 ;  /* 0x000000ffff0d7224 */ /* 0x000fe400078e0004 */
[----:B------:R-:W-:Y:S02]  /*17ac0*/  IMAD.MOV.U32 R12, RZ, RZ, 0x3 ;  /* 0x00000003ff0c7424 */ /* 0x000fe400078e00ff */
[----:B------:R-:W-:-:S07]  /*17ad0*/  IMAD.MOV.U32 R3, RZ, RZ, R14 ;  /* 0x000000ffff037224 */ /* 0x000fce00078e000e */
[----:B------:R-:W-:Y:S05]  /*17ae0*/  WARPSYNC.COLLECTIVE R15, `(.L_x_2272) ;  /* 0x000000000f087348 */ /* 0x000fea0003c00000 */
[----:B------:R0:W1:Y:S02]  /*17af0*/  SHFL.IDX P6, R14, R13, R12, R11 ;  /* 0x0000000c0d0e7389 */ /* 0x00006400000c000b */
[----:B01----:R-:W-:Y:S01]  /*17b00*/  ENDCOLLECTIVE ;  /* 0x000000000000791b */ /* 0x003fe20003800000 */
.L_x_2272:
[----:B------:R-:W-:-:S05]  /*17b10*/  @!P3 LEA R3, P4, R20, R3, 0x1 ;  /* 0x000000031403b211 */ /* 0x000fca00078808ff */
[----:B------:R-:W-:-:S05]  /*17b20*/  @!P3 IMAD.X R2, RZ, RZ, R2, P4 ;  /* 0x000000ffff02b224 */ /* 0x000fca00020e0602 */
[-C--:B------:R-:W-:Y:S01]  /*17b30*/  @!P3 LOP3.LUT R3, R3, R2.reuse, RZ, 0x3c, !PT ;  /* 0x000000020303b212 */ /* 0x080fe200078e3cff */
[----:B------:R-:W-:Y:S02]  /*17b40*/  IMAD.MOV.U32 R13, RZ, RZ, R0 ;  /* 0x000000ffff0d7224 */ /* 0x000fe400078e0000 */
[----:B------:R-:W-:Y:S01]  /*17b50*/  VIADD R0, R25, 0x60 ;  /* 0x0000006019007836 */ /* 0x000fe20000000000 */
[----:B------:R-:W-:-:S04]  /*17b60*/  @!P3 LOP3.LUT R2, R3, R2, RZ, 0x3c, !PT ;  /* 0x000000020302b212 */ /* 0x000fc800078e3cff */
[----:B------:R-:W-:Y:S01]  /*17b70*/  @!P3 LOP3.LUT R3, R3, R2, RZ, 0x3c, !PT ;  /* 0x000000020303b212 */ /* 0x000fe200078e3cff */
[----:B------:R-:W-:-:S07]  /*17b80*/  IMAD.MOV.U32 R4, RZ, RZ, R14 ;  /* 0x000000ffff047224 */ /* 0x000fce00078e000e */
[----:B------:R-:W-:Y:S05]  /*17b90*/  WARPSYNC.COLLECTIVE R15, `(.L_x_2273) ;  /* 0x000000000f087348 */ /* 0x000fea0003c00000 */
[----:B------:R0:W1:Y:S02]  /*17ba0*/  SHFL.IDX P6, R14, R13, R12, R11 ;  /* 0x0000000c0d0e7389 */ /* 0x00006400000c000b */
[----:B01----:R-:W-:Y:S01]  /*17bb0*/  ENDCOLLECTIVE ;  /* 0x000000000000791b */ /* 0x003fe20003800000 */
.L_x_2273:
[----:B------:R-:W-:Y:S01]  /*17bc0*/  @!PT LDS RZ, [RZ] ;  /* 0x00000000fffff984 */ /* 0x000fe20000000800 */
[----:B------:R-:W-:Y:S01]  /*17bd0*/  @!PT LDS RZ, [RZ] ;  /* 0x00000000fffff984 */ /* 0x000fe20000000800 */
[----:B------:R-:W-:Y:S01]  /*17be0*/  @!PT LDS RZ, [RZ] ;  /* 0x00000000fffff984 */ /* 0x000fe20000000800 */
[----:B------:R-:W-:Y:S04]  /*17bf0*/  @!P3 LDGSTS.E.BYPASS.LTC128B.128 [R10+0xea00], desc[UR58][R2.64], !P2 ;  /* 0x0ea00000020abfae */ /* 0x000fe8000d101d7a */
[----:B------:R-:W-:Y:S04]  /*17c00*/  @!P3 LDGSTS.E.BYPASS.LTC128B.128 [R10+0x11a00], desc[UR58][R2.64+0x40], !P1 ;  /* 0x11a00040020abfae */ /* 0x000fe8000c901d7a */
[----:B------:R0:W-:Y:S01]  /*17c10*/  @!P3 LDGSTS.E.BYPASS.LTC128B.128 [R10+0x14a00], desc[UR58][R2.64+0x80], !P0 ;  /* 0x14a00080020abfae */ /* 0x0001e2000c101d7a */
[----:B------:R-:W-:Y:S01]  /*17c20*/  ISETP.GE.AND P3, PT, R0, R5, PT ;  /* 0x000000050000720c */ /* 0x000fe20003f66270 */
[----:B------:R-:W-:-:S02]  /*17c30*/  IMAD.MOV.U32 R13, RZ, RZ, R6 ;  /* 0x000000ffff0d7224 */ /* 0x000fc400078e0006 */
[----:B------:R-:W-:Y:S02]  /*17c40*/  IMAD.MOV.U32 R12, RZ, RZ, RZ ;  /* 0x000000ffff0c7224 */ /* 0x000fe400078e00ff */
[----:B0-----:R-:W-:-:S08]  /*17c50*/  IMAD.MOV.U32 R2, RZ, RZ, R14 ;  /* 0x000000ffff027224 */ /* 0x001fd000078e000e */
[----:B------:R-:W-:Y:S05]  /*17c60*/  WARPSYNC.COLLECTIVE R15, `(.L_x_2274) ;  /* 0x000000000f087348 */ /* 0x000fea0003c00000 */
[----:B------:R0:W1:Y:S02]  /*17c70*/  SHFL.IDX P6, R14, R13, R12, R11 ;  /* 0x0000000c0d0e7389 */ /* 0x00006400000c000b */
[----:B01----:R-:W-:Y:S01]  /*17c80*/  ENDCOLLECTIVE ;  /* 0x000000000000791b */ /* 0x003fe20003800000 */
.L_x_2274:
[----:B------:R-:W-:-:S05]  /*17c90*/  @!P3 LEA R2, P5, R20, R2, 0x1 ;  /* 0x000000021402b211 */ /* 0x000fca00078a08ff */
[----:B------:R-:W-:-:S05]  /*17ca0*/  @!P3 IMAD.X R3, RZ, RZ, R4, P5 ;  /* 0x000000ffff03b224 */ /* 0x000fca00028e0604 */
        /* <DEDUP_REMOVED lines=11> */
.L_x_2275:
        /* <DEDUP_REMOVED lines=8> */
.L_x_2276:
        /* <DEDUP_REMOVED lines=15> */
.L_x_2277:
[----:B------:R-:W-:Y:S01]  /*17ed0*/  IMAD.MOV.U32 R2, RZ, RZ, R14 ;  /* 0x000000ffff027224 */ /* 0x000fe200078e000e */
[----:B------:R-:W-:Y:S06]  /*17ee0*/  BRA `(.L_x_2278) ;  /* 0xffffffb400287947 */ /* 0x000fec000383ffff */
.L_x_2164:
[----:B-1----:R1:W2:Y:S02]  /*17ef0*/  SYNCS.PHASECHK.TRANS64.TRYWAIT P0, [R17+URZ+0x31c20], R0 ;  /* 0x031c2000110075a7 */ /* 0x0022a4000800017f */
[----:B--2---:R-:W-:Y:S05]  /*17f00*/  @!P0 NANOSLEEP.SYNCS 0x989680 ;  /* 0x009896800000895d */ /* 0x004fea0003900000 */
[----:B------:R-:W2:Y:S02]  /*17f10*/  @!P0 SYNCS.PHASECHK.TRANS64 P0, [R17+URZ+0x31c20], R0 ;  /* 0x031c2000110085a7 */ /* 0x000ea4000800007f */
[----:B--2---:R-:W-:Y:S05]  /*17f20*/  @!P0 BRA `(.L_x_2164) ;  /* 0xfffffffc00f08947 */ /* 0x004fea000383ffff */
[----:B------:R-:W-:Y:S05]  /*17f30*/  BRA `(.L_x_2279) ;  /* 0xffffffb400907947 */ /* 0x000fea000383ffff */
.L_x_2173:
[----:B-1----:R1:W2:Y:S02]  /*17f40*/  SYNCS.PHASECHK.TRANS64.TRYWAIT P0, [R3+URZ+0x31c40], R2 ;  /* 0x031c4002030075a7 */ /* 0x0022a4000800017f */
[----:B--2---:R-:W-:Y:S05]  /*17f50*/  @!P0 NANOSLEEP.SYNCS 0x989680 ;  /* 0x009896800000895d */ /* 0x004fea0003900000 */
[----:B------:R-:W2:Y:S02]  /*17f60*/  @!P0 SYNCS.PHASECHK.TRANS64 P0, [R3+URZ+0x31c40], R2 ;  /* 0x031c4002030085a7 */ /* 0x000ea4000800007f */
[----:B--2---:R-:W-:Y:S05]  /*17f70*/  @!P0 BRA `(.L_x_2173) ;  /* 0xfffffffc00f08947 */ /* 0x004fea000383ffff */
[----:B------:R-:W-:Y:S05]  /*17f80*/  BRA `(.L_x_2280) ;  /* 0xffffffb800607947 */ /* 0x000fea000383ffff */
.L_x_2180:
[----:B0-----:R0:W1:Y:S02]  /*17f90*/  SYNCS.PHASECHK.TRANS64.TRYWAIT P0, [R3+URZ+0x60], R2 ;  /* 0x00006002030075a7 */ /* 0x001064000800017f */
[----:B-1----:R-:W-:Y:S05]  /*17fa0*/  @!P0 NANOSLEEP.SYNCS 0x989680 ;  /* 0x009896800000895d */ /* 0x002fea0003900000 */
[----:B------:R-:W1:Y:S02]  /*17fb0*/  @!P0 SYNCS.PHASECHK.TRANS64 P0, [R3+URZ+0x60], R2 ;  /* 0x00006002030085a7 */ /* 0x000e64000800007f */
[----:B-1----:R-:W-:Y:S05]  /*17fc0*/  @!P0 BRA `(.L_x_2180) ;  /* 0xfffffffc00f08947 */ /* 0x002fea000383ffff */
[----:B------:R-:W-:Y:S05]  /*17fd0*/  BRA `(.L_x_2281) ;  /* 0xffffffbc006c7947 */ /* 0x000fea000383ffff */
.L_x_2190:
[----:B-1----:R1:W2:Y:S02]  /*17fe0*/  SYNCS.PHASECHK.TRANS64.TRYWAIT P0, [R3+URZ+0x31c40], R2 ;  /* 0x031c4002030075a7 */ /* 0x0022a4000800017f */
[----:B--2---:R-:W-:Y:S05]  /*17ff0*/  @!P0 NANOSLEEP.SYNCS 0x989680 ;  /* 0x009896800000895d */ /* 0x004fea0003900000 */
[----:B------:R-:W2:Y:S02]  /*18000*/  @!P0 SYNCS.PHASECHK.TRANS64 P0, [R3+URZ+0x31c40], R2 ;  /* 0x031c4002030085a7 */ /* 0x000ea4000800007f */
[----:B--2---:R-:W-:Y:S05]  /*18010*/  @!P0 BRA `(.L_x_2190) ;  /* 0xfffffffc00f08947 */ /* 0x004fea000383ffff */
[----:B------:R-:W-:Y:S05]  /*18020*/  BRA `(.L_x_2282) ;  /* 0xffffffc400247947 */ /* 0x000fea000383ffff */
.L_x_2197:
[----:B0-----:R0:W1:Y:S02]  /*18030*/  SYNCS.PHASECHK.TRANS64.TRYWAIT P0, [R12+URZ+0x60], R28 ;  /* 0x0000601c0c0075a7 */ /* 0x001064000800017f */
[----:B-1----:R-:W-:Y:S05]  /*18040*/  @!P0 NANOSLEEP.SYNCS 0x989680 ;  /* 0x009896800000895d */ /* 0x002fea0003900000 */
[----:B------:R-:W1:Y:S02]  /*18050*/  @!P0 SYNCS.PHASECHK.TRANS64 P0, [R12+URZ+0x60], R28 ;  /* 0x0000601c0c0085a7 */ /* 0x000e64000800007f */
[----:B-1----:R-:W-:Y:S05]  /*18060*/  @!P0 BRA `(.L_x_2197) ;  /* 0xfffffffc00f08947 */ /* 0x002fea000383ffff */
[----:B------:R-:W-:Y:S05]  /*18070*/  BRA `(.L_x_2283) ;  /* 0xffffffc800307947 */ /* 0x000fea000383ffff */
.L_x_2207:
[----:B-1----:R1:W2:Y:S02]  /*18080*/  SYNCS.PHASECHK.TRANS64.TRYWAIT P0, [R2+URZ+0x31c40], R3 ;  /* 0x031c4003020075a7 */ /* 0x0022a4000800017f */
[----:B--2---:R-:W-:Y:S05]  /*18090*/  @!P0 NANOSLEEP.SYNCS 0x989680 ;  /* 0x009896800000895d */ /* 0x004fea0003900000 */
[----:B------:R-:W2:Y:S02]  /*180a0*/  @!P0 SYNCS.PHASECHK.TRANS64 P0, [R2+URZ+0x31c40], R3 ;  /* 0x031c4003020085a7 */ /* 0x000ea4000800007f */
[----:B--2---:R-:W-:Y:S05]  /*180b0*/  @!P0 BRA `(.L_x_2207) ;  /* 0xfffffffc00f08947 */ /* 0x004fea000383ffff */
[----:B------:R-:W-:Y:S05]  /*180c0*/  BRA `(.L_x_2284) ;  /* 0xffffffcc00b87947 */ /* 0x000fea000383ffff */
.L_x_2214:
[----:B0-----:R0:W1:Y:S02]  /*180d0*/  SYNCS.PHASECHK.TRANS64.TRYWAIT P0, [R7+URZ+0x60], R2 ;  /* 0x00006002070075a7 */ /* 0x001064000800017f */
[----:B-1----:R-:W-:Y:S05]  /*180e0*/  @!P0 NANOSLEEP.SYNCS 0x989680 ;  /* 0x009896800000895d */ /* 0x002fea0003900000 */
[----:B------:R-:W1:Y:S02]  /*180f0*/  @!P0 SYNCS.PHASECHK.TRANS64 P0, [R7+URZ+0x60], R2 ;  /* 0x00006002070085a7 */ /* 0x000e64000800007f */
[----:B-1----:R-:W-:Y:S05]  /*18100*/  @!P0 BRA `(.L_x_2214) ;  /* 0xfffffffc00f08947 */ /* 0x002fea000383ffff */
[----:B------:R-:W-:Y:S05]  /*18110*/  BRA `(.L_x_2285) ;  /* 0xffffffd000c87947 */ /* 0x000fea000383ffff */
.L_x_2226:
[----:B-1----:R1:W2:Y:S02]  /*18120*/  SYNCS.PHASECHK.TRANS64.TRYWAIT P0, [R3+URZ+0x31c60], R0 ;  /* 0x031c6000030075a7 */ /* 0x0022a4000800017f */
[----:B--2---:R-:W-:Y:S05]  /*18130*/  @!P0 NANOSLEEP.SYNCS 0x989680 ;  /* 0x009896800000895d */ /* 0x004fea0003900000 */
[----:B------:R-:W2:Y:S02]  /*18140*/  @!P0 SYNCS.PHASECHK.TRANS64 P0, [R3+URZ+0x31c60], R0 ;  /* 0x031c6000030085a7 */ /* 0x000ea4000800007f */
[----:B--2---:R-:W-:Y:S05]  /*18150*/  @!P0 BRA `(.L_x_2226) ;  /* 0xfffffffc00f08947 */ /* 0x004fea000383ffff */
[----:B------:R-:W-:Y:S05]  /*18160*/  BRA `(.L_x_2286) ;  /* 0xffffffd8003c7947 */ /* 0x000fea000383ffff */
.L_x_2234:
[----:B------:R-:W-:Y:S01]  /*18170*/  BSSY B0, `(.L_x_2287) ;  /* 0x0000008000007945 */ /* 0x000fe20003800000 */
[----:B------:R-:W-:Y:S02]  /*18180*/  IMAD.MOV.U32 R13, RZ, RZ, R24 ;  /* 0x000000ffff0d7224 */ /* 0x000fe400078e0018 */
[----:B------:R-:W-:Y:S02]  /*18190*/  IMAD.MOV.U32 R12, RZ, RZ, RZ ;  /* 0x000000ffff0c7224 */ /* 0x000fe400078e00ff */
[----:B------:R-:W-:Y:S02]  /*181a0*/  IMAD.MOV.U32 R11, RZ, RZ, 0x1f ;  /* 0x0000001fff0b7424 */ /* 0x000fe400078e00ff */
[----:B------:R-:W-:-:S07]  /*181b0*/  IMAD.MOV.U32 R15, RZ, RZ, -0x1 ;  /* 0xffffffffff0f7424 */ /* 0x000fce00078e00ff */
[----:B--2---:R-:W-:Y:S05]  /*181c0*/  WARPSYNC.COLLECTIVE R15, `(.L_x_2288) ;  /* 0x000000000f087348 */ /* 0x004fea0003c00000 */
[----:B------:R0:W1:Y:S02]  /*181d0*/  SHFL.IDX P6, R14, R13, R12, R11 ;  /* 0x0000000c0d0e7389 */ /* 0x00006400000c000b */
[----:B012---:R-:W-:Y:S01]  /*181e0*/  ENDCOLLECTIVE ;  /* 0x000000000000791b */ /* 0x007fe20003800000 */
.L_x_2288:
[----:B------:R-:W-:Y:S05]  /*181f0*/  BSYNC B0 ;  /* 0x0000000000007941 */ /* 0x000fea0003800000 */
.L_x_2287:
        /* <DEDUP_REMOVED lines=9> */
.L_x_2289:
        /* <DEDUP_REMOVED lines=23> */
.L_x_2290:
[----:B------:R-:W-:Y:S01]  /*18400*/  IMAD.MOV.U32 R12, RZ, RZ, 0x2 ;  /* 0x00000002ff0c7424 */ /* 0x000fe200078e00ff */
[----:B------:R-:W-:-:S05]  /*18410*/  SEL R4, R14, RZ, P1 ;  /* 0x000000ff0e047207 */ /* 0x000fca0000800000 */
[----:B------:R-:W-:-:S04]  /*18420*/  IMAD.IADD R4, R13, 0x1, R4 ;  /* 0x000000010d047824 */ /* 0x000fc800078e0204 */
[----:B------:R-:W-:-:S07]  /*18430*/  IMAD.MOV.U32 R13, RZ, RZ, R4 ;  /* 0x000000ffff0d7224 */ /* 0x000fce00078e0004 */
[----:B------:R-:W-:Y:S05]  /*18440*/  WARPSYNC.COLLECTIVE R15, `(.L_x_2291) ;  /* 0x000000000f087348 */ /* 0x000fea0003c00000 */
[----:B------:R0:W1:Y:S02]  /*18450*/  SHFL.UP P6, R14, R13, R12, R11 ;  /* 0x0400000c0d0e7389 */ /* 0x00006400000c000b */
[----:B01----:R-:W-:Y:S01]  /*18460*/  ENDCOLLECTIVE ;  /* 0x000000000000791b */ /* 0x003fe20003800000 */
.L_x_2291:
[----:B------:R-:W-:Y:S01]  /*18470*/  IMAD.MOV.U32 R12, RZ, RZ, 0x4 ;  /* 0x00000004ff0c7424 */ /* 0x000fe200078e00ff */
[----:B------:R-:W-:-:S05]  /*18480*/  SEL R3, R14, RZ, P2 ;  /* 0x000000ff0e037207 */ /* 0x000fca0001000000 */
[----:B------:R-:W-:-:S04]  /*18490*/  IMAD.IADD R2, R4, 0x1, R3 ;  /* 0x0000000104027824 */ /* 0x000fc800078e0203 */
[----:B------:R-:W-:-:S07]  /*184a0*/  IMAD.MOV.U32 R13, RZ, RZ, R2 ;  /* 0x000000ffff0d7224 */ /* 0x000fce00078e0002 */
[----:B------:R-:W-:Y:S05]  /*184b0*/  WARPSYNC.COLLECTIVE R15, `(.L_x_2292) ;  /* 0x000000000f087348 */ /* 0x000fea0003c00000 */
[----:B------:R0:W1:Y:S02]  /*184c0*/  SHFL.UP P6, R14, R13, R12, R11 ;  /* 0x0400000c0d0e7389 */ /* 0x00006400000c000b */
[----:B01----:R-:W-:Y:S01]  /*184d0*/  ENDCOLLECTIVE ;  /* 0x000000000000791b */ /* 0x003fe20003800000 */
.L_x_2292:
[----:B------:R-:W-:Y:S01]  /*184e0*/  IMAD.MOV.U32 R12, RZ, RZ, 0x8 ;  /* 0x00000008ff0c7424 */ /* 0x000fe200078e00ff */
[----:B------:R-:W-:-:S05]  /*184f0*/  SEL R3, R14, RZ, P3 ;  /* 0x000000ff0e037207 */ /* 0x000fca0001800000 */
[----:B------:R-:W-:-:S04]  /*18500*/  IMAD.IADD R3, R2, 0x1, R3 ;  /* 0x0000000102037824 */ /* 0x000fc800078e0203 */
[----:B------:R-:W-:-:S07]  /*18510*/  IMAD.MOV.U32 R13, RZ, RZ, R3 ;  /* 0x000000ffff0d7224 */ /* 0x000fce00078e0003 */
[----:B------:R-:W-:Y:S05]  /*18520*/  WARPSYNC.COLLECTIVE R15, `(.L_x_2293) ;  /* 0x000000000f087348 */ /* 0x000fea0003c00000 */
[----:B------:R0:W1:Y:S02]  /*18530*/  SHFL.UP P6, R14, R13, R12, R11 ;  /* 0x0400000c0d0e7389 */ /* 0x00006400000c000b */
[----:B01----:R-:W-:Y:S01]  /*18540*/  ENDCOLLECTIVE ;  /* 0x000000000000791b */ /* 0x003fe20003800000 */
.L_x_2293:
[----:B------:R-:W-:Y:S01]  /*18550*/  IMAD.MOV.U32 R12, RZ, RZ, 0x10 ;  /* 0x00000010ff0c7424 */ /* 0x000fe200078e00ff */
[----:B------:R-:W-:-:S05]  /*18560*/  SEL R4, R14, RZ, P4 ;  /* 0x000000ff0e047207 */ /* 0x000fca0002000000 */
[----:B------:R-:W-:-:S04]  /*18570*/  IMAD.IADD R4, R3, 0x1, R4 ;  /* 0x0000000103047824 */ /* 0x000fc800078e0204 */
[----:B------:R-:W-:-:S07]  /*18580*/  IMAD.MOV.U32 R13, RZ, RZ, R4 ;  /* 0x000000ffff0d7224 */ /* 0x000fce00078e0004 */
[----:B------:R-:W-:Y:S05]  /*18590*/  WARPSYNC.COLLECTIVE R15, `(.L_x_2294) ;  /* 0x000000000f087348 */ /* 0x000fea0003c00000 */
[----:B------:R0:W1:Y:S02]  /*185a0*/  SHFL.UP P6, R14, R13, R12, R11 ;  /* 0x0400000c0d0e7389 */ /* 0x00006400000c000b */
[----:B01----:R-:W-:Y:S01]  /*185b0*/  ENDCOLLECTIVE ;  /* 0x000000000000791b */ /* 0x003fe20003800000 */
.L_x_2294:
        /* <DEDUP_REMOVED lines=8> */
.L_x_2295:
[----:B------:R-:W-:Y:S05]  /*18640*/  BRA `(.L_x_2296) ;  /* 0xffffffd800ec7947 */ /* 0x000fea000383ffff */
.L_x_2237:
[----:B------:R-:W-:Y:S01]  /*18650*/  BSSY B0, `(.L_x_2297) ;  /* 0x0000007000007945 */ /* 0x000fe20003800000 */
[----:B------:R-:W-:Y:S02]  /*18660*/  IMAD.MOV.U32 R12, RZ, RZ, 0x1 ;  /* 0x00000001ff0c7424 */ /* 0x000fe400078e00ff */
[----:B------:R-:W-:Y:S02]  /*18670*/  IMAD.MOV.U32 R11, RZ, RZ, RZ ;  /* 0x000000ffff0b7224 */ /* 0x000fe400078e00ff */
[----:B------:R-:W-:-:S07]  /*18680*/  IMAD.MOV.U32 R15, RZ, RZ, -0x1 ;  /* 0xffffffffff0f7424 */ /* 0x000fce00078e00ff */
[----:B------:R-:W-:Y:S05]  /*18690*/  WARPSYNC.COLLECTIVE R15, `(.L_x_2298) ;  /* 0x000000000f087348 */ /* 0x000fea0003c00000 */
[----:B------:R0:W1:Y:S02]  /*186a0*/  SHFL.UP P6, R14, R13, R12, R11 ;  /* 0x0400000c0d0e7389 */ /* 0x00006400000c000b */
[----:B01----:R-:W-:Y:S01]  /*186b0*/  ENDCOLLECTIVE ;  /* 0x000000000000791b */ /* 0x003fe20003800000 */
.L_x_2298:
[----:B------:R-:W-:Y:S05]  /*186c0*/  BSYNC B0 ;  /* 0x0000000000007941 */ /* 0x000fea0003800000 */
.L_x_2297:
        /* <DEDUP_REMOVED lines=8> */
.L_x_2299:
[----:B------:R-:W-:Y:S01]  /*18750*/  IMAD.MOV.U32 R12, RZ, RZ, 0x4 ;  /* 0x00000004ff0c7424 */ /* 0x000fe200078e00ff */
[----:B------:R-:W-:-:S05]  /*18760*/  SEL R2, R14, RZ, P2 ;  /* 0x000000ff0e027207 */ /* 0x000fca0001000000 */
[----:B------:R-:W-:-:S04]  /*18770*/  IMAD.IADD R2, R13, 0x1, R2 ;  /* 0x000000010d027824 */ /* 0x000fc800078e0202 */
[----:B------:R-:W-:-:S07]  /*18780*/  IMAD.MOV.U32 R13, RZ, RZ, R2 ;  /* 0x000000ffff0d7224 */ /* 0x000fce00078e0002 */
[----:B------:R-:W-:Y:S05]  /*18790*/  WARPSYNC.COLLECTIVE R15, `(.L_x_2300) ;  /* 0x000000000f087348 */ /* 0x000fea0003c00000 */
[----:B------:R0:W1:Y:S02]  /*187a0*/  SHFL.UP P6, R14, R13, R12, R11 ;  /* 0x0400000c0d0e7389 */ /* 0x00006400000c000b */
[----:B01----:R-:W-:Y:S01]  /*187b0*/  ENDCOLLECTIVE ;  /* 0x000000000000791b */ /* 0x003fe20003800000 */
.L_x_2300:
[----:B------:R-:W-:Y:S01]  /*187c0*/  IMAD.MOV.U32 R12, RZ, RZ, 0x8 ;  /* 0x00000008ff0c7424 */ /* 0x000fe200078e00ff */
[----:B------:R-:W-:-:S05]  /*187d0*/  SEL R3, R14, RZ, P3 ;  /* 0x000000ff0e037207 */ /* 0x000fca0001800000 */
[----:B------:R-:W-:-:S04]  /*187e0*/  IMAD.IADD R3, R2, 0x1, R3 ;  /* 0x0000000102037824 */ /* 0x000fc800078e0203 */
[----:B------:R-:W-:-:S07]  /*187f0*/  IMAD.MOV.U32 R13, RZ, RZ, R3 ;  /* 0x000000ffff0d7224 */ /* 0x000fce00078e0003 */
[----:B------:R-:W-:Y:S05]  /*18800*/  WARPSYNC.COLLECTIVE R15, `(.L_x_2301) ;  /* 0x000000000f087348 */ /* 0x000fea0003c00000 */
[----:B------:R0:W1:Y:S02]  /*18810*/  SHFL.UP P6, R14, R13, R12, R11 ;  /* 0x0400000c0d0e7389 */ /* 0x00006400000c000b */
[----:B01----:R-:W-:Y:S01]  /*18820*/  ENDCOLLECTIVE ;  /* 0x000000000000791b */ /* 0x003fe20003800000 */
.L_x_2301:
[----:B------:R-:W-:Y:S01]  /*18830*/  IMAD.MOV.U32 R12, RZ, RZ, 0x10 ;  /* 0x00000010ff0c7424 */ /* 0x000fe200078e00ff */
[----:B------:R-:W-:-:S05]  /*18840*/  SEL R4, R14, RZ, P4 ;  /* 0x000000ff0e047207 */ /* 0x000fca0002000000 */
[----:B------:R-:W-:-:S04]  /*18850*/  IMAD.IADD R4, R3, 0x1, R4 ;  /* 0x0000000103047824 */ /* 0x000fc800078e0204 */
[----:B------:R-:W-:-:S07]  /*18860*/  IMAD.MOV.U32 R13, RZ, RZ, R4 ;  /* 0x000000ffff0d7224 */ /* 0x000fce00078e0004 */
[----:B------:R-:W-:Y:S05]  /*18870*/  WARPSYNC.COLLECTIVE R15, `(.L_x_2302) ;  /* 0x000000000f087348 */ /* 0x000fea0003c00000 */
[----:B------:R0:W1:Y:S02]  /*18880*/  SHFL.UP P6, R14, R13, R12, R11 ;  /* 0x0400000c0d0e7389 */ /* 0x00006400000c000b */
[----:B01----:R-:W-:Y:S01]  /*18890*/  ENDCOLLECTIVE ;  /* 0x000000000000791b */ /* 0x003fe20003800000 */
.L_x_2302:
        /* <DEDUP_REMOVED lines=8> */
.L_x_2303:
[----:B------:R-:W-:Y:S05]  /*18920*/  BRA `(.L_x_2304) ;  /* 0xffffffd800d87947 */ /* 0x000fea000383ffff */
.L_x_2239:
[----:B------:R-:W-:Y:S01]  /*18930*/  BSSY B0, `(.L_x_2305) ;  /* 0x0000006000007945 */ /* 0x000fe20003800000 */
[----:B------:R-:W-:Y:S01]  /*18940*/  PLOP3.LUT P6, PT, P6, PT, PT, 0x8, 0x0 ;  /* 0x000000000000781c */ /* 0x000fe200037ce170 */
[----:B------:R-:W-:-:S12]  /*18950*/  IMAD.MOV.U32 R15, RZ, RZ, -0x1 ;  /* 0xffffffffff0f7424 */ /* 0x000fd800078e00ff */
[----:B0-----:R-:W-:Y:S05]  /*18960*/  WARPSYNC.COLLECTIVE R15, `(.L_x_2306) ;  /* 0x000000000f087348 */ /* 0x001fea0003c00000 */
[----:B------:R-:W-:Y:S01]  /*18970*/  VOTE.ANY R14, PT, P6 ;  /* 0x00000000000e7806 */ /* 0x000fe200030e0100 */
[----:B0-----:R-:W-:Y:S06]  /*18980*/  ENDCOLLECTIVE ;  /* 0x000000000000791b */ /* 0x001fec0003800000 */
.L_x_2306:
[----:B------:R-:W-:Y:S05]  /*18990*/  BSYNC B0 ;  /* 0x0000000000007941 */ /* 0x000fea0003800000 */
.L_x_2305:
        /* <DEDUP_REMOVED lines=10> */
.L_x_2307:
[----:B------:R-:W-:Y:S02]  /*18a40*/  IMAD.MOV.U32 R13, RZ, RZ, R5 ;  /* 0x000000ffff0d7224 */ /* 0x000fe400078e0005 */
[----:B------:R-:W-:-:S07]  /*18a50*/  IMAD.MOV.U32 R25, RZ, RZ, R14 ;  /* 0x000000ffff197224 */ /* 0x000fce00078e000e */
[----:B------:R-:W-:Y:S05]  /*18a60*/  WARPSYNC.COLLECTIVE R15, `(.L_x_2308) ;  /* 0x000000000f087348 */ /* 0x000fea0003c00000 */
[----:B------:R0:W1:Y:S02]  /*18a70*/  SHFL.IDX P6, R14, R13, R12, R11 ;  /* 0x0000000c0d0e7389 */ /* 0x00006400000c000b */
[----:B01----:R-:W-:Y:S01]  /*18a80*/  ENDCOLLECTIVE ;  /* 0x000000000000791b */ /* 0x003fe20003800000 */
.L_x_2308:
[----:B------:R-:W-:Y:S01]  /*18a90*/  IMAD.MOV.U32 R5, RZ, RZ, R14 ;  /* 0x000000ffff057224 */ /* 0x000fe200078e000e */
[----:B------:R-:W-:Y:S06]  /*18aa0*/  BRA `(.L_x_2309) ;  /* 0xffffffd800b87947 */ /* 0x000fec000383ffff */
.L_x_2241:
[----:B------:R-:W-:Y:S01]  /*18ab0*/  BSSY B0, `(.L_x_2310) ;  /* 0x0000007000007945 */ /* 0x000fe20003800000 */
[----:B------:R-:W-:Y:S02]  /*18ac0*/  IMAD.MOV.U32 R13, RZ, RZ, R2 ;  /* 0x000000ffff0d7224 */ /* 0x000fe400078e0002 */
[----:B------:R-:W-:Y:S02]  /*18ad0*/  IMAD.MOV.U32 R11, RZ, RZ, 0x1f ;  /* 0x0000001fff0b7424 */ /* 0x000fe400078e00ff */
[----:B------:R-:W-:-:S07]  /*18ae0*/  IMAD.MOV.U32 R15, RZ, RZ, -0x1 ;  /* 0xffffffffff0f7424 */ /* 0x000fce00078e00ff */
[----:B0123--:R-:W-:Y:S05]  /*18af0*/  WARPSYNC.COLLECTIVE R15, `(.L_x_2311) ;  /* 0x000000000f087348 */ /* 0x00ffea0003c00000 */
[----:B------:R4:W0:Y:S02]  /*18b00*/  SHFL.IDX P6, R14, R13, R12, R11 ;  /* 0x0000000c0d0e7389 */ /* 0x00082400000c000b */
[----:B01234-:R-:W-:Y:S01]  /*18b10*/  ENDCOLLECTIVE ;  /* 0x000000000000791b */ /* 0x01ffe20003800000 */
.L_x_2311:
[----:B------:R-:W-:Y:S05]  /*18b20*/  BSYNC B0 ;  /* 0x0000000000007941 */ /* 0x000fea0003800000 */
.L_x_2310:
[----:B------:R-:W-:Y:S01]  /*18b30*/  IMAD.MOV.U32 R24, RZ, RZ, R14 ;  /* 0x000000ffff187224 */ /* 0x000fe200078e000e */
[----:B------:R-:W-:Y:S06]  /*18b40*/  BRA `(.L_x_2240) ;  /* 0xffffffd800a87947 */ /* 0x000fec000383ffff */
.L_x_2247:
[----:B0-----:R0:W1:Y:S02]  /*18b50*/  SYNCS.PHASECHK.TRANS64.TRYWAIT P0, [R9+URZ+0x31c20], R0 ;  /* 0x031c2000090075a7 */ /* 0x001064000800017f */
[----:B-1----:R-:W-:Y:S05]  /*18b60*/  @!P0 NANOSLEEP.SYNCS 0x989680 ;  /* 0x009896800000895d */ /* 0x002fea0003900000 */
[----:B------:R-:W1:Y:S02]  /*18b70*/  @!P0 SYNCS.PHASECHK.TRANS64 P0, [R9+URZ+0x31c20], R0 ;  /* 0x031c2000090085a7 */ /* 0x000e64000800007f */
[----:B-1----:R-:W-:Y:S05]  /*18b80*/  @!P0 BRA `(.L_x_2247) ;  /* 0xfffffffc00f08947 */ /* 0x002fea000383ffff */
[----:B------:R-:W-:Y:S05]  /*18b90*/  BRA `(.L_x_2312) ;  /* 0xffffffe400007947 */ /* 0x000fea000383ffff */
.L_x_2248:
        /* <DEDUP_REMOVED lines=8> */
[----:B0-2---:R-:W-:Y:S05]  /*18c20*/  WARPSYNC.COLLECTIVE R15, `(.L_x_2314) ;  /* 0x000000000f087348 */ /* 0x005fea0003c00000 */
[----:B------:R1:W3:Y:S02]  /*18c30*/  SHFL.IDX P6, R14, R13, R12, R11 ;  /* 0x0000000c0d0e7389 */ /* 0x0002e400000c000b */
[----:B0123--:R-:W-:Y:S01]  /*18c40*/  ENDCOLLECTIVE ;  /* 0x000000000000791b */ /* 0x00ffe20003800000 */
.L_x_2314:
[----:B------:R-:W-:Y:S05]  /*18c50*/  BSYNC B0 ;  /* 0x0000000000007941 */ /* 0x000fea0003800000 */
.L_x_2313:
[----:B------:R-:W-:Y:S05]  /*18c60*/  BRA `(.L_x_2315) ;  /* 0xffffffe000e87947 */ /* 0x000fea000383ffff */
.L_x_2251:
[----:B------:R-:W-:Y:S01]  /*18c70*/  BSSY B1, `(.L_x_2316) ;  /* 0x0000006000017945 */ /* 0x000fe20003800000 */
[----:B------:R-:W-:-:S07]  /*18c80*/  IMAD.MOV.U32 R15, RZ, RZ, -0x1 ;  /* 0xffffffffff0f7424 */ /* 0x000fce00078e00ff */
[----:B0-2---:R-:W-:Y:S05]  /*18c90*/  WARPSYNC.COLLECTIVE R15, `(.L_x_2317) ;  /* 0x000000000f0c7348 */ /* 0x005fea0003c00000 */
[----:B------:R-:W-:Y:S02]  /*18ca0*/  ELECT P6, UR62, PT ;  /* 0x00000000003e782f */ /* 0x000fe400038c0000 */
[----:B------:R-:W-:Y:S01]  /*18cb0*/  MOV R14, UR62 ;  /* 0x0000003e000e7c02 */ /* 0x000fe20008000f00 */
[----:B0-2---:R-:W-:Y:S10]  /*18cc0*/  ENDCOLLECTIVE ;  /* 0x000000000000791b */ /* 0x005ff40003800000 */
.L_x_2317:
[----:B------:R-:W-:Y:S05]  /*18cd0*/  BSYNC B1 ;  /* 0x0000000000017941 */ /* 0x000fea0003800000 */
.L_x_2316:
[----:B------:R-:W-:Y:S05]  /*18ce0*/  BRA `(.L_x_2318) ;  /* 0xffffffe000e07947 */ /* 0x000fea000383ffff */
.L_x_2253:
[----:B0-----:R0:W1:Y:S02]  /*18cf0*/  SYNCS.PHASECHK.TRANS64.TRYWAIT P0, [R7+URZ], R2 ;  /* 0x00000002070075a7 */ /* 0x001064000800017f */
[----:B-1----:R-:W-:Y:S05]  /*18d00*/  @!P0 NANOSLEEP.SYNCS 0x989680 ;  /* 0x009896800000895d */ /* 0x002fea0003900000 */
[----:B------:R-:W1:Y:S02]  /*18d10*/  @!P0 SYNCS.PHASECHK.TRANS64 P0, [R7+URZ], R2 ;  /* 0x00000002070085a7 */ /* 0x000e64000800007f */
[----:B-1----:R-:W-:Y:S05]  /*18d20*/  @!P0 BRA `(.L_x_2253) ;  /* 0xfffffffc00f08947 */ /* 0x002fea000383ffff */
[----:B------:R-:W-:Y:S05]  /*18d30*/  BRA `(.L_x_2319) ;  /* 0xffffffe400147947 */ /* 0x000fea000383ffff */
.L_x_2254:
[----:B-1----:R1:W2:Y:S02]  /*18d40*/  SYNCS.PHASECHK.TRANS64.TRYWAIT P0, [R3+URZ], R0 ;  /* 0x00000000030075a7 */ /* 0x0022a4000800017f */
[----:B--2---:R-:W-:Y:S05]  /*18d50*/  @!P0 NANOSLEEP.SYNCS 0x989680 ;  /* 0x009896800000895d */ /* 0x004fea0003900000 */
[----:B------:R-:W2:Y:S02]  /*18d60*/  @!P0 SYNCS.PHASECHK.TRANS64 P0, [R3+URZ], R0 ;  /* 0x00000000030085a7 */ /* 0x000ea4000800007f */
[----:B--2---:R-:W-:Y:S05]  /*18d70*/  @!P0 BRA `(.L_x_2254) ;  /* 0xfffffffc00f08947 */ /* 0x004fea000383ffff */
[----:B------:R-:W-:Y:S05]  /*18d80*/  BRA `(.L_x_2320) ;  /* 0xffffffe400087947 */ /* 0x000fea000383ffff */
.L_x_2256:
[----:B-1----:R1:W2:Y:S02]  /*18d90*/  SYNCS.PHASECHK.TRANS64.TRYWAIT P0, [R5+URZ], R2 ;  /* 0x00000002050075a7 */ /* 0x0022a4000800017f */
[----:B--2---:R-:W-:Y:S05]  /*18da0*/  @!P0 NANOSLEEP.SYNCS 0x989680 ;  /* 0x009896800000895d */ /* 0x004fea0003900000 */
[----:B------:R-:W2:Y:S02]  /*18db0*/  @!P0 SYNCS.PHASECHK.TRANS64 P0, [R5+URZ], R2 ;  /* 0x00000002050085a7 */ /* 0x000ea4000800007f */
[----:B--2---:R-:W-:Y:S05]  /*18dc0*/  @!P0 BRA `(.L_x_2256) ;  /* 0xfffffffc00f08947 */ /* 0x004fea000383ffff */
[----:B------:R-:W-:Y:S05]  /*18dd0*/  BRA `(.L_x_2321) ;  /* 0xffffffe4000c7947 */ /* 0x000fea000383ffff */
.L_x_2322:
        /* <DEDUP_REMOVED lines=10> */
.L_x_2783:


//--------------------- .text._ZN7cutlass13device_kernelIN5flash11enable_sm90INS1_16FlashAttnFwdSm90INS1_25CollectiveMainloopFwdSm90ILi2EN4cute5tupleIJNS5_1CILi1EEES8_S8_EEENS6_IJNS7_ILi192EEENS7_ILi144EEENS7_ILi96EEEEEELi96ENS_6half_tEfNS_4arch4Sm90ELb1ELb0ELb0ELb1ELb0ELb1ELb0ELb0ELb1ELb1ELb1ELb0EEENS1_21CollectiveEpilogueFwdINS6_IJSA_SC_SB_EEES9_SE_SG_Li384ELb1ELb1ELb1ELb0EEENS1_36VarlenDynamicPersistentTileSchedulerILi192ELi144ELi384ELi128ELb1ELb1ELb1ELb1ELb1ELb1EEEEEEEEEvNT_6ParamsE --------------------------
	.section	.text._ZN7cutlass13device_kernelIN5flash11enable_sm90INS1_16FlashAttnFwdSm90INS1_25CollectiveMainloopFwdSm90ILi2EN4cute5tupleIJNS5_1CILi1EEES8_S8_EEENS6_IJNS7_ILi192EEENS7_ILi144EEENS7_ILi96EEEEEELi96ENS_6half_tEfNS_4arch4Sm90ELb1ELb0ELb0ELb1ELb0ELb1ELb0ELb0ELb1ELb1ELb1ELb0EEENS1_21CollectiveEpilogueFwdINS6_IJSA_SC_SB_EEES9_SE_SG_Li384ELb1ELb1ELb1ELb0EEENS1_36VarlenDynamicPersistentTileSchedulerILi192ELi144ELi384ELi128ELb1ELb1ELb1ELb1ELb1ELb1EEEEEEEEEvNT_6ParamsE,"ax",@progbits
	.align	128
.text._ZN7cutlass13device_kernelIN5flash11enable_sm90INS1_16FlashAttnFwdSm90INS1_25CollectiveMainloopFwdSm90ILi2EN4cute5tupleIJNS5_1CILi1EEES8_S8_EEENS6_IJNS7_ILi192EEENS7_ILi144EEENS7_ILi96EEEEEELi96ENS_6half_tEfNS_4arch4Sm90ELb1ELb0ELb0ELb1ELb0ELb1ELb0ELb0ELb1ELb1ELb1ELb0EEENS1_21CollectiveEpilogueFwdINS6_IJSA_SC_SB_EEES9_SE_SG_Li384ELb1ELb1ELb1ELb0EEENS1_36VarlenDynamicPersistentTileSchedulerILi192ELi144ELi384ELi128ELb1ELb1ELb1ELb1ELb1ELb1EEEEEEEEEvNT_6ParamsE:
        .type           _ZN7cutlass13device_kernelIN5flash11enable_sm90INS1_16FlashAttnFwdSm90INS1_25CollectiveMainloopFwdSm90ILi2EN4cute5tupleIJNS5_1CILi1EEES8_S8_EEENS6_IJNS7_ILi192EEENS7_ILi144EEENS7_ILi96EEEEEELi96ENS_6half_tEfNS_4arch4Sm90ELb1ELb0ELb0ELb1ELb0ELb1ELb0ELb0ELb1ELb1ELb1ELb0EEENS1_21CollectiveEpilogueFwdINS6_IJSA_SC_SB_EEES9_SE_SG_Li384ELb1ELb1ELb1ELb0EEENS1_36VarlenDynamicPersistentTileSchedulerILi192ELi144ELi384ELi128ELb1ELb1ELb1ELb1ELb1ELb1EEEEEEEEEvNT_6ParamsE,@function
        .size           _ZN7cutlass13device_kernelIN5flash11enable_sm90INS1_16FlashAttnFwdSm90INS1_25CollectiveMainloopFwdSm90ILi2EN4cute5tupleIJNS5_1CILi1EEES8_S8_EEENS6_IJNS7_ILi192EEENS7_ILi144EEENS7_ILi96EEEEEELi96ENS_6half_tEfNS_4arch4Sm90ELb1ELb0ELb0ELb1ELb0ELb1ELb0ELb0ELb1ELb1ELb1ELb0EEENS1_21CollectiveEpilogueFwdINS6_IJSA_SC_SB_EEES9_SE_SG_Li384ELb1ELb1ELb1ELb0EEENS1_36VarlenDynamicPersistentTileSchedulerILi192ELi144ELi384ELi128ELb1ELb1ELb1ELb1ELb1ELb1EEEEEEEEEvNT_6ParamsE,(.L_x_2784 - _ZN7cutlass13device_kernelIN5flash11enable_sm90INS1_16FlashAttnFwdSm90INS1_25CollectiveMainloopFwdSm90ILi2EN4cute5tupleIJNS5_1CILi1EEES8_S8_EEENS6_IJNS7_ILi192EEENS7_ILi144EEENS7_ILi96EEEEEELi96ENS_6half_tEfNS_4arch4Sm90ELb1ELb0ELb0ELb1ELb0ELb1ELb0ELb0ELb1ELb1ELb1ELb0EEENS1_21CollectiveEpilogueFwdINS6_IJSA_SC_SB_EEES9_SE_SG_Li384ELb1ELb1ELb1ELb0EEENS1_36VarlenDynamicPersistentTileSchedulerILi192ELi144ELi384ELi128ELb1ELb1ELb1ELb1ELb1ELb1EEEEEEEEEvNT_6ParamsE)
        .other          _ZN7cutlass13device_kernelIN5flash11enable_sm90INS1_16FlashAttnFwdSm90INS1_25CollectiveMainloopFwdSm90ILi2EN4cute5tupleIJNS5_1CILi1EEES8_S8_EEENS6_IJNS7_ILi192EEENS7_ILi144EEENS7_ILi96EEEEEELi96ENS_6half_tEfNS_4arch4Sm90ELb1ELb0ELb0ELb1ELb0ELb1ELb0ELb0ELb1ELb1ELb1ELb0EEENS1_21CollectiveEpilogueFwdINS6_IJSA_SC_SB_EEES9_SE_SG_Li384ELb1ELb1ELb1ELb0EEENS1_36VarlenDynamicPersistentTileSchedulerILi192ELi144ELi384ELi128ELb1ELb1ELb1ELb1ELb1ELb1EEEEEEEEEvNT_6ParamsE,@"STO_CUDA_ENTRY STV_DEFAULT"
_ZN7cutlass13device_kernelIN5flash11enable_sm90INS1_16FlashAttnFwdSm90INS1_25CollectiveMainloopFwdSm90ILi2EN4cute5tupleIJNS5_1CILi1EEES8_S8_EEENS6_IJNS7_ILi192EEENS7_ILi144EEENS7_ILi96EEEEEELi96ENS_6half_tEfNS_4arch4Sm90ELb1ELb0ELb0ELb1ELb0ELb1ELb0ELb0ELb1ELb1ELb1ELb0EEENS1_21CollectiveEpilogueFwdINS6_IJSA_SC_SB_EEES9_SE_SG_Li384ELb1ELb1ELb1ELb0EEENS1_36VarlenDynamicPersistentTileSchedulerILi192ELi144ELi384ELi128ELb1ELb1ELb1ELb1ELb1ELb1EEEEEEEEEvNT_6ParamsE:
        /* <DEDUP_REMOVED lines=23> */
.L_x_2324:
[----:B------:R-:W-:Y:S05]  /*0170*/  BSYNC B0 ;  /* 0x0000000000007941 */ /* 0x000fea0003800000 */
.L_x_2323:
        /* <DEDUP_REMOVED lines=40> */
.L_x_2325:
        /* <DEDUP_REMOVED lines=22> */
.L_x_2326:
        /* <DEDUP_REMOVED lines=18> */
.L_x_2327:
        /* <DEDUP_REMOVED lines=22> */
.L_x_2328:
        /* <DEDUP_REMOVED lines=22> */
.L_x_2329:
        /* <DEDUP_REMOVED lines=9> */
.L_x_2332:
[----:B------:R-:W-:-:S08]  /*09d0*/  NOP ;  /* 0x0000000000007918 */ /* 0x000fd00000000000 */
[----:B------:R-:W0:Y:S02]  /*09e0*/  USETMAXREG.TRY_ALLOC.CTAPOOL UP0, 0xa0 ;  /* 0x000000a0000079c8 */ /* 0x000e240008000600 */
[----:B0-----:R-:W-:-:S13]  /*09f0*/  PLOP3.LUT P0, PT, PT, PT, UP0, 0x80, 0x0 ;  /* 0x000000000000781c */ /* 0x001fda0003f0f008 */
[----:B------:R-:W-:Y:S05]  /*0a00*/  @!P0 BRA `(.L_x_2332) ;  /* 0xfffffffc00f08947 */ /* 0x000fea000383ffff */
[----:B------:R-:W3:Y:S01]  /*0a10*/  LDL.LU R0, [R1] ;  /* 0x0000000001007983 */ /* 0x000ee20000300800 */
        /* <DEDUP_REMOVED lines=15> */
[----:B------:R1:W-:Y:S01]  /*0b10*/  STL [R1], R0 ;  /* 0x0000000001007387 */ /* 0x0003e20000100800 */
        /* <DEDUP_REMOVED lines=15> */
[----:B------:R-:W-:Y:S02]  /*0c10*/  LOP3.LUT R7, R5, 0xfffffffe, RZ, 0xc0, !PT ;  /* 0xfffffffe05077812 */ /* 0x000fe400078ec0ff */
[----:B------:R-:W-:Y:S01]  /*0c20*/  SHF.R.S32.HI R19, RZ, 0x1, R5 ;  /* 0x00000001ff137819 */ /* 0x000fe20000011405 */
[----:B------:R-:W-:Y:S01]  /*0c30*/  IMAD.HI R12, R2, 0x55555556, RZ ;  /* 0x55555556020c7827 */ /* 0x000fe200078e02ff */
[----:B------:R-:W-:-:S02]  /*0c40*/  LOP3.LUT R13, R3, 0xffffff80, RZ, 0xc0, !PT ;  /* 0xffffff80030d7812 */ /* 0x000fc400078ec0ff */
[----:B------:R-:W-:Y:S01]  /*0c50*/  LOP3.LUT R3, R4, 0xfffffff0, RZ, 0xc0, !PT ;  /* 0xfffffff004037812 */ /* 0x000fe200078ec0ff */
[----:B------:R-:W-:Y:S01]  /*0c60*/  IMAD.IADD R8, R0, 0x1, -R7 ;  /* 0x0000000100087824 */ /* 0x000fe200078e0a07 */
[----:B------:R-:W-:Y:S02]  /*0c70*/  LEA.HI R7, R5, R19, RZ, 0x1 ;  /* 0x0000001305077211 */ /* 0x000fe400078f08ff */
[----:B------:R-:W-:Y:S01]  /*0c80*/  LEA.HI R15, R12, R12, RZ, 0x1 ;  /* 0x0000000c0c0f7211 */ /* 0x000fe200078f08ff */
[----:B------:R-:W-:Y:S01]  /*0c90*/  IMAD.IADD R3, R0, 0x1, -R3 ;  /* 0x0000000100037824 */ /* 0x000fe200078e0a03 */
[----:B------:R-:W-:Y:S02]  /*0ca0*/  LOP3.LUT R7, R7, 0x7fffffe, RZ, 0xc0, !PT ;  /* 0x07fffffe07077812 */ /* 0x000fe400078ec0ff */
[----:B------:R-:W-:Y:S02]  /*0cb0*/  LEA.HI R10, R10, R9, RZ, 0x2 ;  /* 0x000000090a0a7211 */ /* 0x000fe400078f10ff */
[----:B------:R-:W-:Y:S01]  /*0cc0*/  SHF.R.S32.HI R5, RZ, 0x4, R4 ;  /* 0x00000004ff057819 */ /* 0x000fe20000011404 */
[----:B------:R-:W-:Y:S01]  /*0cd0*/  IMAD R15, R15, -0x3, R2 ;  /* 0xfffffffd0f0f7824 */ /* 0x000fe200078e0202 */
[----:B------:R-:W-:Y:S01]  /*0ce0*/  LOP3.LUT R10, R10, 0xfffffffc, RZ, 0xc0, !PT ;  /* 0xfffffffc0a0a7812 */ /* 0x000fe200078ec0ff */
[----:B------:R-:W-:Y:S01]  /*0cf0*/  IMAD.IADD R11, R0, 0x1, -R11 ;  /* 0x00000001000b7824 */ /* 0x000fe200078e0a0b */
[----:B------:R-:W-:Y:S01]  /*0d00*/  LEA.HI R4, R4, R5, RZ, 0x1 ;  /* 0x0000000504047211 */ /* 0x000fe200078f08ff */
[----:B------:R-:W-:Y:S01]  /*0d10*/  IMAD.IADD R18, R0, 0x1, -R13 ;  /* 0x0000000100127824 */ /* 0x000fe200078e0a0d */
[----:B------:R-:W-:Y:S01]  /*0d20*/  SHF.R.S32.HI R0, RZ, 0x1f, R3 ;  /* 0x0000001fff007819 */ /* 0x000fe20000011403 */
[----:B------:R-:W-:Y:S01]  /*0d30*/  IMAD.IADD R2, R19, 0x1, -R7 ;  /* 0x0000000113027824 */ /* 0x000fe200078e0a07 */
[----:B------:R-:W-:Y:S01]  /*0d40*/  LOP3.LUT R4, R4, 0x1ffffffe, RZ, 0xc0, !PT ;  /* 0x1ffffffe04047812 */ /* 0x000fe200078ec0ff */
[----:B------:R-:W-:-:S02]  /*0d50*/  IMAD.IADD R10, R9, 0x1, -R10 ;  /* 0x00000001090a7824 */ /* 0x000fc400078e0a0a */
[C---:B------:R-:W-:Y:S01]  /*0d60*/  IMAD R17, R5.reuse, 0x8, R2 ;  /* 0x0000000805117824 */ /* 0x040fe200078e0202 */
[CC--:B------:R-:W-:Y:S02]  /*0d70*/  LEA.HI R2, R0.reuse, R3.reuse, RZ, 0x3 ;  /* 0x0000000300027211 */ /* 0x0c0fe400078f18ff */
[----:B------:R-:W-:Y:S02]  /*0d80*/  SHF.R.S32.HI R9, RZ, 0x1f, R18 ;  /* 0x0000001fff097819 */ /* 0x000fe40000011412 */
[----:B------:R-:W-:Y:S01]  /*0d90*/  LEA.HI R0, R0, R3, RZ, 0x2 ;  /* 0x0000000300007211 */ /* 0x000fe200078f10ff */
[----:B------:R-:W-:Y:S01]  /*0da0*/  IMAD.IADD R4, R5, 0x1, -R4 ;  /* 0x0000000105047824 */ /* 0x000fe200078e0a04 */
[----:B------:R-:W-:Y:S01]  /*0db0*/  LEA.HI R12, R9, R18, RZ, 0x2 ;  /* 0x00000012090c7211 */ /* 0x000fe200078f10ff */
[----:B------:R-:W-:Y:S01]  /*0dc0*/  IMAD.SHL.U32 R5, R2, 0x10, RZ ;  /* 0x0000001002057824 */ /* 0x000fe200078e00ff */
[----:B------:R-:W-:Y:S02]  /*0dd0*/  LOP3.LUT R2, R0, 0x7fffffc, RZ, 0xc0, !PT ;  /* 0x07fffffc00027812 */ /* 0x000fe400078ec0ff */
[----:B------:R-:W-:-:S02]  /*0de0*/  SHF.R.S32.HI R0, RZ, 0x2, R0 ;  /* 0x00000002ff007819 */ /* 0x000fc40000011400 */
[--C-:B------:R-:W-:Y:S02]  /*0df0*/  SHF.R.S32.HI R13, RZ, 0x2, R12.reuse ;  /* 0x00000002ff0d7819 */ /* 0x100fe4000001140c */
[----:B------:R-:W-:Y:S02]  /*0e00*/  SHF.R.S32.HI R14, RZ, 0x1f, R12 ;  /* 0x0000001fff0e7819 */ /* 0x000fe4000001140c */
[----:B------:R-:W-:Y:S01]  /*0e10*/  SHF.R.S32.HI R7, RZ, 0x5, R6 ;  /* 0x00000005ff077819 */ /* 0x000fe20000011406 */
[----:B------:R-:W-:Y:S01]  /*0e20*/  IMAD.SHL.U32 R0, R0, 0x40, RZ ;  /* 0x0000004000007824 */ /* 0x000fe200078e00ff */
[----:B------:R-:W-:Y:S02]  /*0e30*/  LEA.HI R14, R14, R13, RZ, 0x3 ;  /* 0x0000000d0e0e7211 */ /* 0x000fe400078f18ff */
[----:B------:R-:W-:Y:S01]  /*0e40*/  LOP3.LUT R6, R5, 0x7fffff80, RZ, 0xc0, !PT ;  /* 0x7fffff8005067812 */ /* 0x000fe200078ec0ff */
[----:B------:R-:W-:Y:S02]  /*0e50*/  IMAD.IADD R5, R3, 0x1, -R2 ;  /* 0x0000000103057824 */ /* 0x000fe400078e0a02 */
[----:B------:R-:W-:Y:S01]  /*0e60*/  IMAD R16, R7, 0x10, R3 ;  /* 0x0000001007107824 */ /* 0x000fe200078e0203 */
[----:B------:R-:W-:Y:S01]  /*0e70*/  LOP3.LUT R14, R14, 0xfffffff8, RZ, 0xc0, !PT ;  /* 0xfffffff80e0e7812 */ /* 0x000fe200078ec0ff */
[----:B------:R-:W-:Y:S01]  /*0e80*/  IMAD.SHL.U32 R3, R4, 0x8, RZ ;  /* 0x0000000804037824 */ /* 0x000fe200078e00ff */
[----:B------:R-:W-:-:S02]  /*0e90*/  LOP3.LUT R0, R0, 0x40, RZ, 0xc0, !PT ;  /* 0x0000004000007812 */ /* 0x000fc400078ec0ff */
[----:B------:R-:W-:Y:S01]  /*0ea0*/  LEA.HI R9, R9, R18, RZ, 0x5 ;  /* 0x0000001209097211 */ /* 0x000fe200078f28ff */
[----:B------:R-:W-:Y:S01]  /*0eb0*/  IMAD R6, R7, 0x100, R6 ;  /* 0x0000010007067824 */ /* 0x000fe200078e0206 */
[----:B------:R-:W-:Y:S01]  /*0ec0*/  LOP3.LUT R2, R0, 0x8, R3, 0xf8, !PT ;  /* 0x0000000800027812 */ /* 0x000fe200078ef803 */
[----:B------:R-:W-:Y:S01]  /*0ed0*/  IMAD.IADD R14, R13, 0x1, -R14 ;  /* 0x000000010d0e7824 */ /* 0x000fe200078e0a0e */
[----:B------:R-:W-:Y:S02]  /*0ee0*/  SHF.R.U32.HI R7, RZ, 0x3, R0 ;  /* 0x00000003ff077819 */ /* 0x000fe40000011600 */
[----:B------:R-:W-:Y:S01]  /*0ef0*/  SHF.R.S32.HI R9, RZ, 0x5, R9 ;  /* 0x00000005ff097819 */ /* 0x000fe20000011409 */
[----:B------:R-:W-:Y:S01]  /*0f00*/  IMAD R5, R5, 0x10, R6 ;  /* 0x0000001005057824 */ /* 0x000fe200078e0206 */
[----:B------:R-:W-:Y:S01]  /*0f10*/  LOP3.LUT R2, R2, R7, RZ, 0x3c, !PT ;  /* 0x0000000702027212 */ /* 0x000fe200078e3cff */
[----:B------:R-:W-:Y:S02]  /*0f20*/  IMAD.U32 R0, R16, 0x20, R3 ;  /* 0x0000002010007824 */ /* 0x000fe400078e0003 */
[----:B------:R-:W-:Y:S01]  /*0f30*/  IMAD R14, R9, 0x10, R14 ;  /* 0x00000010090e7824 */ /* 0x000fe200078e020e */
[----:B------:R-:W-:Y:S01]  /*0f40*/  STL [R1+0x13c], R18 ;  /* 0x00013c1201007387 */ /* 0x000fe20000100800 */
[----:B------:R-:W-:-:S02]  /*0f50*/  IMAD.IADD R5, R2, 0x1, R5 ;  /* 0x0000000102057824 */ /* 0x000fc400078e0205 */
[----:B------:R-:W-:Y:S01]  /*0f60*/  IMAD R6, R15, 0x40, R14 ;  /* 0x000000400f067824 */ /* 0x000fe200078e020e */
[----:B------:R0:W-:Y:S01]  /*0f70*/  STL [R1+0x154], R0 ;  /* 0x0001540001007387 */ /* 0x0001e20000100800 */
[----:B------:R-:W-:-:S03]  /*0f80*/  IMAD.SHL.U32 R14, R8, 0x4, RZ ;  /* 0x00000004080e7824 */ /* 0x000fc600078e00ff */
[----:B------:R-:W-:Y:S01]  /*0f90*/  STL [R1+0x150], R6 ;  /* 0x0001500601007387 */ /* 0x000fe20000100800 */
[----:B0-----:R-:W-:Y:S02]  /*0fa0*/  VIADD R0, R22, 0xda00 ;  /* 0x0000da0016007836 */ /* 0x001fe40000000000 */
[----:B------:R-:W-:Y:S02]  /*0fb0*/  IMAD.SHL.U32 R8, R8, 0x8, RZ ;  /* 0x0000000808087824 */ /* 0x000fe400078e00ff */
[----:B------:R-:W-:Y:S02]  /*0fc0*/  IMAD.SHL.U32 R10, R10, 0x40, RZ ;  /* 0x000000400a0a7824 */ /* 0x000fe400078e00ff */
[----:B------:R-:W-:Y:S01]  /*0fd0*/  VIADD R3, R14, 0x20 ;  /* 0x000000200e037836 */ /* 0x000fe20000000000 */
[----:B------:R-:W-:-:S05]  /*0fe0*/  LOP3.LUT R12, R12, 0x7ffffffc, RZ, 0xc0, !PT ;  /* 0x7ffffffc0c0c7812 */ /* 0x000fca00078ec0ff */
[----:B------:R-:W-:Y:S02]  /*0ff0*/  IMAD.IADD R12, R18, 0x1, -R12 ;  /* 0x00000001120c7824 */ /* 0x000fe400078e0a0c */
[----:B------:R-:W-:Y:S01]  /*1000*/  IMAD.SHL.U32 R9, R17, 0x20, RZ ;  /* 0x0000002011097824 */ /* 0x000fe200078e00ff */
[----:B------:R-:W-:-:S04]  /*1010*/  LEA.HI R4, R11, R11, RZ, 0x1 ;  /* 0x0000000b0b047211 */ /* 0x000fc800078f08ff */
[----:B------:R-:W-:-:S05]  /*1020*/  LOP3.LUT R4, R4, 0x1ffffffe, RZ, 0xc0, !PT ;  /* 0x1ffffffe04047812 */ /* 0x000fca00078ec0ff */
[----:B------:R-:W-:Y:S01]  /*1030*/  IMAD.IADD R4, R11, 0x1, -R4 ;  /* 0x000000010b047824 */ /* 0x000fe200078e0a04 */
[----:B------:R-:W-:Y:S01]  /*1040*/  CS2R R144, SRZ ;  /* 0x0000000000907805 */ /* 0x000fe2000001ff00 */
[----:B------:R-:W-:Y:S02]  /*1050*/  IMAD.MOV.U32 R150, RZ, RZ, RZ ;  /* 0x000000ffff967224 */ /* 0x000fe400078e00ff */
[----:B------:R-:W-:Y:S01]  /*1060*/  IMAD R23, R5, 0x2, R22 ;  /* 0x0000000205177824 */ /* 0x000fe200078e0216 */
[----:B--2---:R-:W-:-:S05]  /*1070*/  LOP3.LUT R2, R20, 0x1, RZ, 0xfc, !PT ;  /* 0x0000000114027812 */ /* 0x004fca00078efcff */
[----:B------:R-:W-:Y:S04]  /*1080*/  STL [R1+0xac], R2 ;  /* 0x0000ac0201007387 */ /* 0x000fe80000100800 */
[----:B------:R-:W-:Y:S04]  /*1090*/  STL [R1+0x118], RZ ;  /* 0x000118ff01007387 */ /* 0x000fe80000100800 */
[----:B------:R0:W-:Y:S04]  /*10a0*/  STL [R1+0x138], R0 ;  /* 0x0001380001007387 */ /* 0x0001e80000100800 */
[----:B------:R-:W-:Y:S01]  /*10b0*/  STL [R1+0xa8], RZ ;  /* 0x0000a8ff01007387 */ /* 0x000fe20000100800 */
[----:B0-----:R-:W-:Y:S01]  /*10c0*/  SHF.R.S32.HI R0, RZ, 0x1f, R19 ;  /* 0x0000001fff007819 */ /* 0x001fe20000011413 */
[----:B------:R-:W-:-:S02]  /*10d0*/  VIADD R0, R14, 0x10 ;  /* 0x000000100e007836 */ /* 0x000fc40000000000 */
[----:B------:R-:W-:Y:S01]  /*10e0*/  STL [R1+0xb0], R14 ;  /* 0x0000b00e01007387 */ /* 0x000fe20000100800 */
[----:B------:R-:W-:-:S03]  /*10f0*/  LOP3.LUT R2, R10, 0xc0, RZ, 0xc0, !PT ;  /* 0x000000c00a027812 */ /* 0x000fc600078ec0ff */
[----:B------:R-:W-:Y:S04]  /*1100*/  STL [R1+0x40], R8 ;  /* 0x0000400801007387 */ /* 0x000fe80000100800 */
[----:B------:R0:W-:Y:S04]  /*1110*/  STL [R1+0xd0], R0 ;  /* 0x0000d00001007387 */ /* 0x0001e80000100800 */
[----:B------:R1:W-:Y:S01]  /*1120*/  STL [R1+0xc8], R3 ;  /* 0x0000c80301007387 */ /* 0x0003e20000100800 */
[C---:B0-----:R-:W-:Y:S02]  /*1130*/  VIADD R0, R14.reuse, 0x8 ;  /* 0x000000080e007836 */ /* 0x041fe40000000000 */
[----:B-1----:R-:W-:-:S03]  /*1140*/  VIADD R3, R14, 0x18 ;  /* 0x000000180e037836 */ /* 0x002fc60000000000 */
[----:B------:R0:W-:Y:S01]  /*1150*/  STL [R1+0xe0], R0 ;  /* 0x0000e00001007387 */ /* 0x0001e20000100800 */
[----:B------:R-:W-:-:S03]  /*1160*/  IMAD.SHL.U32 R10, R12, 0x2, RZ ;  /* 0x000000020c0a7824 */ /* 0x000fc600078e00ff */
[----:B------:R1:W-:Y:S04]  /*1170*/  STL [R1+0xb8], R2 ;  /* 0x0000b80201007387 */ /* 0x0003e80000100800 */
[----:B------:R2:W-:Y:S01]  /*1180*/  STL [R1+0xe4], R3 ;  /* 0x0000e40301007387 */ /* 0x0005e20000100800 */
[----:B0-----:R-:W-:Y:S02]  /*1190*/  LOP3.LUT R0, R2, 0x8, R8, 0xf8, !PT ;  /* 0x0000000802007812 */ /* 0x001fe400078ef808 */
[----:B-1----:R-:W-:Y:S01]  /*11a0*/  SHF.R.U32.HI R2, RZ, 0x3, R2 ;  /* 0x00000003ff027819 */ /* 0x002fe20000011602 */
[----:B--2---:R-:W-:-:S04]  /*11b0*/  VIADD R3, R14, 0x28 ;  /* 0x000000280e037836 */ /* 0x004fc80000000000 */
[----:B------:R0:W-:Y:S01]  /*11c0*/  STL [R1+0xbc], R2 ;  /* 0x0000bc0201007387 */ /* 0x0001e20000100800 */
[----:B------:R-:W-:Y:S01]  /*11d0*/  LOP3.LUT R0, R0, R2, RZ, 0x3c, !PT ;  /* 0x0000000200007212 */ /* 0x000fe200078e3cff */
[C---:B------:R-:W-:Y:S02]  /*11e0*/  VIADD R8, R10.reuse, 0x8 ;  /* 0x000000080a087836 */ /* 0x040fe40000000000 */
[----:B------:R1:W-:Y:S01]  /*11f0*/  STL [R1+0xe8], R3 ;  /* 0x0000e80301007387 */ /* 0x0003e20000100800 */
[----:B------:R-:W-:-:S03]  /*1200*/  VIADD R7, R10, 0x10 ;  /* 0x000000100a077836 */ /* 0x000fc60000000000 */
        /* <DEDUP_REMOVED lines=21> */
[----:B------:R1:W-:Y:S02]  /*1360*/  STL [R1+0x100], R0 ;  /* 0x0001000001007387 */ /* 0x0003e40000100800 */
.L_x_2491:
[----:B01--4-:R-:W0:Y:S02]  /*1370*/  LDC.64 R2, c[0x0][0xc88] ;  /* 0x00032200ff027b82 */ /* 0x013e240000000a00 */
[----:B0-----:R-:W-:-:S05]  /*1380*/  IMAD.WIDE R2, R107, 0x4, R2 ;  /* 0x000000046b027825 */ /* 0x001fca00078e0202 */
[----:B--2---:R-:W2:Y:S01]  /*1390*/  LDG.E R24, desc[UR60][R2.64] ;  /* 0x0000003c02187981 */ /* 0x004ea2000c1e1900 */
[----:B------:R-:W-:Y:S05]  /*13a0*/  YIELD ;  /* 0x0000000000007946 */ /* 0x000fea0003800000 */
[----:B------:R-:W-:Y:S01]  /*13b0*/  ULDC.64 UR4, c[0x0][0xa28] ;  /* 0x00028a0000047ab9 */ /* 0x000fe20000000a00 */
[----:B------:R-:W-:Y:S01]  /*13c0*/  ULDC.64 UR8, c[0x0][0xa18] ;  /* 0x0002860000087ab9 */ /* 0x000fe20000000a00 */
[----:B------:R-:W-:Y:S01]  /*13d0*/  ISETP.NE.U32.AND P1, PT, RZ, UR4, PT ;  /* 0x00000004ff007c0c */ /* 0x000fe2000bf25070 */
[----:B------:R-:W-:Y:S01]  /*13e0*/  IMAD.MOV.U32 R10, RZ, RZ, RZ ;  /* 0x000000ffff0a7224 */ /* 0x000fe200078e00ff */
[----:B------:R-:W-:Y:S01]  /*13f0*/  ULDC.64 UR6, c[0x0][0xa08] ;  /* 0x0002820000067ab9 */ /* 0x000fe20000000a00 */
[----:B------:R-:W-:Y:S01]  /*1400*/  IMAD.MOV.U32 R74, RZ, RZ, RZ ;  /* 0x000000ffff4a7224 */ /* 0x000fe200078e00ff */
[----:B------:R-:W-:-:S02]  /*1410*/  ISETP.NE.AND.EX P1, PT, RZ, UR5, PT, P1 ;  /* 0x00000005ff007c0c */ /* 0x000fc4000bf25310 */
[----:B------:R-:W-:-:S04]  /*1420*/  ISETP.NE.U32.AND P0, PT, RZ, UR6, PT ;  /* 0x00000006ff007c0c */ /* 0x000fc8000bf05070 */
[----:B------:R-:W-:Y:S02]  /*1430*/  ISETP.NE.AND.EX P0, PT, RZ, UR7, PT, P0 ;  /* 0x00000007ff007c0c */ /* 0x000fe4000bf05300 */
[----:B--2---:R-:W-:Y:S01]  /*1440*/  SHF.R.S32.HI R0, RZ, 0x1f, R24 ;  /* 0x0000001fff007819 */ /* 0x004fe20000011418 */
[----:B------:R-:W-:-:S04]  /*1450*/  IMAD.SHL.U32 R26, R24, 0x4, RZ ;  /* 0x00000004181a7824 */ /* 0x000fc800078e00ff */
[C---:B------:R-:W-:Y:S01]  /*1460*/  @P1 LEA R4, P2, R24.reuse, UR4, 0x2 ;  /* 0x0000000418041c11 */ /* 0x040fe2000f8410ff */
[----:B------:R-:W-:Y:S01]  /*1470*/  STL [R1+0x10c], R24 ;  /* 0x00010c1801007387 */ /* 0x000fe20000100800 */
[C-C-:B------:R-:W-:Y:S02]  /*1480*/  SHF.L.U64.HI R25, R24.reuse, 0x2, R0.reuse ;  /* 0x0000000218197819 */ /* 0x140fe40000010200 */
[----:B------:R-:W-:Y:S01]  /*1490*/  @P1 LEA.HI.X R5, R24, UR5, R0, 0x2, P2 ;  /* 0x0000000518051c11 */ /* 0x000fe200090f1400 */
[----:B------:R-:W-:Y:S01]  /*14a0*/  ULDC UR4, c[0x0][0x288] ;  /* 0x0000a20000047ab9 */ /* 0x000fe20000000800 */
[----:B------:R-:W-:Y:S01]  /*14b0*/  ISETP.NE.U32.AND P2, PT, RZ, UR8, PT ;  /* 0x00000008ff007c0c */ /* 0x000fe2000bf45070 */
[----:B------:R0:W-:Y:S01]  /*14c0*/  STL [R1+0x134], R0 ;  /* 0x0001340001007387 */ /* 0x0001e20000100800 */
[----:B------:R-:W-:Y:S02]  /*14d0*/  IADD3 R8, P3, R26, UR6, RZ ;  /* 0x000000061a087c10 */ /* 0x000fe4000ff7e0ff */
[----:B------:R-:W-:Y:S01]  /*14e0*/  ISETP.NE.AND.EX P2, PT, RZ, UR9, PT, P2 ;  /* 0x00000009ff007c0c */ /* 0x000fe2000bf45320 */
[----:B------:R1:W5:Y:S01]  /*14f0*/  @P1 LDG.E R10, desc[UR60][R4.64] ;  /* 0x0000003c040a1981 */ /* 0x000362000c1e1900 */
[----:B------:R-:W-:-:S03]  /*1500*/  IADD3.X R9, R25, UR7, RZ, P3, !PT ;  /* 0x0000000719097c10 */ /* 0x000fc60009ffe4ff */
[----:B------:R1:W-:Y:S01]  /*1510*/  STL [R1+0x110], R26 ;  /* 0x0001101a01007387 */ /* 0x0003e20000100800 */
[----:B0-----:R-:W-:Y:S01]  /*1520*/  IMAD.U32 R0, RZ, RZ, UR4 ;  /* 0x00000004ff007e24 */ /* 0x001fe2000f8e00ff */
[----:B------:R-:W-:Y:S02]  /*1530*/  ULDC.64 UR4, c[0x0][0x418] ;  /* 0x0001060000047ab9 */ /* 0x000fe40000000a00 */
[----:B------:R1:W5:Y:S04]  /*1540*/  @P0 LDG.E R74, desc[UR60][R8.64] ;  /* 0x0000003c084a0981 */ /* 0x000368000c1e1900 */
[----:B------:R-:W-:Y:S01]  /*1550*/  @P2 IADD3 R6, P1, R26, UR8, RZ ;  /* 0x000000081a062c10 */ /* 0x000fe2000ff3e0ff */
[----:B------:R1:W-:Y:S03]  /*1560*/  STL [R1+0x114], R25 ;  /* 0x0001141901007387 */ /* 0x0003e60000100800 */
[----:B------:R-:W-:-:S05]  /*1570*/  @P2 IADD3.X R7, R25, UR9, RZ, P1, !PT ;  /* 0x0000000919072c10 */ /* 0x000fca0008ffe4ff */
[----:B------:R-:W2:Y:S01]  /*1580*/  @P2 LDG.E R0, desc[UR60][R6.64] ;  /* 0x0000003c06002981 */ /* 0x000ea2000c1e1900 */
        /* <DEDUP_REMOVED lines=8> */
[----:B---3--:R-:W-:Y:S01]  /*1610*/  IMAD.U32 R19, RZ, RZ, UR4 ;  /* 0x00000004ff137e24 */ /* 0x008fe2000f8e00ff */
[----:B--2---:R1:W-:Y:S01]  /*1620*/  STL [R1+0xdc], R0 ;  /* 0x0000dc0001007387 */ /* 0x0043e20000100800 */
[----:B------:R-:W-:Y:S01]  /*1630*/  IMAD.MOV.U32 R12, RZ, RZ, R0 ;  /* 0x000000ffff0c7224 */ /* 0x000fe200078e0000 */
[----:B------:R-:W-:Y:S06]  /*1640*/  @P2 BRA `(.L_x_2334) ;  /* 0x0000000000282947 */ /* 0x000fec0003800000 */
[----:B------:R-:W-:Y:S02]  /*1650*/  ULDC.64 UR4, c[0x0][0xa00] ;  /* 0x0002800000047ab9 */ /* 0x000fe40000000a00 */
[----:B------:R-:W-:-:S04]  /*1660*/  ISETP.NE.U32.AND P1, PT, RZ, UR4, PT ;  /* 0x00000004ff007c0c */ /* 0x000fc8000bf25070 */
[----:B------:R-:W-:-:S13]  /*1670*/  ISETP.NE.AND.EX P1, PT, RZ, UR5, PT, P1 ;  /* 0x00000005ff007c0c */ /* 0x000fda000bf25310 */
[----:B------:R-:W-:Y:S05]  /*1680*/  @!P1 BRA `(.L_x_2334) ;  /* 0x0000000000189947 */ /* 0x000fea0003800000 */
[----:B-1----:R-:W0:Y:S02]  /*1690*/  LDC.64 R4, c[0x0][0xa00] ;  /* 0x00028000ff047b82 */ /* 0x002e240000000a00 */
[----:B0-----:R-:W-:-:S05]  /*16a0*/  IMAD.WIDE R4, R24, 0x4, R4 ;  /* 0x0000000418047825 */ /* 0x001fca00078e0204 */
[----:B------:R-:W2:Y:S04]  /*16b0*/  LDG.E R0, desc[UR60][R4.64] ;  /* 0x0000003c04007981 */ /* 0x000ea8000c1e1900 */
[----:B------:R-:W2:Y:S02]  /*16c0*/  LDG.E R3, desc[UR60][R4.64+0x4] ;  /* 0x0000043c04037981 */ /* 0x000ea4000c1e1900 */
[----:B--2---:R-:W-:-:S05]  /*16d0*/  IMAD.IADD R12, R3, 0x1, -R0 ;  /* 0x00000001030c7824 */ /* 0x004fca00078e0a00 */
[----:B------:R0:W-:Y:S02]  /*16e0*/  STL [R1+0xdc], R12 ;  /* 0x0000dc0c01007387 */ /* 0x0001e40000100800 */
.L_x_2334:
[C---:B------:R-:W-:Y:S01]  /*16f0*/  LOP3.LUT R18, R106.reuse, 0xffff, RZ, 0xc0, !PT ;  /* 0x0000ffff6a127812 */ /* 0x040fe200078ec0ff */
[----:B------:R-:W-:Y:S01]  /*1700*/  ULDC.64 UR4, c[0x0][0xa20] ;  /* 0x0002880000047ab9 */ /* 0x000fe20000000a00 */
[C---:B------:R-:W-:Y:S02]  /*1710*/  LOP3.LUT R3, R106.reuse, 0xff000000, RZ, 0xc0, !PT ;  /* 0xff0000006a037812 */ /* 0x040fe400078ec0ff */
[----:B------:R-:W-:Y:S01]  /*1720*/  ISETP.NE.U32.AND P1, PT, RZ, UR4, PT ;  /* 0x00000004ff007c0c */ /* 0x000fe2000bf25070 */
[----:B------:R2:W-:Y:S01]  /*1730*/  STL [R1+0x104], R18 ;  /* 0x0001041201007387 */ /* 0x0005e20000100800 */
[----:B-1----:R-:W-:Y:S02]  /*1740*/  LOP3.LUT R0, R106, 0xff0000, RZ, 0xc0, !PT ;  /* 0x00ff00006a007812 */ /* 0x002fe400078ec0ff */
[----:B------:R-:W-:Y:S02]  /*1750*/  ISETP.NE.AND.EX P1, PT, RZ, UR5, PT, P1 ;  /* 0x00000005ff007c0c */ /* 0x000fe4000bf25310 */
[----:B------:R-:W-:-:S04]  /*1760*/  SHF.R.U32.HI R3, RZ, 0x8, R3 ;  /* 0x00000008ff037819 */ /* 0x000fc80000011603 */
[----:B------:R-:W-:-:S07]  /*1770*/  LEA.HI R11, R0, R3, RZ, 0x10 ;  /* 0x00000003000b7211 */ /* 0x000fce00078f80ff */
[----:B--2---:R-:W-:Y:S05]  /*1780*/  @!P1 BRA `(.L_x_2335) ;  /* 0x0000000000109947 */ /* 0x004fea0003800000 */
[----:B------:R-:W-:-:S04]  /*1790*/  IADD3 R4, P0, R26, UR4, RZ ;  /* 0x000000041a047c10 */ /* 0x000fc8000ff1e0ff */
[----:B------:R-:W-:-:S05]  /*17a0*/  IADD3.X R5, R25, UR5, RZ, P0, !PT ;  /* 0x0000000519057c10 */ /* 0x000fca00087fe4ff */
[----:B------:R1:W5:Y:S01]  /*17b0*/  LDG.E R19, desc[UR60][R4.64] ;  /* 0x0000003c04137981 */ /* 0x000362000c1e1900 */
[----:B------:R-:W-:Y:S05]  /*17c0*/  BRA `(.L_x_2336) ;  /* 0x0000000000107947 */ /* 0x000fea0003800000 */
.L_x_2335:
[----:B------:R-:W-:Y:S05]  /*17d0*/  @!P0 BRA `(.L_x_2336) ;  /* 0x00000000000c8947 */ /* 0x000fea0003800000 */
[----:B------:R-:W2:Y:S04]  /*17e0*/  LDG.E R0, desc[UR60][R8.64] ;  /* 0x0000003c08007981 */ /* 0x000ea8000c1e1900 */
[----:B------:R-:W2:Y:S02]  /*17f0*/  LDG.E R19, desc[UR60][R8.64+0x4] ;  /* 0x0000043c08137981 */ /* 0x000ea4000c1e1900 */
[----:B--2---:R-:W-:-:S07]  /*1800*/  IMAD.IADD R19, R19, 0x1, -R0 ;  /* 0x0000000113137824 */ /* 0x004fce00078e0a00 */
.L_x_2336:
[----:B------:R-:W-:Y:S01]  /*1810*/  ULDC.64 UR4, c[0x0][0xa10] ;  /* 0x0002840000047ab9 */ /* 0x000fe20000000a00 */
[----:B------:R-:W2:Y:S01]  /*1820*/  LDC R8, c[0x0][0x448] ;  /* 0x00011200ff087b82 */ /* 0x000ea20000000800 */
[----:B------:R-:W-:-:S04]  /*1830*/  ISETP.NE.U32.AND P0, PT, RZ, UR4, PT ;  /* 0x00000004ff007c0c */ /* 0x000fc8000bf05070 */
[----:B------:R-:W-:Y:S01]  /*1840*/  ISETP.NE.AND.EX P0, PT, RZ, UR5, PT, P0 ;  /* 0x00000005ff007c0c */ /* 0x000fe2000bf05300 */
[----:B------:R-:W-:-:S12]  /*1850*/  ULDC.64 UR4, c[0x0][0xa30] ;  /* 0x00028c0000047ab9 */ /* 0x000fd80000000a00 */
[----:B-1----:R-:W1:Y:S02]  /*1860*/  @P0 LDC.64 R4, c[0x0][0xa10] ;  /* 0x00028400ff040b82 */ /* 0x002e640000000a00 */
[----:B-1----:R-:W-:-:S05]  /*1870*/  @P0 IMAD.WIDE R4, R24, 0x4, R4 ;  /* 0x0000000418040825 */ /* 0x002fca00078e0204 */
[----:B------:R-:W3:Y:S04]  /*1880*/  @P0 LDG.E R0, desc[UR60][R4.64] ;  /* 0x0000003c04000981 */ /* 0x000ee8000c1e1900 */
[----:B------:R1:W3:Y:S01]  /*1890*/  @P0 LDG.E R3, desc[UR60][R4.64+0x4] ;  /* 0x0000043c04030981 */ /* 0x0002e2000c1e1900 */
[----:B------:R-:W-:Y:S01]  /*18a0*/  ISETP.NE.U32.AND P1, PT, RZ, UR4, PT ;  /* 0x00000004ff007c0c */ /* 0x000fe2000bf25070 */
[----:B-----5:R-:W-:-:S03]  /*18b0*/  IMAD.MOV.U32 R103, RZ, RZ, R19 ;  /* 0x000000ffff677224 */ /* 0x020fc600078e0013 */
[----:B------:R-:W-:-:S13]  /*18c0*/  ISETP.NE.AND.EX P1, PT, RZ, UR5, PT, P1 ;  /* 0x00000005ff007c0c */ /* 0x000fda000bf25310 */
[----:B------:R-:W-:-:S04]  /*18d0*/  @P1 IADD3 R6, P2, R26, UR4, RZ ;  /* 0x000000041a061c10 */ /* 0x000fc8000ff5e0ff */
[----:B------:R-:W-:-:S05]  /*18e0*/  @P1 IADD3.X R7, R25, UR5, RZ, P2, !PT ;  /* 0x0000000519071c10 */ /* 0x000fca00097fe4ff */
[----:B------:R4:W5:Y:S01]  /*18f0*/  @P1 LDG.E R103, desc[UR60][R6.64] ;  /* 0x0000003c06671981 */ /* 0x000962000c1e1900 */
[----:B--2---:R-:W-:Y:S01]  /*1900*/  ISETP.NE.AND P1, PT, R8, 0x1, PT ;  /* 0x000000010800780c */ /* 0x004fe20003f25270 */
[----:B------:R-:W-:Y:S01]  /*1910*/  IMAD R13, R105, 0xc0, RZ ;  /* 0x000000c0690d7824 */ /* 0x000fe200078e02ff */
[----:B------:R-:W-:Y:S03]  /*1920*/  BSSY B0, `(.L_x_2337) ;  /* 0x0000039000007945 */ /* 0x000fe60003800000 */
[----:B-1----:R-:W-:Y:S01]  /*1930*/  VIADD R4, R13, 0xbf ;  /* 0x000000bf0d047836 */ /* 0x002fe20000000000 */
[----:B------:R1:W-:Y:S07]  /*1940*/  STL [R1+0xf4], R13 ;  /* 0x0000f40d01007387 */ /* 0x0003ee0000100800 */
[----:B------:R-:W2:Y:S01]  /*1950*/  @P1 LDC R9, c[0x0][0x44c] ;  /* 0x00011300ff091b82 */ /* 0x000ea20000000800 */
[----:B-1----:R-:W-:-:S07]  /*1960*/  IMAD.IADD R13, R19, 0x1, -R10 ;  /* 0x00000001130d7824 */ /* 0x002fce00078e0a0a */
[----:B------:R-:W1:Y:S01]  /*1970*/  @P1 LDC R5, c[0x0][0x450] ;  /* 0x00011400ff051b82 */ /* 0x000e620000000800 */
[----:B---3--:R-:W-:Y:S02]  /*1980*/  @P0 IMAD.IADD R2, R3, 0x1, -R0 ;  /* 0x0000000103020824 */ /* 0x008fe400078e0a00 */
[----:B--2---:R-:W-:-:S04]  /*1990*/  @P1 IMAD.HI.U32 R0, R4, R9, RZ ;  /* 0x0000000904001227 */ /* 0x004fc800078e00ff */
[----:B----4-:R-:W-:Y:S01]  /*19a0*/  IMAD.IADD R6, R13, 0x1, R2 ;  /* 0x000000010d067824 */ /* 0x010fe200078e0202 */
[----:B-1----:R-:W-:-:S03]  /*19b0*/  @P1 SHF.R.U32.HI R4, RZ, R5, R0 ;  /* 0x00000005ff041219 */ /* 0x002fc60000011600 */
[C---:B------:R-:W-:Y:S01]  /*19c0*/  VIADD R0, R6.reuse, 0x8f ;  /* 0x0000008f06007836 */ /* 0x040fe20000000000 */
[----:B------:R-:W-:Y:S01]  /*19d0*/  IADD3 R3, R6, 0x90, -R12 ;  /* 0x0000009006037810 */ /* 0x000fe20007ffe80c */
[----:B------:R1:W-:Y:S01]  /*19e0*/  STL [R1+0xec], R6 ;  /* 0x0000ec0601007387 */ /* 0x0003e20000100800 */
[----:B0-----:R-:W-:Y:S01]  /*19f0*/  LOP3.LUT R12, R11, 0xff, RZ, 0xc0, !PT ;  /* 0x000000ff0b0c7812 */ /* 0x001fe200078ec0ff */
[----:B------:R-:W-:-:S04]  /*1a00*/  IMAD.HI R0, R0, 0x38e38e39, RZ ;  /* 0x38e38e3900007827 */ /* 0x000fc800078e02ff */
[----:B------:R-:W-:Y:S01]  /*1a10*/  IMAD.IADD R4, R3, 0x1, R4 ;  /* 0x0000000103047824 */ /* 0x000fe200078e0204 */
[----:B------:R-:W-:Y:S01]  /*1a20*/  SHF.R.U32.HI R3, RZ, 0x1f, R0 ;  /* 0x0000001fff037819 */ /* 0x000fe20000011600 */
[----:B------:R0:W-:Y:S02]  /*1a30*/  STL [R1+0x120], R12 ;  /* 0x0001200c01007387 */ /* 0x0001e40000100800 */
[----:B------:R-:W-:Y:S01]  /*1a40*/  IMAD.HI R4, R4, 0x38e38e39, RZ ;  /* 0x38e38e3904047827 */ /* 0x000fe200078e02ff */
[----:B-1----:R-:W-:Y:S02]  /*1a50*/  SHF.R.U32.HI R6, RZ, 0x10, R11 ;  /* 0x00000010ff067819 */ /* 0x002fe4000001160b */
[----:B------:R-:W-:Y:S01]  /*1a60*/  LEA.HI.SX32 R110, R0, R3, 0x1b ;  /* 0x00000003006e7211 */ /* 0x000fe200078fdaff */
[----:B------:R-:W-:Y:S01]  /*1a70*/  IMAD.MOV.U32 R0, RZ, RZ, RZ ;  /* 0x000000ffff007224 */ /* 0x000fe200078e00ff */
[----:B------:R-:W-:Y:S01]  /*1a80*/  SHF.R.U32.HI R5, RZ, 0x1f, R4 ;  /* 0x0000001fff057819 */ /* 0x000fe20000011604 */
[----:B------:R0:W-:Y:S03]  /*1a90*/  STL [R1+0x108], R6 ;  /* 0x0001080601007387 */ /* 0x0001e60000100800 */
[----:B------:R-:W-:-:S04]  /*1aa0*/  LEA.HI.SX32 R5, R4, R5, 0x1b ;  /* 0x0000000504057211 */ /* 0x000fc800078fdaff */
[----:B------:R-:W-:-:S04]  /*1ab0*/  VIMNMX R9, R110, R5, PT ;  /* 0x000000056e097248 */ /* 0x000fc80003fe0100 */
[----:B------:R-:W-:-:S13]  /*1ac0*/  ISETP.GE.AND P0, PT, R9, 0x1, PT ;  /* 0x000000010900780c */ /* 0x000fda0003f06270 */
        /* <DEDUP_REMOVED lines=30> */
.L_x_2338:
[----:B------:R-:W-:Y:S05]  /*1cb0*/  BSYNC B0 ;  /* 0x0000000000007941 */ /* 0x000fea0003800000 */
.L_x_2337:
        /* <DEDUP_REMOVED lines=36> */
[----:B-1---5:R-:W-:Y:S05]  /*1f00*/  CALL.ABS.NOINC R14 ;  /* 0x000000000e007343 */ /* 0x022fea0003c00000 */
.L_x_2341:
[----:B------:R-:W-:Y:S05]  /*1f10*/  BSYNC B6 ;  /* 0x0000000000067941 */ /* 0x000fea0003800000 */
.L_x_2340:
        /* <DEDUP_REMOVED lines=20> */
.L_x_2343:
[----:B------:R-:W-:Y:S05]  /*2060*/  BSYNC B6 ;  /* 0x0000000000067941 */ /* 0x000fea0003800000 */
.L_x_2342:
[----:B------:R-:W0:Y:S01]  /*2070*/  S2R R20, SR_TID.X ;  /* 0x0000000000147919 */ /* 0x000e220000002100 */
[----:B------:R-:W-:Y:S01]  /*2080*/  ULDC.64 UR4, c[0x0][0x9f8] ;  /* 0x00027e0000047ab9 */ /* 0x000fe20000000a00 */
[----:B------:R-:W-:Y:S01]  /*2090*/  IMAD.MOV.U32 R0, RZ, RZ, R24 ;  /* 0x000000ffff007224 */ /* 0x000fe200078e0018 */
[----:B------:R-:W-:Y:S01]  /*20a0*/  ISETP.NE.U32.AND P0, PT, RZ, UR4, PT ;  /* 0x00000004ff007c0c */ /* 0x000fe2000bf05070 */
[----:B------:R-:W-:Y:S01]  /*20b0*/  IMAD.IADD R74, R74, 0x1, R19 ;  /* 0x000000014a4a7824 */ /* 0x000fe200078e0213 */
[----:B------:R-:W2:Y:S01]  /*20c0*/  LDL.64 R12, [R1+0x40] ;  /* 0x00004000010c7983 */ /* 0x000ea20000100a00 */
[----:B------:R-:W1:Y:S01]  /*20d0*/  LDC.64 R28, c[0x0][0x300] ;  /* 0x0000c000ff1c7b82 */ /* 0x000e620000000a00 */
[----:B------:R-:W-:Y:S02]  /*20e0*/  ISETP.NE.AND.EX P0, PT, RZ, UR5, PT, P0 ;  /* 0x00000005ff007c0c */ /* 0x000fe4000bf05300 */
[----:B------:R-:W3:Y:S04]  /*20f0*/  LDL.64 R38, [R1+0x40] ;  /* 0x0000400001267983 */ /* 0x000ee80000100a00 */
[----:B------:R-:W4:Y:S01]  /*2100*/  LDL.64 R32, [R1+0xb0] ;  /* 0x0000b00001207983 */ /* 0x000f220000100a00 */
[----:B------:R-:W1:Y:S06]  /*2110*/  LDC.64 R66, c[0x0][0x408] ;  /* 0x00010200ff427b82 */ /* 0x000e6c0000000a00 */
[----:B------:R-:W-:-:S02]  /*2120*/  @P0 IADD3 R4, P1, R26, UR4, RZ ;  /* 0x000000041a040c10 */ /* 0x000fc4000ff3e0ff */
[----:B------:R-:W1:Y:S02]  /*2130*/  LDC.64 R72, c[0x0][0x3f8] ;  /* 0x0000fe00ff487b82 */ /* 0x000e640000000a00 */
[----:B------:R-:W-:Y:S01]  /*2140*/  @P0 IADD3.X R5, R25, UR5, RZ, P1, !PT ;  /* 0x0000000519050c10 */ /* 0x000fe20008ffe4ff */
[----:B------:R-:W-:-:S04]  /*2150*/  ULDC.64 UR4, c[0x0][0xa08] ;  /* 0x0002820000047ab9 */ /* 0x000fc80000000a00 */
[----:B------:R0:W4:Y:S02]  /*2160*/  @P0 LDG.E R0, desc[UR60][R4.64] ;  /* 0x0000003c04000981 */ /* 0x000124000c1e1900 */
[----:B0-----:R-:W-:-:S05]  /*2170*/  VIADD R8, R20, 0xffffff80 ;  /* 0xffffff8014087836 */ /* 0x001fca0000000000 */
[----:B------:R-:W-:-:S04]  /*2180*/  SHF.R.S32.HI R9, RZ, 0x1f, R8 ;  /* 0x0000001fff097819 */ /* 0x000fc80000011408 */
[----:B------:R-:W-:-:S04]  /*2190*/  LEA.HI R9, R9, R8, RZ, 0x2 ;  /* 0x0000000809097211 */ /* 0x000fc800078f10ff */
[--C-:B------:R-:W-:Y:S02]  /*21a0*/  SHF.R.S32.HI R19, RZ, 0x2, R9.reuse ;  /* 0x00000002ff137819 */ /* 0x100fe40000011409 */
[----:B------:R-:W-:-:S04]  /*21b0*/  SHF.R.S32.HI R4, RZ, 0x1f, R9 ;  /* 0x0000001fff047819 */ /* 0x000fc80000011409 */
[----:B------:R-:W-:-:S04]  /*21c0*/  LEA.HI R8, R4, R19, RZ, 0x2 ;  /* 0x0000001304087211 */ /* 0x000fc800078f10ff */
[----:B------:R-:W-:-:S05]  /*21d0*/  LOP3.LUT R8, R8, 0xfffffffc, RZ, 0xc0, !PT ;  /* 0xfffffffc08087812 */ /* 0x000fca00078ec0ff */
[----:B------:R-:W-:Y:S02]  /*21e0*/  IMAD.IADD R19, R19, 0x1, -R8 ;  /* 0x0000000113137824 */ /* 0x000fe400078e0a08 */
[----:B------:R-:W4:Y:S04]  /*21f0*/  LDL.64 R8, [R1+0xb0] ;  /* 0x0000b00001087983 */ /* 0x000f280000100a00 */
[----:B------:R-:W4:Y:S01]  /*2200*/  LDL.LU R10, [R1] ;  /* 0x00000000010a7983 */ /* 0x000f220000300800 */
[C---:B------:R-:W-:Y:S02]  /*2210*/  VIADD R35, R20.reuse, 0xffffff80 ;  /* 0xffffff8014237836 */ /* 0x040fe40000000000 */
[C---:B------:R-:W-:Y:S02]  /*2220*/  VIADD R34, R20.reuse, 0xffffff80 ;  /* 0xffffff8014227836 */ /* 0x040fe40000000000 */
[----:B------:R-:W-:-:S02]  /*2230*/  VIADD R40, R20, 0xffffff80 ;  /* 0xffffff8014287836 */ /* 0x000fc40000000000 */
[----:B------:R-:W-:Y:S01]  /*2240*/  VIADD R37, R20, 0xffffff80 ;  /* 0xffffff8014257836 */ /* 0x000fe20000000000 */
[----:B------:R-:W-:-:S04]  /*2250*/  LEA.HI R34, R34, R35, RZ, 0x1 ;  /* 0x0000002322227211 */ /* 0x000fc800078f08ff */
[----:B------:R-:W-:Y:S02]  /*2260*/  LEA.HI R37, R37, R40, RZ, 0x1 ;  /* 0x0000002825257211 */ /* 0x000fe400078f08ff */
[----:B------:R-:W-:Y:S02]  /*2270*/  SHF.R.S32.HI R11, RZ, 0x1f, R74 ;  /* 0x0000001fff0b7819 */ /* 0x000fe4000001144a */
[----:B------:R-:W-:Y:S01]  /*2280*/  SHF.R.U32.HI R36, RZ, 0x7, R20 ;  /* 0x00000007ff247819 */ /* 0x000fe20000011614 */
[----:B--2---:R-:W0:Y:S01]  /*2290*/  LDC R13, c[0x0][0x3f4] ;  /* 0x0000fd00ff0d7b82 */ /* 0x004e220000000800 */
[----:B---3--:R-:W-:-:S05]  /*22a0*/  IMAD.MOV.U32 R38, RZ, RZ, R12 ;  /* 0x000000ffff267224 */ /* 0x008fca00078e000c */
[----:B------:R-:W-:-:S05]  /*22b0*/  SHF.R.S32.HI R39, RZ, 0x1f, R38 ;  /* 0x0000001fff277819 */ /* 0x000fca0000011426 */
[----:B------:R-:W-:Y:S04]  /*22c0*/  STL [R1+0x44], R39 ;  /* 0x0000442701007387 */ /* 0x000fe80000100800 */
[----:B------:R-:W2:Y:S01]  /*22d0*/  LDL R41, [R1+0xb8] ;  /* 0x0000b80001297983 */ /* 0x000ea20000100800 */
[----:B----4-:R-:W-:-:S05]  /*22e0*/  IMAD.MOV.U32 R32, RZ, RZ, R8 ;  /* 0x000000ffff207224 */ /* 0x010fca00078e0008 */
[----:B------:R-:W-:-:S05]  /*22f0*/  SHF.R.S32.HI R33, RZ, 0x1f, R32 ;  /* 0x0000001fff217819 */ /* 0x000fca0000011420 */
[----:B------:R-:W-:Y:S04]  /*2300*/  STL [R1+0xb4], R33 ;  /* 0x0000b42101007387 */ /* 0x000fe80000100800 */
[----:B------:R-:W3:Y:S04]  /*2310*/  LDL R35, [R1+0xbc] ;  /* 0x0000bc0001237983 */ /* 0x000ee80000100800 */
[----:B------:R-:W4:Y:S01]  /*2320*/  LDL R40, [R1+0xc0] ;  /* 0x0000c00001287983 */ /* 0x000f220000100800 */
[-C--:B-1----:R-:W-:Y:S01]  /*2330*/  IMAD R3, R11, R28.reuse, RZ ;  /* 0x0000001c0b037224 */ /* 0x082fe200078e02ff */
[----:B------:R-:W-:Y:S01]  /*2340*/  ISETP.NE.U32.AND P0, PT, RZ, UR4, PT ;  /* 0x00000004ff007c0c */ /* 0x000fe2000bf05070 */
[----:B------:R-:W-:-:S04]  /*2350*/  IMAD.WIDE.U32 R6, R74, R28, RZ ;  /* 0x0000001c4a067225 */ /* 0x000fc800078e00ff */
[----:B------:R-:W-:Y:S01]  /*2360*/  IMAD R3, R74, R29, R3 ;  /* 0x0000001d4a037224 */ /* 0x000fe200078e0203 */
[----:B------:R-:W-:Y:S01]  /*2370*/  ISETP.NE.AND.EX P0, PT, RZ, UR5, PT, P0 ;  /* 0x00000005ff007c0c */ /* 0x000fe2000bf05300 */
[----:B------:R-:W-:Y:S02]  /*2380*/  ULDC.64 UR4, c[0x0][0x308] ;  /* 0x0000c20000047ab9 */ /* 0x000fe40000000a00 */
[----:B------:R-:W-:Y:S01]  /*2390*/  IMAD.IADD R7, R7, 0x1, R3 ;  /* 0x0000000107077824 */ /* 0x000fe200078e0203 */
[----:B------:R-:W-:Y:S02]  /*23a0*/  SHF.R.S32.HI R3, RZ, 0x1f, R0 ;  /* 0x0000001fff037819 */ /* 0x000fe40000011400 */
[----:B------:R-:W-:Y:S01]  /*23b0*/  ISETP.NE.AND P6, PT, R36, 0x1, PT ;  /* 0x000000012400780c */ /* 0x000fe20003fc5270 */
[----:B------:R-:W-:Y:S01]  /*23c0*/  IMAD.WIDE.U32 R4, R18, UR4, R6 ;  /* 0x0000000412047c25 */ /* 0x000fe2000f8e0006 */
[----:B------:R-:W-:-:S03]  /*23d0*/  SEL R85, R3, RZ, !P0 ;  /* 0x000000ff03557207 */ /* 0x000fc60004000000 */
[----:B------:R-:W-:Y:S01]  /*23e0*/  IMAD R5, R18, UR5, R5 ;  /* 0x0000000512057c24 */ /* 0x000fe2000f8e0205 */
[----:B------:R-:W-:Y:S01]  /*23f0*/  ULDC.64 UR4, c[0x0][0x310] ;  /* 0x0000c40000047ab9 */ /* 0x000fe20000000a00 */
[----:B------:R-:W-:Y:S01]  /*2400*/  SEL R21, R0, RZ, !P0 ;  /* 0x000000ff00157207 */ /* 0x000fe20004000000 */
[----:B------:R-:W-:Y:S01]  /*2410*/  IMAD R0, R85, UR4, RZ ;  /* 0x0000000455007c24 */ /* 0x000fe2000f8e02ff */
[----:B------:R-:W-:-:S03]  /*2420*/  SHF.R.S32.HI R34, RZ, 0x1, R34 ;  /* 0x00000001ff227819 */ /* 0x000fc60000011422 */
[C---:B------:R-:W-:Y:S02]  /*2430*/  IMAD R3, R21.reuse, UR5, R0 ;  /* 0x0000000515037c24 */ /* 0x040fe4000f8e0200 */
[----:B------:R-:W-:Y:S01]  /*2440*/  IMAD.WIDE.U32 R24, R21, UR4, R4 ;  /* 0x0000000415187c25 */ /* 0x000fe2000f8e0004 */
[----:B------:R-:W-:Y:S05]  /*2450*/  @!P6 WARPSYNC.ALL ;  /* 0x000000000000e948 */ /* 0x000fea0003800000 */
[----:B------:R-:W-:Y:S01]  /*2460*/  VIADD R0, R38, 0x10 ;  /* 0x0000001026007836 */ /* 0x000fe20000000000 */
[----:B------:R-:W-:Y:S01]  /*2470*/  SHF.R.S32.HI R34, RZ, 0x1f, R34 ;  /* 0x0000001fff227819 */ /* 0x000fe20000011422 */
[----:B------:R-:W-:Y:S01]  /*2480*/  ULDC.64 UR4, c[0x0][0x330] ;  /* 0x0000cc0000047ab9 */ /* 0x000fe20000000a00 */
[----:B------:R-:W-:Y:S01]  /*2490*/  SHF.R.S32.HI R37, RZ, 0x1, R37 ;  /* 0x00000001ff257819 */ /* 0x000fe20000011425 */
[----:B------:R-:W-:Y:S01]  /*24a0*/  IMAD.WIDE.U32 R26, R18, UR4, R38 ;  /* 0x00000004121a7c25 */ /* 0x000fe2000f8e0026 */
[----:B------:R-:W-:Y:S01]  /*24b0*/  ULDC UR4, c[0x0][0x2f4] ;  /* 0x0000bd0000047ab9 */ /* 0x000fe20000000800 */
[----:B------:R-:W-:Y:S01]  /*24c0*/  LOP3.LUT R10, R10, 0xfffffffd, RZ, 0xc0, !PT ;  /* 0xfffffffd0a0a7812 */ /* 0x000fe200078ec0ff */
[----:B------:R-:W-:Y:S01]  /*24d0*/  ULDC.64 UR6, c[0x0][0x338] ;  /* 0x0000ce0000067ab9 */ /* 0x000fe20000000a00 */
[----:B------:R-:W-:Y:S01]  /*24e0*/  IMAD R4, R34, R28, RZ ;  /* 0x0000001c22047224 */ /* 0x000fe200078e02ff */
[----:B------:R-:W-:-:S02]  /*24f0*/  ISETP.GE.AND P1, PT, R0, UR4, PT ;  /* 0x0000000400007c0c */ /* 0x000fc4000bf26270 */
[----:B------:R-:W-:Y:S01]  /*2500*/  ISETP.GE.AND P0, PT, R38, UR4, PT ;  /* 0x0000000426007c0c */ /* 0x000fe2000bf06270 */
[----:B------:R-:W-:Y:S01]  /*2510*/  IMAD R6, R37, R29, R4 ;  /* 0x0000001d25067224 */ /* 0x000fe200078e0204 */
[----:B------:R-:W-:Y:S02]  /*2520*/  SEL R5, RZ, 0xffffffff, P1 ;  /* 0xffffffffff057807 */ /* 0x000fe40000800000 */
[----:B------:R-:W-:Y:S02]  /*2530*/  SEL R4, RZ, 0x1, P0 ;  /* 0x00000001ff047807 */ /* 0x000fe40000000000 */
[----:B------:R-:W-:Y:S01]  /*2540*/  LOP3.LUT P0, RZ, R19, 0x2, RZ, 0xc0, !PT ;  /* 0x0000000213ff7812 */ /* 0x000fe2000780c0ff */
[----:B------:R-:W-:Y:S02]  /*2550*/  IMAD.SHL.U32 R5, R5, 0x2, RZ ;  /* 0x0000000205057824 */ /* 0x000fe400078e00ff */
[----:B------:R-:W-:-:S03]  /*2560*/  IMAD.WIDE.U32 R86, R37, R28, R38 ;  /* 0x0000001c25567225 */ /* 0x000fc600078e0026 */
[----:B------:R-:W-:Y:S01]  /*2570*/  LOP3.LUT R7, R5, 0x2, R4, 0xe2, !PT ;  /* 0x0000000205077812 */ /* 0x000fe200078ee204 */
[----:B------:R-:W-:Y:S01]  /*2580*/  IMAD.IADD R3, R25, 0x1, R3 ;  /* 0x0000000119037824 */ /* 0x000fe200078e0203 */
[----:B------:R-:W-:Y:S01]  /*2590*/  IADD3 R89, P1, R24, R86, RZ ;  /* 0x0000005618597210 */ /* 0x000fe20007f3e0ff */
[C---:B------:R-:W-:Y:S02]  /*25a0*/  VIADD R4, R38.reuse, 0x20 ;  /* 0x0000002026047836 */ /* 0x040fe40000000000 */
[----:B------:R-:W-:Y:S01]  /*25b0*/  VIADD R5, R38, 0x30 ;  /* 0x0000003026057836 */ /* 0x000fe20000000000 */
[----:B------:R-:W-:Y:S01]  /*25c0*/  IADD3.X R86, R3, R87, R6, P1, !PT ;  /* 0x0000005703567210 */ /* 0x000fe20000ffe406 */
[----:B------:R-:W-:Y:S01]  /*25d0*/  IMAD R8, R34, R66, RZ ;  /* 0x0000004222087224 */ /* 0x000fe200078e02ff */
[----:B------:R-:W-:Y:S01]  /*25e0*/  @P0 LOP3.LUT R10, R10, 0x2, RZ, 0xfc, !PT ;  /* 0x000000020a0a0812 */ /* 0x000fe200078efcff */
[----:B------:R-:W-:Y:S01]  /*25f0*/  VIADD R6, R38, 0x40 ;  /* 0x0000004026067836 */ /* 0x000fe20000000000 */
[----:B------:R-:W-:-:S02]  /*2600*/  ISETP.GE.AND P0, PT, R4, UR4, PT ;  /* 0x0000000404007c0c */ /* 0x000fc4000bf06270 */
[----:B------:R-:W-:Y:S01]  /*2610*/  ISETP.GE.AND P1, PT, R5, UR4, PT ;  /* 0x0000000405007c0c */ /* 0x000fe2000bf26270 */
[C---:B------:R-:W-:Y:S01]  /*2620*/  IMAD R15, R37.reuse, R67, R8 ;  /* 0x00000043250f7224 */ /* 0x040fe200078e0208 */
[----:B------:R-:W-:Y:S02]  /*2630*/  SEL R8, RZ, 0x4, P0 ;  /* 0x00000004ff087807 */ /* 0x000fe40000000000 */
[----:B------:R-:W-:Y:S02]  /*2640*/  SEL R9, RZ, 0x8, P1 ;  /* 0x00000008ff097807 */ /* 0x000fe40000800000 */
[----:B------:R-:W-:Y:S01]  /*2650*/  ISETP.GE.AND P0, PT, R6, UR4, PT ;  /* 0x0000000406007c0c */ /* 0x000fe2000bf06270 */
[-C--:B------:R-:W-:Y:S01]  /*2660*/  IMAD.WIDE.U32 R30, R37, R66.reuse, R38 ;  /* 0x00000042251e7225 */ /* 0x080fe200078e0026 */
[----:B------:R-:W-:Y:S02]  /*2670*/  LOP3.LUT R7, R9, R7, R8, 0xfe, !PT ;  /* 0x0000000709077212 */ /* 0x000fe400078efe08 */
[----:B------:R-:W-:Y:S01]  /*2680*/  SEL R12, RZ, 0x10, P0 ;  /* 0x00000010ff0c7807 */ /* 0x000fe20000000000 */
[----:B------:R-:W-:Y:S01]  /*2690*/  IMAD.WIDE.U32 R64, R37, R66, R32 ;  /* 0x0000004225407225 */ /* 0x000fe200078e0020 */
[----:B0-----:R-:W-:-:S02]  /*26a0*/  ISETP.GE.AND P2, PT, R4, R13, PT ;  /* 0x0000000d0400720c */ /* 0x001fc40003f46270 */
[-C--:B------:R-:W-:Y:S01]  /*26b0*/  ISETP.GE.AND P0, PT, R38, R13.reuse, PT ;  /* 0x0000000d2600720c */ /* 0x080fe20003f06270 */
[----:B------:R-:W-:Y:S01]  /*26c0*/  IMAD R27, R18, UR5, R27 ;  /* 0x00000005121b7c24 */ /* 0x000fe2000f8e021b */
[----:B------:R-:W-:Y:S01]  /*26d0*/  LOP3.LUT R12, R7, R12, RZ, 0xfc, !PT ;  /* 0x0000000c070c7212 */ /* 0x000fe200078efcff */
[----:B------:R-:W-:Y:S01]  /*26e0*/  IMAD R85, R85, UR6, RZ ;  /* 0x0000000655557c24 */ /* 0x000fe2000f8e02ff */
[----:B------:R-:W-:Y:S01]  /*26f0*/  ISETP.GE.AND P1, PT, R0, R13, PT ;  /* 0x0000000d0000720c */ /* 0x000fe20003f26270 */
[----:B------:R-:W-:Y:S01]  /*2700*/  IMAD.IADD R31, R31, 0x1, R15 ;  /* 0x000000011f1f7824 */ /* 0x000fe200078e020f */
[----:B------:R-:W-:Y:S01]  /*2710*/  SEL R7, R13, RZ, P0 ;  /* 0x000000ff0d077207 */ /* 0x000fe20000000000 */
[----:B------:R-:W-:Y:S01]  /*2720*/  IMAD.IADD R65, R15, 0x1, R65 ;  /* 0x000000010f417824 */ /* 0x000fe200078e0241 */
[----:B------:R-:W-:Y:S01]  /*2730*/  SEL R15, R13, RZ, P2 ;  /* 0x000000ff0d0f7207 */ /* 0x000fe20001000000 */
[----:B------:R-:W-:Y:S01]  /*2740*/  IMAD R8, R34, R72, RZ ;  /* 0x0000004822087224 */ /* 0x000fe200078e02ff */
[----:B------:R-:W-:Y:S01]  /*2750*/  LOP3.LUT R10, R10, 0xfffffffe, RZ, 0xc0, !PT ;  /* 0xfffffffe0a0a7812 */ /* 0x000fe200078ec0ff */
[----:B------:R-:W-:Y:S01]  /*2760*/  IMAD R85, R21, UR7, R85 ;  /* 0x0000000715557c24 */ /* 0x000fe2000f8e0255 */
[----:B------:R-:W-:Y:S01]  /*2770*/  SEL R9, R13, RZ, P1 ;  /* 0x000000ff0d097207 */ /* 0x000fe20000800000 */
[----:B------:R-:W-:-:S04]  /*2780*/  IMAD.WIDE.U32 R26, R21, UR6, R26 ;  /* 0x00000006151a7c25 */ /* 0x000fc8000f8e001a */
[C---:B------:R-:W-:Y:S02]  /*2790*/  IMAD R21, R37.reuse, R73, R8 ;  /* 0x0000004925157224 */ /* 0x040fe400078e0208 */
[----:B------:R-:W-:Y:S02]  /*27a0*/  IMAD.IADD R8, R38, 0x1, R7 ;  /* 0x0000000126087824 */ /* 0x000fe400078e0207 */
[----:B------:R-:W-:Y:S01]  /*27b0*/  IMAD.WIDE.U32 R68, R37, R72, R38 ;  /* 0x0000004825447225 */ /* 0x000fe200078e0026 */
[----:B------:R-:W-:-:S03]  /*27c0*/  @P2 LOP3.LUT R10, R10, 0x1, RZ, 0xfc, !PT ;  /* 0x000000010a0a2812 */ /* 0x000fc600078efcff */
[----:B------:R-:W-:-:S04]  /*27d0*/  IMAD.WIDE.U32 R70, R37, R72, R32 ;  /* 0x0000004825467225 */ /* 0x000fc800078e0020 */
[----:B------:R-:W-:Y:S02]  /*27e0*/  IMAD.IADD R18, R4, 0x1, R15 ;  /* 0x0000000104127824 */ /* 0x000fe400078e020f */
[----:B------:R-:W-:Y:S01]  /*27f0*/  IMAD.IADD R14, R0, 0x1, R9 ;  /* 0x00000001000e7824 */ /* 0x000fe200078e0209 */
[----:B------:R-:W-:Y:S01]  /*2800*/  SHF.R.S32.HI R9, RZ, 0x1f, R8 ;  /* 0x0000001fff097819 */ /* 0x000fe20000011408 */
[----:B------:R-:W-:Y:S02]  /*2810*/  IMAD.IADD R69, R69, 0x1, R21 ;  /* 0x0000000145457824 */ /* 0x000fe400078e0215 */
[----:B------:R-:W-:Y:S01]  /*2820*/  IMAD.IADD R71, R21, 0x1, R71 ;  /* 0x0000000115477824 */ /* 0x000fe200078e0247 */
[----:B------:R-:W-:Y:S01]  /*2830*/  SHF.R.S32.HI R21, RZ, 0x1f, R18 ;  /* 0x0000001fff157819 */ /* 0x000fe20000011412 */
[----:B------:R0:W-:Y:S01]  /*2840*/  STL [R1], R10 ;  /* 0x0000000a01007387 */ /* 0x0001e20000100800 */
[----:B------:R-:W-:Y:S02]  /*2850*/  SHF.R.S32.HI R15, RZ, 0x1f, R14 ;  /* 0x0000001fff0f7819 */ /* 0x000fe4000001140e */
[----:B------:R-:W-:-:S02]  /*2860*/  LEA.HI R7, R9, R8, RZ, 0x3 ;  /* 0x0000000809077211 */ /* 0x000fc400078f18ff */
[----:B0-----:R-:W-:Y:S02]  /*2870*/  LEA.HI R10, R9, R8, RZ, 0x5 ;  /* 0x00000008090a7211 */ /* 0x001fe400078f28ff */
[CC--:B------:R-:W-:Y:S02]  /*2880*/  LEA.HI R9, R21.reuse, R18.reuse, RZ, 0x3 ;  /* 0x0000001215097211 */ /* 0x0c0fe400078f18ff */
[----:B------:R-:W-:Y:S02]  /*2890*/  LEA.HI R18, R21, R18, RZ, 0x5 ;  /* 0x0000001215127211 */ /* 0x000fe400078f28ff */
[CC--:B------:R-:W-:Y:S02]  /*28a0*/  LEA.HI R8, R15.reuse, R14.reuse, RZ, 0x3 ;  /* 0x0000000e0f087211 */ /* 0x0c0fe400078f18ff */
[----:B------:R-:W-:Y:S02]  /*28b0*/  LEA.HI R15, R15, R14, RZ, 0x5 ;  /* 0x0000000e0f0f7211 */ /* 0x000fe400078f28ff */
[----:B------:R-:W-:-:S02]  /*28c0*/  SHF.R.S32.HI R14, RZ, 0x5, R10 ;  /* 0x00000005ff0e7819 */ /* 0x000fc4000001140a */
[----:B------:R-:W-:Y:S01]  /*28d0*/  SHF.R.S32.HI R32, RZ, 0x5, R18 ;  /* 0x00000005ff207819 */ /* 0x000fe20000011412 */
[----:B------:R-:W-:Y:S01]  /*28e0*/  VIADD R78, R38, 0x50 ;  /* 0x00000050264e7836 */ /* 0x000fe20000000000 */
[----:B-----5:R-:W-:Y:S02]  /*28f0*/  SHF.R.S32.HI R33, RZ, 0x1f, R103 ;  /* 0x0000001fff217819 */ /* 0x020fe40000011467 */
[----:B------:R-:W-:Y:S02]  /*2900*/  IADD3 R74, P2, R37, R74, RZ ;  /* 0x0000004a254a7210 */ /* 0x000fe40007f5e0ff */
[----:B------:R-:W-:-:S03]  /*2910*/  SHF.R.S32.HI R20, RZ, 0x5, R15 ;  /* 0x00000005ff147819 */ /* 0x000fc6000001140f */
[----:B------:R-:W-:Y:S01]  /*2920*/  IMAD.X R75, R34, 0x1, R11, P2 ;  /* 0x00000001224b7824 */ /* 0x000fe200010e060b */
[----:B------:R-:W-:-:S04]  /*2930*/  ISETP.GE.AND P2, PT, R78, UR4, PT ;  /* 0x000000044e007c0c */ /* 0x000fc8000bf46270 */
[----:B------:R-:W-:Y:S01]  /*2940*/  SEL R11, RZ, 0x20, P2 ;  /* 0x00000020ff0b7807 */ /* 0x000fe20001000000 */
[----:B------:R-:W-:Y:S01]  /*2950*/  IMAD R95, R67, 0x90, RZ ;  /* 0x00000090435f7824 */ /* 0x000fe200078e02ff */
[----:B------:R-:W-:Y:S01]  /*2960*/  LOP3.LUT R77, R7, 0xfffffff8, RZ, 0xc0, !PT ;  /* 0xfffffff8074d7812 */ /* 0x000fe200078ec0ff */
[----:B------:R-:W-:Y:S01]  /*2970*/  IMAD.WIDE.U32 R30, R103, R66, R30 ;  /* 0x00000042671e7225 */ /* 0x000fe200078e001e */
[----:B------:R-:W-:-:S03]  /*2980*/  LOP3.LUT R76, R8, 0xfffffff8, RZ, 0xc0, !PT ;  /* 0xfffffff8084c7812 */ /* 0x000fc600078ec0ff */
[----:B------:R-:W-:-:S04]  /*2990*/  IMAD.WIDE.U32 R64, R103, R66, R64 ;  /* 0x0000004267407225 */ /* 0x000fc800078e0040 */
[----:B------:R-:W-:-:S04]  /*29a0*/  IMAD.WIDE.U32 R68, R103, R72, R68 ;  /* 0x0000004867447225 */ /* 0x000fc800078e0044 */
[----:B------:R-:W-:Y:S01]  /*29b0*/  IMAD.WIDE.U32 R70, R103, R72, R70 ;  /* 0x0000004867467225 */ /* 0x000fe200078e0046 */
[----:B------:R-:W-:-:S03]  /*29c0*/  SHF.R.S32.HI R99, RZ, 0x1f, R77 ;  /* 0x0000001fff637819 */ /* 0x000fc6000001144d */
[----:B------:R-:W-:Y:S01]  /*29d0*/  IMAD.SHL.U32 R106, R13, 0x2, RZ ;  /* 0x000000020d6a7824 */ /* 0x000fe200078e00ff */
[----:B------:R-:W-:Y:S01]  /*29e0*/  SHF.R.S32.HI R98, RZ, 0x1f, R76 ;  /* 0x0000001fff627819 */ /* 0x000fe2000001144c */
[----:B------:R-:W-:Y:S02]  /*29f0*/  VIADD R109, R36, 0x8 ;  /* 0x00000008246d7836 */ /* 0x000fe40000000000 */
[----:B------:R-:W-:Y:S01]  /*2a00*/  IMAD.IADD R85, R27, 0x1, R85 ;  /* 0x000000011b557824 */ /* 0x000fe200078e0255 */
[C---:B--2---:R-:W-:Y:S02]  /*2a10*/  LOP3.LUT R21, R41.reuse, 0x18, R9, 0xf8, !PT ;  /* 0x0000001829157812 */ /* 0x044fe400078ef809 */
[C---:B------:R-:W-:Y:S02]  /*2a20*/  LOP3.LUT R10, R41.reuse, 0x18, R7, 0xf8, !PT ;  /* 0x00000018290a7812 */ /* 0x040fe400078ef807 */
[----:B------:R-:W-:Y:S02]  /*2a30*/  LOP3.LUT R18, R41, 0x18, R8, 0xf8, !PT ;  /* 0x0000001829127812 */ /* 0x000fe400078ef808 */
[----:B---3--:R-:W-:-:S02]  /*2a40*/  LOP3.LUT R21, R21, R35, RZ, 0x3c, !PT ;  /* 0x0000002315157212 */ /* 0x008fc400078e3cff */
[----:B------:R-:W-:Y:S01]  /*2a50*/  LOP3.LUT R15, R10, R35, RZ, 0x3c, !PT ;  /* 0x000000230a0f7212 */ /* 0x000fe200078e3cff */
[----:B------:R-:W-:Y:S02]  /*2a60*/  IMAD R10, R33, R66, RZ ;  /* 0x00000042210a7224 */ /* 0x000fe400078e02ff */
[--C-:B----4-:R-:W-:Y:S02]  /*2a70*/  IMAD R32, R32, 0x1200, R40.reuse ;  /* 0x0000120020207824 */ /* 0x110fe400078e0228 */
[----:B------:R-:W-:Y:S02]  /*2a80*/  IMAD R14, R14, 0x1200, R40 ;  /* 0x000012000e0e7824 */ /* 0x000fe400078e0228 */
[----:B------:R-:W-:Y:S02]  /*2a90*/  IMAD.IADD R100, R32, 0x1, R21 ;  /* 0x0000000120647824 */ /* 0x000fe400078e0215 */
[----:B------:R-:W-:Y:S02]  /*2aa0*/  IMAD R21, R103, R67, R10 ;  /* 0x0000004367157224 */ /* 0x000fe400078e020a */
[----:B------:R-:W-:-:S02]  /*2ab0*/  IMAD R10, R33, R72, RZ ;  /* 0x00000048210a7224 */ /* 0x000fc400078e02ff */
[----:B------:R-:W-:Y:S01]  /*2ac0*/  IMAD.IADD R102, R14, 0x1, R15 ;  /* 0x000000010e667824 */ /* 0x000fe200078e020f */
[----:B------:R-:W-:Y:S01]  /*2ad0*/  LOP3.LUT R101, R18, R35, RZ, 0x3c, !PT ;  /* 0x0000002312657212 */ /* 0x000fe200078e3cff */
[----:B------:R-:W-:Y:S01]  /*2ae0*/  IMAD R15, R29, 0x90, RZ ;  /* 0x000000901d0f7824 */ /* 0x000fe200078e02ff */
[----:B------:R-:W-:Y:S01]  /*2af0*/  LOP3.LUT R18, R12, R11, RZ, 0xfc, !PT ;  /* 0x0000000b0c127212 */ /* 0x000fe200078efcff */
[----:B------:R-:W-:Y:S01]  /*2b00*/  IMAD.WIDE.U32 R28, R28, 0x90, RZ ;  /* 0x000000901c1c7825 */ /* 0x000fe200078e00ff */
[----:B------:R-:W-:-:S03]  /*2b10*/  LOP3.LUT R11, R12, 0x1, RZ, 0xc0, !PT ;  /* 0x000000010c0b7812 */ /* 0x000fc600078ec0ff */
[----:B------:R-:W-:Y:S01]  /*2b20*/  IMAD R81, R103, R73, R10 ;  /* 0x0000004967517224 */ /* 0x000fe200078e020a */
[----:B------:R-:W-:Y:S01]  /*2b30*/  LOP3.LUT R10, R9, 0xfffffff8, RZ, 0xc0, !PT ;  /* 0xfffffff8090a7812 */ /* 0x000fe200078ec0ff */
[----:B------:R-:W-:Y:S02]  /*2b40*/  IMAD R33, R73, 0x90, RZ ;  /* 0x0000009049217824 */ /* 0x000fe400078e02ff */
[----:B------:R-:W-:Y:S02]  /*2b50*/  IMAD R20, R20, 0x1200, R40 ;  /* 0x0000120014147824 */ /* 0x000fe400078e0228 */
[----:B------:R-:W-:Y:S01]  /*2b60*/  IMAD.WIDE.U32 R66, R66, 0x90, RZ ;  /* 0x0000009042427825 */ /* 0x000fe200078e00ff */
[----:B------:R-:W-:-:S03]  /*2b70*/  LOP3.LUT R12, R18, 0x2, RZ, 0xc0, !PT ;  /* 0x00000002120c7812 */ /* 0x000fc600078ec0ff */
[----:B------:R-:W-:Y:S01]  /*2b80*/  IMAD.WIDE.U32 R72, R72, 0x90, RZ ;  /* 0x0000009048487825 */ /* 0x000fe200078e00ff */
[C---:B------:R-:W-:Y:S02]  /*2b90*/  LOP3.LUT R13, R18.reuse, 0x4, RZ, 0xc0, !PT ;  /* 0x00000004120d7812 */ /* 0x040fe400078ec0ff */
[C---:B------:R-:W-:Y:S01]  /*2ba0*/  LOP3.LUT R14, R18.reuse, 0x8, RZ, 0xc0, !PT ;  /* 0x00000008120e7812 */ /* 0x040fe200078ec0ff */
[----:B------:R-:W-:Y:S01]  /*2bb0*/  IMAD.IADD R94, R29, 0x1, R15 ;  /* 0x000000011d5e7824 */ /* 0x000fe200078e020f */
[----:B------:R-:W-:Y:S01]  /*2bc0*/  LOP3.LUT R15, R18, 0x10, RZ, 0xc0, !PT ;  /* 0x00000010120f7812 */ /* 0x000fe200078ec0ff */
[----:B------:R-:W-:Y:S01]  /*2bd0*/  IMAD.IADD R83, R69, 0x1, R81 ;  /* 0x0000000145537824 */ /* 0x000fe200078e0251 */
[----:B------:R-:W-:Y:S01]  /*2be0*/  SHF.R.S32.HI R97, RZ, 0x1f, R10 ;  /* 0x0000001fff617819 */ /* 0x000fe2000001140a */
[----:B------:R-:W-:Y:S01]  /*2bf0*/  IMAD.IADD R101, R20, 0x1, R101 ;  /* 0x0000000114657824 */ /* 0x000fe200078e0265 */
[----:B------:R-:W-:Y:S01]  /*2c00*/  LOP3.LUT R18, R18, 0x20, RZ, 0xc0, !PT ;  /* 0x0000002012127812 */ /* 0x000fe200078ec0ff */
[----:B------:R-:W-:-:S02]  /*2c10*/  IMAD.IADD R95, R67, 0x1, R95 ;  /* 0x00000001435f7824 */ /* 0x000fc400078e025f */
[----:B------:R-:W-:Y:S02]  /*2c20*/  IMAD.IADD R96, R73, 0x1, R33 ;  /* 0x0000000149607824 */ /* 0x000fe400078e0221 */
[----:B------:R-:W-:Y:S02]  /*2c30*/  IMAD.IADD R84, R31, 0x1, R21 ;  /* 0x000000011f547824 */ /* 0x000fe400078e0215 */
[----:B------:R-:W-:Y:S02]  /*2c40*/  IMAD.IADD R82, R21, 0x1, R65 ;  /* 0x0000000115527824 */ /* 0x000fe400078e0241 */
[----:B------:R-:W-:Y:S01]  /*2c50*/  IMAD.IADD R81, R81, 0x1, R71 ;  /* 0x0000000151517824 */ /* 0x000fe200078e0247 */
[----:B------:R-:W-:Y:S06]  /*2c60*/  @!P6 BAR.SYNC.DEFER_BLOCKING 0x9, 0x100 ;  /* 0x024400000000eb1d */ /* 0x000fec0000010000 */
.L_x_2399:
[----:B------:R-:W2:Y:S01]  /*2c70*/  LDL R20, [R1+0xfc] ;  /* 0x0000fc0001147983 */ /* 0x000ea20000100800 */
[----:B0-----:R-:W0:Y:S01]  /*2c80*/  LDC.64 R90, c[0x0][0x2e8] ;  /* 0x0000ba00ff5a7b82 */ /* 0x001e220000000a00 */
[----:B------:R-:W-:Y:S01]  /*2c90*/  VIADD R39, R16, 0xffffffff ;  /* 0xffffffff10277836 */ /* 0x000fe20000000000 */
[----:B------:R-:W-:Y:S01]  /*2ca0*/  LOP3.LUT P4, RZ, R19, 0x2, RZ, 0xc0, !PT ;  /* 0x0000000213ff7812 */ /* 0x000fe2000788c0ff */
[----:B------:R-:W-:Y:S05]  /*2cb0*/  YIELD ;  /* 0x0000000000007946 */ /* 0x000fea0003800000 */
[----:B-1----:R-:W1:Y:S01]  /*2cc0*/  LDC R104, c[0x0][0x3f4] ;  /* 0x0000fd00ff687b82 */ /* 0x002e620000000800 */
        /* <DEDUP_REMOVED lines=8> */
[C---:B0-----:R-:W-:Y:S02]  /*2d50*/  LEA R36, P3, R16.reuse, R90, 0x1 ;  /* 0x0000005a10247211 */ /* 0x041fe400078608ff */
        /* <DEDUP_REMOVED lines=23> */
[----:B------:R-:W0:Y:S01]  /*2ed0*/  S2R R34, SR_TID.X ;  /* 0x0000000000227919 */ /* 0x000e220000002100 */
        /* <DEDUP_REMOVED lines=12> */
[----:B0-----:R-:W-:-:S02]  /*2fa0*/  VIADD R38, R34, 0xffffff80 ;  /* 0xffffff8022267836 */ /* 0x001fc40000000000 */
[----:B------:R-:W-:-:S05]  /*2fb0*/  VIADD R34, R34, 0xffffff80 ;  /* 0xffffff8022227836 */ /* 0x000fca0000000000 */
[----:B------:R-:W-:Y:S02]  /*2fc0*/  LEA.HI R34, R34, R38, RZ, 0x1 ;  /* 0x0000002622227211 */ /* 0x000fe400078f08ff */
[----:B------:R-:W-:Y:S02]  /*2fd0*/  CS2R R38, SRZ ;  /* 0x0000000000267805 */ /* 0x000fe4000001ff00 */
[----:B------:R-:W-:-:S04]  /*2fe0*/  SHF.R.S32.HI R34, RZ, 0x1, R34 ;  /* 0x00000001ff227819 */ /* 0x000fc80000011422 */
[----:B------:R-:W-:-:S13]  /*2ff0*/  ISETP.GE.AND P4, PT, R34, R87, PT ;  /* 0x000000572200720c */ /* 0x000fda0003f86270 */
[----:B------:R-:W-:Y:S05]  /*3000*/  @P4 BRA `(.L_x_2348) ;  /* 0x0000000000b84947 */ /* 0x000fea0003800000 */
[----:B------:R-:W2:Y:S04]  /*3010*/  LDL.64 R112, [R1+0xb0] ;  /* 0x0000b00001707983 */ /* 0x000ea80000100a00 */
        /* <DEDUP_REMOVED lines=45> */
.L_x_2348:
[----:B------:R-:W-:Y:S05]  /*32f0*/  BSYNC B1 ;  /* 0x0000000000017941 */ /* 0x000fea0003800000 */
.L_x_2347:
        /* <DEDUP_REMOVED lines=41> */
[----:B------:R-:W-:Y:S02]  /*3590*/  PRMT R118, R118, 0x5410, R20 ;  /* 0x0000541076767816 */ /* 0x000fe40000000014 */
[----:B--2---:R-:W-:-:S13]  /*35a0*/  ISETP.NE.AND P3, PT, R33, 0x3, PT ;  /* 0x000000032100780c */ /* 0x004fda0003f65270 */
[----:B------:R-:W-:Y:S05]  /*35b0*/  @!P3 BRA `(.L_x_2349) ;  /* 0x000000000004b947 */ /* 0x000fea0003800000 */
[----:B------:R-:W-:Y:S01]  /*35c0*/  BPT.TRAP 0x1 ;  /* 0x000000040000795c */ /* 0x000fe20000300000 */
.L_x_2349:
[----:B------:R-:W2:Y:S01]  /*35d0*/  LDL R32, [R1+0xa8] ;  /* 0x0000a80001207983 */ /* 0x000ea20000100800 */
[----:B------:R-:W-:Y:S01]  /*35e0*/  IMAD R20, R144, 0x8, R22 ;  /* 0x0000000890147824 */ /* 0x000fe200078e0216 */
[----:B------:R-:W-:Y:S01]  /*35f0*/  BSSY B1, `(.L_x_2350) ;  /* 0x0000004000017945 */ /* 0x000fe20003800000 */
[----:B--2---:R-:W-:-:S04]  /*3600*/  SHF.L.U32 R88, R32, 0x1f, RZ ;  /* 0x0000001f20587819 */ /* 0x004fc800000006ff */
[----:B------:R-:W0:Y:S02]  /*3610*/  SYNCS.PHASECHK.TRANS64.TRYWAIT P5, [R20+URZ+0x31c90], R88 ;  /* 0x031c9058140075a7 */ /* 0x000e2400080a017f */
[----:B0-----:R-:W-:Y:S05]  /*3620*/  @!P5 BRA `(.L_x_2351) ;  /* 0x0000023000acd947 */ /* 0x001fea0003800000 */
.L_x_2660:
[----:B------:R-:W-:Y:S05]  /*3630*/  BSYNC B1 ;  /* 0x0000000000017941 */ /* 0x000fea0003800000 */
.L_x_2350:
[----:B------:R-:W-:Y:S05]  /*3640*/  @P4 BRA `(.L_x_2352) ;  /* 0x0000003400bc4947 */ /* 0x000fea0003800000 */
[----:B------:R-:W-:Y:S01]  /*3650*/  ISETP.NE.AND P4, PT, R11, RZ, PT ;  /* 0x000000ff0b00720c */ /* 0x000fe20003f85270 */
[----:B------:R-:W-:-:S12]  /*3660*/  BSSY B1, `(.L_x_2353) ;  /* 0x0000032000017945 */ /* 0x000fd80003800000 */
[----:B------:R-:W-:Y:S05]  /*3670*/  @!P4 BRA `(.L_x_2354) ;  /* 0x0000000000c0c947 */ /* 0x000fea0003800000 */
[----:B------:R-:W2:Y:S01]  /*3680*/  LDL.64 R56, [R1+0xb0] ;  /* 0x0000b00001387983 */ /* 0x000ea20000100a00 */
[----:B------:R-:W-:Y:S03]  /*3690*/  BSSY B2, `(.L_x_2355) ;  /* 0x000002d000027945 */ /* 0x000fe60003800000 */
[----:B------:R1:W3:Y:S01]  /*36a0*/  LDS.128 R32, [R80+0x16800] ;  /* 0x0168000050207984 */ /* 0x0002e20000000c00 */
[----:B--2---:R-:W-:-:S13]  /*36b0*/  ISETP.GE.AND P4, PT, R56, R104, PT ;  /* 0x000000683800720c */ /* 0x004fda0003f86270 */
[----:B-1-3--:R-:W-:Y:S05]  /*36c0*/  @P4 BRA `(.L_x_2356) ;  /* 0x0000000000a44947 */ /* 0x00afea0003800000 */
[----:B------:R-:W-:Y:S01]  /*36d0*/  SHF.R.U64 R56, R62, 0x10, R63 ;  /* 0x000000103e387819 */ /* 0x000fe2000000123f */
[----:B------:R-:W-:Y:S01]  /*36e0*/  HADD2.F32 R58, -RZ, R33.H1_H1 ;  /* 0x30000021ff3a7230 */ /* 0x000fe20000004100 */
        /* <DEDUP_REMOVED lines=39> */
.L_x_2356:
[----:B------:R-:W-:Y:S05]  /*3960*/  BSYNC B2 ;  /* 0x0000000000027941 */ /* 0x000fea0003800000 */
.L_x_2355:
[----:B------:R1:W-:Y:S02]  /*3970*/  STG.E.128 desc[UR60][R36.64], R32 ;  /* 0x0000002024007986 */ /* 0x0003e4000c101d3c */
.L_x_2354:
[----:B------:R-:W-:Y:S05]  /*3980*/  BSYNC B1 ;  /* 0x0000000000017941 */ /* 0x000fea0003800000 */
.L_x_2353:
        /* <DEDUP_REMOVED lines=11> */
[----:B------:R-:W-:Y:S01]  /*3a40*/  HADD2.F32 R59, -RZ, R116.H1_H1 ;  /* 0x30000074ff3b7230 */ /* 0x000fe20000004100 */
        /* <DEDUP_REMOVED lines=28> */
[--C-:B------:R-:W-:Y:S02]  /*3c10*/  HADD2.F32 R58, -RZ, R34.reuse.H1_H1 ;  /* 0x30000022ff3a7230 */ /* 0x100fe40000004100 */
[----:B------:R-:W-:Y:S01]  /*3c20*/  FFMA.FTZ R32, R32, R55, R59 ;  /* 0x0000003720207223 */ /* 0x000fe2000001003b */
[----:B------:R-:W-:Y:S02]  /*3c30*/  HADD2.F32 R55, -RZ, R117.H0_H0 ;  /* 0x20000075ff377230 */ /* 0x000fe40000004100 */
        /* <DEDUP_REMOVED lines=8> */
.L_x_2360:
[----:B------:R-:W-:Y:S05]  /*3cc0*/  BSYNC B2 ;  /* 0x0000000000027941 */ /* 0x000fea0003800000 */
.L_x_2359:
[----:B------:R2:W-:Y:S02]  /*3cd0*/  STG.E.128 desc[UR60][R36.64+0x20], R32 ;  /* 0x0000202024007986 */ /* 0x0005e4000c101d3c */
.L_x_2358:
[----:B------:R-:W-:Y:S05]  /*3ce0*/  BSYNC B1 ;  /* 0x0000000000017941 */ /* 0x000fea0003800000 */
.L_x_2357:
        /* <DEDUP_REMOVED lines=50> */
[----:B------:R-:W-:-:S05]  /*4010*/  FFMA.FTZ R50, R50, R53, R57 ;  /* 0x0000003532327223 */ /* 0x000fca0000010039 */
[----:B------:R-:W-:-:S07]  /*4020*/  F2FP.F16.F32.PACK_AB R34, R50, R55 ;  /* 0x000000373222723e */ /* 0x000fce00000000ff */
.L_x_2364:
[----:B------:R-:W-:Y:S05]  /*4030*/  BSYNC B2 ;  /* 0x0000000000027941 */ /* 0x000fea0003800000 */
.L_x_2363:
[----:B------:R3:W-:Y:S02]  /*4040*/  STG.E.128 desc[UR60][R36.64+0x40], R32 ;  /* 0x0000402024007986 */ /* 0x0007e4000c101d3c */
.L_x_2362:
[----:B------:R-:W-:Y:S05]  /*4050*/  BSYNC B1 ;  /* 0x0000000000017941 */ /* 0x000fea0003800000 */
.L_x_2361:
        /* <DEDUP_REMOVED lines=10> */
[----:B------:R-:W-:Y:S01]  /*4100*/  SHF.R.U64 R46, R46, 0x10, R47 ;  /* 0x000000102e2e7819 */ /* 0x000fe2000000122f */
[----:B------:R-:W-:Y:S01]  /*4110*/  HADD2.F32 R112, -RZ, R112.H0_H0 ;  /* 0x20000070ff707230 */ /* 0x000fe20000004100 */
[----:B------:R-:W-:Y:S01]  /*4120*/  SHF.R.U32.HI R49, RZ, 0x10, R49 ;  /* 0x00000010ff317819 */ /* 0x000fe20000011631 */
[----:B------:R-:W-:Y:S02]  /*4130*/  HADD2.F32 R48, -RZ, R48.H0_H0 ;  /* 0x20000030ff307230 */ /* 0x000fe40000004100 */
[--C-:B------:R-:W-:Y:S02]  /*4140*/  HADD2.F32 R33, -RZ, R50.reuse.H1_H1 ;  /* 0x30000032ff217230 */ /* 0x100fe40000004100 */
[----:B------:R-:W-:Y:S02]  /*4150*/  HADD2.F32 R51, -RZ, R50.H0_H0 ;  /* 0x20000032ff337230 */ /* 0x000fe40000004100 */
[----:B------:R-:W-:-:S02]  /*4160*/  HADD2.F32 R46, -RZ, R46.H0_H0 ;  /* 0x2000002eff2e7230 */ /* 0x000fc40000004100 */
[-C--:B------:R-:W-:Y:S01]  /*4170*/  FMUL.FTZ R50, R33, R48.reuse ;  /* 0x0000003021327220 */ /* 0x080fe20000410000 */
[----:B------:R-:W-:Y:S02]  /*4180*/  HADD2.F32 R113, -RZ, R113.H0_H0 ;  /* 0x20000071ff717230 */ /* 0x000fe40000004100 */
[C---:B------:R-:W-:Y:S01]  /*4190*/  FMUL.FTZ R48, R51.reuse, R48 ;  /* 0x0000003033307220 */ /* 0x040fe20000410000 */
[-C--:B------:R-:W-:Y:S01]  /*41a0*/  FFMA.FTZ R50, R51, R46.reuse, -R50 ;  /* 0x0000002e33327223 */ /* 0x080fe20000010832 */
[----:B------:R-:W-:Y:S02]  /*41b0*/  SHF.R.U32.HI R51, RZ, 0x10, R47 ;  /* 0x00000010ff337819 */ /* 0x000fe4000001162f */
[----:B------:R-:W-:Y:S01]  /*41c0*/  FFMA.FTZ R33, R33, R46, R48 ;  /* 0x0000002e21217223 */ /* 0x000fe20000010030 */
[----:B------:R-:W-:Y:S02]  /*41d0*/  IMAD.MOV.U32 R48, RZ, RZ, R35 ;  /* 0x000000ffff307224 */ /* 0x000fe400078e0023 */
[----:B------:R-:W-:-:S02]  /*41e0*/  HADD2.F32 R47, -RZ, R49.H0_H0 ;  /* 0x20000031ff2f7230 */ /* 0x000fc40000004100 */
[----:B------:R-:W-:Y:S01]  /*41f0*/  IMAD.MOV.U32 R35, RZ, RZ, R32 ;  /* 0x000000ffff237224 */ /* 0x000fe200078e0020 */
[----:B------:R-:W-:Y:S01]  /*4200*/  F2FP.F16.F32.PACK_AB R33, R33, R50 ;  /* 0x000000322121723e */ /* 0x000fe200000000ff */
[--C-:B------:R-:W-:Y:S02]  /*4210*/  HADD2.F32 R46, -RZ, R48.reuse.H1_H1 ;  /* 0x30000030ff2e7230 */ /* 0x100fe40000004100 */
[----:B------:R-:W-:Y:S02]  /*4220*/  HADD2.F32 R32, -RZ, R48.H0_H0 ;  /* 0x20000030ff207230 */ /* 0x000fe40000004100 */
[----:B------:R-:W-:Y:S02]  /*4230*/  HADD2.F32 R49, -RZ, R51.H0_H0 ;  /* 0x20000033ff317230 */ /* 0x000fe40000004100 */
[-C--:B------:R-:W-:Y:S01]  /*4240*/  FMUL.FTZ R51, R46, R47.reuse ;  /* 0x0000002f2e337220 */ /* 0x080fe20000410000 */
[----:B------:R-:W-:Y:S01]  /*4250*/  FMUL.FTZ R53, R32, R47 ;  /* 0x0000002f20357220 */ /* 0x000fe20000410000 */
[----:B------:R-:W-:-:S02]  /*4260*/  HADD2.F32 R47, -RZ, R35.H1_H1 ;  /* 0x30000023ff2f7230 */ /* 0x000fc40000004100 */
[-C--:B------:R-:W-:Y:S01]  /*4270*/  FFMA.FTZ R32, R32, R49.reuse, -R51 ;  /* 0x0000003120207223 */ /* 0x080fe20000010833 */
[----:B------:R-:W-:Y:S02]  /*4280*/  HADD2.F32 R51, -RZ, R35.H0_H0 ;  /* 0x20000023ff337230 */ /* 0x000fe40000004100 */
[----:B------:R-:W-:Y:S01]  /*4290*/  FFMA.FTZ R49, R46, R49, R53 ;  /* 0x000000312e317223 */ /* 0x000fe20000010035 */
[----:B------:R-:W-:Y:S02]  /*42a0*/  HADD2.F32 R46, -RZ, R111.H1_H1 ;  /* 0x3000006fff2e7230 */ /* 0x000fe40000004100 */
[-C--:B------:R-:W-:Y:S01]  /*42b0*/  FMUL.FTZ R48, R47, R112.reuse ;  /* 0x000000702f307220 */ /* 0x080fe20000410000 */
[--C-:B------:R-:W-:Y:S02]  /*42c0*/  HADD2.F32 R35, -RZ, R34.reuse.H1_H1 ;  /* 0x30000022ff237230 */ /* 0x100fe40000004100 */
[----:B------:R-:W-:Y:S01]  /*42d0*/  FMUL.FTZ R112, R51, R112 ;  /* 0x0000007033707220 */ /* 0x000fe20000410000 */
[----:B------:R-:W-:-:S02]  /*42e0*/  HADD2.F32 R34, -RZ, R34.H0_H0 ;  /* 0x20000022ff227230 */ /* 0x000fc40000004100 */
[-C--:B------:R-:W-:Y:S01]  /*42f0*/  FFMA.FTZ R48, R51, R46.reuse, -R48 ;  /* 0x0000002e33307223 */ /* 0x080fe20000010830 */
[----:B------:R-:W-:Y:S02]  /*4300*/  HADD2.F32 R111, -RZ, R111.H0_H0 ;  /* 0x2000006fff6f7230 */ /* 0x000fe40000004100 */
[-C--:B------:R-:W-:Y:S01]  /*4310*/  FMUL.FTZ R51, R35, R113.reuse ;  /* 0x0000007123337220 */ /* 0x080fe20000410000 */
[----:B------:R-:W-:Y:S01]  /*4320*/  FFMA.FTZ R47, R47, R46, R112 ;  /* 0x0000002e2f2f7223 */ /* 0x000fe20000010070 */
[C---:B------:R-:W-:Y:S02]  /*4330*/  FMUL.FTZ R52, R34.reuse, R113 ;  /* 0x0000007122347220 */ /* 0x040fe40000410000 */
[-C--:B------:R-:W-:Y:S02]  /*4340*/  FFMA.FTZ R51, R34, R111.reuse, -R51 ;  /* 0x0000006f22337223 */ /* 0x080fe40000010833 */
[----:B------:R-:W-:Y:S01]  /*4350*/  FFMA.FTZ R52, R35, R111, R52 ;  /* 0x0000006f23347223 */ /* 0x000fe20000010034 */
[----:B------:R-:W-:-:S02]  /*4360*/  F2FP.F16.F32.PACK_AB R35, R49, R32 ;  /* 0x000000203123723e */ /* 0x000fc400000000ff */
[----:B------:R-:W-:Y:S02]  /*4370*/  F2FP.F16.F32.PACK_AB R32, R47, R48 ;  /* 0x000000302f20723e */ /* 0x000fe400000000ff */
[----:B------:R-:W-:-:S07]  /*4380*/  F2FP.F16.F32.PACK_AB R34, R52, R51 ;  /* 0x000000333422723e */ /* 0x000fce00000000ff */
.L_x_2368:
[----:B------:R-:W-:Y:S05]  /*4390*/  BSYNC B2 ;  /* 0x0000000000027941 */ /* 0x000fea0003800000 */
.L_x_2367:
[----:B------:R4:W-:Y:S02]  /*43a0*/  STG.E.128 desc[UR60][R36.64+0x60], R32 ;  /* 0x0000602024007986 */ /* 0x0009e4000c101d3c */
.L_x_2366:
[----:B------:R-:W-:Y:S05]  /*43b0*/  BSYNC B1 ;  /* 0x0000000000017941 */ /* 0x000fea0003800000 */
.L_x_2365:
        /* <DEDUP_REMOVED lines=26> */
[-C--:B------:R-:W-:Y:S01]  /*4560*/  FFMA.FTZ R35, R35, R45.reuse, -R46 ;  /* 0x0000002d23237223 */ /* 0x080fe2000001082e */
[----:B------:R-:W-:Y:S01]  /*4570*/  FFMA.FTZ R44, R44, R45, R47 ;  /* 0x0000002d2c2c7223 */ /* 0x000fe2000001002f */
[----:B------:R-:W-:-:S02]  /*4580*/  HADD2.F32 R43, -RZ, R32.H1_H1 ;  /* 0x30000020ff2b7230 */ /* 0x000fc40000004100 */
[--C-:B------:R-:W-:Y:S01]  /*4590*/  HADD2.F32 R47, -RZ, R107.reuse.H0_H0 ;  /* 0x2000006bff2f7230 */ /* 0x100fe20000004100 */
[----:B------:R-:W-:Y:S01]  /*45a0*/  F2FP.F16.F32.PACK_AB R33, R42, R33 ;  /* 0x000000212a21723e */ /* 0x000fe200000000ff */
[----:B------:R-:W-:Y:S01]  /*45b0*/  HADD2.F32 R32, -RZ, R32.H0_H0 ;  /* 0x20000020ff207230 */ /* 0x000fe20000004100 */
[----:B------:R-:W-:Y:S01]  /*45c0*/  F2FP.F16.F32.PACK_AB R35, R44, R35 ;  /* 0x000000232c23723e */ /* 0x000fe200000000ff */
[--C-:B------:R-:W-:Y:S02]  /*45d0*/  HADD2.F32 R45, -RZ, R34.reuse.H1_H1 ;  /* 0x30000022ff2d7230 */ /* 0x100fe40000004100 */
[-C--:B------:R-:W-:Y:S01]  /*45e0*/  FMUL.FTZ R49, R43, R47.reuse ;  /* 0x0000002f2b317220 */ /* 0x080fe20000410000 */
[----:B------:R-:W-:Y:S02]  /*45f0*/  HADD2.F32 R107, -RZ, R107.H1_H1 ;  /* 0x3000006bff6b7230 */ /* 0x000fe40000004100 */
[----:B------:R-:W-:Y:S01]  /*4600*/  FMUL.FTZ R48, R32, R47 ;  /* 0x0000002f20307220 */ /* 0x000fe20000410000 */
[----:B------:R-:W-:-:S02]  /*4610*/  HADD2.F32 R34, -RZ, R34.H0_H0 ;  /* 0x20000022ff227230 */ /* 0x000fc40000004100 */
[--C-:B------:R-:W-:Y:S02]  /*4620*/  HADD2.F32 R46, -RZ, R108.reuse.H1_H1 ;  /* 0x3000006cff2e7230 */ /* 0x100fe40000004100 */
[-C--:B------:R-:W-:Y:S01]  /*4630*/  FMUL.FTZ R47, R45, R107.reuse ;  /* 0x0000006b2d2f7220 */ /* 0x080fe20000410000 */
[----:B------:R-:W-:Y:S02]  /*4640*/  HADD2.F32 R108, -RZ, R108.H0_H0 ;  /* 0x2000006cff6c7230 */ /* 0x000fe40000004100 */
[----:B------:R-:W-:Y:S01]  /*4650*/  FMUL.FTZ R50, R34, R107 ;  /* 0x0000006b22327220 */ /* 0x000fe20000410000 */
[-C--:B------:R-:W-:Y:S01]  /*4660*/  FFMA.FTZ R49, R32, R46.reuse, -R49 ;  /* 0x0000002e20317223 */ /* 0x080fe20000010831 */
[----:B------:R-:W-:Y:S01]  /*4670*/  FFMA.FTZ R48, R43, R46, R48 ;  /* 0x0000002e2b307223 */ /* 0x000fe20000010030 */
[-C--:B------:R-:W-:Y:S01]  /*4680*/  FFMA.FTZ R47, R34, R108.reuse, -R47 ;  /* 0x0000006c222f7223 */ /* 0x080fe2000001082f */
[----:B------:R-:W-:-:S03]  /*4690*/  FFMA.FTZ R50, R45, R108, R50 ;  /* 0x0000006c2d327223 */ /* 0x000fc60000010032 */
[----:B------:R-:W-:Y:S02]  /*46a0*/  F2FP.F16.F32.PACK_AB R32, R48, R49 ;  /* 0x000000313020723e */ /* 0x000fe400000000ff */
[----:B------:R-:W-:-:S07]  /*46b0*/  F2FP.F16.F32.PACK_AB R34, R50, R47 ;  /* 0x0000002f3222723e */ /* 0x000fce00000000ff */
.L_x_2372:
[----:B------:R-:W-:Y:S05]  /*46c0*/  BSYNC B2 ;  /* 0x0000000000027941 */ /* 0x000fea0003800000 */
.L_x_2371:
[----:B------:R1:W-:Y:S02]  /*46d0*/  STG.E.128 desc[UR60][R36.64+0x80], R32 ;  /* 0x0000802024007986 */ /* 0x0003e4000c101d3c */
.L_x_2370:
[----:B------:R-:W-:Y:S05]  /*46e0*/  BSYNC B1 ;  /* 0x0000000000017941 */ /* 0x000fea0003800000 */
.L_x_2369:
        /* <DEDUP_REMOVED lines=36> */
[--C-:B------:R-:W-:Y:S02]  /*4930*/  HADD2.F32 R35, -RZ, R92.reuse.H0_H0 ;  /* 0x2000005cff237230 */ /* 0x100fe40000004100 */
[----:B------:R-:W-:Y:S01]  /*4940*/  FMUL.FTZ R40, R32, R40 ;  /* 0x0000002820287220 */ /* 0x000fe20000410000 */
        /* <DEDUP_REMOVED lines=10> */
.L_x_2374:
[----:B------:R-:W-:Y:S05]  /*49f0*/  BSYNC B1 ;  /* 0x0000000000017941 */ /* 0x000fea0003800000 */
.L_x_2373:
[----:B------:R1:W-:Y:S01]  /*4a00*/  STG.E.128 desc[UR60][R36.64+0xa0], R32 ;  /* 0x0000a02024007986 */ /* 0x0003e2000c101d3c */
[----:B------:R-:W-:Y:S05]  /*4a10*/  BRA `(.L_x_2352) ;  /* 0x0000002000c87947 */ /* 0x000fea0003800000 */
.L_x_2346:
        /* <DEDUP_REMOVED lines=15> */
[----:B------:R-:W-:-:S04]  /*4b10*/  LEA.HI R32, R32, R33, RZ, 0x1 ;  /* 0x0000002120207211 */ /* 0x000fc800078f08ff */
[----:B------:R-:W-:-:S04]  /*4b20*/  SHF.R.S32.HI R32, RZ, 0x1, R32 ;  /* 0x00000001ff207819 */ /* 0x000fc80000011420 */
[----:B------:R-:W-:Y:S02]  /*4b30*/  ISETP.GE.AND P4, PT, R32, R87, PT ;  /* 0x000000572000720c */ /* 0x000fe40003f86270 */
[----:B------:R-:W-:-:S11]  /*4b40*/  CS2R R32, SRZ ;  /* 0x0000000000207805 */ /* 0x000fd6000001ff00 */
[----:B------:R-:W-:Y:S05]  /*4b50*/  @P4 BRA `(.L_x_2376) ;  /* 0x0000000000804947 */ /* 0x000fea0003800000 */
[----:B------:R-:W2:Y:S01]  /*4b60*/  LDL.64 R62, [R1+0x40] ;  /* 0x00004000013e7983 */ /* 0x000ea20000100a00 */
        /* <DEDUP_REMOVED lines=21> */
[----:B--2---:R-:W-:-:S13]  /*4cc0*/  ISETP.GE.AND P3, PT, R62, R104, PT ;  /* 0x000000683e00720c */ /* 0x004fda0003f66270 */
[----:B------:R-:W5:Y:S04]  /*4cd0*/  @!P3 LDG.E.128 R40, desc[UR60][R44.64] ;  /* 0x0000003c2c28b981 */ /* 0x000f68000c1e1d00 */
[----:B------:R-:W5:Y:S01]  /*4ce0*/  @!P3 LDG.E.128 R52, desc[UR60][R56.64] ;  /* 0x0000003c3834b981 */ /* 0x000f62000c1e1d00 */
[----:B------:R-:W-:-:S13]  /*4cf0*/  ISETP.GE.AND P3, PT, R0, R104, PT ;  /* 0x000000680000720c */ /* 0x000fda0003f66270 */
[----:B------:R-:W5:Y:S04]  /*4d00*/  @!P3 LDG.E.128 R36, desc[UR60][R44.64+0x20] ;  /* 0x0000203c2c24b981 */ /* 0x000f68000c1e1d00 */
[----:B------:R-:W5:Y:S01]  /*4d10*/  @!P3 LDG.E.128 R48, desc[UR60][R56.64+0x20] ;  /* 0x0000203c3830b981 */ /* 0x000f62000c1e1d00 */
[----:B------:R-:W-:-:S13]  /*4d20*/  ISETP.GE.AND P3, PT, R4, R104, PT ;  /* 0x000000680400720c */ /* 0x000fda0003f66270 */
[----:B------:R0:W5:Y:S02]  /*4d30*/  @!P3 LDG.E.128 R32, desc[UR60][R44.64+0x40] ;  /* 0x0000403c2c20b981 */ /* 0x000164000c1e1d00 */
[----:B0-----:R-:W-:-:S06]  /*4d40*/  CS2R R44, SRZ ;  /* 0x00000000002c7805 */ /* 0x001fcc000001ff00 */
[----:B------:R0:W5:Y:S02]  /*4d50*/  @!P3 LDG.E.128 R44, desc[UR60][R56.64+0x40] ;  /* 0x0000403c382cb981 */ /* 0x000164000c1e1d00 */
.L_x_2376:
[----:B------:R-:W-:Y:S05]  /*4d60*/  BSYNC B1 ;  /* 0x0000000000017941 */ /* 0x000fea0003800000 */
.L_x_2375:
        /* <DEDUP_REMOVED lines=47> */
.L_x_2377:
[----:B------:R-:W2:Y:S01]  /*5060*/  LDL R56, [R1+0xa8] ;  /* 0x0000a80001387983 */ /* 0x000ea20000100800 */
[----:B------:R-:W-:Y:S01]  /*5070*/  IMAD R20, R144, 0x8, R22 ;  /* 0x0000000890147824 */ /* 0x000fe200078e0216 */
[----:B------:R-:W-:Y:S01]  /*5080*/  BSSY B1, `(.L_x_2378) ;  /* 0x0000004000017945 */ /* 0x000fe20003800000 */
[----:B--2---:R-:W-:-:S04]  /*5090*/  SHF.L.U32 R88, R56, 0x1f, RZ ;  /* 0x0000001f38587819 */ /* 0x004fc800000006ff */
[----:B------:R-:W0:Y:S02]  /*50a0*/  SYNCS.PHASECHK.TRANS64.TRYWAIT P5, [R20+URZ+0x31c90], R88 ;  /* 0x031c9058140075a7 */ /* 0x000e2400080a017f */
[----:B0-----:R-:W-:Y:S05]  /*50b0*/  @!P5 BRA `(.L_x_2379) ;  /* 0x00000218001cd947 */ /* 0x001fea0003800000 */
.L_x_2661:
[----:B------:R-:W-:Y:S05]  /*50c0*/  BSYNC B1 ;  /* 0x0000000000017941 */ /* 0x000fea0003800000 */
.L_x_2378:
[----:B------:R-:W-:Y:S05]  /*50d0*/  @P4 BRA `(.L_x_2352) ;  /* 0x0000001c00184947 */ /* 0x000fea0003800000 */
[----:B------:R-:W1:Y:S01]  /*50e0*/  S2R R56, SR_TID.X ;  /* 0x0000000000387919 */ /* 0x000e620000002100 */
[----:B------:R-:W2:Y:S01]  /*50f0*/  LDC R107, c[0x0][0x2f4] ;  /* 0x0000bd00ff6b7b82 */ /* 0x000ea20000000800 */
[----:B------:R-:W-:Y:S01]  /*5100*/  ISETP.NE.AND P4, PT, R11, RZ, PT ;  /* 0x000000ff0b00720c */ /* 0x000fe20003f85270 */
[----:B------:R-:W-:Y:S01]  /*5110*/  ULDC.64 UR4, c[0x0][0x300] ;  /* 0x0000c00000047ab9 */ /* 0x000fe20000000a00 */
[----:B------:R-:W-:Y:S01]  /*5120*/  IMAD.MOV.U32 R93, RZ, RZ, R92 ;  /* 0x000000ffff5d7224 */ /* 0x000fe200078e005c */
[----:B------:R-:W-:Y:S01]  /*5130*/  BSSY B1, `(.L_x_2380) ;  /* 0x0000092000017945 */ /* 0x000fe20003800000 */
[----:B------:R-:W-:Y:S02]  /*5140*/  IMAD.MOV.U32 R92, RZ, RZ, R60 ;  /* 0x000000ffff5c7224 */ /* 0x000fe400078e003c */
[----:B--2---:R-:W-:Y:S02]  /*5150*/  IMAD.IADD R111, R107, 0x1, -R106 ;  /* 0x000000016b6f7824 */ /* 0x004fe400078e0a6a */
[----:B-1----:R-:W-:-:S02]  /*5160*/  VIADD R58, R56, 0xffffff80 ;  /* 0xffffff80383a7836 */ /* 0x002fc40000000000 */
[C---:B------:R-:W-:Y:S02]  /*5170*/  VIADD R57, R56.reuse, 0xffffff80 ;  /* 0xffffff8038397836 */ /* 0x040fe40000000000 */
[C---:B------:R-:W-:Y:S02]  /*5180*/  VIADD R59, R56.reuse, 0xffffff80 ;  /* 0xffffff80383b7836 */ /* 0x040fe40000000000 */
[----:B------:R-:W-:Y:S01]  /*5190*/  VIADD R56, R56, 0xffffff80 ;  /* 0xffffff8038387836 */ /* 0x000fe20000000000 */
[----:B------:R-:W-:-:S04]  /*51a0*/  LEA.HI R57, R57, R58, RZ, 0x1 ;  /* 0x0000003a39397211 */ /* 0x000fc800078f08ff */
[----:B------:R-:W-:Y:S02]  /*51b0*/  LEA.HI R56, R56, R59, RZ, 0x1 ;  /* 0x0000003b38387211 */ /* 0x000fe400078f08ff */
[----:B------:R-:W-:Y:S02]  /*51c0*/  SHF.R.S32.HI R57, RZ, 0x1, R57 ;  /* 0x00000001ff397819 */ /* 0x000fe40000011439 */
[----:B------:R-:W-:-:S03]  /*51d0*/  SHF.R.S32.HI R56, RZ, 0x1, R56 ;  /* 0x00000001ff387819 */ /* 0x000fc60000011438 */
[----:B------:R-:W-:Y:S01]  /*51e0*/  IMAD.WIDE.U32 R92, R57, UR4, R92 ;  /* 0x00000004395c7c25 */ /* 0x000fe2000f8e005c */
[----:B------:R-:W-:-:S05]  /*51f0*/  SHF.R.S32.HI R56, RZ, 0x1f, R56 ;  /* 0x0000001fff387819 */ /* 0x000fca0000011438 */
[----:B------:R-:W-:-:S04]  /*5200*/  IMAD R56, R56, UR4, RZ ;  /* 0x0000000438387c24 */ /* 0x000fc8000f8e02ff */
[----:B------:R-:W-:-:S04]  /*5210*/  IMAD R56, R57, UR5, R56 ;  /* 0x0000000539387c24 */ /* 0x000fc8000f8e0238 */
[----:B------:R-:W-:Y:S01]  /*5220*/  IMAD.IADD R108, R56, 0x1, R93 ;  /* 0x00000001386c7824 */ /* 0x000fe200078e025d */
[----:B------:R-:W-:Y:S06]  /*5230*/  @!P4 BRA `(.L_x_2381) ;  /* 0x000000080004c947 */ /* 0x000fec0003800000 */
[----:B------:R-:W2:Y:S04]  /*5240*/  LDL R62, [R1+0xb8] ;  /* 0x0000b800013e7983 */ /* 0x000ea80000100800 */
[----:B------:R-:W3:Y:S04]  /*5250*/  LDL R58, [R1+0xbc] ;  /* 0x0000bc00013a7983 */ /* 0x000ee80000100800 */
[----:B------:R-:W4:Y:S04]  /*5260*/  LDL R59, [R1+0xc0] ;  /* 0x0000c000013b7983 */ /* 0x000f280000100800 */
[----:B------:R-:W5:Y:S01]  /*5270*/  LDL.64 R114, [R1+0x40] ;  /* 0x0000400001727983 */ /* 0x000f620000100a00 */
        /* <DEDUP_REMOVED lines=8> */
[----:B------:R-:W-:Y:S01]  /*5300*/  SHF.R.S32.HI R57, RZ, 0x2, R57 ;  /* 0x00000002ff397819 */ /* 0x000fe20000011439 */
        /* <DEDUP_REMOVED lines=11> */
[----:B-----5:R-:W-:-:S13]  /*53c0*/  ISETP.GE.AND P4, PT, R114, R104, PT ;  /* 0x000000687200720c */ /* 0x020fda0003f86270 */
        /* <DEDUP_REMOVED lines=91> */
.L_x_2383:
[----:B------:R-:W-:Y:S05]  /*5980*/  BSYNC B2 ;  /* 0x0000000000027941 */ /* 0x000fea0003800000 */
.L_x_2382:
        /* <DEDUP_REMOVED lines=12> */
.L_x_2381:
[----:B------:R-:W-:Y:S05]  /*5a50*/  BSYNC B1 ;  /* 0x0000000000017941 */ /* 0x000fea0003800000 */
.L_x_2380:
        /* <DEDUP_REMOVED lines=118> */
.L_x_2387:
[----:B------:R-:W-:Y:S05]  /*61c0*/  BSYNC B2 ;  /* 0x0000000000027941 */ /* 0x000fea0003800000 */
.L_x_2386:
        /* <DEDUP_REMOVED lines=12> */
.L_x_2385:
[----:B------:R-:W-:Y:S05]  /*6290*/  BSYNC B1 ;  /* 0x0000000000017941 */ /* 0x000fea0003800000 */
.L_x_2384:
[----:B------:R-:W-:-:S13]  /*62a0*/  ISETP.NE.AND P4, PT, R13, RZ, PT ;  /* 0x000000ff0d00720c */ /* 0x000fda0003f85270 */
[----:B------:R-:W-:Y:S05]  /*62b0*/  @!P4 BRA `(.L_x_2352) ;  /* 0x0000000800a0c947 */ /* 0x000fea0003800000 */
[----:B---3--:R-:W3:Y:S04]  /*62c0*/  LDL R36, [R1] ;  /* 0x0000000001247983 */ /* 0x008ee80000100800 */
        /* <DEDUP_REMOVED lines=118> */
.L_x_2389:
[----:B------:R-:W-:Y:S05]  /*6a30*/  BSYNC B1 ;  /* 0x0000000000017941 */ /* 0x000fea0003800000 */
.L_x_2388:
        /* <DEDUP_REMOVED lines=10> */
.L_x_2345:
[----:B------:R-:W2:Y:S02]  /*6ae0*/  LDL R32, [R1+0xac] ;  /* 0x0000ac0001207983 */ /* 0x000ea40000100800 */
[----:B--2---:R-:W-:-:S13]  /*6af0*/  ISETP.NE.AND P3, PT, R32, 0x3, PT ;  /* 0x000000032000780c */ /* 0x004fda0003f65270 */
[----:B------:R-:W-:Y:S05]  /*6b00*/  @!P3 BRA `(.L_x_2390) ;  /* 0x000000000004b947 */ /* 0x000fea0003800000 */
[----:B------:R-:W-:Y:S01]  /*6b10*/  BPT.TRAP 0x1 ;  /* 0x000000040000795c */ /* 0x000fe20000300000 */
.L_x_2390:
[----:B------:R-:W2:Y:S01]  /*6b20*/  LDL R32, [R1+0xa8] ;  /* 0x0000a80001207983 */ /* 0x000ea20000100800 */
[----:B------:R-:W-:Y:S01]  /*6b30*/  IMAD R20, R144, 0x8, R22 ;  /* 0x0000000890147824 */ /* 0x000fe200078e0216 */
[----:B------:R-:W-:Y:S01]  /*6b40*/  BSSY B1, `(.L_x_2391) ;  /* 0x0000006000017945 */ /* 0x000fe20003800000 */
[----:B------:R-:W-:-:S05]  /*6b50*/  IMAD R87, R16, -0x90, R2 ;  /* 0xffffff7010577824 */ /* 0x000fca00078e0202 */
[----:B------:R-:W-:Y:S02]  /*6b60*/  VIMNMX R87, R87, 0x90, PT ;  /* 0x0000009057577848 */ /* 0x000fe40003fe0100 */
[----:B--2---:R-:W-:-:S04]  /*6b70*/  SHF.L.U32 R88, R32, 0x1f, RZ ;  /* 0x0000001f20587819 */ /* 0x004fc800000006ff */
[----:B------:R-:W0:Y:S02]  /*6b80*/  SYNCS.PHASECHK.TRANS64.TRYWAIT P4, [R20+URZ+0x31c90], R88 ;  /* 0x031c9058140075a7 */ /* 0x000e24000808017f */
[----:B0-----:R-:W-:Y:S05]  /*6b90*/  @!P4 BRA `(.L_x_2392) ;  /* 0x000001fc0078c947 */ /* 0x001fea0003800000 */
.L_x_2662:
[----:B------:R-:W-:Y:S05]  /*6ba0*/  BSYNC B1 ;  /* 0x0000000000017941 */ /* 0x000fea0003800000 */
.L_x_2391:
[----:B------:R-:W1:Y:S02]  /*6bb0*/  S2R R32, SR_TID.X ;  /* 0x0000000000207919 */ /* 0x000e640000002100 */
[C---:B-1----:R-:W-:Y:S02]  /*6bc0*/  VIADD R33, R32.reuse, 0xffffff80 ;  /* 0xffffff8020217836 */ /* 0x042fe40000000000 */
[----:B------:R-:W-:-:S05]  /*6bd0*/  VIADD R32, R32, 0xffffff80 ;  /* 0xffffff8020207836 */ /* 0x000fca0000000000 */
[----:B------:R-:W-:-:S04]  /*6be0*/  LEA.HI R32, R32, R33, RZ, 0x1 ;  /* 0x0000002120207211 */ /* 0x000fc800078f08ff */
[----:B------:R-:W-:-:S04]  /*6bf0*/  SHF.R.S32.HI R32, RZ, 0x1, R32 ;  /* 0x00000001ff207819 */ /* 0x000fc80000011420 */
        /* <DEDUP_REMOVED lines=20> */
.L_x_2352:
[----:B------:R-:W-:Y:S05]  /*6d40*/  BSYNC B0 ;  /* 0x0000000000007941 */ /* 0x000fea0003800000 */
.L_x_2344:
        /* <DEDUP_REMOVED lines=17> */
.L_x_2394:
[----:B------:R-:W-:Y:S05]  /*6e60*/  BSYNC B0 ;  /* 0x0000000000007941 */ /* 0x000fea0003800000 */
.L_x_2393:
[----:B------:R-:W2:Y:S01]  /*6e70*/  SYNCS.PHASECHK.TRANS64.TRYWAIT P3, [R20+URZ+0x31cb0], R88 ;  /* 0x031cb058140075a7 */ /* 0x000ea2000806017f */
[----:B------:R-:W-:Y:S04]  /*6e80*/  BSSY B0, `(.L_x_2395) ;  /* 0x0000002000007945 */ /* 0x000fe80003800000 */
[----:B--2---:R-:W-:Y:S05]  /*6e90*/  @!P3 BRA `(.L_x_2396) ;  /* 0x000001f800ccb947 */ /* 0x004fea0003800000 */
.L_x_2663:
[----:B------:R-:W-:Y:S05]  /*6ea0*/  BSYNC B0 ;  /* 0x0000000000007941 */ /* 0x000fea0003800000 */
.L_x_2395:
[----:B-1----:R-:W1:Y:S01]  /*6eb0*/  S2R R32, SR_TID.X ;  /* 0x0000000000207919 */ /* 0x002e620000002100 */
[----:B------:R-:W-:Y:S01]  /*6ec0*/  BSSY B0, `(.L_x_2397) ;  /* 0x0000026000007945 */ /* 0x000fe20003800000 */
[C---:B-1----:R-:W-:Y:S02]  /*6ed0*/  VIADD R33, R32.reuse, 0xffffff80 ;  /* 0xffffff8020217836 */ /* 0x042fe40000000000 */
[----:B------:R-:W-:-:S05]  /*6ee0*/  VIADD R32, R32, 0xffffff80 ;  /* 0xffffff8020207836 */ /* 0x000fca0000000000 */
[----:B------:R-:W-:-:S04]  /*6ef0*/  LEA.HI R32, R32, R33, RZ, 0x1 ;  /* 0x0000002120207211 */ /* 0x000fc800078f08ff */
[----:B------:R-:W-:-:S04]  /*6f00*/  SHF.R.S32.HI R32, RZ, 0x1, R32 ;  /* 0x00000001ff207819 */ /* 0x000fc80000011420 */
[----:B------:R-:W-:-:S13]  /*6f10*/  ISETP.GE.AND P3, PT, R32, R87, PT ;  /* 0x000000572000720c */ /* 0x000fda0003f66270 */
[----:B------:R-:W-:Y:S05]  /*6f20*/  @P3 BRA `(.L_x_2398) ;  /* 0x00000000007c3947 */ /* 0x000fea0003800000 */
[----:B------:R-:W3:Y:S01]  /*6f30*/  LDL.64 R38, [R1+0x40] ;  /* 0x0000400001267983 */ /* 0x000ee20000100a00 */
[----:B------:R-:W-:Y:S01]  /*6f40*/  IMAD.WIDE R34, R16, 0x90, R74 ;  /* 0x0000009010227825 */ /* 0x000fe200078e024a */
[----:B------:R-:W-:-:S03]  /*6f50*/  ULDC.64 UR4, c[0x0][0x328] ;  /* 0x0000ca0000047ab9 */ /* 0x000fc60000000a00 */
[----:B------:R-:W-:Y:S02]  /*6f60*/  IMAD R35, R35, UR4, RZ ;  /* 0x0000000423237c24 */ /* 0x000fe4000f8e02ff */
[----:B------:R-:W-:Y:S02]  /*6f70*/  IMAD.MOV.U32 R32, RZ, RZ, R26 ;  /* 0x000000ffff207224 */ /* 0x000fe400078e001a */
        /* <DEDUP_REMOVED lines=8> */
[----:B---3--:R-:W-:-:S13]  /*7000*/  ISETP.GE.AND P3, PT, R38, UR4, PT ;  /* 0x0000000426007c0c */ /* 0x008fda000bf66270 */
        /* <DEDUP_REMOVED lines=17> */
.L_x_2398:
[----:B------:R-:W-:Y:S05]  /*7120*/  BSYNC B0 ;  /* 0x0000000000007941 */ /* 0x000fea0003800000 */
.L_x_2397:
[----:B------:R-:W3:Y:S01]  /*7130*/  LDL.LU R21, [R1+0xa8] ;  /* 0x0000a80001157983 */ /* 0x000ee20000300800 */
[----:B0-2---:R-:W-:Y:S02]  /*7140*/  @!P4 VIADD R20, R20, 0x31cc0 ;  /* 0x00031cc01414c836 */ /* 0x005fe40000000000 */
[----:B------:R-:W-:Y:S01]  /*7150*/  VIADD R144, R144, 0x1 ;  /* 0x0000000190907836 */ /* 0x000fe20000000000 */
[----:B------:R-:W-:Y:S01]  /*7160*/  @!PT LDS RZ, [RZ] ;  /* 0x00000000fffff984 */ /* 0x000fe20000000800 */
[----:B------:R-:W-:Y:S01]  /*7170*/  @!PT LDS RZ, [RZ] ;  /* 0x00000000fffff984 */ /* 0x000fe20000000800 */
[----:B------:R-:W-:Y:S01]  /*7180*/  @!PT LDS RZ, [RZ] ;  /* 0x00000000fffff984 */ /* 0x000fe20000000800 */
[----:B------:R-:W-:Y:S01]  /*7190*/  @!PT LDS RZ, [RZ] ;  /* 0x00000000fffff984 */ /* 0x000fe20000000800 */
[----:B------:R0:W-:Y:S06]  /*71a0*/  MEMBAR.ALL.CTA ;  /* 0x0000000000007992 */ /* 0x0001ec0000008000 */
[----:B0-----:R-:W0:Y:S01]  /*71b0*/  FENCE.VIEW.ASYNC.S ;  /* 0x00000000000073c6 */ /* 0x001e220000000000 */
[----:B------:R-:W-:Y:S01]  /*71c0*/  @!P4 PRMT R20, RZ, 0x654, R20 ;  /* 0x00000654ff14c816 */ /* 0x000fe20000000014 */
[----:B0-----:R0:W-:Y:S01]  /*71d0*/  BAR.SYNC.DEFER_BLOCKING R109, 0x80 ;  /* 0x0002006d0000751d */ /* 0x0011e20000010000 */
[----:B------:R-:W-:-:S04]  /*71e0*/  ISETP.NE.AND P3, PT, R144, 0x2, PT ;  /* 0x000000029000780c */ /* 0x000fc80003f65270 */
[----:B------:R-:W-:Y:S01]  /*71f0*/  SEL R144, R144, RZ, P3 ;  /* 0x000000ff90907207 */ /* 0x000fe20001800000 */
[----:B------:R2:W-:Y:S02]  /*7200*/  @!P4 SYNCS.ARRIVE.TRANS64.RED.A1T0 RZ, [R20+URZ], RZ ;  /* 0x000000ff14ffc9a7 */ /* 0x0005e4000810043f */
[----:B--2---:R-:W-:-:S04]  /*7210*/  SEL R20, RZ, 0x1, P3 ;  /* 0x00000001ff147807 */ /* 0x004fc80001800000 */
[----:B---3--:R-:W-:-:S05]  /*7220*/  LOP3.LUT R21, R21, R20, RZ, 0x3c, !PT ;  /* 0x0000001415157212 */ /* 0x008fca00078e3cff */
[----:B------:R0:W-:Y:S01]  /*7230*/  STL [R1+0xa8], R21 ;  /* 0x0000a81501007387 */ /* 0x0001e20000100800 */
[----:B------:R-:W-:Y:S05]  /*7240*/  @P2 BRA `(.L_x_2399) ;  /* 0xffffffb800882947 */ /* 0x000fea000383ffff */
[----:B0-----:R-:W0:Y:S01]  /*7250*/  S2R R21, SR_TID.X ;  /* 0x0000000000157919 */ /* 0x001e220000002100 */
[----:B------:R-:W-:Y:S02]  /*7260*/  PLOP3.LUT P0, PT, PT, PT, PT, 0x8, 0x0 ;  /* 0x000000000000781c */ /* 0x000fe40003f0e170 */
[----:B0-----:R-:W-:-:S04]  /*7270*/  SHF.R.U32.HI R21, RZ, 0x7, R21 ;  /* 0x00000007ff157819 */ /* 0x001fc80000011615 */
[----:B------:R-:W-:-:S13]  /*7280*/  ISETP.NE.AND P5, PT, R21, 0x1, PT ;  /* 0x000000011500780c */ /* 0x000fda0003fa5270 */
[----:B------:R-:W-:Y:S06]  /*7290*/  @!P5 BAR.ARV 0x9, 0x100 ;  /* 0x024400000000db1d */ /* 0x000fec0000002000 */
.L_x_2339:
[----:B------:R-:W2:Y:S01]  /*72a0*/  LDL R6, [R1+0xf4] ;  /* 0x0000f40001067983 */ /* 0x000ea20000100800 */
[----:B------:R-:W0:Y:S03]  /*72b0*/  LDC R0, c[0x0][0x448] ;  /* 0x00011200ff007b82 */ /* 0x000e260000000800 */
[----:B------:R-:W3:Y:S04]  /*72c0*/  LDL R5, [R1+0xdc] ;  /* 0x0000dc0001057983 */ /* 0x000ee80000100800 */
[----:B------:R-:W3:Y:S01]  /*72d0*/  LDL R4, [R1+0xec] ;  /* 0x0000ec0001047983 */ /* 0x000ee20000100800 */
[----:B------:R-:W-:Y:S01]  /*72e0*/  IMAD.MOV.U32 R96, RZ, RZ, RZ ;  /* 0x000000ffff607224 */ /* 0x000fe200078e00ff */
[----:B0-----:R-:W-:-:S13]  /*72f0*/  ISETP.NE.AND P1, PT, R0, 0x1, PT ;  /* 0x000000010000780c */ /* 0x001fda0003f25270 */
[----:B------:R-:W0:Y:S08]  /*7300*/  @P1 LDC R3, c[0x0][0x44c] ;  /* 0x00011300ff031b82 */ /* 0x000e300000000800 */
[----:B------:R-:W4:Y:S01]  /*7310*/  @P1 LDC R2, c[0x0][0x450] ;  /* 0x00011400ff021b82 */ /* 0x000f220000000800 */
[----:B--2---:R-:W-:-:S04]  /*7320*/  VIADD R0, R6, 0xbf ;  /* 0x000000bf06007836 */ /* 0x004fc80000000000 */
[----:B0-----:R-:W-:Y:S01]  /*7330*/  @P1 IMAD.HI.U32 R3, R0, R3, RZ ;  /* 0x0000000300031227 */ /* 0x001fe200078e00ff */
[----:B---3--:R-:W-:-:S04]  /*7340*/  IADD3 R5, R4, 0x90, -R5 ;  /* 0x0000009004057810 */ /* 0x008fc80007ffe805 */
[----:B----4-:R-:W-:-:S05]  /*7350*/  @P1 SHF.R.U32.HI R0, RZ, R2, R3 ;  /* 0x00000002ff001219 */ /* 0x010fca0000011603 */
[----:B------:R-:W-:-:S04]  /*7360*/  IMAD.IADD R0, R5, 0x1, R0 ;  /* 0x0000000105007824 */ /* 0x000fc800078e0200 */
[----:B------:R-:W-:-:S05]  /*7370*/  IMAD.HI R0, R0, 0x38e38e39, RZ ;  /* 0x38e38e3900007827 */ /* 0x000fca00078e02ff */
[----:B------:R-:W-:-:S04]  /*7380*/  SHF.R.U32.HI R3, RZ, 0x1f, R0 ;  /* 0x0000001fff037819 */ /* 0x000fc80000011600 */
[----:B------:R-:W-:-:S04]  /*7390*/  LEA.HI.SX32 R3, R0, R3, 0x1b ;  /* 0x0000000300037211 */ /* 0x000fc800078fdaff */
[----:B------:R-:W-:-:S04]  /*73a0*/  VIMNMX R9, R110, R3, PT ;  /* 0x000000036e097248 */ /* 0x000fc80003fe0100 */
[----:B------:R-:W-:Y:S01]  /*73b0*/  ISETP.GE.AND P1, PT, R9, 0x1, PT ;  /* 0x000000010900780c */ /* 0x000fe20003f26270 */
[----:B------:R-:W-:-:S12]  /*73c0*/  @P0 BRA `(.L_x_2400) ;  /* 0x00000000000c0947 */ /* 0x000fd80003800000 */
[----:B------:R-:W0:Y:S01]  /*73d0*/  FENCE.VIEW.ASYNC.G ;  /* 0x00000000000073c6 */ /* 0x000e220000000100 */
[----:B------:R-:W-:Y:S05]  /*73e0*/  WARPSYNC.ALL ;  /* 0x0000000000007948 */ /* 0x000fea0003800000 */
[----:B0-----:R-:W-:Y:S06]  /*73f0*/  BAR.ARV 0xc, 0x200 ;  /* 0x0308000000007b1d */ /* 0x001fec0000002000 */
.L_x_2400:
[----:B------:R-:W-:Y:S04]  /*7400*/  BSSY B0, `(.L_x_2401) ;  /* 0x0000021000007945 */ /* 0x000fe80003800000 */
[----:B------:R-:W-:Y:S05]  /*7410*/  @!P1 BRA `(.L_x_2402) ;  /* 0x00000000007c9947 */ /* 0x000fea0003800000 */
[----:B------:R-:W2:Y:S01]  /*7420*/  LDL R0, [R1+0x108] ;  /* 0x0001080001007983 */ /* 0x000ea20000100800 */
[----:B------:R-:W-:Y:S01]  /*7430*/  ULDC UR4, c[0x0][0x9f0] ;  /* 0x00027c0000047ab9 */ /* 0x000fe20000000800 */
[----:B--2---:R-:W-:-:S04]  /*7440*/  ISETP.NE.AND P0, PT, R0, RZ, PT ;  /* 0x000000ff0000720c */ /* 0x004fc80003f05270 */
[----:B------:R-:W-:-:S04]  /*7450*/  SEL R6, R0, UR4, P0 ;  /* 0x0000000400067c07 */ /* 0x000fc80008000000 */
[-C--:B------:R-:W-:Y:S02]  /*7460*/  IABS R5, R6.reuse ;  /* 0x0000000600057213 */ /* 0x080fe40000000000 */
        /* <DEDUP_REMOVED lines=26> */
.L_x_2402:
[----:B------:R-:W-:Y:S05]  /*7610*/  BSYNC B0 ;  /* 0x0000000000007941 */ /* 0x000fea0003800000 */
.L_x_2401:
[----:B------:R-:W2:Y:S01]  /*7620*/  LDL R0, [R1+0x120] ;  /* 0x0001200001007983 */ /* 0x000ea20000100800 */
[----:B------:R-:W-:Y:S02]  /*7630*/  PLOP3.LUT P0, PT, PT, PT, PT, 0x80, 0x0 ;  /* 0x000000000000781c */ /* 0x000fe40003f0f070 */
        /* <DEDUP_REMOVED lines=18> */
[----:B-1----:R-:W-:Y:S02]  /*7760*/  CS2R R36, SRZ ;  /* 0x0000000000247805 */ /* 0x002fe4000001ff00 */
[----:B------:R-:W-:Y:S02]  /*7770*/  CS2R R34, SRZ ;  /* 0x0000000000227805 */ /* 0x000fe4000001ff00 */
[----:B------:R-:W-:Y:S02]  /*7780*/  CS2R R32, SRZ ;  /* 0x0000000000207805 */ /* 0x000fe4000001ff00 */
[----:B------:R-:W-:Y:S02]  /*7790*/  CS2R R30, SRZ ;  /* 0x00000000001e7805 */ /* 0x000fe4000001ff00 */
[----:B------:R-:W-:-:S02]  /*77a0*/  CS2R R28, SRZ ;  /* 0x00000000001c7805 */ /* 0x000fc4000001ff00 */
[----:B------:R-:W-:Y:S02]  /*77b0*/  CS2R R26, SRZ ;  /* 0x00000000001a7805 */ /* 0x000fe4000001ff00 */
[----:B------:R-:W-:Y:S01]  /*77c0*/  CS2R R24, SRZ ;  /* 0x0000000000187805 */ /* 0x000fe2000001ff00 */
[----:B--2---:R-:W-:-:S05]  /*77d0*/  IMAD R0, R0, R96, RZ ;  /* 0x0000006000007224 */ /* 0x004fca00078e02ff */
        /* <DEDUP_REMOVED lines=13> */
.L_x_2666:
[----:B------:R-:W1:Y:S01]  /*78b0*/  LDL R3, [R1+0xc4] ;  /* 0x0000c40001037983 */ /* 0x000e620000100800 */
[----:B------:R-:W-:Y:S01]  /*78c0*/  BSSY B6, `(.L_x_2405) ;  /* 0x000001b000067945 */ /* 0x000fe20003800000 */
[----:B-1----:R-:W-:-:S05]  /*78d0*/  IMAD.HI R0, R3, 0x55555556, RZ ;  /* 0x5555555603007827 */ /* 0x002fca00078e02ff */
        /* <DEDUP_REMOVED lines=9> */
[----:B-1----:R-:W-:Y:S01]  /*7970*/  MOV R0, 0x0 ;  /* 0x0000000000007802 */ /* 0x002fe20000000f00 */
[----:B------:R-:W-:Y:S01]  /*7980*/  ULDC.64 UR4, c[0x4][0xa8] ;  /* 0x01002a0000047ab9 */ /* 0x000fe20000000a00 */
[----:B------:R-:W-:Y:S01]  /*7990*/  ULDC.64 UR6, c[0x4][0xb0] ;  /* 0x01002c0000067ab9 */ /* 0x000fe20000000a00 */
[----:B------:R-:W-:Y:S01]  /*79a0*/  IMAD.U32 R4, RZ, RZ, UR4 ;  /* 0x00000004ff047e24 */ /* 0x000fe2000f8e00ff */
[----:B0-----:R0:W1:Y:S01]  /*79b0*/  LDC.64 R14, c[0x4][R0] ;  /* 0x01000000000e7b82 */ /* 0x0010620000000a00 */
        /* <DEDUP_REMOVED lines=11> */
.L_x_2406:
[----:B------:R-:W-:Y:S05]  /*7a70*/  BSYNC B6 ;  /* 0x0000000000067941 */ /* 0x000fea0003800000 */
.L_x_2405:
[----:B------:R-:W-:Y:S02]  /*7a80*/  ULDC UR4, c[0x0][0x3f4] ;  /* 0x0000fd0000047ab9 */ /* 0x000fe40000000800 */
[----:B------:R-:W-:-:S13]  /*7a90*/  ISETP.LT.AND P0, PT, RZ, UR4, PT ;  /* 0x00000004ff007c0c */ /* 0x000fda000bf01270 */
[----:B------:R-:W-:Y:S05]  /*7aa0*/  @P0 BRA `(.L_x_2407) ;  /* 0x0000000000400947 */ /* 0x000fea0003800000 */
[----:B------:R-:W1:Y:S02]  /*7ab0*/  LDL R16, [R1+0x118] ;  /* 0x0001180001107983 */ /* 0x000e640000100800 */
[----:B-1----:R-:W-:-:S04]  /*7ac0*/  LEA.HI R0, R16, R16, RZ, 0x1 ;  /* 0x0000001010007211 */ /* 0x002fc800078f08ff */
[----:B------:R-:W-:-:S05]  /*7ad0*/  LOP3.LUT R0, R0, 0xfffffffe, RZ, 0xc0, !PT ;  /* 0xfffffffe00007812 */ /* 0x000fca00078ec0ff */
[----:B------:R-:W-:-:S05]  /*7ae0*/  IMAD.IADD R0, R16, 0x1, -R0 ;  /* 0x0000000110007824 */ /* 0x000fca00078e0a00 */
[----:B------:R-:W-:-:S04]  /*7af0*/  SHF.L.U32 R3, R0, 0x1f, RZ ;  /* 0x0000001f00037819 */ /* 0x000fc800000006ff */
[----:B------:R1:W2:Y:S03]  /*7b00*/  SYNCS.PHASECHK.TRANS64.TRYWAIT P0, [R22+URZ+0x31c00], R3 ;  /* 0x031c0003160075a7 */ /* 0x0002a6000800017f */
[----:B--2---:R-:W-:Y:S05]  /*7b10*/  @!P0 NANOSLEEP.SYNCS 0x989680 ;  /* 0x009896800000895d */ /* 0x004fea0003900000 */
[----:B------:R-:W2:Y:S01]  /*7b20*/  @!P0 SYNCS.PHASECHK.TRANS64 P0, [R22+URZ+0x31c00], R3 ;  /* 0x031c0003160085a7 */ /* 0x000ea2000800007f */
[----:B------:R-:W-:Y:S04]  /*7b30*/  BSSY B0, `(.L_x_2408) ;  /* 0x0000006000007945 */ /* 0x000fe80003800000 */
[----:B--2---:R-:W-:Y:S05]  /*7b40*/  @P0 BRA `(.L_x_2409) ;  /* 0x0000000000100947 */ /* 0x004fea0003800000 */
.L_x_2410:
[----:B--2---:R2:W3:Y:S02]  /*7b50*/  SYNCS.PHASECHK.TRANS64.TRYWAIT P0, [R22+URZ+0x31c00], R3 ;  /* 0x031c0003160075a7 */ /* 0x0044e4000800017f */
[----:B---3--:R-:W-:Y:S05]  /*7b60*/  @!P0 NANOSLEEP.SYNCS 0x989680 ;  /* 0x009896800000895d */ /* 0x008fea0003900000 */
[----:B------:R-:W3:Y:S02]  /*7b70*/  @!P0 SYNCS.PHASECHK.TRANS64 P0, [R22+URZ+0x31c00], R3 ;  /* 0x031c0003160085a7 */ /* 0x000ee4000800007f */
[----:B---3--:R-:W-:Y:S05]  /*7b80*/  @!P0 BRA `(.L_x_2410) ;  /* 0xfffffffc00f08947 */ /* 0x008fea000383ffff */
.L_x_2409:
[----:B------:R-:W-:Y:S05]  /*7b90*/  BSYNC B0 ;  /* 0x0000000000007941 */ /* 0x000fea0003800000 */
.L_x_2408:
[----:B------:R-:W-:Y:S05]  /*7ba0*/  BRA `(.L_x_2411) ;  /* 0x0000003c00e47947 */ /* 0x000fea0003800000 */
.L_x_2407:
[----:B------:R-:W2:Y:S01]  /*7bb0*/  LDL R3, [R1+0x138] ;  /* 0x0001380001037983 */ /* 0x000ea20000100800 */
[----:B-1---5:R-:W-:Y:S01]  /*7bc0*/  SHF.R.S32.HI R0, RZ, 0x1f, R103 ;  /* 0x0000001fff007819 */ /* 0x022fe20000011467 */
[----:B------:R-:W-:Y:S01]  /*7bd0*/  ULDC.64 UR4, c[0x0][0x3f8] ;  /* 0x0000fe0000047ab9 */ /* 0x000fe20000000a00 */
[----:B------:R-:W-:Y:S01]  /*7be0*/  ULDC.64 UR6, c[0x0][0x408] ;  /* 0x0001020000067ab9 */ /* 0x000fe20000000a00 */
[----:B------:R-:W-:-:S04]  /*7bf0*/  IMAD.WIDE.U32 R16, R103, UR4, RZ ;  /* 0x0000000467107c25 */ /* 0x000fc8000f8e00ff */
[C---:B------:R-:W-:Y:S02]  /*7c00*/  IMAD R4, R0.reuse, UR4, RZ ;  /* 0x0000000400047c24 */ /* 0x040fe4000f8e02ff */
[----:B------:R-:W-:Y:S02]  /*7c10*/  IMAD R0, R0, UR6, RZ ;  /* 0x0000000600007c24 */ /* 0x000fe4000f8e02ff */
[C---:B------:R-:W-:Y:S02]  /*7c20*/  IMAD R25, R103.reuse, UR5, R4 ;  /* 0x0000000567197c24 */ /* 0x040fe4000f8e0204 */
[C---:B------:R-:W-:Y:S02]  /*7c30*/  IMAD R27, R103.reuse, UR7, R0 ;  /* 0x00000007671b7c24 */ /* 0x040fe4000f8e0200 */
[----:B------:R-:W-:-:S04]  /*7c40*/  IMAD.WIDE.U32 R18, R103, UR6, RZ ;  /* 0x0000000667127c25 */ /* 0x000fc8000f8e00ff */
[----:B------:R-:W-:Y:S02]  /*7c50*/  IMAD.IADD R25, R25, 0x1, R17 ;  /* 0x0000000119197824 */ /* 0x000fe400078e0211 */
[----:B------:R-:W-:Y:S01]  /*7c60*/  IMAD.IADD R27, R27, 0x1, R19 ;  /* 0x000000011b1b7824 */ /* 0x000fe200078e0213 */
[----:B--2---:R-:W-:-:S13]  /*7c70*/  LOP3.LUT P0, RZ, R3, 0x1bf, RZ, 0xc0, !PT ;  /* 0x000001bf03ff7812 */ /* 0x004fda000780c0ff */
[----:B------:R-:W-:Y:S05]  /*7c80*/  @!P0 BRA `(.L_x_2412) ;  /* 0x0000000000408947 */ /* 0x000fea0003800000 */
[----:B------:R-:W-:Y:S01]  /*7c90*/  MOV R0, 0x0 ;  /* 0x0000000000007802 */ /* 0x000fe20000000f00 */
        /* <DEDUP_REMOVED lines=15> */
.L_x_2412:
[----:B------:R-:W2:Y:S01]  /*7d90*/  LDL R24, [R1+0xf4] ;  /* 0x0000f40001187983 */ /* 0x000ea20000100800 */
[----:B------:R-:W-:Y:S01]  /*7da0*/  ULDC.U8 UR4, c[0x0][0x410] ;  /* 0x0001040000047ab9 */ /* 0x000fe20000000000 */
[----:B------:R-:W1:Y:S01]  /*7db0*/  S2R R20, SR_TID.X ;  /* 0x0000000000147919 */ /* 0x000e620000002100 */
[----:B------:R-:W-:Y:S01]  /*7dc0*/  ISETP.NE.AND P0, PT, RZ, UR4, PT ;  /* 0x00000004ff007c0c */ /* 0x000fe2000bf05270 */
[----:B------:R-:W-:Y:S01]  /*7dd0*/  BSSY B0, `(.L_x_2413) ;  /* 0x00003ce000007945 */ /* 0x000fe20003800000 */
[C---:B-1----:R-:W-:Y:S02]  /*7de0*/  VIADD R21, R20.reuse, 0xffffff80 ;  /* 0xffffff8014157836 */ /* 0x042fe40000000000 */
[----:B------:R-:W-:-:S05]  /*7df0*/  VIADD R20, R20, 0xffffff80 ;  /* 0xffffff8014147836 */ /* 0x000fca0000000000 */
[----:B------:R-:W-:-:S04]  /*7e00*/  LEA.HI R20, R20, R21, RZ, 0x1 ;  /* 0x0000001514147211 */ /* 0x000fc800078f08ff */
[----:B------:R-:W-:-:S05]  /*7e10*/  SHF.R.S32.HI R20, RZ, 0x1, R20 ;  /* 0x00000001ff147819 */ /* 0x000fca0000011414 */
[----:B--2---:R-:W-:Y:S01]  /*7e20*/  IMAD.IADD R10, R20, 0x1, R24 ;  /* 0x00000001140a7824 */ /* 0x004fe200078e0218 */
[----:B------:R-:W-:Y:S06]  /*7e30*/  @!P0 BRA `(.L_x_2414) ;  /* 0x0000001c00688947 */ /* 0x000fec0003800000 */
[----:B------:R-:W1:Y:S01]  /*7e40*/  LDC R17, c[0x0][0x448] ;  /* 0x00011200ff117b82 */ /* 0x000e620000000800 */
[----:B------:R-:W-:Y:S01]  /*7e50*/  ULDC.64 UR4, c[0x0][0x3f8] ;  /* 0x0000fe0000047ab9 */ /* 0x000fe20000000a00 */
[----:B------:R-:W-:Y:S01]  /*7e60*/  ULDC.64 UR6, c[0x0][0x408] ;  /* 0x0001020000067ab9 */ /* 0x000fe20000000a00 */
[----:B------:R-:W-:Y:S02]  /*7e70*/  IMAD.MOV.U32 R6, RZ, RZ, R16 ;  /* 0x000000ffff067224 */ /* 0x000fe400078e0010 */
        /* <DEDUP_REMOVED lines=8> */
[----:B--2---:R-:W-:-:S04]  /*7f00*/  @P0 SHF.R.U32.HI R3, RZ, R5, R0 ;  /* 0x00000005ff030219 */ /* 0x004fc80000011600 */
[----:B------:R-:W-:Y:S01]  /*7f10*/  SHF.R.S32.HI R0, RZ, 0x1f, R3 ;  /* 0x0000001fff007819 */ /* 0x000fe20000011403 */
[----:B------:R-:W-:-:S04]  /*7f20*/  IMAD.WIDE.U32 R6, R3, UR4, R6 ;  /* 0x0000000403067c25 */ /* 0x000fc8000f8e0006 */
[C---:B------:R-:W-:Y:S02]  /*7f30*/  IMAD R4, R0.reuse, UR4, RZ ;  /* 0x0000000400047c24 */ /* 0x040fe4000f8e02ff */
[----:B------:R-:W-:Y:S02]  /*7f40*/  IMAD R0, R0, UR6, RZ ;  /* 0x0000000600007c24 */ /* 0x000fe4000f8e02ff */
[C---:B------:R-:W-:Y:S01]  /*7f50*/  IMAD R13, R3.reuse, UR5, R4 ;  /* 0x00000005030d7c24 */ /* 0x040fe2000f8e0204 */
[----:B------:R-:W-:Y:S01]  /*7f60*/  ULDC.64 UR4, c[0x0][0x3e8] ;  /* 0x0000fa0000047ab9 */ /* 0x000fe20000000a00 */
[----:B------:R-:W-:-:S04]  /*7f70*/  IMAD.WIDE.U32 R8, R3, UR6, R8 ;  /* 0x0000000603087c25 */ /* 0x000fc8000f8e0008 */
[----:B------:R-:W-:Y:S01]  /*7f80*/  IMAD R5, R3, UR7, R0 ;  /* 0x0000000703057c24 */ /* 0x000fe2000f8e0200 */
[----:B------:R-:W-:Y:S01]  /*7f90*/  ULDC.64 UR6, c[0x0][0x400] ;  /* 0x0001000000067ab9 */ /* 0x000fe20000000a00 */
[----:B------:R-:W-:Y:S01]  /*7fa0*/  IMAD.IADD R13, R7, 0x1, R13 ;  /* 0x00000001070d7824 */ /* 0x000fe200078e020d */
[----:B------:R-:W-:Y:S01]  /*7fb0*/  LEA R0, P0, R6, UR4, 0x1 ;  /* 0x0000000406007c11 */ /* 0x000fe2000f8008ff */
[----:B------:R-:W-:Y:S01]  /*7fc0*/  IMAD.IADD R5, R9, 0x1, R5 ;  /* 0x0000000109057824 */ /* 0x000fe200078e0205 */
[----:B------:R-:W-:Y:S01]  /*7fd0*/  LEA R4, P1, R8, UR6, 0x1 ;  /* 0x0000000608047c11 */ /* 0x000fe2000f8208ff */
[----:B------:R-:W-:Y:S01]  /*7fe0*/  UMOV UR4, 0xffffffff ;  /* 0xffffffff00047882 */ /* 0x000fe20000000000 */
[----:B------:R-:W-:Y:S02]  /*7ff0*/  LEA.HI.X R13, R6, UR5, R13, 0x1, P0 ;  /* 0x00000005060d7c11 */ /* 0x000fe400080f0c0d */
[----:B------:R-:W-:Y:S01]  /*8000*/  LEA.HI.X R5, R8, UR7, R5, 0x1, P1 ;  /* 0x0000000708057c11 */ /* 0x000fe200088f0c05 */
[----:B------:R-:W-:Y:S08]  /*8010*/  BRA.DIV UR4, `(.L_x_2415) ;  /* 0x000001ea04a87947 */ /* 0x000ff0000b800000 */
[----:B------:R1:W2:Y:S04]  /*8020*/  SHFL.IDX PT, R3, R13, RZ, 0x1e1f ;  /* 0x001e1fff0d037589 */ /* 0x0002a800000e0000 */
[----:B------:R-:W3:Y:S04]  /*8030*/  SHFL.IDX PT, R0, R0, RZ, 0x1e1f ;  /* 0x001e1fff00007589 */ /* 0x000ee800000e0000 */
[----:B------:R-:W4:Y:S04]  /*8040*/  SHFL.IDX PT, R5, R5, RZ, 0x1e1f ;  /* 0x001e1fff05057589 */ /* 0x000f2800000e0000 */
[----:B-1----:R-:W0:Y:S02]  /*8050*/  SHFL.IDX PT, R4, R4, RZ, 0x1e1f ;  /* 0x001e1fff04047589 */ /* 0x002e2400000e0000 */
.L_x_2672:
[----:B------:R-:W5:Y:S04]  /*8060*/  LDL R6, [R1+0xdc] ;  /* 0x0000dc0001067983 */ /* 0x000f680000100800 */
[----:B------:R-:W2:Y:S01]  /*8070*/  LDL R49, [R1+0x118] ;  /* 0x0001180001317983 */ /* 0x000ea20000100800 */
[----:B------:R-:W-:Y:S01]  /*8080*/  BSSY B1, `(.L_x_2416) ;  /* 0x0000060000017945 */ /* 0x000fe20003800000 */
        /* <DEDUP_REMOVED lines=8> */
[----:B0-----:R-:W-:Y:S01]  /*8110*/  CS2R R14, SRZ ;  /* 0x00000000000e7805 */ /* 0x001fe2000001ff00 */
[----:B-----5:R-:W-:Y:S01]  /*8120*/  IMAD R6, R6, R17, RZ ;  /* 0x0000001106067224 */ /* 0x020fe200078e02ff */
[----:B------:R-:W-:-:S03]  /*8130*/  CS2R R16, SRZ ;  /* 0x0000000000107805 */ /* 0x000fc6000001ff00 */
[----:B------:R-:W-:Y:S01]  /*8140*/  IMAD R105, R105, -0xc0, R6 ;  /* 0xffffff4069697824 */ /* 0x000fe200078e0206 */
[----:B------:R-:W-:Y:S02]  /*8150*/  ISETP.GE.AND P1, PT, R10, R6, PT ;  /* 0x000000060a00720c */ /* 0x000fe40003f26270 */
[----:B------:R-:W-:Y:S02]  /*8160*/  CS2R R10, SRZ ;  /* 0x00000000000a7805 */ /* 0x000fe4000001ff00 */
[----:B--2---:R-:W-:Y:S02]  /*8170*/  LEA.HI R48, R49, R49, RZ, 0x1 ;  /* 0x0000003131307211 */ /* 0x004fe400078f08ff */
[----:B------:R-:W-:-:S04]  /*8180*/  VIMNMX R105, R105, 0xc0, PT ;  /* 0x000000c069697848 */ /* 0x000fc80003fe0100 */
[----:B------:R-:W-:Y:S02]  /*8190*/  ISETP.GE.AND P0, PT, R20, R105, PT ;  /* 0x000000691400720c */ /* 0x000fe40003f06270 */
[----:B------:R-:W-:Y:S01]  /*81a0*/  CS2R R20, SRZ ;  /* 0x0000000000147805 */ /* 0x000fe2000001ff00 */
[----:B------:R-:W-:Y:S10]  /*81b0*/  @P1 BRA `(.L_x_2417) ;  /* 0x0000000400301947 */ /* 0x000ff40003800000 */
[----:B------:R-:W2:Y:S01]  /*81c0*/  LDL R7, [R1+0xe0] ;  /* 0x0000e00001077983 */ /* 0x000ea20000100800 */
[----:B------:R-:W-:-:S03]  /*81d0*/  ULDC UR4, c[0x0][0x3f4] ;  /* 0x0000fd0000047ab9 */ /* 0x000fc60000000800 */
[----:B------:R-:W3:Y:S04]  /*81e0*/  LDL R40, [R1+0xd0] ;  /* 0x0000d00001287983 */ /* 0x000ee80000100800 */
[----:B------:R-:W4:Y:S04]  /*81f0*/  LDL R39, [R1+0xe4] ;  /* 0x0000e40001277983 */ /* 0x000f280000100800 */
[----:B------:R-:W4:Y:S04]  /*8200*/  LDL R38, [R1+0xc8] ;  /* 0x0000c80001267983 */ /* 0x000f280000100800 */
[----:B------:R-:W4:Y:S04]  /*8210*/  LDL.64 R36, [R1+0xb0] ;  /* 0x0000b00001247983 */ /* 0x000f280000100a00 */
        /* <DEDUP_REMOVED lines=15> */
[----:B------:R-:W-:-:S03]  /*8310*/  @!P4 IADD3 R6, P1, R0, R9, RZ ;  /* 0x000000090006c210 */ /* 0x000fc60007f3e0ff */
[--C-:B----4-:R-:W-:Y:S01]  /*8320*/  @!P4 IMAD.X R9, R5, 0x1, R10.reuse, P2 ;  /* 0x000000010509c824 */ /* 0x110fe200010e060a */
        /* <DEDUP_REMOVED lines=14> */
[----:B------:R-:W-:Y:S01]  /*8410*/  SHF.R.S32.HI R12, RZ, 0x1f, R38 ;  /* 0x0000001fff0c7819 */ /* 0x000fe20000011426 */
[----:B0-----:R-:W-:Y:S01]  /*8420*/  IMAD.SHL.U32 R7, R38, 0x2, RZ ;  /* 0x0000000226077824 */ /* 0x001fe200078e00ff */
[----:B------:R-:W-:Y:S01]  /*8430*/  SHF.L.U64.HI R6, R39, 0x1, R11 ;  /* 0x0000000127067819 */ /* 0x000fe2000001020b */
[----:B------:R-:W-:Y:S01]  /*8440*/  @!P3 IMAD.X R47, R3, 0x1, R10, P5 ;  /* 0x00000001032fb824 */ /* 0x000fe200028e060a */
[----:B------:R-:W-:Y:S01]  /*8450*/  @!P2 IADD3 R42, P5, R0, R41, RZ ;  /* 0x00000029002aa210 */ /* 0x000fe20007fbe0ff */
[----:B------:R-:W-:Y:S01]  /*8460*/  IMAD.SHL.U32 R13, R14, 0x2, RZ ;  /* 0x000000020e0d7824 */ /* 0x000fe200078e00ff */
[----:B------:R-:W-:Y:S01]  /*8470*/  SHF.L.U64.HI R12, R38, 0x1, R12 ;  /* 0x00000001260c7819 */ /* 0x000fe2000001020c */
[--C-:B------:R-:W-:Y:S01]  /*8480*/  @!P2 IMAD.X R41, R5, 0x1, R6.reuse, P4 ;  /* 0x000000010529a824 */ /* 0x100fe200020e0606 */
        /* <DEDUP_REMOVED lines=31> */
.L_x_2417:
[----:B------:R-:W-:Y:S05]  /*8680*/  BSYNC B1 ;  /* 0x0000000000017941 */ /* 0x000fea0003800000 */
.L_x_2416:
[----:B---3-5:R-:W-:Y:S01]  /*8690*/  IMAD.MOV.U32 R0, RZ, RZ, R16 ;  /* 0x000000ffff007224 */ /* 0x028fe200078e0010 */
[----:B------:R-:W-:Y:S01]  /*86a0*/  LOP3.LUT R48, R48, 0xfffffffe, RZ, 0xc0, !PT ;  /* 0xfffffffe30307812 */ /* 0x000fe200078ec0ff */
[----:B------:R-:W-:Y:S01]  /*86b0*/  IMAD.MOV.U32 R3, RZ, RZ, R17 ;  /* 0x000000ffff037224 */ /* 0x000fe200078e0011 */
[----:B------:R-:W-:Y:S01]  /*86c0*/  BSSY B1, `(.L_x_2418) ;  /* 0x000002a000017945 */ /* 0x000fe20003800000 */
[----:B0-----:R-:W-:Y:S02]  /*86d0*/  IMAD.MOV.U32 R4, RZ, RZ, R20 ;  /* 0x000000ffff047224 */ /* 0x001fe400078e0014 */
[----:B----4-:R-:W-:Y:S01]  /*86e0*/  IMAD.MOV.U32 R5, RZ, RZ, R27 ;  /* 0x000000ffff057224 */ /* 0x010fe200078e001b */
        /* <DEDUP_REMOVED lines=38> */
[----:B0-----:R-:W-:Y:S06]  /*8950*/  @!P1 BRA `(.L_x_2419) ;  /* 0x000001e000c89947 */ /* 0x001fec0003800000 */
.L_x_2673:
[----:B------:R-:W-:Y:S05]  /*8960*/  BSYNC B1 ;  /* 0x0000000000017941 */ /* 0x000fea0003800000 */
.L_x_2418:
[----:B------:R-:W-:Y:S01]  /*8970*/  PRMT R37, R0, 0x5410, R4 ;  /* 0x0000541000257816 */ /* 0x000fe20000000004 */
[----:B------:R-:W-:Y:S06]  /*8980*/  @P0 BRA `(.L_x_2420) ;  /* 0x0000003000480947 */ /* 0x000fec0003800000 */
[----:B------:R-:W2:Y:S01]  /*8990*/  LDL.64 R48, [R1+0xb0] ;  /* 0x0000b00001307983 */ /* 0x000ea20000100a00 */
[----:B------:R-:W2:Y:S03]  /*89a0*/  LDC R4, c[0x0][0x3f4] ;  /* 0x0000fd00ff047b82 */ /* 0x000ea60000000800 */
[----:B------:R-:W3:Y:S04]  /*89b0*/  LDL R50, [R1+0xfc] ;  /* 0x0000fc0001327983 */ /* 0x000ee80000100800 */
[----:B------:R-:W4:Y:S04]  /*89c0*/  LDL R47, [R1+0xe0] ;  /* 0x0000e000012f7983 */ /* 0x000f280000100800 */
[----:B------:R-:W5:Y:S04]  /*89d0*/  LDL R46, [R1+0xd0] ;  /* 0x0000d000012e7983 */ /* 0x000f680000100800 */
[----:B------:R-:W5:Y:S04]  /*89e0*/  LDL R45, [R1+0xe4] ;  /* 0x0000e400012d7983 */ /* 0x000f680000100800 */
[----:B------:R-:W5:Y:S04]  /*89f0*/  LDL R7, [R1+0xc8] ;  /* 0x0000c80001077983 */ /* 0x000f680000100800 */
[----:B------:R-:W5:Y:S01]  /*8a00*/  LDL R6, [R1+0xe8] ;  /* 0x0000e80001067983 */ /* 0x000f620000100800 */
[----:B------:R-:W-:-:S04]  /*8a10*/  LEA.HI R32, R33, R32, RZ, 0x2 ;  /* 0x0000002021207211 */ /* 0x000fc800078f10ff */
[--C-:B------:R-:W-:Y:S02]  /*8a20*/  SHF.R.S32.HI R0, RZ, 0x2, R32.reuse ;  /* 0x00000002ff007819 */ /* 0x100fe40000011420 */
[----:B0-----:R-:W-:-:S04]  /*8a30*/  SHF.R.S32.HI R3, RZ, 0x1f, R32 ;  /* 0x0000001fff037819 */ /* 0x001fc80000011420 */
[----:B------:R-:W-:-:S04]  /*8a40*/  LEA.HI R3, R3, R0, RZ, 0x2 ;  /* 0x0000000003037211 */ /* 0x000fc800078f10ff */
[----:B------:R-:W-:Y:S01]  /*8a50*/  LOP3.LUT R5, R3, 0xfffffffc, RZ, 0xc0, !PT ;  /* 0xfffffffc03057812 */ /* 0x000fe200078ec0ff */
[----:B------:R-:W-:Y:S04]  /*8a60*/  BSSY B1, `(.L_x_2421) ;  /* 0x0000036000017945 */ /* 0x000fe80003800000 */
[----:B------:R-:W-:-:S05]  /*8a70*/  IMAD.IADD R5, R0, 0x1, -R5 ;  /* 0x0000000100057824 */ /* 0x000fca00078e0a05 */
[----:B------:R-:W-:Y:S02]  /*8a80*/  LOP3.LUT P0, RZ, R5, 0x2, RZ, 0xc0, !PT ;  /* 0x0000000205ff7812 */ /* 0x000fe4000780c0ff */
[----:B--2---:R-:W-:Y:S01]  /*8a90*/  ISETP.GE.AND P6, PT, R48, R4, PT ;  /* 0x000000043000720c */ /* 0x004fe20003fc6270 */
[----:B---3--:R-:W-:-:S04]  /*8aa0*/  IMAD R3, R50, 0x2, R22 ;  /* 0x0000000232037824 */ /* 0x008fc800078e0216 */
[----:B------:R-:W-:Y:S01]  /*8ab0*/  VIADD R0, R3, 0x20 ;  /* 0x0000002003007836 */ /* 0x000fe20000000000 */
[-C--:B----4-:R-:W-:Y:S02]  /*8ac0*/  ISETP.GE.AND P1, PT, R47, R4.reuse, PT ;  /* 0x000000042f00720c */ /* 0x090fe40003f26270 */
[-C--:B-----5:R-:W-:Y:S02]  /*8ad0*/  ISETP.GE.AND P2, PT, R46, R4.reuse, PT ;  /* 0x000000042e00720c */ /* 0x0a0fe40003f46270 */
[-C--:B------:R-:W-:Y:S02]  /*8ae0*/  ISETP.GE.AND P3, PT, R45, R4.reuse, PT ;  /* 0x000000042d00720c */ /* 0x080fe40003f66270 */
[-C--:B------:R-:W-:Y:S02]  /*8af0*/  ISETP.GE.AND P4, PT, R7, R4.reuse, PT ;  /* 0x000000040700720c */ /* 0x080fe40003f86270 */
[----:B------:R-:W-:Y:S01]  /*8b00*/  ISETP.GE.AND P5, PT, R6, R4, PT ;  /* 0x000000040600720c */ /* 0x000fe20003fa6270 */
[----:B------:R-:W-:-:S12]  /*8b10*/  @P6 BRA `(.L_x_2422) ;  /* 0x0000000000a86947 */ /* 0x000fd80003800000 */
[----:B------:R-:W0:Y:S01]  /*8b20*/  LDS.128 R4, [R3+0xda00] ;  /* 0x00da000003047984 */ /* 0x000e220000000c00 */
[--C-:B------:R-:W-:Y:S01]  /*8b30*/  SHF.R.U64 R51, R34, 0x10, R35.reuse ;  /* 0x0000001022337819 */ /* 0x100fe20000001223 */
[--C-:B------:R-:W-:Y:S01]  /*8b40*/  HADD2.F32 R34, -RZ, R44.reuse.H1_H1 ;  /* 0x3000002cff227230 */ /* 0x100fe20000004100 */
[----:B------:R-:W-:Y:S01]  /*8b50*/  SHF.R.U32.HI R35, RZ, 0x10, R35 ;  /* 0x00000010ff237819 */ /* 0x000fe20000011623 */
[----:B------:R-:W-:Y:S01]  /*8b60*/  HADD2.F32 R44, -RZ, R44.H0_H0 ;  /* 0x2000002cff2c7230 */ /* 0x000fe20000004100 */
[--C-:B------:R-:W-:Y:S02]  /*8b70*/  SHF.R.U32.HI R45, RZ, 0x10, R31.reuse ;  /* 0x00000010ff2d7819 */ /* 0x100fe4000001161f */
[----:B------:R-:W-:Y:S01]  /*8b80*/  SHF.R.U64 R49, R30, 0x10, R31 ;  /* 0x000000101e317819 */ /* 0x000fe2000000121f */
[----:B------:R-:W-:Y:S02]  /*8b90*/  HADD2.F32 R35, -RZ, R35.H0_H0 ;  /* 0x20000023ff237230 */ /* 0x000fe40000004100 */
[----:B------:R-:W-:-:S02]  /*8ba0*/  HADD2.F32 R45, -RZ, R45.H0_H0 ;  /* 0x2000002dff2d7230 */ /* 0x000fc40000004100 */
[--C-:B0-----:R-:W-:Y:S02]  /*8bb0*/  HADD2.F32 R32, -RZ, R7.reuse.H0_H0 ;  /* 0x20000007ff207230 */ /* 0x101fe40000004100 */
[----:B------:R-:W-:Y:S02]  /*8bc0*/  HADD2.F32 R33, -RZ, R7.H1_H1 ;  /* 0x30000007ff217230 */ /* 0x000fe40000004100 */
[--C-:B------:R-:W-:Y:S02]  /*8bd0*/  HADD2.F32 R7, -RZ, R4.reuse.H0_H0 ;  /* 0x20000004ff077230 */ /* 0x100fe40000004100 */
[----:B------:R-:W-:Y:S02]  /*8be0*/  HADD2.F32 R4, -RZ, R4.H1_H1 ;  /* 0x30000004ff047230 */ /* 0x000fe40000004100 */
[C---:B------:R-:W-:Y:S01]  /*8bf0*/  FMUL.FTZ R48, R33.reuse, R35 ;  /* 0x0000002321307220 */ /* 0x040fe20000410000 */
[----:B------:R-:W-:Y:S01]  /*8c00*/  FMUL.FTZ R47, R33, R45 ;  /* 0x0000002d212f7220 */ /* 0x000fe20000410000 */
[----:B------:R-:W-:-:S02]  /*8c10*/  HADD2.F32 R30, -RZ, R6.H0_H0 ;  /* 0x20000006ff1e7230 */ /* 0x000fc40000004100 */
[----:B------:R-:W-:Y:S01]  /*8c20*/  FMUL.FTZ R46, R4, R44 ;  /* 0x0000002c042e7220 */ /* 0x000fe20000410000 */
[----:B------:R-:W-:Y:S01]  /*8c30*/  FFMA.FTZ R50, R32, R45, R48 ;  /* 0x0000002d20327223 */ /* 0x000fe20000010030 */
[----:B------:R-:W-:Y:S02]  /*8c40*/  HADD2.F32 R31, -RZ, R6.H1_H1 ;  /* 0x30000006ff1f7230 */ /* 0x000fe40000004100 */
[-C--:B------:R-:W-:Y:S01]  /*8c50*/  FMUL.FTZ R48, R4, R34.reuse ;  /* 0x0000002204307220 */ /* 0x080fe20000410000 */
[C---:B------:R-:W-:Y:S01]  /*8c60*/  FFMA.FTZ R46, R7.reuse, R34, -R46 ;  /* 0x00000022072e7223 */ /* 0x040fe2000001082e */
[----:B------:R-:W-:Y:S02]  /*8c70*/  HADD2.F32 R6, -RZ, R5.H0_H0 ;  /* 0x20000005ff067230 */ /* 0x000fe40000004100 */
[----:B------:R-:W-:Y:S01]  /*8c80*/  FFMA.FTZ R47, R32, R35, -R47 ;  /* 0x00000023202f7223 */ /* 0x000fe2000001082f */
[----:B------:R-:W-:Y:S02]  /*8c90*/  HADD2.F32 R34, -RZ, R53.H0_H0 ;  /* 0x20000035ff227230 */ /* 0x000fe40000004100 */
[----:B------:R-:W-:Y:S01]  /*8ca0*/  FFMA.FTZ R35, R7, R44, R48 ;  /* 0x0000002c07237223 */ /* 0x000fe20000010030 */
[----:B------:R-:W-:-:S02]  /*8cb0*/  HADD2.F32 R5, -RZ, R5.H1_H1 ;  /* 0x30000005ff057230 */ /* 0x000fc40000004100 */
[----:B------:R-:W-:Y:S02]  /*8cc0*/  HADD2.F32 R32, -RZ, R53.H1_H1 ;  /* 0x30000035ff207230 */ /* 0x000fe40000004100 */
[C---:B------:R-:W-:Y:S01]  /*8cd0*/  FMUL.FTZ R45, R31.reuse, R34 ;  /* 0x000000221f2d7220 */ /* 0x040fe20000410000 */
[----:B------:R-:W-:Y:S02]  /*8ce0*/  HADD2.F32 R33, -RZ, R49.H0_H0 ;  /* 0x20000031ff217230 */ /* 0x000fe40000004100 */
[----:B------:R-:W-:Y:S02]  /*8cf0*/  HADD2.F32 R4, -RZ, R51.H0_H0 ;  /* 0x20000033ff047230 */ /* 0x000fe40000004100 */
[-C--:B------:R-:W-:Y:S01]  /*8d00*/  FMUL.FTZ R31, R31, R32.reuse ;  /* 0x000000201f1f7220 */ /* 0x080fe20000410000 */
[C---:B------:R-:W-:Y:S01]  /*8d10*/  FFMA.FTZ R45, R30.reuse, R32, -R45 ;  /* 0x000000201e2d7223 */ /* 0x040fe2000001082d */
[C---:B------:R-:W-:Y:S01]  /*8d20*/  FMUL.FTZ R7, R5.reuse, R33 ;  /* 0x0000002105077220 */ /* 0x040fe20000410000 */
[----:B------:R-:W-:Y:S01]  /*8d30*/  FMUL.FTZ R44, R5, R4 ;  /* 0x00000004052c7220 */ /* 0x000fe20000410000 */
[----:B------:R-:W-:-:S02]  /*8d40*/  FFMA.FTZ R30, R30, R34, R31 ;  /* 0x000000221e1e7223 */ /* 0x000fc4000001001f */
[----:B------:R-:W-:Y:S01]  /*8d50*/  FFMA.FTZ R5, R6, R4, -R7 ;  /* 0x0000000406057223 */ /* 0x000fe20000010807 */
[----:B------:R-:W-:Y:S01]  /*8d60*/  F2FP.F16.F32.PACK_AB R7, R50, R47 ;  /* 0x0000002f3207723e */ /* 0x000fe200000000ff */
[----:B------:R-:W-:Y:S01]  /*8d70*/  FFMA.FTZ R44, R6, R33, R44 ;  /* 0x00000021062c7223 */ /* 0x000fe2000001002c */
[----:B------:R-:W-:Y:S02]  /*8d80*/  F2FP.F16.F32.PACK_AB R4, R35, R46 ;  /* 0x0000002e2304723e */ /* 0x000fe400000000ff */
[----:B------:R-:W-:Y:S02]  /*8d90*/  F2FP.F16.F32.PACK_AB R6, R30, R45 ;  /* 0x0000002d1e06723e */ /* 0x000fe400000000ff */
[----:B------:R-:W-:-:S05]  /*8da0*/  F2FP.F16.F32.PACK_AB R5, R44, R5 ;  /* 0x000000052c05723e */ /* 0x000fca00000000ff */
[----:B------:R0:W-:Y:S02]  /*8db0*/  STS.128 [R3+0xda00], R4 ;  /* 0x00da000403007388 */ /* 0x0001e40000000c00 */
.L_x_2422:
[----:B------:R-:W-:Y:S05]  /*8dc0*/  BSYNC B1 ;  /* 0x0000000000017941 */ /* 0x000fea0003800000 */
.L_x_2421:
        /* <DEDUP_REMOVED lines=45> */
.L_x_2424:
[----:B------:R-:W-:Y:S05]  /*90a0*/  BSYNC B1 ;  /* 0x0000000000017941 */ /* 0x000fea0003800000 */
.L_x_2423:
        /* <DEDUP_REMOVED lines=44> */
.L_x_2426:
[----:B------:R-:W-:Y:S05]  /*9370*/  BSYNC B1 ;  /* 0x0000000000017941 */ /* 0x000fea0003800000 */
.L_x_2425:
        /* <DEDUP_REMOVED lines=44> */
.L_x_2428:
[----:B------:R-:W-:Y:S05]  /*9640*/  BSYNC B1 ;  /* 0x0000000000017941 */ /* 0x000fea0003800000 */
.L_x_2427:
        /* <DEDUP_REMOVED lines=44> */
.L_x_2430:
[----:B------:R-:W-:Y:S05]  /*9910*/  BSYNC B1 ;  /* 0x0000000000017941 */ /* 0x000fea0003800000 */
.L_x_2429:
        /* <DEDUP_REMOVED lines=44> */
.L_x_2414:
        /* <DEDUP_REMOVED lines=30> */
[----:B------:R-:W1:Y:S04]  /*9dc0*/  SHFL.IDX PT, R3, R13, RZ, 0x1e1f ;  /* 0x001e1fff0d037589 */ /* 0x000e6800000e0000 */
[----:B------:R-:W2:Y:S04]  /*9dd0*/  SHFL.IDX PT, R0, R0, RZ, 0x1e1f ;  /* 0x001e1fff00007589 */ /* 0x000ea800000e0000 */
[----:B------:R-:W3:Y:S04]  /*9de0*/  SHFL.IDX PT, R5, R5, RZ, 0x1e1f ;  /* 0x001e1fff05057589 */ /* 0x000ee800000e0000 */
[----:B0-----:R0:W4:Y:S01]  /*9df0*/  SHFL.IDX PT, R14, R4, RZ, 0x1e1f ;  /* 0x001e1fff040e7589 */ /* 0x00112200000e0000 */
[----:B-1----:R-:W-:-:S02]  /*9e00*/  IMAD.MOV.U32 R21, RZ, RZ, R3 ;  /* 0x000000ffff157224 */ /* 0x002fc400078e0003 */
[----:B0-2---:R-:W-:-:S07]  /*9e10*/  IMAD.MOV.U32 R20, RZ, RZ, R0 ;  /* 0x000000ffff147224 */ /* 0x005fce00078e0000 */
.L_x_2679:
[----:B------:R-:W2:Y:S04]  /*9e20*/  LDL R3, [R1+0xdc] ;  /* 0x0000dc0001037983 */ /* 0x000ea80000100800 */
[----:B------:R-:W5:Y:S01]  /*9e30*/  LDL R33, [R1+0x118] ;  /* 0x0001180001217983 */ /* 0x000f620000100800 */
[----:B------:R-:W0:Y:S01]  /*9e40*/  S2R R0, SR_TID.X ;  /* 0x0000000000007919 */ /* 0x000e220000002100 */
[----:B------:R-:W-:Y:S01]  /*9e50*/  BSSY B1, `(.L_x_2432) ;  /* 0x0000046000017945 */ /* 0x000fe20003800000 */
[----:B----4-:R-:W-:Y:S01]  /*9e60*/  IMAD.MOV.U32 R34, RZ, RZ, R14 ;  /* 0x000000ffff227224 */ /* 0x010fe200078e000e */
[----:B------:R-:W-:Y:S01]  /*9e70*/  CS2R R6, SRZ ;  /* 0x0000000000067805 */ /* 0x000fe2000001ff00 */
[----:B---3--:R-:W-:Y:S01]  /*9e80*/  IMAD.MOV.U32 R35, RZ, RZ, R5 ;  /* 0x000000ffff237224 */ /* 0x008fe200078e0005 */
        /* <DEDUP_REMOVED lines=8> */
[----:B------:R-:W-:Y:S01]  /*9f10*/  CS2R R30, SRZ ;  /* 0x00000000001e7805 */ /* 0x000fe2000001ff00 */
[----:B--2---:R-:W-:Y:S02]  /*9f20*/  IMAD R17, R3, R17, RZ ;  /* 0x0000001103117224 */ /* 0x004fe400078e02ff */
[C---:B0-----:R-:W-:Y:S02]  /*9f30*/  VIADD R3, R0.reuse, 0xffffff80 ;  /* 0xffffff8000037836 */ /* 0x041fe40000000000 */
[----:B------:R-:W-:Y:S01]  /*9f40*/  VIADD R0, R0, 0xffffff80 ;  /* 0xffffff8000007836 */ /* 0x000fe20000000000 */
[----:B------:R-:W-:Y:S01]  /*9f50*/  ISETP.GE.AND P1, PT, R10, R17, PT ;  /* 0x000000110a00720c */ /* 0x000fe20003f26270 */
[----:B------:R-:W-:-:S03]  /*9f60*/  IMAD R105, R105, -0xc0, R17 ;  /* 0xffffff4069697824 */ /* 0x000fc600078e0211 */
[----:B------:R-:W-:Y:S02]  /*9f70*/  LEA.HI R0, R0, R3, RZ, 0x1 ;  /* 0x0000000300007211 */ /* 0x000fe400078f08ff */
[----:B------:R-:W-:Y:S02]  /*9f80*/  VIMNMX R105, R105, 0xc0, PT ;  /* 0x000000c069697848 */ /* 0x000fe40003fe0100 */
[----:B------:R-:W-:Y:S02]  /*9f90*/  SHF.R.S32.HI R0, RZ, 0x1, R0 ;  /* 0x00000001ff007819 */ /* 0x000fe40000011400 */
[----:B------:R-:W-:Y:S02]  /*9fa0*/  CS2R R10, SRZ ;  /* 0x00000000000a7805 */ /* 0x000fe4000001ff00 */
[----:B------:R-:W-:Y:S02]  /*9fb0*/  CS2R R16, SRZ ;  /* 0x0000000000107805 */ /* 0x000fe4000001ff00 */
[----:B------:R-:W-:-:S02]  /*9fc0*/  ISETP.GE.AND P0, PT, R0, R105, PT ;  /* 0x000000690000720c */ /* 0x000fc40003f06270 */
[----:B-----5:R-:W-:Y:S01]  /*9fd0*/  LEA.HI R0, R33, R33, RZ, 0x1 ;  /* 0x0000002121007211 */ /* 0x020fe200078f08ff */
[----:B------:R-:W-:Y:S10]  /*9fe0*/  @P1 BRA `(.L_x_2433) ;  /* 0x0000000000b01947 */ /* 0x000ff40003800000 */
[----:B------:R-:W2:Y:S01]  /*9ff0*/  LDL.64 R42, [R1+0x40] ;  /* 0x00004000012a7983 */ /* 0x000ea20000100a00 */
[----:B------:R-:W-:-:S03]  /*a000*/  ULDC UR4, c[0x0][0x3f4] ;  /* 0x0000fd0000047ab9 */ /* 0x000fc60000000800 */
[----:B------:R-:W3:Y:S04]  /*a010*/  LDL R39, [R1+0xd0] ;  /* 0x0000d00001277983 */ /* 0x000ee80000100800 */
[----:B------:R-:W4:Y:S04]  /*a020*/  LDL R38, [R1+0xc8] ;  /* 0x0000c80001267983 */ /* 0x000f280000100800 */
[----:B------:R-:W3:Y:S01]  /*a030*/  LDL.64 R36, [R1+0xb0] ;  /* 0x0000b00001247983 */ /* 0x000ee20000100a00 */
        /* <DEDUP_REMOVED lines=8> */
[----:B--2---:R-:W-:-:S02]  /*a0c0*/  VIADD R3, R42, 0x10 ;  /* 0x000000102a037836 */ /* 0x004fc40000000000 */
[----:B------:R-:W-:-:S03]  /*a0d0*/  VIADD R4, R42, 0x20 ;  /* 0x000000202a047836 */ /* 0x000fc60000000000 */
[----:B------:R-:W-:Y:S02]  /*a0e0*/  ISETP.GE.AND P2, PT, R3, UR4, PT ;  /* 0x0000000403007c0c */ /* 0x000fe4000bf46270 */
[----:B------:R-:W-:Y:S01]  /*a0f0*/  ISETP.GE.AND P1, PT, R42, UR4, PT ;  /* 0x000000042a007c0c */ /* 0x000fe2000bf26270 */
[C---:B---3--:R-:W-:Y:S02]  /*a100*/  IMAD.IADD R5, R36.reuse, 0x1, R39 ;  /* 0x0000000124057824 */ /* 0x048fe400078e0227 */
[----:B----4-:R-:W-:Y:S01]  /*a110*/  IMAD.IADD R3, R36, 0x1, R38 ;  /* 0x0000000124037824 */ /* 0x010fe200078e0226 */
[----:B------:R-:W-:Y:S02]  /*a120*/  ISETP.GE.AND P3, PT, R4, UR4, PT ;  /* 0x0000000404007c0c */ /* 0x000fe4000bf66270 */
[----:B------:R-:W-:Y:S02]  /*a130*/  SHF.R.S32.HI R6, RZ, 0x1f, R5 ;  /* 0x0000001fff067819 */ /* 0x000fe40000011405 */
[----:B------:R-:W-:-:S02]  /*a140*/  SHF.R.S32.HI R4, RZ, 0x1f, R3 ;  /* 0x0000001fff047819 */ /* 0x000fc40000011403 */
[----:B------:R-:W-:Y:S02]  /*a150*/  LEA.HI R6, R6, R5, RZ, 0x3 ;  /* 0x0000000506067211 */ /* 0x000fe400078f18ff */
[----:B------:R-:W-:Y:S02]  /*a160*/  LEA.HI R3, R4, R3, RZ, 0x3 ;  /* 0x0000000304037211 */ /* 0x000fe400078f18ff */
[----:B------:R-:W-:Y:S02]  /*a170*/  SHF.R.S32.HI R8, RZ, 0x3, R6 ;  /* 0x00000003ff087819 */ /* 0x000fe40000011406 */
[----:B------:R-:W-:Y:S01]  /*a180*/  SHF.R.S32.HI R41, RZ, 0x3, R3 ;  /* 0x00000003ff297819 */ /* 0x000fe20000011403 */
[----:B------:R-:W-:-:S04]  /*a190*/  @!P1 IMAD.WIDE R12, R42, 0x2, R20 ;  /* 0x000000022a0c9825 */ /* 0x000fc800078e0214 */
[----:B------:R-:W-:Y:S01]  /*a1a0*/  @!P2 IMAD.SHL.U32 R3, R8, 0x8, RZ ;  /* 0x000000080803a824 */ /* 0x000fe200078e00ff */
[----:B------:R0:W5:Y:S01]  /*a1b0*/  @!P1 LD.E.128 R16, desc[UR60][R12.64] ;  /* 0x0000003c0c109980 */ /* 0x000162000c101d00 */
[----:B------:R-:W-:Y:S01]  /*a1c0*/  @!P3 IMAD.SHL.U32 R41, R41, 0x8, RZ ;  /* 0x000000082929b824 */ /* 0x000fe200078e00ff */
[----:B------:R-:W-:Y:S01]  /*a1d0*/  CS2R R4, SRZ ;  /* 0x0000000000047805 */ /* 0x000fe2000001ff00 */
[--C-:B------:R-:W-:Y:S01]  /*a1e0*/  @!P2 IMAD.WIDE R36, R3, 0x2, R20.reuse ;  /* 0x000000020324a825 */ /* 0x100fe200078e0214 */
[----:B------:R-:W-:Y:S02]  /*a1f0*/  CS2R R6, SRZ ;  /* 0x0000000000067805 */ /* 0x000fe4000001ff00 */
[----:B------:R-:W-:Y:S01]  /*a200*/  CS2R R8, SRZ ;  /* 0x0000000000087805 */ /* 0x000fe2000001ff00 */
[----:B------:R-:W-:Y:S01]  /*a210*/  @!P3 IMAD.WIDE R38, R41, 0x2, R20 ;  /* 0x000000022926b825 */ /* 0x000fe200078e0214 */
[----:B------:R1:W5:Y:S01]  /*a220*/  @!P2 LD.E.128 R24, desc[UR60][R36.64] ;  /* 0x0000003c2418a980 */ /* 0x000362000c101d00 */
[----:B0-----:R-:W-:-:S02]  /*a230*/  CS2R R12, SRZ ;  /* 0x00000000000c7805 */ /* 0x001fc4000001ff00 */
[--C-:B------:R-:W-:Y:S01]  /*a240*/  @!P2 IMAD.WIDE R20, R3, 0x2, R34.reuse ;  /* 0x000000020314a825 */ /* 0x100fe200078e0222 */
[----:B------:R1:W5:Y:S03]  /*a250*/  @!P3 LD.E.128 R28, desc[UR60][R38.64] ;  /* 0x0000003c261cb980 */ /* 0x000366000c101d00 */
[--C-:B------:R-:W-:Y:S01]  /*a260*/  @!P3 IMAD.WIDE R40, R41, 0x2, R34.reuse ;  /* 0x000000022928b825 */ /* 0x100fe200078e0222 */
[----:B------:R1:W5:Y:S03]  /*a270*/  @!P2 LD.E.128 R8, desc[UR60][R20.64] ;  /* 0x0000003c1408a980 */ /* 0x000366000c101d00 */
[----:B------:R-:W-:Y:S01]  /*a280*/  @!P1 IMAD.WIDE R34, R42, 0x2, R34 ;  /* 0x000000022a229825 */ /* 0x000fe200078e0222 */
[----:B------:R1:W5:Y:S04]  /*a290*/  @!P3 LD.E.128 R12, desc[UR60][R40.64] ;  /* 0x0000003c280cb980 */ /* 0x000368000c101d00 */
[----:B------:R1:W5:Y:S02]  /*a2a0*/  @!P1 LD.E.128 R4, desc[UR60][R34.64] ;  /* 0x0000003c22049980 */ /* 0x000364000c101d00 */
.L_x_2433:
[----:B------:R-:W-:Y:S05]  /*a2b0*/  BSYNC B1 ;  /* 0x0000000000017941 */ /* 0x000fea0003800000 */
.L_x_2432:
[----:B------:R-:W-:Y:S01]  /*a2c0*/  LOP3.LUT R0, R0, 0xfffffffe, RZ, 0xc0, !PT ;  /* 0xfffffffe00007812 */ /* 0x000fe200078ec0ff */
[----:B-----5:R-:W-:Y:S01]  /*a2d0*/  IMAD.MOV.U32 R3, RZ, RZ, R4 ;  /* 0x000000ffff037224 */ /* 0x020fe200078e0004 */
[----:B------:R-:W-:Y:S01]  /*a2e0*/  BSSY B1, `(.L_x_2434) ;  /* 0x000002d000017945 */ /* 0x000fe20003800000 */
[----:B-1----:R-:W-:Y:S02]  /*a2f0*/  IMAD.MOV.U32 R20, RZ, RZ, R5 ;  /* 0x000000ffff147224 */ /* 0x002fe400078e0005 */
        /* <DEDUP_REMOVED lines=43> */
.L_x_2680:
[----:B------:R-:W-:Y:S05]  /*a5b0*/  BSYNC B1 ;  /* 0x0000000000017941 */ /* 0x000fea0003800000 */
.L_x_2434:
[----:B------:R-:W-:Y:S01]  /*a5c0*/  PRMT R42, R0, 0x5410, R20 ;  /* 0x00005410002a7816 */ /* 0x000fe20000000014 */
[----:B------:R-:W-:Y:S06]  /*a5d0*/  @P0 BRA `(.L_x_2420) ;  /* 0x0000001400340947 */ /* 0x000fec0003800000 */
[----:B------:R-:W2:Y:S01]  /*a5e0*/  LDL.64 R34, [R1+0x40] ;  /* 0x0000400001227983 */ /* 0x000ea20000100a00 */
[----:B------:R-:W2:Y:S03]  /*a5f0*/  LDC R0, c[0x0][0x3f4] ;  /* 0x0000fd00ff007b82 */ /* 0x000ea60000000800 */
[----:B------:R1:W5:Y:S04]  /*a600*/  LDL R67, [R1+0xb8] ;  /* 0x0000b80001437983 */ /* 0x0003680000100800 */
[----:B------:R1:W5:Y:S04]  /*a610*/  LDL R66, [R1+0x138] ;  /* 0x0001380001427983 */ /* 0x0003680000100800 */
[----:B------:R1:W5:Y:S04]  /*a620*/  LDL R65, [R1+0xc0] ;  /* 0x0000c00001417983 */ /* 0x0003680000100800 */
[----:B------:R1:W5:Y:S01]  /*a630*/  LDL R63, [R1+0xbc] ;  /* 0x0000bc00013f7983 */ /* 0x0003620000100800 */
[----:B------:R-:W-:Y:S01]  /*a640*/  BSSY B1, `(.L_x_2436) ;  /* 0x000006c000017945 */ /* 0x000fe20003800000 */
[C---:B--2---:R-:W-:Y:S01]  /*a650*/  ISETP.GE.AND P0, PT, R34.reuse, R0, PT ;  /* 0x000000002200720c */ /* 0x044fe20003f06270 */
[----:B0-----:R-:W-:-:S02]  /*a660*/  VIADD R3, R34, 0x10 ;  /* 0x0000001022037836 */ /* 0x001fc40000000000 */
[----:B------:R-:W-:-:S03]  /*a670*/  VIADD R33, R34, 0x20 ;  /* 0x0000002022217836 */ /* 0x000fc60000000000 */
[-C--:B------:R-:W-:Y:S02]  /*a680*/  ISETP.GE.AND P1, PT, R3, R0.reuse, PT ;  /* 0x000000000300720c */ /* 0x080fe40003f26270 */
[----:B------:R-:W-:-:S05]  /*a690*/  ISETP.GE.AND P2, PT, R33, R0, PT ;  /* 0x000000002100720c */ /* 0x000fca0003f46270 */
[----:B-1----:R-:W-:Y:S08]  /*a6a0*/  @P0 BRA `(.L_x_2437) ;  /* 0x0000000400940947 */ /* 0x002ff00003800000 */
[----:B------:R-:W-:Y:S01]  /*a6b0*/  LEA.HI R3, R32, R32, RZ, 0x1 ;  /* 0x0000002020037211 */ /* 0x000fe200078f08ff */
[----:B------:R-:W-:Y:S01]  /*a6c0*/  HADD2.F32 R55, -RZ, R55.H0_H0 ;  /* 0x20000037ff377230 */ /* 0x000fe20000004100 */
[--C-:B------:R-:W-:Y:S01]  /*a6d0*/  SHF.R.U64 R16, R16, 0x10, R17.reuse ;  /* 0x0000001010107819 */ /* 0x100fe20000001211 */
[----:B------:R-:W-:Y:S01]  /*a6e0*/  HADD2.F32 R53, -RZ, R53.H0_H0 ;  /* 0x20000035ff357230 */ /* 0x000fe20000004100 */
[----:B------:R-:W-:Y:S01]  /*a6f0*/  LOP3.LUT R3, R3, 0xfffffffe, RZ, 0xc0, !PT ;  /* 0xfffffffe03037812 */ /* 0x000fe200078ec0ff */
[----:B------:R-:W-:Y:S01]  /*a700*/  HADD2.F32 R54, -RZ, R54.H0_H0 ;  /* 0x20000036ff367230 */ /* 0x000fe20000004100 */
[----:B------:R-:W-:Y:S02]  /*a710*/  SHF.R.U32.HI R52, RZ, 0x10, R17 ;  /* 0x00000010ff347819 */ /* 0x000fe40000011611 */
[----:B------:R-:W-:Y:S01]  /*a720*/  SHF.R.U64 R17, R4, 0x10, R5 ;  /* 0x0000001004117819 */ /* 0x000fe20000001205 */
[----:B------:R-:W-:Y:S01]  /*a730*/  IMAD.IADD R3, R32, 0x1, -R3 ;  /* 0x0000000120037824 */ /* 0x000fe200078e0a03 */
[----:B-----5:R-:W-:-:S02]  /*a740*/  LOP3.LUT R32, R67, 0x18, R34, 0xf8, !PT ;  /* 0x0000001843207812 */ /* 0x020fc400078ef822 */
[----:B------:R-:W-:Y:S01]  /*a750*/  SHF.R.U32.HI R56, RZ, 0x10, R5 ;  /* 0x00000010ff387819 */ /* 0x000fe20000011605 */
[----:B------:R-:W-:Y:S01]  /*a760*/  HADD2.F32 R17, -RZ, R17.H0_H0 ;  /* 0x20000011ff117230 */ /* 0x000fe20000004100 */
[----:B------:R-:W-:Y:S02]  /*a770*/  LEA.HI R3, R0, R3, RZ, 0x1d ;  /* 0x0000000300037211 */ /* 0x000fe400078fe8ff */
[----:B------:R-:W-:Y:S01]  /*a780*/  LOP3.LUT R32, R32, R63, RZ, 0x3c, !PT ;  /* 0x0000003f20207212 */ /* 0x000fe200078e3cff */
[----:B------:R-:W-:Y:S01]  /*a790*/  HADD2.F32 R56, -RZ, R56.H0_H0 ;  /* 0x20000038ff387230 */ /* 0x000fe20000004100 */
[----:B------:R-:W-:Y:S02]  /*a7a0*/  SHF.R.S32.HI R20, RZ, 0x1f, R3 ;  /* 0x0000001fff147819 */ /* 0x000fe40000011403 */
[----:B------:R-:W-:Y:S01]  /*a7b0*/  SHF.R.U64 R5, R6, 0x10, R7 ;  /* 0x0000001006057819 */ /* 0x000fe20000001207 */
[----:B------:R-:W-:Y:S01]  /*a7c0*/  IMAD.IADD R33, R65, 0x1, R32 ;  /* 0x0000000141217824 */ /* 0x000fe200078e0220 */
        /* <DEDUP_REMOVED lines=33> */
[C---:B------:R-:W-:Y:S01]  /*a9e0*/  FFMA.FTZ R37, R48.reuse, R53, -R57 ;  /* 0x0000003530257223 */ /* 0x040fe20000010839 */
[----:B------:R-:W-:Y:S02]  /*a9f0*/  HADD2.F32 R53, -RZ, R60.H0_H0 ;  /* 0x2000003cff357230 */ /* 0x000fe40000004100 */
[----:B------:R-:W-:Y:S01]  /*aa00*/  FMUL.FTZ R49, R49, R52 ;  /* 0x0000003431317220 */ /* 0x000fe20000410000 */
[----:B------:R-:W-:Y:S01]  /*aa10*/  FFMA.FTZ R55, R48, R56, R55 ;  /* 0x0000003830377223 */ /* 0x000fe20000010037 */
[----:B------:R-:W-:-:S02]  /*aa20*/  HADD2.F32 R48, -RZ, R62.H0_H0 ;  /* 0x2000003eff307230 */ /* 0x000fc40000004100 */
[C---:B------:R-:W-:Y:S01]  /*aa30*/  FFMA.FTZ R58, R47.reuse, R52, -R58 ;  /* 0x000000342f3a7223 */ /* 0x040fe2000001083a */
[----:B------:R-:W-:Y:S01]  /*aa40*/  FFMA.FTZ R49, R47, R54, R49 ;  /* 0x000000362f317223 */ /* 0x000fe20000010031 */
[--C-:B------:R-:W-:Y:S02]  /*aa50*/  HADD2.F32 R51, -RZ, R39.reuse.H0_H0 ;  /* 0x20000027ff337230 */ /* 0x100fe40000004100 */
[C---:B------:R-:W-:Y:S01]  /*aa60*/  FMUL.FTZ R56, R50.reuse, R53 ;  /* 0x0000003532387220 */ /* 0x040fe20000410000 */
[----:B------:R-:W-:Y:S02]  /*aa70*/  HADD2.F32 R54, -RZ, R60.H1_H1 ;  /* 0x3000003cff367230 */ /* 0x000fe40000004100 */
[-C--:B------:R-:W-:Y:S01]  /*aa80*/  FMUL.FTZ R60, R50, R48.reuse ;  /* 0x00000030323c7220 */ /* 0x080fe20000410000 */
[----:B------:R-:W-:Y:S02]  /*aa90*/  HADD2.F32 R52, -RZ, R62.H1_H1 ;  /* 0x3000003eff347230 */ /* 0x000fe40000004100 */
[----:B------:R-:W-:Y:S01]  /*aaa0*/  FFMA.FTZ R56, R33, R48, -R56 ;  /* 0x0000003021387223 */ /* 0x000fe20000010838 */
[----:B------:R-:W-:-:S02]  /*aab0*/  HADD2.F32 R39, -RZ, R39.H1_H1 ;  /* 0x30000027ff277230 */ /* 0x000fc40000004100 */
        /* <DEDUP_REMOVED lines=8> */
[----:B------:R-:W-:Y:S01]  /*ab40*/  FFMA.FTZ R51, R7, R54, R51 ;  /* 0x0000003607337223 */ /* 0x000fe20000010033 */
[-C--:B------:R-:W-:Y:S01]  /*ab50*/  FMUL.FTZ R52, R39, R48.reuse ;  /* 0x0000003027347220 */ /* 0x080fe20000410000 */
[----:B------:R-:W-:Y:S02]  /*ab60*/  HADD2.F32 R19, -RZ, R5.H0_H0 ;  /* 0x20000005ff137230 */ /* 0x000fe40000004100 */
[----:B------:R-:W-:Y:S01]  /*ab70*/  FFMA.FTZ R60, R33, R53, R60 ;  /* 0x00000035213c7223 */ /* 0x000fe2000001003c */
[----:B------:R-:W-:Y:S02]  /*ab80*/  HADD2.F32 R7, -RZ, R16.H0_H0 ;  /* 0x20000010ff077230 */ /* 0x000fe40000004100 */
[C---:B------:R-:W-:Y:S01]  /*ab90*/  FFMA.FTZ R47, R35.reuse, R48, -R64 ;  /* 0x00000030232f7223 */ /* 0x040fe20000010840 */
[----:B------:R-:W-:Y:S02]  /*aba0*/  HADD2.F32 R5, -RZ, R4.H0_H0 ;  /* 0x20000004ff057230 */ /* 0x000fe40000004100 */
[----:B------:R-:W-:Y:S01]  /*abb0*/  FFMA.FTZ R52, R35, R50, R52 ;  /* 0x0000003223347223 */ /* 0x000fe20000010034 */
[----:B------:R-:W-:-:S02]  /*abc0*/  HADD2.F32 R32, -RZ, R32.H1_H1 ;  /* 0x30000020ff207230 */ /* 0x000fc40000004100 */
[----:B------:R-:W-:Y:S01]  /*abd0*/  FMUL.FTZ R33, R36, R17 ;  /* 0x0000001124217220 */ /* 0x000fe20000410000 */
[----:B------:R-:W-:Y:S02]  /*abe0*/  HADD2.F32 R34, -RZ, R34.H1_H1 ;  /* 0x30000022ff227230 */ /* 0x000fe40000004100 */
[----:B------:R-:W-:Y:S01]  /*abf0*/  FMUL.FTZ R35, R38, R19 ;  /* 0x0000001326237220 */ /* 0x000fe20000410000 */
[----:B------:R-:W-:Y:S01]  /*ac00*/  FMUL.FTZ R36, R36, R7 ;  /* 0x0000000724247220 */ /* 0x000fe20000410000 */
[----:B------:R-:W-:Y:S01]  /*ac10*/  FMUL.FTZ R38, R38, R5 ;  /* 0x0000000526267220 */ /* 0x000fe20000410000 */
[----:B------:R-:W-:Y:S01]  /*ac20*/  FFMA.FTZ R33, R32, R7, -R33 ;  /* 0x0000000720217223 */ /* 0x000fe20000010821 */
[----:B------:R-:W-:Y:S01]  /*ac30*/  FFMA.FTZ R35, R34, R5, -R35 ;  /* 0x0000000522237223 */ /* 0x000fe20000010823 */
[----:B------:R-:W-:Y:S01]  /*ac40*/  FFMA.FTZ R16, R32, R17, R36 ;  /* 0x0000001120107223 */ /* 0x000fe20000010024 */
        /* <DEDUP_REMOVED lines=11> */
.L_x_2437:
[----:B------:R-:W-:Y:S05]  /*ad00*/  BSYNC B1 ;  /* 0x0000000000017941 */ /* 0x000fea0003800000 */
.L_x_2436:
[----:B------:R-:W-:Y:S04]  /*ad10*/  BSSY B1, `(.L_x_2438) ;  /* 0x000006d000017945 */ /* 0x000fe80003800000 */
[----:B------:R-:W-:Y:S05]  /*ad20*/  @P1 BRA `(.L_x_2439) ;  /* 0x0000000400ac1947 */ /* 0x000fea0003800000 */
[----:B0-----:R-:W2:Y:S04]  /*ad30*/  LDL R3, [R1+0xd0] ;  /* 0x0000d00001037983 */ /* 0x001ea80000100800 */
[----:B------:R-:W2:Y:S01]  /*ad40*/  LDL.64 R4, [R1+0xb0] ;  /* 0x0000b00001047983 */ /* 0x000ea20000100a00 */
[----:B------:R-:W-:Y:S01]  /*ad50*/  SHF.R.U64 R51, R8, 0x10, R9 ;  /* 0x0000001008337819 */ /* 0x000fe20000001209 */
[----:B------:R-:W-:Y:S01]  /*ad60*/  HADD2.F32 R35, -RZ, R45.H0_H0 ;  /* 0x2000002dff237230 */ /* 0x000fe20000004100 */
[----:B------:R-:W-:Y:S01]  /*ad70*/  SHF.R.U64 R8, R26, 0x10, R27 ;  /* 0x000000101a087819 */ /* 0x000fe2000000121b */
[----:B------:R-:W-:Y:S01]  /*ad80*/  HADD2.F32 R34, -RZ, R43.H1_H1 ;  /* 0x3000002bff227230 */ /* 0x000fe20000004100 */
[----:B------:R-:W-:Y:S02]  /*ad90*/  SHF.R.U32.HI R36, RZ, 0x10, R9 ;  /* 0x00000010ff247819 */ /* 0x000fe40000011609 */
[----:B------:R-:W-:-:S02]  /*ada0*/  SHF.R.U32.HI R39, RZ, 0x10, R25 ;  /* 0x00000010ff277819 */ /* 0x000fc40000011619 */
[----:B------:R-:W-:Y:S01]  /*adb0*/  SHF.R.U32.HI R52, RZ, 0x10, R27 ;  /* 0x00000010ff347819 */ /* 0x000fe2000001161b */
[----:B------:R-:W-:Y:S01]  /*adc0*/  HADD2.F32 R36, -RZ, R36.H0_H0 ;  /* 0x20000024ff247230 */ /* 0x000fe20000004100 */
[--C-:B------:R-:W-:Y:S02]  /*add0*/  SHF.R.U64 R49, R10, 0x10, R11.reuse ;  /* 0x000000100a317819 */ /* 0x100fe4000000120b */
[----:B------:R-:W-:Y:S02]  /*ade0*/  SHF.R.U32.HI R47, RZ, 0x10, R11 ;  /* 0x00000010ff2f7819 */ /* 0x000fe4000001160b */
[----:B------:R-:W-:Y:S01]  /*adf0*/  SHF.R.U64 R24, R24, 0x10, R25 ;  /* 0x0000001018187819 */ /* 0x000fe20000001219 */
[----:B--2---:R-:W-:-:S05]  /*ae00*/  IMAD.IADD R3, R4, 0x1, R3 ;  /* 0x0000000104037824 */ /* 0x004fca00078e0203 */
[----:B------:R-:W-:-:S04]  /*ae10*/  SHF.R.S32.HI R4, RZ, 0x1f, R3 ;  /* 0x0000001fff047819 */ /* 0x000fc80000011403 */
[CC--:B------:R-:W-:Y:S02]  /*ae20*/  LEA.HI R5, R4.reuse, R3.reuse, RZ, 0x3 ;  /* 0x0000000304057211 */ /* 0x0c0fe400078f18ff */
[----:B------:R-:W-:Y:S02]  /*ae30*/  LEA.HI R4, R4, R3, RZ, 0x5 ;  /* 0x0000000304047211 */ /* 0x000fe400078f28ff */
[--C-:B------:R-:W-:Y:S02]  /*ae40*/  SHF.R.S32.HI R7, RZ, 0x3, R5.reuse ;  /* 0x00000003ff077819 */ /* 0x100fe40000011405 */
        /* <DEDUP_REMOVED lines=32> */
[----:B------:R-:W-:-:S02]  /*b050*/  HADD2.F32 R34, -RZ, R44.H0_H0 ;  /* 0x2000002cff227230 */ /* 0x000fc40000004100 */
[----:B------:R-:W-:Y:S01]  /*b060*/  FFMA.FTZ R48, R9, R35, R48 ;  /* 0x0000002309307223 */ /* 0x000fe20000010030 */
[----:B------:R-:W-:Y:S02]  /*b070*/  HADD2.F32 R9, -RZ, R46.H0_H0 ;  /* 0x2000002eff097230 */ /* 0x000fe40000004100 */
        /* <DEDUP_REMOVED lines=11> */
[----:B------:R-:W-:Y:S02]  /*b130*/  HADD2.F32 R44, -RZ, R44.H1_H1 ;  /* 0x3000002cff2c7230 */ /* 0x000fe40000004100 */
[----:B------:R-:W-:Y:S01]  /*b140*/  FFMA.FTZ R39, R11, R34, R39 ;  /* 0x000000220b277223 */ /* 0x000fe20000010027 */
[----:B------:R-:W-:Y:S02]  /*b150*/  HADD2.F32 R10, -RZ, R45.H1_H1 ;  /* 0x3000002dff0a7230 */ /* 0x000fe40000004100 */
[-C--:B------:R-:W-:Y:S01]  /*b160*/  FFMA.FTZ R36, R25, R26.reuse, -R32 ;  /* 0x0000001a19247223 */ /* 0x080fe20000010820 */
[----:B------:R-:W-:Y:S01]  /*b170*/  FMUL.FTZ R34, R33, R26 ;  /* 0x0000001a21227220 */ /* 0x000fe20000410000 */
[----:B------:R-:W-:Y:S01]  /*b180*/  FMUL.FTZ R32, R17, R44 ;  /* 0x0000002c11207220 */ /* 0x000fe20000410000 */
[----:B------:R-:W-:-:S02]  /*b190*/  HADD2.F32 R19, -RZ, R18.H0_H0 ;  /* 0x20000012ff137230 */ /* 0x000fc40000004100 */
[----:B------:R-:W-:Y:S01]  /*b1a0*/  FMUL.FTZ R17, R17, R10 ;  /* 0x0000000a11117220 */ /* 0x000fe20000410000 */
[----:B------:R-:W-:Y:S02]  /*b1b0*/  HADD2.F32 R26, -RZ, R43.H0_H0 ;  /* 0x2000002bff1a7230 */ /* 0x000fe40000004100 */
[----:B------:R-:W-:Y:S01]  /*b1c0*/  FFMA.FTZ R38, R25, R38, R34 ;  /* 0x0000002619267223 */ /* 0x000fe20000010022 */
[----:B------:R-:W-:Y:S02]  /*b1d0*/  HADD2.F32 R46, -RZ, R46.H1_H1 ;  /* 0x3000002eff2e7230 */ /* 0x000fe40000004100 */
[C---:B------:R-:W-:Y:S01]  /*b1e0*/  FFMA.FTZ R32, R5.reuse, R10, -R32 ;  /* 0x0000000a05207223 */ /* 0x040fe20000010820 */
[----:B------:R-:W-:Y:S01]  /*b1f0*/  FFMA.FTZ R44, R5, R44, R17 ;  /* 0x0000002c052c7223 */ /* 0x000fe20000010011 */
        /* <DEDUP_REMOVED lines=30> */
.L_x_2439:
[----:B------:R-:W-:Y:S05]  /*b3e0*/  BSYNC B1 ;  /* 0x0000000000017941 */ /* 0x000fea0003800000 */
.L_x_2438:
[----:B------:R-:W-:Y:S05]  /*b3f0*/  @P2 BRA `(.L_x_2420) ;  /* 0x0000000400ac2947 */ /* 0x000fea0003800000 */
[----:B01----:R-:W2:Y:S04]  /*b400*/  LDL R3, [R1+0xc8] ;  /* 0x0000c80001037983 */ /* 0x003ea80000100800 */
[----:B------:R-:W2:Y:S01]  /*b410*/  LDL.64 R4, [R1+0xb0] ;  /* 0x0000b00001047983 */ /* 0x000ea20000100a00 */
[----:B------:R-:W-:Y:S01]  /*b420*/  HADD2.F32 R27, -RZ, R21.H1_H1 ;  /* 0x30000015ff1b7230 */ /* 0x000fe20000004100 */
[--C-:B------:R-:W-:Y:S01]  /*b430*/  SHF.R.U32.HI R20, RZ, 0x10, R13.reuse ;  /* 0x00000010ff147819 */ /* 0x100fe2000001160d */
[----:B------:R-:W-:Y:S01]  /*b440*/  HADD2.F32 R25, -RZ, R41.H1_H1 ;  /* 0x30000029ff197230 */ /* 0x000fe20000004100 */
[----:B------:R-:W-:Y:S02]  /*b450*/  SHF.R.U64 R33, R12, 0x10, R13 ;  /* 0x000000100c217819 */ /* 0x000fe4000000120d */
[--C-:B------:R-:W-:Y:S01]  /*b460*/  SHF.R.U64 R35, R28, 0x10, R29.reuse ;  /* 0x000000101c237819 */ /* 0x100fe2000000121d */
[----:B------:R-:W-:Y:S01]  /*b470*/  HADD2.F32 R20, -RZ, R20.H0_H0 ;  /* 0x20000014ff147230 */ /* 0x000fe20000004100 */
[----:B------:R-:W-:-:S02]  /*b480*/  SHF.R.U32.HI R24, RZ, 0x10, R29 ;  /* 0x00000010ff187819 */ /* 0x000fc4000001161d */
[--C-:B------:R-:W-:Y:S02]  /*b490*/  SHF.R.U64 R34, R30, 0x10, R31.reuse ;  /* 0x000000101e227819 */ /* 0x100fe4000000121f */
        /* <DEDUP_REMOVED lines=13> */
[-C--:B------:R-:W-:Y:S02]  /*b570*/  LOP3.LUT R5, R5, R63.reuse, RZ, 0x3c, !PT ;  /* 0x0000003f05057212 */ /* 0x080fe400078e3cff */
        /* <DEDUP_REMOVED lines=83> */
.L_x_2420:
[----:B------:R-:W-:Y:S05]  /*bab0*/  BSYNC B0 ;  /* 0x0000000000007941 */ /* 0x000fea0003800000 */
.L_x_2413:
        /* <DEDUP_REMOVED lines=8> */
.L_x_2411:
[----:B0--3--:R-:W3:Y:S02]  /*bb40*/  LDL R0, [R1+0xac] ;  /* 0x0000ac0001007983 */ /* 0x009ee40000100800 */
[----:B---3--:R-:W-:-:S13]  /*bb50*/  ISETP.NE.AND P0, PT, R0, 0x3, PT ;  /* 0x000000030000780c */ /* 0x008fda0003f05270 */
[----:B------:R-:W-:Y:S05]  /*bb60*/  @!P0 BRA `(.L_x_2440) ;  /* 0x0000000000048947 */ /* 0x000fea0003800000 */
[----:B------:R-:W-:Y:S01]  /*bb70*/  BPT.TRAP 0x1 ;  /* 0x000000040000795c */ /* 0x000fe20000300000 */
.L_x_2440:
[----:B------:R-:W-:Y:S01]  /*bb80*/  IMAD R21, R145, 0x8, R22 ;  /* 0x0000000891157824 */ /* 0x000fe200078e0216 */
[----:B------:R-:W-:-:S04]  /*bb90*/  SHF.L.U32 R0, R150, 0x1f, RZ ;  /* 0x0000001f96007819 */ /* 0x000fc800000006ff */
[----:B------:R0:W3:Y:S01]  /*bba0*/  SYNCS.PHASECHK.TRANS64.TRYWAIT P2, [R21+URZ+0x31c30], R0 ;  /* 0x031c3000150075a7 */ /* 0x0000e2000804017f */
[----:B------:R-:W-:Y:S05]  /*bbb0*/  @!P0 BRA `(.L_x_2441) ;  /* 0x0000000000048947 */ /* 0x000fea0003800000 */
[----:B------:R-:W-:Y:S01]  /*bbc0*/  BPT.TRAP 0x1 ;  /* 0x000000040000795c */ /* 0x000fe20000300000 */
.L_x_2441:
[----:B-12-4-:R-:W1:Y:S02]  /*bbd0*/  S2R R3, SR_TID.X ;  /* 0x0000000000037919 */ /* 0x016e640000002100 */
[----:B-1----:R-:W-:-:S04]  /*bbe0*/  LOP3.LUT R3, R3, 0x7f, RZ, 0xc0, !PT ;  /* 0x0000007f03037812 */ /* 0x002fc800078ec0ff */
[----:B------:R-:W-:Y:S01]  /*bbf0*/  ISETP.NE.AND P1, PT, R3, RZ, PT ;  /* 0x000000ff0300720c */ /* 0x000fe20003f25270 */
[----:B---3--:R-:W-:-:S12]  /*bc00*/  @P2 BRA `(.L_x_2442) ;  /* 0x0000000000082947 */ /* 0x008fd80003800000 */
[----:B------:R-:W1:Y:S02]  /*bc10*/  SYNCS.PHASECHK.TRANS64.TRYWAIT P2, [R21+URZ+0x31c30], R0 ;  /* 0x031c3000150075a7 */ /* 0x000e64000804017f */
[----:B-1----:R-:W-:Y:S05]  /*bc20*/  @!P2 BRA `(.L_x_2443) ;  /* 0x000001b000b0a947 */ /* 0x002fea0003800000 */
.L_x_2442:
[----:B------:R-:W-:Y:S05]  /*bc30*/  WARPSYNC.ALL ;  /* 0x0000000000007948 */ /* 0x000fea0003800000 */
[----:B01----:R-:W-:Y:S02]  /*bc40*/  VIADD R0, R22, 0x16a00 ;  /* 0x00016a0016007836 */ /* 0x003fe40000000000 */
[----:B------:R-:W-:Y:S02]  /*bc50*/  IMAD R2, R2, 0x1000, R22 ;  /* 0x0000100002027824 */ /* 0x000fe400078e0216 */
[----:B------:R-:W-:Y:S01]  /*bc60*/  IMAD.MOV.U32 R15, RZ, RZ, -0x7fffffe0 ;  /* 0x80000020ff0f7424 */ /* 0x000fe200078e00ff */
[----:B------:R-:W-:Y:S01]  /*bc70*/  SHF.R.U32.HI R0, RZ, 0x4, R0 ;  /* 0x00000004ff007819 */ /* 0x000fe20000011600 */
[----:B------:R-:W-:-:S02]  /*bc80*/  VIADD R2, R2, 0xda00 ;  /* 0x0000da0002027836 */ /* 0x000fc40000000000 */
[----:B------:R-:W-:Y:S01]  /*bc90*/  IMAD.MOV.U32 R9, RZ, RZ, -0x7fffffe0 ;  /* 0x80000020ff097424 */ /* 0x000fe200078e00ff */
[----:B------:R-:W-:Y:S01]  /*bca0*/  LOP3.LUT R0, R0, 0x3fff, RZ, 0xc0, !PT ;  /* 0x00003fff00007812 */ /* 0x000fe200078ec0ff */
[----:B------:R-:W-:Y:S01]  /*bcb0*/  WARPGROUP.ARRIVE ;  /* 0x00000000000079c5 */ /* 0x000fe20000000000 */
[----:B------:R-:W-:Y:S01]  /*bcc0*/  SHF.R.U32.HI R2, RZ, 0x4, R2 ;  /* 0x00000004ff027819 */ /* 0x000fe20000011602 */
[----:B------:R-:W-:Y:S01]  /*bcd0*/  IMAD.MOV.U32 R3, RZ, RZ, -0x7fffffe0 ;  /* 0x80000020ff037424 */ /* 0x000fe200078e00ff */
[----:B------:R-:W-:Y:S01]  /*bce0*/  LOP3.LUT R4, R0, 0x10000, RZ, 0xfc, !PT ;  /* 0x0001000000047812 */ /* 0x000fe200078efcff */
[----:B------:R-:W-:Y:S01]  /*bcf0*/  IMAD.MOV.U32 R5, RZ, RZ, -0x7fffffe0 ;  /* 0x80000020ff057424 */ /* 0x000fe200078e00ff */
[----:B------:R-:W-:Y:S01]  /*bd00*/  LOP3.LUT R2, R2, 0x3fff, RZ, 0xc0, !PT ;  /* 0x00003fff02027812 */ /* 0x000fe200078ec0ff */
[----:B------:R-:W-:Y:S01]  /*bd10*/  IMAD.MOV.U32 R7, RZ, RZ, -0x7fffffe0 ;  /* 0x80000020ff077424 */ /* 0x000fe200078e00ff */
[----:B------:R-:W0:Y:S01]  /*bd20*/  LDC R18, c[0x0][0x448] ;  /* 0x00011200ff127b82 */ /* 0x000e220000000800 */
[----:B------:R-:W-:Y:S01]  /*bd30*/  IMAD R14, R145, 0x6c0, R4 ;  /* 0x000006c0910e7824 */ /* 0x000fe200078e0204 */
[----:B------:R-:W-:Y:S01]  /*bd40*/  LOP3.LUT R8, R2, 0x10000, RZ, 0xfc, !PT ;  /* 0x0001000002087812 */ /* 0x000fe200078efcff */
[----:B------:R1:W-:Y:S01]  /*bd50*/  STL [R1+0xd4], R4 ;  /* 0x0000d40401007387 */ /* 0x0003e20000100800 */
[----:B------:R-:W-:-:S02]  /*bd60*/  R2UR UR7, R15 ;  /* 0x000000000f0772ca */ /* 0x000fc400000e0000 */
[C---:B------:R-:W-:Y:S02]  /*bd70*/  R2UR UR6, R14.reuse ;  /* 0x000000000e0672ca */ /* 0x040fe400000e0000 */
[----:B------:R-:W-:Y:S01]  /*bd80*/  R2UR UR5, R9 ;  /* 0x00000000090572ca */ /* 0x000fe200000e0000 */
[----:B------:R-:W-:Y:S01]  /*bd90*/  VIADD R2, R14, 0x40 ;  /* 0x000000400e027836 */ /* 0x000fe20000000000 */
[C---:B------:R-:W-:Y:S02]  /*bda0*/  R2UR UR4, R8.reuse ;  /* 0x00000000080472ca */ /* 0x040fe400000e0000 */
[----:B------:R-:W-:Y:S02]  /*bdb0*/  R2UR UR11, R3 ;  /* 0x00000000030b72ca */ /* 0x000fe400000e0000 */
[----:B------:R-:W-:Y:S02]  /*bdc0*/  R2UR UR8, R8 ;  /* 0x00000000080872ca */ /* 0x000fe400000e0000 */
[----:B------:R-:W-:Y:S01]  /*bdd0*/  R2UR UR9, R9 ;  /* 0x00000000090972ca */ /* 0x000fe200000e0000 */
[----:B-1----:R-:W-:Y:S01]  /*bde0*/  VIADD R4, R14, 0xc0 ;  /* 0x000000c00e047836 */ /* 0x002fe20000000000 */
[----:B------:R-:W-:-:S02]  /*bdf0*/  R2UR UR15, R5 ;  /* 0x00000000050f72ca */ /* 0x000fc400000e0000 */
[----:B------:R-:W-:Y:S01]  /*be00*/  R2UR UR13, R9 ;  /* 0x00000000090d72ca */ /* 0x000fe200000e0000 */
[----:B------:R-:W-:Y:S01]  /*be10*/  VIADD R6, R14, 0x100 ;  /* 0x000001000e067836 */ /* 0x000fe20000000000 */
[----:B------:R-:W-:Y:S01]  /*be20*/  R2UR UR12, R8 ;  /* 0x00000000080c72ca */ /* 0x000fe200000e0000 */
[----:B------:R-:W-:Y:S01]  /*be30*/  HGMMA.64x16x16.F32 R88, gdesc[UR4], RZ, !UPT, gsb0 ;  /* 0x00200000045879f0 */ /* 0x000fe2000c0008ff */
[----:B------:R-:W-:Y:S01]  /*be40*/  R2UR UR10, R2 ;  /* 0x00000000020a72ca */ /* 0x000fe200000e0000 */
[----:B------:R-:W-:Y:S01]  /*be50*/  VIADD R2, R14, 0x80 ;  /* 0x000000800e027836 */ /* 0x000fe20000000000 */
[----:B------:R-:W-:Y:S01]  /*be60*/  R2UR UR19, R7 ;  /* 0x00000000071372ca */ /* 0x000fe200000e0000 */
[----:B------:R-:W-:Y:S01]  /*be70*/  IMAD.MOV.U32 R3, RZ, RZ, -0x7fffffe0 ;  /* 0x80000020ff037424 */ /* 0x000fe200078e00ff */
[----:B------:R-:W-:Y:S02]  /*be80*/  R2UR UR16, R8 ;  /* 0x00000000081072ca */ /* 0x000fe400000e0000 */
[----:B------:R-:W-:-:S02]  /*be90*/  R2UR UR17, R9 ;  /* 0x00000000091172ca */ /* 0x000fc400000e0000 */
[C---:B------:R-:W-:Y:S02]  /*bea0*/  R2UR UR21, R9.reuse ;  /* 0x00000000091572ca */ /* 0x040fe400000e0000 */
[----:B------:R-:W-:Y:S01]  /*beb0*/  R2UR UR25, R9 ;  /* 0x00000000091972ca */ /* 0x000fe200000e0000 */
[----:B------:R-:W-:Y:S01]  /*bec0*/  VIADD R10, R14, 0xc2 ;  /* 0x000000c20e0a7836 */ /* 0x000fe20000000000 */
[C---:B------:R-:W-:Y:S01]  /*bed0*/  R2UR UR20, R8.reuse ;  /* 0x00000000081472ca */ /* 0x040fe200000e0000 */
[----:B------:R-:W-:Y:S01]  /*bee0*/  IMAD.MOV.U32 R11, RZ, RZ, -0x7fffffe0 ;  /* 0x80000020ff0b7424 */ /* 0x000fe200078e00ff */
[C---:B------:R-:W-:Y:S01]  /*bef0*/  R2UR UR24, R8.reuse ;  /* 0x00000000081872ca */ /* 0x040fe200000e0000 */
[----:B------:R-:W-:Y:S02]  /*bf00*/  VIADD R12, R8, 0x300 ;  /* 0x00000300080c7836 */ /* 0x000fe40000000000 */
[----:B------:R-:W-:Y:S02]  /*bf10*/  IMAD.MOV.U32 R13, RZ, RZ, -0x7fffffe0 ;  /* 0x80000020ff0d7424 */ /* 0x000fe400078e00ff */
[----:B------:R-:W-:Y:S01]  /*bf20*/  IMAD.MOV.U32 R17, RZ, RZ, -0x7fffffe0 ;  /* 0x80000020ff117424 */ /* 0x000fe200078e00ff */
[----:B0-----:R-:W-:Y:S01]  /*bf30*/  ISETP.NE.AND P5, PT, R18, 0x1, PT ;  /* 0x000000011200780c */ /* 0x001fe20003fa5270 */
[----:B------:R-:W-:Y:S01]  /*bf40*/  VIADD R16, R14, 0x302 ;  /* 0x000003020e107836 */ /* 0x000fe20000000000 */
[----:B------:R-:W2:Y:S01]  /*bf50*/  LDL.LU R0, [R1] ;  /* 0x0000000001007983 */ /* 0x000ea20000300800 */
[----:B------:R-:W-:Y:S01]  /*bf60*/  R2UR UR6, R2 ;  /* 0x00000000020672ca */ /* 0x000fe200000e0000 */
[----:B------:R-:W-:Y:S01]  /*bf70*/  VIADD R2, R14, 0x140 ;  /* 0x000001400e027836 */ /* 0x000fe20000000000 */
[----:B------:R-:W-:Y:S01]  /*bf80*/  R2UR UR7, R3 ;  /* 0x00000000030772ca */ /* 0x000fe200000e0000 */
[----:B------:R-:W-:Y:S01]  /*bf90*/  IMAD.MOV.U32 R3, RZ, RZ, -0x7fffffe0 ;  /* 0x80000020ff037424 */ /* 0x000fe200078e00ff */
[----:B------:R-:W-:Y:S01]  /*bfa0*/  R2UR UR4, R8 ;  /* 0x00000000080472ca */ /* 0x000fe200000e0000 */
[----:B------:R-:W-:Y:S01]  /*bfb0*/  IMAD.MOV.U32 R5, RZ, RZ, -0x7fffffe0 ;  /* 0x80000020ff057424 */ /* 0x000fe200078e00ff */
        /* <DEDUP_REMOVED lines=10> */
[----:B------:R-:W3:Y:S01]  /*c060*/  LDL R20, [R1+0x100] ;  /* 0x0001000001147983 */ /* 0x000ee20000100800 */
[----:B------:R-:W-:-:S02]  /*c070*/  WARPGROUP.DEPBAR.LE gsb0, 0x0 ;  /* 0x00008000000079c5 */ /* 0x000fc40000010000 */
[----:B------:R-:W-:Y:S01]  /*c080*/  WARPGROUP.ARRIVE ;  /* 0x00000000000079c5 */ /* 0x000fe20000000000 */
[----:B------:R-:W-:Y:S01]  /*c090*/  VIADD R18, R14, 0x500 ;  /* 0x000005000e127836 */ /* 0x000fe20000000000 */
[----:B------:R-:W3:Y:S01]  /*c0a0*/  LDL R100, [R1+0xf4] ;  /* 0x0000f40001647983 */ /* 0x000ee20000100800 */
[----:B------:R-:W-:Y:S01]  /*c0b0*/  IMAD.MOV.U32 R19, RZ, RZ, -0x7fffffe0 ;  /* 0x80000020ff137424 */ /* 0x000fe200078e00ff */
[----:B------:R-:W0:Y:S02]  /*c0c0*/  @P5 LDC R15, c[0x0][0x450] ;  /* 0x00011400ff0f5b82 */ /* 0x000e240000000800 */
[----:B------:R-:W-:Y:S01]  /*c0d0*/  HGMMA.64x16x16.F32 R80, gdesc[UR8], RZ, !UPT, gsb0 ;  /* 0x00200000085079f0 */ /* 0x000fe2000c0008ff */
[----:B------:R-:W-:Y:S01]  /*c0e0*/  R2UR UR10, R2 ;  /* 0x00000000020a72ca */ /* 0x000fe200000e0000 */
[----:B------:R-:W-:Y:S01]  /*c0f0*/  VIADD R2, R14, 0x1c0 ;  /* 0x000001c00e027836 */ /* 0x000fe20000000000 */
[----:B------:R-:W-:Y:S01]  /*c100*/  R2UR UR11, R3 ;  /* 0x00000000030b72ca */ /* 0x000fe200000e0000 */
[----:B------:R-:W-:Y:S01]  /*c110*/  IMAD.MOV.U32 R3, RZ, RZ, -0x7fffffe0 ;  /* 0x80000020ff037424 */ /* 0x000fe200078e00ff */
[----:B------:R-:W-:-:S02]  /*c120*/  R2UR UR8, R8 ;  /* 0x00000000080872ca */ /* 0x000fc400000e0000 */
[----:B------:R-:W-:Y:S02]  /*c130*/  R2UR UR9, R9 ;  /* 0x00000000090972ca */ /* 0x000fe400000e0000 */
[----:B------:R-:W-:Y:S01]  /*c140*/  R2UR UR26, R2 ;  /* 0x00000000021a72ca */ /* 0x000fe200000e0000 */
[----:B------:R-:W-:Y:S01]  /*c150*/  VIADD R2, R14, 0x2 ;  /* 0x000000020e027836 */ /* 0x000fe20000000000 */
[----:B------:R-:W-:Y:S01]  /*c160*/  R2UR UR27, R3 ;  /* 0x00000000031b72ca */ /* 0x000fe200000e0000 */
[----:B------:R-:W-:Y:S01]  /*c170*/  IMAD.MOV.U32 R3, RZ, RZ, -0x7fffffe0 ;  /* 0x80000020ff037424 */ /* 0x000fe200078e00ff */
        /* <DEDUP_REMOVED lines=8> */
[----:B------:R-:W-:Y:S01]  /*c200*/  R2UR UR5, R9 ;  /* 0x00000000090572ca */ /* 0x000fe200000e0000 */
[----:B------:R-:W-:Y:S02]  /*c210*/  WARPGROUP.DEPBAR.LE gsb0, 0x0 ;  /* 0x00008000000079c5 */ /* 0x000fe40000010000 */
[----:B-----5:R-:W-:-:S06]  /*c220*/  WARPGROUP.ARRIVE ;  /* 0x00000000000079c5 */ /* 0x020fcc0000000000 */
        /* <DEDUP_REMOVED lines=8> */
[----:B------:R-:W-:-:S06]  /*c2b0*/  WARPGROUP.ARRIVE ;  /* 0x00000000000079c5 */ /* 0x000fcc0000000000 */
[----:B------:R-:W-:Y:S01]  /*c2c0*/  HGMMA.64x16x16.F32 R56, gdesc[UR16], RZ, !UPT, gsb0 ;  /* 0x00200000103879f0 */ /* 0x000fe2000c0008ff */
        /* <DEDUP_REMOVED lines=11> */
[----:B--2---:R-:W-:-:S04]  /*c380*/  LOP3.LUT R0, R0, 0xfffffff7, RZ, 0xc0, !PT ;  /* 0xfffffff700007812 */ /* 0x004fc800078ec0ff */
[----:B------:R-:W-:Y:S01]  /*c390*/  @P5 LOP3.LUT R0, R0, 0x8, RZ, 0xfc, !PT ;  /* 0x0000000800005812 */ /* 0x000fe200078efcff */
        /* <DEDUP_REMOVED lines=330> */
[----:B------:R1:W-:Y:S01]  /*d840*/  STL [R1], R0 ;  /* 0x0000000001007387 */ /* 0x0003e20000100800 */
[----:B---3--:R-:W-:-:S03]  /*d850*/  IMAD.IADD R97, R20, 0x1, R100 ;  /* 0x0000000114617824 */ /* 0x008fc600078e0264 */
[----:B------:R-:W2:Y:S04]  /*d860*/  LDL R98, [R1+0xec] ;  /* 0x0000ec0001627983 */ /* 0x000ea80000100800 */
[----:B------:R-:W3:Y:S01]  /*d870*/  LDL R20, [R1+0xf0] ;  /* 0x0000f00001147983 */ /* 0x000ee20000100800 */
[----:B------:R-:W-:Y:S02]  /*d880*/  WARPGROUP.DEPBAR.LE gsb0, 0x0 ;  /* 0x00008000000079c5 */ /* 0x000fe40000010000 */
[----:B------:R-:W-:Y:S01]  /*d890*/  WARPGROUP.ARRIVE ;  /* 0x00000000000079c5 */ /* 0x000fe20000000000 */
[----:B------:R-:W4:Y:S01]  /*d8a0*/  LDL R99, [R1+0xdc] ;  /* 0x0000dc0001637983 */ /* 0x000f220000100800 */
[----:B------:R-:W-:Y:S02]  /*d8b0*/  VIADD R18, R14, 0x502 ;  /* 0x000005020e127836 */ /* 0x000fe40000000000 */
[----:B------:R-:W-:Y:S01]  /*d8c0*/  IMAD.MOV.U32 R19, RZ, RZ, -0x7fffffe0 ;  /* 0x80000020ff137424 */ /* 0x000fe200078e00ff */
[----:B------:R-:W-:Y:S01]  /*d8d0*/  R2UR UR8, R2 ;  /* 0x00000000020872ca */ /* 0x000fe200000e0000 */
[----:B------:R-:W-:Y:S01]  /*d8e0*/  HGMMA.64x16x16.F32 R80, gdesc[UR4], R80, gsb0 ;  /* 0x00200000045079f0 */ /* 0x000fe20008000850 */
[----:B------:R-:W-:-:S02]  /*d8f0*/  R2UR UR10, R18 ;  /* 0x00000000120a72ca */ /* 0x000fc400000e0000 */
[----:B------:R-:W-:Y:S01]  /*d900*/  R2UR UR9, R3 ;  /* 0x00000000030972ca */ /* 0x000fe200000e0000 */
[----:B------:R-:W-:Y:S01]  /*d910*/  VIADD R16, R14, 0x542 ;  /* 0x000005420e107836 */ /* 0x000fe20000000000 */
[----:B------:R-:W-:Y:S01]  /*d920*/  R2UR UR11, R19 ;  /* 0x00000000130b72ca */ /* 0x000fe200000e0000 */
[----:B------:R-:W-:Y:S01]  /*d930*/  IMAD.MOV.U32 R17, RZ, RZ, -0x7fffffe0 ;  /* 0x80000020ff117424 */ /* 0x000fe200078e00ff */
[----:B------:R-:W-:Y:S01]  /*d940*/  R2UR UR12, R2 ;  /* 0x00000000020c72ca */ /* 0x000fe200000e0000 */
[----:B-1----:R-:W1:Y:S01]  /*d950*/  @P5 LDC R0, c[0x0][0x44c] ;  /* 0x00011300ff005b82 */ /* 0x002e620000000800 */
[----:B------:R-:W-:Y:S02]  /*d960*/  WARPGROUP.DEPBAR.LE gsb0, 0x0 ;  /* 0x00008000000079c5 */ /* 0x000fe40000010000 */
[----:B------:R-:W-:-:S07]  /*d970*/  WARPGROUP.ARRIVE ;  /* 0x00000000000079c5 */ /* 0x000fce0000000000 */
[----:B------:R-:W-:Y:S01]  /*d980*/  HGMMA.64x16x16.F32 R72, gdesc[UR8], R72, gsb0 ;  /* 0x00200000084879f0 */ /* 0x000fe20008000848 */
        /* <DEDUP_REMOVED lines=17> */
[C---:B------:R-:W-:Y:S02]  /*daa0*/  R2UR UR16, R2.reuse ;  /* 0x00000000021072ca */ /* 0x040fe400000e0000 */
[C---:B------:R-:W-:Y:S02]  /*dab0*/  R2UR UR17, R3.reuse ;  /* 0x00000000031172ca */ /* 0x040fe400000e0000 */
[----:B------:R-:W-:Y:S02]  /*dac0*/  R2UR UR20, R2 ;  /* 0x00000000021472ca */ /* 0x000fe400000e0000 */
[----:B------:R-:W-:Y:S01]  /*dad0*/  R2UR UR21, R3 ;  /* 0x00000000031572ca */ /* 0x000fe200000e0000 */
[----:B-1----:R-:W-:Y:S01]  /*dae0*/  @P5 IMAD.HI.U32 R0, R97, R0, RZ ;  /* 0x0000000061005227 */ /* 0x002fe200078e00ff */
[----:B------:R-:W-:Y:S01]  /*daf0*/  R2UR UR18, R16 ;  /* 0x00000000101272ca */ /* 0x000fe200000e0000 */
[----:B------:R-:W-:Y:S01]  /*db00*/  ULDC UR4, c[0x0][0x988] ;  /* 0x0002620000047ab9 */ /* 0x000fe20000000800 */
[----:B------:R-:W-:Y:S01]  /*db10*/  R2UR UR19, R17 ;  /* 0x00000000111372ca */ /* 0x000fe200000e0000 */
[----:B------:R-:W-:-:S02]  /*db20*/  WARPGROUP.DEPBAR.LE gsb0, 0x0 ;  /* 0x00008000000079c5 */ /* 0x000fc40000010000 */
[----:B------:R-:W-:-:S10]  /*db30*/  WARPGROUP.ARRIVE ;  /* 0x00000000000079c5 */ /* 0x000fd40000000000 */
[----:B------:R-:W-:Y:S01]  /*db40*/  HGMMA.64x16x16.F32 R48, gdesc[UR16], R48, gsb0 ;  /* 0x00200000103079f0 */ /* 0x000fe20008000830 */
[----:B------:R-:W-:Y:S02]  /*db50*/  VIADD R16, R14, 0x602 ;  /* 0x000006020e107836 */ /* 0x000fe40000000000 */
[----:B------:R-:W-:-:S03]  /*db60*/  IMAD.MOV.U32 R17, RZ, RZ, -0x7fffffe0 ;  /* 0x80000020ff117424 */ /* 0x000fc600078e00ff */
[----:B------:R-:W-:Y:S02]  /*db70*/  R2UR UR22, R16 ;  /* 0x00000000101672ca */ /* 0x000fe400000e0000 */
[----:B------:R-:W-:Y:S02]  /*db80*/  R2UR UR23, R17 ;  /* 0x00000000111772ca */ /* 0x000fe400000e0000 */
[----:B0-----:R-:W-:-:S05]  /*db90*/  @P5 SHF.R.U32.HI R97, RZ, R15, R0 ;  /* 0x0000000fff615219 */ /* 0x001fca0000011600 */
[----:B------:R-:W0:Y:S01]  /*dba0*/  SHFL.IDX PT, R0, R97, RZ, 0x1c1f ;  /* 0x001c1fff61007589 */ /* 0x000e2200000e0000 */
[----:B------:R-:W-:Y:S01]  /*dbb0*/  IMAD R15, R96, -0x90, RZ ;  /* 0xffffff70600f7824 */ /* 0x000fe200078e02ff */
[----:B------:R-:W-:Y:S02]  /*dbc0*/  WARPGROUP.DEPBAR.LE gsb0, 0x0 ;  /* 0x00008000000079c5 */ /* 0x000fe40000010000 */
[----:B------:R-:W-:-:S06]  /*dbd0*/  WARPGROUP.ARRIVE ;  /* 0x00000000000079c5 */ /* 0x000fcc0000000000 */
[----:B------:R-:W-:Y:S01]  /*dbe0*/  HGMMA.64x16x16.F32 R40, gdesc[UR20], R40, gsb0 ;  /* 0x00200000142879f0 */ /* 0x000fe20008000828 */
[----:B--2---:R-:W-:Y:S01]  /*dbf0*/  IMAD R17, R96, -0x90, R98 ;  /* 0xffffff7060117824 */ /* 0x004fe200078e0262 */
[----:B---3--:R-:W-:-:S04]  /*dc00*/  IADD3 R15, -R20, 0x91, R15 ;  /* 0x00000091140f7810 */ /* 0x008fc80007ffe10f */
[----:B------:R-:W-:Y:S02]  /*dc10*/  IADD3 R17, -R20, 0x90, R17 ;  /* 0x0000009014117810 */ /* 0x000fe40007ffe111 */
[----:B----4-:R-:W-:Y:S01]  /*dc20*/  IADD3 R16, -R99, R15, R98 ;  /* 0x0000000f63107210 */ /* 0x010fe20007ffe162 */
[----:B------:R-:W-:-:S03]  /*dc30*/  VIADD R18, R14, 0x642 ;  /* 0x000006420e127836 */ /* 0x000fc60000000000 */
[----:B0-----:R-:W-:Y:S01]  /*dc40*/  VIADDMNMX R0, R0, R16, R17, PT ;  /* 0x0000001000007246 */ /* 0x001fe20003800111 */
[----:B------:R-:W-:-:S03]  /*dc50*/  IMAD.MOV.U32 R19, RZ, RZ, -0x7fffffe0 ;  /* 0x80000020ff137424 */ /* 0x000fc600078e00ff */
[C---:B------:R-:W-:Y:S02]  /*dc60*/  ISETP.GT.AND P3, PT, R0.reuse, RZ, PT ;  /* 0x000000ff0000720c */ /* 0x040fe40003f64270 */
[----:B------:R-:W-:Y:S01]  /*dc70*/  ISETP.GT.AND P4, PT, R0, 0x1, PT ;  /* 0x000000010000780c */ /* 0x000fe20003f84270 */
[----:B------:R-:W-:Y:S01]  /*dc80*/  IMAD.MOV.U32 R15, RZ, RZ, -0x7fffffe0 ;  /* 0x80000020ff0f7424 */ /* 0x000fe200078e00ff */
[----:B------:R-:W-:Y:S02]  /*dc90*/  R2UR UR10, R18 ;  /* 0x00000000120a72ca */ /* 0x000fe400000e0000 */
[----:B------:R-:W-:Y:S02]  /*dca0*/  R2UR UR11, R19 ;  /* 0x00000000130b72ca */ /* 0x000fe400000e0000 */
[----:B------:R-:W-:Y:S02]  /*dcb0*/  R2UR UR8, R2 ;  /* 0x00000000020872ca */ /* 0x000fe400000e0000 */
[----:B------:R-:W-:-:S02]  /*dcc0*/  R2UR UR9, R3 ;  /* 0x00000000030972ca */ /* 0x000fc400000e0000 */
[----:B------:R-:W-:Y:S02]  /*dcd0*/  ISETP.GT.AND P2, PT, R0, 0x8, PT ;  /* 0x000000080000780c */ /* 0x000fe40003f44270 */
[----:B------:R-:W-:Y:S02]  /*dce0*/  FSEL R88, R88, -INF , P3 ;  /* 0xff80000058587808 */ /* 0x000fe40001800000 */
[----:B------:R-:W-:Y:S01]  /*dcf0*/  FSEL R89, R89, -INF , P4 ;  /* 0xff80000059597808 */ /* 0x000fe20002000000 */
[----:B------:R-:W-:Y:S01]  /*dd00*/  VIADD R14, R14, 0x682 ;  /* 0x000006820e0e7836 */ /* 0x000fe20000000000 */
[----:B------:R-:W-:Y:S02]  /*dd10*/  R2UR UR15, R15 ;  /* 0x000000000f0f72ca */ /* 0x000fe400000e0000 */
[----:B------:R-:W-:Y:S02]  /*dd20*/  ISETP.GT.AND P3, PT, R0, 0x9, PT ;  /* 0x000000090000780c */ /* 0x000fe40003f64270 */
[----:B------:R-:W-:-:S02]  /*dd30*/  FSEL R92, R92, -INF , P2 ;  /* 0xff8000005c5c7808 */ /* 0x000fc40001000000 */
[----:B------:R-:W-:Y:S02]  /*dd40*/  FMNMX.FTZ R15, R88, R89, !PT ;  /* 0x00000059580f7209 */ /* 0x000fe40007810000 */
[----:B------:R-:W-:Y:S02]  /*dd50*/  R2UR UR14, R14 ;  /* 0x000000000e0e72ca */ /* 0x000fe400000e0000 */
[----:B------:R-:W-:Y:S02]  /*dd60*/  ISETP.GT.AND P2, PT, R0, 0x10, PT ;  /* 0x000000100000780c */ /* 0x000fe40003f44270 */
[----:B------:R-:W-:Y:S02]  /*dd70*/  FSEL R93, R93, -INF , P3 ;  /* 0xff8000005d5d7808 */ /* 0x000fe40001800000 */
[----:B------:R-:W-:Y:S01]  /*dd80*/  FMNMX.FTZ R14, R92, R15, !PT ;  /* 0x0000000f5c0e7209 */ /* 0x000fe20007810000 */
[----:B------:R-:W-:Y:S02]  /*dd90*/  WARPGROUP.DEPBAR.LE gsb0, 0x0 ;  /* 0x00008000000079c5 */ /* 0x000fe40000010000 */
[----:B------:R-:W-:Y:S01]  /*dda0*/  WARPGROUP.ARRIVE ;  /* 0x00000000000079c5 */ /* 0x000fe20000000000 */
[----:B------:R-:W-:-:S02]  /*ddb0*/  ISETP.GT.AND P3, PT, R0, 0x11, PT ;  /* 0x000000110000780c */ /* 0x000fc40003f64270 */
[----:B------:R-:W-:Y:S02]  /*ddc0*/  FSEL R80, R80, -INF , P2 ;  /* 0xff80000050507808 */ /* 0x000fe40001000000 */
[----:B------:R-:W-:Y:S01]  /*ddd0*/  FMNMX.FTZ R15, R93, R14, !PT ;  /* 0x0000000e5d0f7209 */ /* 0x000fe20007810000 */
[----:B------:R-:W-:Y:S01]  /*dde0*/  HGMMA.64x16x16.F32 R32, gdesc[UR8], R32, gsb0 ;  /* 0x00200000082079f0 */ /* 0x000fe20008000820 */
        /* <DEDUP_REMOVED lines=33> */
[----:B------:R-:W-:-:S02]  /*e000*/  R2UR UR12, R2 ;  /* 0x00000000020c72ca */ /* 0x000fc400000e0000 */
[----:B------:R-:W-:Y:S02]  /*e010*/  R2UR UR13, R3 ;  /* 0x00000000030d72ca */ /* 0x000fe400000e0000 */
[----:B------:R-:W-:Y:S02]  /*e020*/  ISETP.GT.AND P3, PT, R0, 0x41, PT ;  /* 0x000000410000780c */ /* 0x000fe40003f64270 */
[----:B------:R-:W-:Y:S02]  /*e030*/  FSEL R56, R56, -INF , P2 ;  /* 0xff80000038387808 */ /* 0x000fe40001000000 */
[----:B------:R-:W-:Y:S01]  /*e040*/  FMNMX.FTZ R15, R69, R14, !PT ;  /* 0x0000000e450f7209 */ /* 0x000fe20007810000 */
[----:B------:R-:W-:Y:S02]  /*e050*/  WARPGROUP.DEPBAR.LE gsb0, 0x0 ;  /* 0x00008000000079c5 */ /* 0x000fe40000010000 */
[----:B------:R-:W-:Y:S01]  /*e060*/  ISETP.GT.AND P2, PT, R0, 0x48, PT ;  /* 0x000000480000780c */ /* 0x000fe20003f44270 */
[----:B------:R-:W-:Y:S01]  /*e070*/  WARPGROUP.ARRIVE ;  /* 0x00000000000079c5 */ /* 0x000fe20000000000 */
[----:B------:R-:W-:-:S02]  /*e080*/  FSEL R57, R57, -INF , P3 ;  /* 0xff80000039397808 */ /* 0x000fc40001800000 */
[----:B------:R-:W-:Y:S02]  /*e090*/  FMNMX.FTZ R14, R56, R15, !PT ;  /* 0x0000000f380e7209 */ /* 0x000fe40007810000 */
[----:B------:R-:W-:Y:S01]  /*e0a0*/  ISETP.GT.AND P3, PT, R0, 0x49, PT ;  /* 0x000000490000780c */ /* 0x000fe20003f64270 */
[----:B------:R-:W-:Y:S01]  /*e0b0*/  HGMMA.64x16x16.F32 R24, gdesc[UR12], R24, gsb0 ;  /* 0x002000000c1879f0 */ /* 0x000fe20008000818 */
        /* <DEDUP_REMOVED lines=40> */
[----:B------:R-:W-:Y:S01]  /*e340*/  FMNMX.FTZ R14, R36, R15, !PT ;  /* 0x0000000f240e7209 */ /* 0x000fe20007810000 */
[----:B------:R-:W-:Y:S02]  /*e350*/  WARPGROUP.DEPBAR.LE gsb0, 0x0 ;  /* 0x00008000000079c5 */ /* 0x000fe40000010000 */
        /* <DEDUP_REMOVED lines=10> */
[----:B------:R-:W-:-:S04]  /*e400*/  FMNMX.FTZ R0, R28, R15, !PT ;  /* 0x0000000f1c007209 */ /* 0x000fc80007810000 */
[----:B------:R-:W-:-:S05]  /*e410*/  FMNMX.FTZ R14, R29, R0, !PT ;  /* 0x000000001d0e7209 */ /* 0x000fca0007810000 */
[----:B------:R-:W0:Y:S04]  /*e420*/  SHFL.BFLY PT, R15, R14, 0x2, 0x1f ;  /* 0x0c401f000e0f7f89 */ /* 0x000e2800000e0000 */
[----:B------:R-:W1:Y:S01]  /*e430*/  SHFL.IDX PT, R97, R97, 0x1, 0x1c1f ;  /* 0x003c1f0061617f89 */ /* 0x000e6200000e0000 */
[----:B0-----:R-:W-:-:S05]  /*e440*/  FMNMX.FTZ R19, R14, R15, !PT ;  /* 0x0000000f0e137209 */ /* 0x001fca0007810000 */
[----:B------:R-:W0:Y:S01]  /*e450*/  SHFL.BFLY PT, R20, R19, 0x1, 0x1f ;  /* 0x0c201f0013147f89 */ /* 0x000e2200000e0000 */
[----:B------:R-:W-:Y:S01]  /*e460*/  IMAD.U32 R0, RZ, RZ, UR4 ;  /* 0x00000004ff007e24 */ /* 0x000fe2000f8e00ff */
[----:B-1----:R-:W-:-:S04]  /*e470*/  VIADDMNMX R16, R97, R16, R17, PT ;  /* 0x0000001061107246 */ /* 0x002fc80003800111 */
[C---:B------:R-:W-:Y:S02]  /*e480*/  ISETP.GT.AND P3, PT, R16.reuse, RZ, PT ;  /* 0x000000ff1000720c */ /* 0x040fe40003f64270 */
[----:B------:R-:W-:Y:S02]  /*e490*/  ISETP.GT.AND P4, PT, R16, 0x1, PT ;  /* 0x000000011000780c */ /* 0x000fe40003f84270 */
[----:B0-----:R-:W-:-:S04]  /*e4a0*/  FMNMX.FTZ R20, R19, R20, !PT ;  /* 0x0000001413147209 */ /* 0x001fc80007810000 */
[C---:B------:R-:W-:Y:S01]  /*e4b0*/  FSETP.NEU.FTZ.AND P2, PT, R20.reuse, -INF , PT ;  /* 0xff8000001400780b */ /* 0x040fe20003f5d000 */
[----:B------:R-:W-:-:S05]  /*e4c0*/  FMUL.FTZ R15, R20, R0 ;  /* 0x00000000140f7220 */ /* 0x000fca0000410000 */
[----:B------:R-:W-:Y:S02]  /*e4d0*/  FSEL R15, R15, RZ, P2 ;  /* 0x000000ff0f0f7208 */ /* 0x000fe40001000000 */
[----:B------:R-:W-:Y:S02]  /*e4e0*/  ISETP.GT.AND P2, PT, R16, 0x8, PT ;  /* 0x000000081000780c */ /* 0x000fe40003f44270 */
[----:B------:R-:W-:Y:S01]  /*e4f0*/  FSEL R90, R90, -INF , P3 ;  /* 0xff8000005a5a7808 */ /* 0x000fe20001800000 */
[----:B------:R-:W-:Y:S01]  /*e500*/  FFMA.FTZ R89, R89, R0, -R15 ;  /* 0x0000000059597223 */ /* 0x000fe2000001080f */
[----:B------:R-:W-:Y:S02]  /*e510*/  FSEL R91, R91, -INF , P4 ;  /* 0xff8000005b5b7808 */ /* 0x000fe40002000000 */
[----:B------:R-:W-:Y:S01]  /*e520*/  ISETP.GT.AND P3, PT, R16, 0x9, PT ;  /* 0x000000091000780c */ /* 0x000fe20003f64270 */
[----:B------:R0:W-:Y:S01]  /*e530*/  MUFU.EX2 R19, R89 ;  /* 0x0000005900137308 */ /* 0x0001e20000000800 */
[----:B------:R-:W-:-:S02]  /*e540*/  FSEL R94, R94, -INF , P2 ;  /* 0xff8000005e5e7808 */ /* 0x000fc40001000000 */
[----:B------:R-:W-:Y:S02]  /*e550*/  FSEL R95, R95, -INF , P3 ;  /* 0xff8000005f5f7808 */ /* 0x000fe40001800000 */
[----:B------:R-:W-:Y:S02]  /*e560*/  ISETP.GT.AND P2, PT, R16, 0x10, PT ;  /* 0x000000101000780c */ /* 0x000fe40003f44270 */
[----:B0-----:R-:W-:-:S04]  /*e570*/  FMNMX.FTZ R89, R90, R91, !PT ;  /* 0x0000005b5a597209 */ /* 0x001fc80007810000 */
[----:B------:R-:W-:Y:S02]  /*e580*/  FMNMX.FTZ R14, R94, R89, !PT ;  /* 0x000000595e0e7209 */ /* 0x000fe40007810000 */
[----:B------:R-:W-:Y:S02]  /*e590*/  ISETP.GT.AND P3, PT, R16, 0x11, PT ;  /* 0x000000111000780c */ /* 0x000fe40003f64270 */
[----:B------:R-:W-:Y:S02]  /*e5a0*/  FSEL R89, R82, -INF , P2 ;  /* 0xff80000052597808 */ /* 0x000fe40001000000 */
[----:B------:R-:W-:Y:S01]  /*e5b0*/  FMNMX.FTZ R14, R95, R14, !PT ;  /* 0x0000000e5f0e7209 */ /* 0x000fe20007810000 */
[-CC-:B------:R-:W-:Y:S01]  /*e5c0*/  FFMA.FTZ R82, R84, R0.reuse, -R15.reuse ;  /* 0x0000000054527223 */ /* 0x180fe2000001080f */
[----:B------:R-:W-:Y:S01]  /*e5d0*/  FSEL R84, R83, -INF , P3 ;  /* 0xff80000053547808 */ /* 0x000fe20001800000 */
[----:B------:R-:W-:Y:S01]  /*e5e0*/  FFMA.FTZ R18, R88, R0, -R15 ;  /* 0x0000000058127223 */ /* 0x000fe2000001080f */
[----:B------:R-:W-:-:S02]  /*e5f0*/  ISETP.GT.AND P2, PT, R16, 0x18, PT ;  /* 0x000000181000780c */ /* 0x000fc40003f44270 */
[----:B------:R-:W-:Y:S01]  /*e600*/  FMNMX.FTZ R83, R89, R14, !PT ;  /* 0x0000000e59537209 */ /* 0x000fe20007810000 */
[-CC-:B------:R-:W-:Y:S01]  /*e610*/  FFMA.FTZ R88, R92, R0.reuse, -R15.reuse ;  /* 0x000000005c587223 */ /* 0x180fe2000001080f */
[----:B------:R-:W-:Y:S01]  /*e620*/  FFMA.FTZ R92, R85, R0, -R15 ;  /* 0x00000000555c7223 */ /* 0x000fe2000001080f */
[----:B------:R-:W-:Y:S02]  /*e630*/  ISETP.GT.AND P3, PT, R16, 0x19, PT ;  /* 0x000000191000780c */ /* 0x000fe40003f64270 */
[----:B------:R-:W-:Y:S02]  /*e640*/  FSEL R86, R86, -INF , P2 ;  /* 0xff80000056567808 */ /* 0x000fe40001000000 */
[----:B------:R-:W-:Y:S02]  /*e650*/  FMNMX.FTZ R85, R84, R83, !PT ;  /* 0x0000005354557209 */ /* 0x000fe40007810000 */
[----:B------:R-:W-:Y:S02]  /*e660*/  FSEL R87, R87, -INF , P3 ;  /* 0xff80000057577808 */ /* 0x000fe40001800000 */
[----:B------:R-:W-:-:S02]  /*e670*/  ISETP.GT.AND P2, PT, R16, 0x20, PT ;  /* 0x000000201000780c */ /* 0x000fc40003f44270 */
        /* <DEDUP_REMOVED lines=15> */
[----:B------:R-:W-:Y:S01]  /*e770*/  FMNMX.FTZ R14, R79, R14, !PT ;  /* 0x0000000e4f0e7209 */ /* 0x000fe20007810000 */
[----:B------:R-:W-:Y:S01]  /*e780*/  FFMA.FTZ R66, R76, R0, -R15 ;  /* 0x000000004c427223 */ /* 0x000fe2000001080f */
[----:B------:R-:W-:Y:S02]  /*e790*/  FSEL R76, R67, -INF , P3 ;  /* 0xff800000434c7808 */ /* 0x000fe40001800000 */
[----:B------:R-:W-:-:S02]  /*e7a0*/  ISETP.GT.AND P2, PT, R16, 0x38, PT ;  /* 0x000000381000780c */ /* 0x000fc40003f44270 */
[----:B------:R-:W-:Y:S01]  /*e7b0*/  FMNMX.FTZ R67, R85, R14, !PT ;  /* 0x0000000e55437209 */ /* 0x000fe20007810000 */
[----:B------:R0:W-:Y:S01]  /*e7c0*/  MUFU.EX2 R83, R92 ;  /* 0x0000005c00537308 */ /* 0x0001e20000000800 */
[----:B------:R-:W-:Y:S02]  /*e7d0*/  ISETP.GT.AND P3, PT, R16, 0x39, PT ;  /* 0x000000391000780c */ /* 0x000fe40003f64270 */
[----:B------:R-:W-:Y:S01]  /*e7e0*/  FSEL R70, R70, -INF , P2 ;  /* 0xff80000046467808 */ /* 0x000fe20001000000 */
[----:B0-----:R-:W-:Y:S01]  /*e7f0*/  FFMA.FTZ R92, R77, R0, -R15 ;  /* 0x000000004d5c7223 */ /* 0x001fe2000001080f */
        /* <DEDUP_REMOVED lines=11> */
[-CC-:B------:R-:W-:Y:S01]  /*e8b0*/  FFMA.FTZ R17, R93, R0.reuse, -R15.reuse ;  /* 0x000000005d117223 */ /* 0x180fe2000001080f */
[----:B------:R-:W-:Y:S01]  /*e8c0*/  ISETP.GT.AND P3, PT, R16, 0x49, PT ;  /* 0x000000491000780c */ /* 0x000fe20003f64270 */
[----:B------:R-:W-:Y:S01]  /*e8d0*/  FFMA.FTZ R93, R65, R0, -R15 ;  /* 0x00000000415d7223 */ /* 0x000fe2000001080f */
[----:B------:R-:W-:Y:S02]  /*e8e0*/  FSEL R62, R62, -INF , P2 ;  /* 0xff8000003e3e7808 */ /* 0x000fe40001000000 */
[----:B------:R-:W-:Y:S01]  /*e8f0*/  FMNMX.FTZ R65, R64, R59, !PT ;  /* 0x0000003b40417209 */ /* 0x000fe20007810000 */
[----:B------:R0:W-:Y:S01]  /*e900*/  MUFU.EX2 R67, R92 ;  /* 0x0000005c00437308 */ /* 0x0001e20000000800 */
[----:B------:R-:W-:Y:S02]  /*e910*/  ISETP.GT.AND P2, PT, R16, 0x50, PT ;  /* 0x000000501000780c */ /* 0x000fe40003f44270 */
[----:B0-----:R-:W-:-:S02]  /*e920*/  FSEL R92, R63, -INF , P3 ;  /* 0xff8000003f5c7808 */ /* 0x001fc40001800000 */
[----:B------:R-:W-:Y:S02]  /*e930*/  FMNMX.FTZ R63, R62, R65, !PT ;  /* 0x000000413e3f7209 */ /* 0x000fe40007810000 */
[----:B------:R-:W-:Y:S02]  /*e940*/  ISETP.GT.AND P3, PT, R16, 0x51, PT ;  /* 0x000000511000780c */ /* 0x000fe40003f64270 */
[----:B------:R-:W-:Y:S02]  /*e950*/  FSEL R65, R50, -INF , P2 ;  /* 0xff80000032417808 */ /* 0x000fe40001000000 */
[----:B------:R-:W-:Y:S02]  /*e960*/  FMNMX.FTZ R14, R92, R63, !PT ;  /* 0x0000003f5c0e7209 */ /* 0x000fe40007810000 */
[----:B------:R-:W-:Y:S02]  /*e970*/  ISETP.GT.AND P2, PT, R16, 0x58, PT ;  /* 0x000000581000780c */ /* 0x000fe40003f44270 */
[----:B------:R-:W-:-:S02]  /*e980*/  FSEL R63, R51, -INF , P3 ;  /* 0xff800000333f7808 */ /* 0x000fc40001800000 */
[----:B------:R-:W-:Y:S01]  /*e990*/  FMNMX.FTZ R14, R65, R14, !PT ;  /* 0x0000000e410e7209 */ /* 0x000fe20007810000 */
[----:B------:R-:W-:Y:S01]  /*e9a0*/  FFMA.FTZ R51, R69, R0, -R15 ;  /* 0x0000000045337223 */ /* 0x000fe2000001080f */
[----:B------:R-:W-:Y:S02]  /*e9b0*/  ISETP.GT.AND P3, PT, R16, 0x59, PT ;  /* 0x000000591000780c */ /* 0x000fe40003f64270 */
[----:B------:R-:W-:Y:S02]  /*e9c0*/  FSEL R54, R54, -INF , P2 ;  /* 0xff80000036367808 */ /* 0x000fe40001000000 */
[----:B------:R-:W-:Y:S02]  /*e9d0*/  FMNMX.FTZ R69, R63, R14, !PT ;  /* 0x0000000e3f457209 */ /* 0x000fe40007810000 */
[----:B------:R-:W-:Y:S02]  /*e9e0*/  FSEL R55, R55, -INF , P3 ;  /* 0xff80000037377808 */ /* 0x000fe40001800000 */
[----:B------:R-:W-:-:S02]  /*e9f0*/  ISETP.GT.AND P2, PT, R16, 0x60, PT ;  /* 0x000000601000780c */ /* 0x000fc40003f44270 */
[----:B------:R-:W-:Y:S01]  /*ea00*/  FMNMX.FTZ R14, R54, R69, !PT ;  /* 0x00000045360e7209 */ /* 0x000fe20007810000 */
[--C-:B------:R-:W-:Y:S01]  /*ea10*/  FFMA.FTZ R50, R68, R0, -R15.reuse ;  /* 0x0000000044327223 */ /* 0x100fe2000001080f */
[----:B------:R-:W-:Y:S02]  /*ea20*/  ISETP.GT.AND P3, PT, R16, 0x61, PT ;  /* 0x000000611000780c */ /* 0x000fe40003f64270 */
[----:B------:R-:W-:Y:S02]  /*ea30*/  FSEL R68, R42, -INF , P2 ;  /* 0xff8000002a447808 */ /* 0x000fe40001000000 */
[----:B------:R-:W-:Y:S01]  /*ea40*/  FMNMX.FTZ R69, R55, R14, !PT ;  /* 0x0000000e37457209 */ /* 0x000fe20007810000 */
[----:B------:R-:W-:Y:S01]  /*ea50*/  FFMA.FTZ R42, R56, R0, -R15 ;  /* 0x00000000382a7223 */ /* 0x000fe2000001080f */
        /* <DEDUP_REMOVED lines=12> */
[----:B------:R-:W-:Y:S02]  /*eb20*/  FMNMX.FTZ R14, R57, R14, !PT ;  /* 0x0000000e390e7209 */ /* 0x000fe40007810000 */
[----:B0-----:R-:W-:Y:S01]  /*eb30*/  FSEL R93, R34, -INF , P2 ;  /* 0xff800000225d7808 */ /* 0x001fe20001000000 */
[----:B------:R-:W-:Y:S01]  /*eb40*/  FFMA.FTZ R34, R60, R0, -R15 ;  /* 0x000000003c227223 */ /* 0x000fe2000001080f */
[----:B------:R-:W-:Y:S02]  /*eb50*/  FSEL R60, R35, -INF , P3 ;  /* 0xff800000233c7808 */ /* 0x000fe40001800000 */
[----:B------:R-:W-:-:S02]  /*eb60*/  ISETP.GT.AND P2, PT, R16, 0x78, PT ;  /* 0x000000781000780c */ /* 0x000fc40003f44270 */
[----:B------:R-:W-:Y:S02]  /*eb70*/  FMNMX.FTZ R35, R93, R14, !PT ;  /* 0x0000000e5d237209 */ /* 0x000fe40007810000 */
[----:B------:R-:W-:Y:S02]  /*eb80*/  ISETP.GT.AND P3, PT, R16, 0x79, PT ;  /* 0x000000791000780c */ /* 0x000fe40003f64270 */
[----:B------:R-:W-:Y:S02]  /*eb90*/  FSEL R97, R38, -INF , P2 ;  /* 0xff80000026617808 */ /* 0x000fe40001000000 */
[----:B------:R-:W-:Y:S01]  /*eba0*/  FMNMX.FTZ R14, R60, R35, !PT ;  /* 0x000000233c0e7209 */ /* 0x000fe20007810000 */
[----:B------:R0:W-:Y:S01]  /*ebb0*/  MUFU.EX2 R43, R46 ;  /* 0x0000002e002b7308 */ /* 0x0001e20000000800 */
[----:B------:R-:W-:Y:S02]  /*ebc0*/  ISETP.GT.AND P2, PT, R16, 0x80, PT ;  /* 0x000000801000780c */ /* 0x000fe40003f44270 */
[----:B------:R-:W-:Y:S01]  /*ebd0*/  FMNMX.FTZ R14, R97, R14, !PT ;  /* 0x0000000e610e7209 */ /* 0x000fe20007810000 */
[----:B0-----:R-:W-:Y:S01]  /*ebe0*/  FFMA.FTZ R46, R61, R0, -R15 ;  /* 0x000000003d2e7223 */ /* 0x001fe2000001080f */
[----:B------:R-:W-:-:S02]  /*ebf0*/  FSEL R61, R39, -INF , P3 ;  /* 0xff800000273d7808 */ /* 0x000fc40001800000 */
[----:B------:R-:W-:Y:S02]  /*ec00*/  ISETP.GT.AND P3, PT, R16, 0x81, PT ;  /* 0x000000811000780c */ /* 0x000fe40003f64270 */
[----:B------:R-:W-:Y:S02]  /*ec10*/  FSEL R26, R26, -INF , P2 ;  /* 0xff8000001a1a7808 */ /* 0x000fe40001000000 */
[----:B------:R-:W-:Y:S02]  /*ec20*/  FMNMX.FTZ R39, R61, R14, !PT ;  /* 0x0000000e3d277209 */ /* 0x000fe40007810000 */
[----:B------:R-:W-:Y:S02]  /*ec30*/  ISETP.GT.AND P2, PT, R16, 0x88, PT ;  /* 0x000000881000780c */ /* 0x000fe40003f44270 */
[----:B------:R-:W-:Y:S02]  /*ec40*/  FSEL R27, R27, -INF , P3 ;  /* 0xff8000001b1b7808 */ /* 0x000fe40001800000 */
[----:B------:R-:W-:-:S02]  /*ec50*/  FMNMX.FTZ R14, R26, R39, !PT ;  /* 0x000000271a0e7209 */ /* 0x000fc40007810000 */
[----:B------:R-:W-:Y:S02]  /*ec60*/  ISETP.GT.AND P3, PT, R16, 0x89, PT ;  /* 0x000000891000780c */ /* 0x000fe40003f64270 */
[----:B------:R-:W-:Y:S02]  /*ec70*/  FSEL R30, R30, -INF , P2 ;  /* 0xff8000001e1e7808 */ /* 0x000fe40001000000 */
[----:B------:R-:W-:Y:S02]  /*ec80*/  FMNMX.FTZ R39, R27, R14, !PT ;  /* 0x0000000e1b277209 */ /* 0x000fe40007810000 */
[----:B------:R-:W-:Y:S02]  /*ec90*/  FSEL R31, R31, -INF , P3 ;  /* 0xff8000001f1f7808 */ /* 0x000fe40001800000 */
[----:B------:R-:W-:-:S04]  /*eca0*/  FMNMX.FTZ R14, R30, R39, !PT ;  /* 0x000000271e0e7209 */ /* 0x000fc80007810000 */
[----:B------:R-:W-:-:S05]  /*ecb0*/  FMNMX.FTZ R14, R31, R14, !PT ;  /* 0x0000000e1f0e7209 */ /* 0x000fca0007810000 */
[----:B------:R-:W0:Y:S01]  /*ecc0*/  SHFL.BFLY PT, R39, R14, 0x2, 0x1f ;  /* 0x0c401f000e277f89 */ /* 0x000e2200000e0000 */
[-CC-:B------:R-:W-:Y:S01]  /*ecd0*/  FFMA.FTZ R38, R48, R0.reuse, -R15.reuse ;  /* 0x0000000030267223 */ /* 0x180fe2000001080f */
[-CC-:B------:R-:W-:Y:S01]  /*ece0*/  FFMA.FTZ R48, R49, R0.reuse, -R15.reuse ;  /* 0x0000000031307223 */ /* 0x180fe2000001080f */
[----:B------:R-:W-:Y:S01]  /*ecf0*/  FFMA.FTZ R49, R53, R0, -R15 ;  /* 0x0000000035317223 */ /* 0x000fe2000001080f */
[----:B0-----:R-:W-:-:S05]  /*ed00*/  FMNMX.FTZ R16, R14, R39, !PT ;  /* 0x000000270e107209 */ /* 0x001fca0007810000 */
[----:B------:R-:W0:Y:S01]  /*ed10*/  SHFL.BFLY PT, R53, R16, 0x1, 0x1f ;  /* 0x0c201f0010357f89 */ /* 0x000e2200000e0000 */
[-CC-:B------:R-:W-:Y:S01]  /*ed20*/  FFMA.FTZ R47, R52, R0.reuse, -R15.reuse ;  /* 0x00000000342f7223 */ /* 0x180fe2000001080f */
[-CC-:B------:R-:W-:Y:S01]  /*ed30*/  FFMA.FTZ R52, R25, R0.reuse, -R15.reuse ;  /* 0x0000000019347223 */ /* 0x180fe2000001080f */
[----:B------:R1:W-:Y:S01]  /*ed40*/  MUFU.EX2 R35, R46 ;  /* 0x0000002e00237308 */ /* 0x0003e20000000800 */
[-CC-:B------:R-:W-:Y:S01]  /*ed50*/  FFMA.FTZ R39, R32, R0.reuse, -R15.reuse ;  /* 0x0000000020277223 */ /* 0x180fe2000001080f */
[-CC-:B------:R-:W-:Y:S01]  /*ed60*/  FFMA.FTZ R32, R28, R0.reuse, -R15.reuse ;  /* 0x000000001c207223 */ /* 0x180fe2000001080f */
[-CC-:B-1----:R-:W-:Y:S01]  /*ed70*/  FFMA.FTZ R46, R40, R0.reuse, -R15.reuse ;  /* 0x00000000282e7223 */ /* 0x182fe2000001080f */
[----:B------:R-:W-:Y:S01]  /*ed80*/  FFMA.FTZ R40, R44, R0, -R15 ;  /* 0x000000002c287223 */ /* 0x000fe2000001080f */
[----:B0-----:R-:W-:-:S04]  /*ed90*/  FMNMX.FTZ R14, R16, R53, !PT ;  /* 0x00000035100e7209 */ /* 0x001fc80007810000 */
[C---:B------:R-:W-:Y:S01]  /*eda0*/  FSETP.NEU.FTZ.AND P2, PT, R14.reuse, -INF , PT ;  /* 0xff8000000e00780b */ /* 0x040fe20003f5d000 */
[-C--:B------:R-:W-:Y:S01]  /*edb0*/  FMUL.FTZ R25, R14, R0.reuse ;  /* 0x000000000e197220 */ /* 0x080fe20000410000 */
[-CC-:B------:R-:W-:Y:S01]  /*edc0*/  FFMA.FTZ R44, R45, R0.reuse, -R15.reuse ;  /* 0x000000002d2c7223 */ /* 0x180fe2000001080f */
[----:B------:R-:W-:-:S03]  /*edd0*/  FFMA.FTZ R45, R33, R0, -R15 ;  /* 0x00000000212d7223 */ /* 0x000fc6000001080f */
[----:B------:R-:W-:Y:S01]  /*ede0*/  FSEL R25, R25, RZ, P2 ;  /* 0x000000ff19197208 */ /* 0x000fe20001000000 */
[----:B------:R-:W-:-:S04]  /*edf0*/  FFMA.FTZ R33, R24, R0, -R15 ;  /* 0x0000000018217223 */ /* 0x000fc8000001080f */
[-CC-:B------:R-:W-:Y:S01]  /*ee00*/  FFMA.FTZ R24, R90, R0.reuse, -R25.reuse ;  /* 0x000000005a187223 */ /* 0x180fe20000010819 */
[-CC-:B------:R-:W-:Y:S01]  /*ee10*/  FFMA.FTZ R28, R91, R0.reuse, -R25.reuse ;  /* 0x000000005b1c7223 */ /* 0x180fe20000010819 */
[----:B------:R-:W0:Y:S01]  /*ee20*/  MUFU.EX2 R18, R18 ;  /* 0x0000001200127308 */ /* 0x000e220000000800 */
[-CC-:B------:R-:W-:Y:S01]  /*ee30*/  FFMA.FTZ R53, R94, R0.reuse, -R25.reuse ;  /* 0x000000005e357223 */ /* 0x180fe20000010819 */
[-C--:B------:R-:W-:Y:S01]  /*ee40*/  FFMA.FTZ R90, R95, R0.reuse, -R25 ;  /* 0x000000005f5a7223 */ /* 0x080fe20000010819 */
[-CC-:B------:R-:W-:Y:S01]  /*ee50*/  FFMA.FTZ R80, R80, R0.reuse, -R15.reuse ;  /* 0x0000000050507223 */ /* 0x180fe2000001080f */
[----:B------:R-:W-:-:S04]  /*ee60*/  FFMA.FTZ R81, R81, R0, -R15 ;  /* 0x0000000051517223 */ /* 0x000fc8000001080f */
[----:B------:R-:W-:Y:S01]  /*ee70*/  MUFU.EX2 R24, R24 ;  /* 0x0000001800187308 */ /* 0x000fe20000000800 */
[-CC-:B------:R-:W-:Y:S01]  /*ee80*/  FFMA.FTZ R72, R72, R0.reuse, -R15.reuse ;  /* 0x0000000048487223 */ /* 0x180fe2000001080f */
[-CC-:B------:R-:W-:Y:S01]  /*ee90*/  FFMA.FTZ R73, R73, R0.reuse, -R15.reuse ;  /* 0x0000000049497223 */ /* 0x180fe2000001080f */
[-CC-:B------:R-:W-:Y:S01]  /*eea0*/  FFMA.FTZ R41, R41, R0.reuse, -R15.reuse ;  /* 0x0000000029297223 */ /* 0x180fe2000001080f */
[----:B------:R-:W-:-:S04]  /*eeb0*/  FFMA.FTZ R36, R36, R0, -R15 ;  /* 0x0000000024247223 */ /* 0x000fc8000001080f */
[----:B------:R-:W1:Y:S01]  /*eec0*/  MUFU.EX2 R28, R28 ;  /* 0x0000001c001c7308 */ /* 0x000e620000000800 */
[-CC-:B------:R-:W-:Y:S01]  /*eed0*/  FFMA.FTZ R37, R37, R0.reuse, -R15.reuse ;  /* 0x0000000025257223 */ /* 0x180fe2000001080f */
[-C--:B------:R-:W-:Y:S01]  /*eee0*/  FFMA.FTZ R15, R29, R0.reuse, -R15 ;  /* 0x000000001d0f7223 */ /* 0x080fe2000001080f */
[----:B------:R-:W-:-:S05]  /*eef0*/  FFMA.FTZ R29, R89, R0, -R25 ;  /* 0x00000000591d7223 */ /* 0x000fca0000010819 */
[----:B------:R-:W2:Y:S01]  /*ef00*/  MUFU.EX2 R88, R88 ;  /* 0x0000005800587308 */ /* 0x000ea20000000800 */
[-CC-:B------:R-:W-:Y:S01]  /*ef10*/  FFMA.FTZ R89, R84, R0.reuse, -R25.reuse ;  /* 0x0000000054597223 */ /* 0x180fe20000010819 */
[-CC-:B------:R-:W-:Y:S01]  /*ef20*/  FFMA.FTZ R84, R86, R0.reuse, -R25.reuse ;  /* 0x0000000056547223 */ /* 0x180fe20000010819 */
[----:B------:R-:W-:-:S05]  /*ef30*/  FFMA.FTZ R86, R75, R0, -R25 ;  /* 0x000000004b567223 */ /* 0x000fca0000010819 */
[----:B------:R-:W3:Y:S01]  /*ef40*/  MUFU.EX2 R53, R53 ;  /* 0x0000003500357308 */ /* 0x000ee20000000800 */
[-CC-:B------:R-:W-:Y:S01]  /*ef50*/  FFMA.FTZ R75, R78, R0.reuse, -R25.reuse ;  /* 0x000000004e4b7223 */ /* 0x180fe20000010819 */
[----:B------:R-:W-:Y:S02]  /*ef60*/  @!P1 VIADD R16, R21, 0x31c40 ;  /* 0x00031c4015109836 */ /* 0x000fe40000000000 */
[----:B------:R-:W-:-:S04]  /*ef70*/  FFMA.FTZ R78, R85, R0, -R25 ;  /* 0x00000000554e7223 */ /* 0x000fc80000010819 */
[----:B------:R-:W4:Y:S01]  /*ef80*/  MUFU.EX2 R17, R17 ;  /* 0x0000001100117308 */ /* 0x000f220000000800 */
[-CC-:B------:R-:W-:Y:S01]  /*ef90*/  FFMA.FTZ R85, R76, R0.reuse, -R25.reuse ;  /* 0x000000004c557223 */ /* 0x180fe20000010819 */
[----:B------:R-:W-:-:S06]  /*efa0*/  FFMA.FTZ R76, R71, R0, -R25 ;  /* 0x00000000474c7223 */ /* 0x000fcc0000010819 */
[----:B------:R-:W4:Y:S01]  /*efb0*/  MUFU.EX2 R90, R90 ;  /* 0x0000005a005a7308 */ /* 0x000f220000000800 */
[-CC-:B------:R-:W-:Y:S01]  /*efc0*/  FFMA.FTZ R71, R77, R0.reuse, -R25.reuse ;  /* 0x000000004d477223 */ /* 0x180fe20000010819 */
[----:B------:R-:W-:Y:S01]  /*efd0*/  FFMA.FTZ R77, R62, R0, -R25 ;  /* 0x000000003e4d7223 */ /* 0x000fe20000010819 */
[----:B------:R-:W-:Y:S01]  /*efe0*/  @!P1 PRMT R16, RZ, 0x654, R16 ;  /* 0x00000654ff109816 */ /* 0x000fe20000000010 */
[----:B0-----:R-:W-:-:S04]  /*eff0*/  FADD.FTZ R91, R18, R19 ;  /* 0x00000013125b7221 */ /* 0x001fc80000010000 */
[----:B------:R-:W0:Y:S01]  /*f000*/  MUFU.EX2 R80, R80 ;  /* 0x0000005000507308 */ /* 0x000e220000000800 */
[-CC-:B------:R-:W-:Y:S01]  /*f010*/  FFMA.FTZ R62, R92, R0.reuse, -R25.reuse ;  /* 0x000000005c3e7223 */ /* 0x180fe20000010819 */
[----:B-1----:R-:W-:Y:S01]  /*f020*/  FADD.FTZ R92, R24, R28 ;  /* 0x0000001c185c7221 */ /* 0x002fe20000010000 */
[----:B------:R-:W-:Y:S01]  /*f030*/  FFMA.FTZ R87, R87, R0, -R25 ;  /* 0x0000000057577223 */ /* 0x000fe20000010819 */
[----:B------:R1:W-:Y:S04]  /*f040*/  @!P1 SYNCS.ARRIVE.TRANS64.RED.A1T0 RZ, [R16+URZ], RZ ;  /* 0x000000ff10ff99a7 */ /* 0x0003e8000810043f */
[----:B------:R-:W0:Y:S01]  /*f050*/  MUFU.EX2 R29, R29 ;  /* 0x0000001d001d7308 */ /* 0x000e220000000800 */
[----:B--2---:R-:W-:-:S07]  /*f060*/  FADD.FTZ R94, R88, R91 ;  /* 0x0000005b585e7221 */ /* 0x004fce0000010000 */
[----:B------:R-:W-:Y:S01]  /*f070*/  MUFU.EX2 R81, R81 ;  /* 0x0000005100517308 */ /* 0x000fe20000000800 */
[----:B-1----:R-:W-:Y:S01]  /*f080*/  F2FP.F16.F32.PACK_AB R16, R19, R18 ;  /* 0x000000121310723e */ /* 0x002fe200000000ff */
[----:B---3--:R-:W-:-:S06]  /*f090*/  FADD.FTZ R19, R53, R92 ;  /* 0x0000005c35137221 */ /* 0x008fcc0000010000 */
[----:B------:R-:W1:Y:S01]  /*f0a0*/  MUFU.EX2 R89, R89 ;  /* 0x0000005900597308 */ /* 0x000e620000000800 */
[----:B------:R-:W-:Y:S01]  /*f0b0*/  FFMA.FTZ R74, R74, R0, -R25 ;  /* 0x000000004a4a7223 */ /* 0x000fe20000010819 */
[C---:B----4-:R-:W-:Y:S01]  /*f0c0*/  FADD.FTZ R91, R17.reuse, R94 ;  /* 0x0000005e115b7221 */ /* 0x050fe20000010000 */
[----:B------:R-:W-:-:S05]  /*f0d0*/  F2FP.F16.F32.PACK_AB R18, R17, R88 ;  /* 0x000000581112723e */ /* 0x000fca00000000ff */
[----:B------:R-:W2:Y:S01]  /*f0e0*/  MUFU.EX2 R82, R82 ;  /* 0x0000005200527308 */ /* 0x000ea20000000800 */
[----:B------:R-:W-:Y:S01]  /*f0f0*/  F2FP.F16.F32.PACK_AB R17, R28, R24 ;  /* 0x000000181c11723e */ /* 0x000fe200000000ff */
[C---:B------:R-:W-:Y:S01]  /*f100*/  FADD.FTZ R24, R90.reuse, R19 ;  /* 0x000000135a187221 */ /* 0x040fe20000010000 */
[----:B------:R-:W-:-:S05]  /*f110*/  F2FP.F16.F32.PACK_AB R19, R90, R53 ;  /* 0x000000355a13723e */ /* 0x000fca00000000ff */
[----:B------:R-:W3:Y:S01]  /*f120*/  MUFU.EX2 R84, R84 ;  /* 0x0000005400547308 */ /* 0x000ee20000000800 */
[-CC-:B------:R-:W-:Y:S01]  /*f130*/  FFMA.FTZ R53, R63, R0.reuse, -R25.reuse ;  /* 0x000000003f357223 */ /* 0x180fe20000010819 */
[----:B------:R-:W-:Y:S01]  /*f140*/  FFMA.FTZ R28, R56, R0, -R25 ;  /* 0x00000000381c7223 */ /* 0x000fe20000010819 */
[----:B0-----:R-:W-:-:S05]  /*f150*/  FADD.FTZ R56, R80, R91 ;  /* 0x0000005b50387221 */ /* 0x001fca0000010000 */
[----:B------:R-:W0:Y:S01]  /*f160*/  MUFU.EX2 R87, R87 ;  /* 0x0000005700577308 */ /* 0x000e220000000800 */
[----:B------:R-:W-:Y:S01]  /*f170*/  FFMA.FTZ R92, R54, R0, -R25 ;  /* 0x00000000365c7223 */ /* 0x000fe20000010819 */
[----:B------:R-:W-:-:S06]  /*f180*/  FADD.FTZ R24, R29, R24 ;  /* 0x000000181d187221 */ /* 0x000fcc0000010000 */
[----:B------:R-:W4:Y:S01]  /*f190*/  MUFU.EX2 R72, R72 ;  /* 0x0000004800487308 */ /* 0x000f220000000800 */
[----:B-1----:R-:W-:Y:S01]  /*f1a0*/  FADD.FTZ R91, R89, R24 ;  /* 0x00000018595b7221 */ /* 0x002fe20000010000 */
[----:B------:R-:W-:-:S06]  /*f1b0*/  FFMA.FTZ R79, R79, R0, -R25 ;  /* 0x000000004f4f7223 */ /* 0x000fcc0000010819 */
[----:B------:R-:W1:Y:S08]  /*f1c0*/  MUFU.EX2 R74, R74 ;  /* 0x0000004a004a7308 */ /* 0x000e700000000800 */
[----:B------:R-:W1:Y:S08]  /*f1d0*/  MUFU.EX2 R73, R73 ;  /* 0x0000004900497308 */ /* 0x000e700000000800 */
[----:B------:R2:W-:Y:S01]  /*f1e0*/  MUFU.EX2 R54, R53 ;  /* 0x0000003500367308 */ /* 0x0005e20000000800 */
[----:B------:R-:W-:-:S07]  /*f1f0*/  FFMA.FTZ R63, R60, R0, -R25 ;  /* 0x000000003c3f7223 */ /* 0x000fce0000010819 */
[----:B------:R-:W1:Y:S01]  /*f200*/  MUFU.EX2 R86, R86 ;  /* 0x0000005600567308 */ /* 0x000e620000000800 */
[----:B--2---:R-:W-:Y:S01]  /*f210*/  FADD.FTZ R53, R81, R56 ;  /* 0x0000003851357221 */ /* 0x004fe20000010000 */
[----:B------:R-:W-:-:S03]  /*f220*/  FFMA.FTZ R56, R27, R0, -R25 ;  /* 0x000000001b387223 */ /* 0x000fc60000010819 */
[----:B------:R-:W-:-:S03]  /*f230*/  FADD.FTZ R24, R82, R53 ;  /* 0x0000003552187221 */ /* 0x000fc60000010000 */
[----:B------:R2:W-:Y:S01]  /*f240*/  MUFU.EX2 R21, R77 ;  /* 0x0000004d00157308 */ /* 0x0005e20000000800 */
[----:B------:R-:W-:Y:S01]  /*f250*/  FADD.FTZ R27, R83, R24 ;  /* 0x00000018531b7221 */ /* 0x000fe20000010000 */
[----:B------:R-:W-:-:S06]  /*f260*/  FFMA.FTZ R70, R70, R0, -R25 ;  /* 0x0000000046467223 */ /* 0x000fcc0000010819 */
[----:B------:R-:W1:Y:S01]  /*f270*/  MUFU.EX2 R66, R66 ;  /* 0x0000004200427308 */ /* 0x000e620000000800 */
[-CC-:B--2---:R-:W-:Y:S01]  /*f280*/  FFMA.FTZ R77, R69, R0.reuse, -R25.reuse ;  /* 0x00000000454d7223 */ /* 0x184fe20000010819 */
[-CC-:B------:R-:W-:Y:S01]  /*f290*/  FFMA.FTZ R69, R57, R0.reuse, -R25.reuse ;  /* 0x0000000039457223 */ /* 0x180fe20000010819 */
[----:B------:R-:W-:Y:S01]  /*f2a0*/  FFMA.FTZ R57, R26, R0, -R25 ;  /* 0x000000001a397223 */ /* 0x000fe20000010819 */
[----:B---3--:R-:W-:-:S04]  /*f2b0*/  FADD.FTZ R26, R84, R91 ;  /* 0x0000005b541a7221 */ /* 0x008fc80000010000 */
        /* <DEDUP_REMOVED lines=10> */
[----:B------:R-:W-:Y:S01]  /*f360*/  FFMA.FTZ R60, R31, R0, -R25 ;  /* 0x000000001f3c7223 */ /* 0x000fe20000010819 */
[----:B0-----:R-:W-:Y:S01]  /*f370*/  FADD.FTZ R25, R87, R26 ;  /* 0x0000001a57197221 */ /* 0x001fe20000010000 */
[----:B----4-:R-:W-:-:S04]  /*f380*/  FADD.FTZ R24, R72, R27 ;  /* 0x0000001b48187221 */ /* 0x010fc80000010000 */
[----:B------:R-:W0:Y:S01]  /*f390*/  MUFU.EX2 R58, R58 ;  /* 0x0000003a003a7308 */ /* 0x000e220000000800 */
[----:B-1----:R-:W-:Y:S01]  /*f3a0*/  FADD.FTZ R25, R74, R25 ;  /* 0x000000194a197221 */ /* 0x002fe20000010000 */
[----:B------:R-:W-:-:S06]  /*f3b0*/  FADD.FTZ R27, R73, R24 ;  /* 0x00000018491b7221 */ /* 0x000fcc0000010000 */
[----:B------:R-:W1:Y:S01]  /*f3c0*/  MUFU.EX2 R78, R78 ;  /* 0x0000004e004e7308 */ /* 0x000e620000000800 */
[----:B------:R-:W-:Y:S01]  /*f3d0*/  FADD.FTZ R24, R86, R25 ;  /* 0x0000001956187221 */ /* 0x000fe20000010000 */
[----:B------:R-:W-:-:S06]  /*f3e0*/  FADD.FTZ R26, R66, R27 ;  /* 0x0000001b421a7221 */ /* 0x000fcc0000010000 */
[----:B------:R-:W4:Y:S01]  /*f3f0*/  MUFU.EX2 R85, R85 ;  /* 0x0000005500557308 */ /* 0x000f220000000800 */
[----:B--2---:R-:W-:Y:S01]  /*f400*/  FADD.FTZ R30, R75, R24 ;  /* 0x000000184b1e7221 */ /* 0x004fe20000010000 */
[----:B------:R2:W-:Y:S01]  /*f410*/  STSM.16.M88.4 [R23+0x24300], R16 ;  /* 0x0243001017007844 */ /* 0x0005e20000000200 */
[----:B------:R-:W-:-:S05]  /*f420*/  FADD.FTZ R27, R67, R26 ;  /* 0x0000001a431b7221 */ /* 0x000fca0000010000 */
[----:B------:R-:W4:Y:S08]  /*f430*/  MUFU.EX2 R50, R50 ;  /* 0x0000003200327308 */ /* 0x000f300000000800 */
[----:B------:R-:W4:Y:S01]  /*f440*/  MUFU.EX2 R70, R70 ;  /* 0x0000004600467308 */ /* 0x000f220000000800 */
[----:B--2---:R-:W-:Y:S01]  /*f450*/  F2FP.F16.F32.PACK_AB R17, R89, R29 ;  /* 0x0000001d5911723e */ /* 0x004fe200000000ff */
[----:B---3--:R-:W-:-:S06]  /*f460*/  FADD.FTZ R29, R79, R30 ;  /* 0x0000001e4f1d7221 */ /* 0x008fcc0000010000 */
[----:B------:R-:W2:Y:S01]  /*f470*/  MUFU.EX2 R51, R51 ;  /* 0x0000003300337308 */ /* 0x000ea20000000800 */
[----:B0-----:R-:W-:Y:S01]  /*f480*/  FADD.FTZ R30, R58, R27 ;  /* 0x0000001b3a1e7221 */ /* 0x001fe20000010000 */
[----:B------:R-:W-:Y:S01]  /*f490*/  F2FP.F16.F32.PACK_AB R24, R73, R72 ;  /* 0x000000484918723e */ /* 0x000fe200000000ff */
[----:B-1----:R-:W-:-:S05]  /*f4a0*/  FADD.FTZ R72, R78, R29 ;  /* 0x0000001d4e487221 */ /* 0x002fca0000010000 */
[----:B------:R-:W0:Y:S01]  /*f4b0*/  MUFU.EX2 R76, R76 ;  /* 0x0000004c004c7308 */ /* 0x000e220000000800 */
[----:B------:R-:W-:Y:S01]  /*f4c0*/  FADD.FTZ R29, R59, R30 ;  /* 0x0000001e3b1d7221 */ /* 0x000fe20000010000 */
[----:B----4-:R-:W-:-:S06]  /*f4d0*/  FADD.FTZ R31, R85, R72 ;  /* 0x00000048551f7221 */ /* 0x010fcc0000010000 */
[----:B------:R-:W1:Y:S01]  /*f4e0*/  MUFU.EX2 R42, R42 ;  /* 0x0000002a002a7308 */ /* 0x000e620000000800 */
[----:B------:R-:W-:-:S07]  /*f4f0*/  FADD.FTZ R30, R50, R29 ;  /* 0x0000001d321e7221 */ /* 0x000fce0000010000 */
[----:B------:R-:W3:Y:S01]  /*f500*/  MUFU.EX2 R71, R71 ;  /* 0x0000004700477308 */ /* 0x000ee20000000800 */
[----:B------:R-:W-:Y:S01]  /*f510*/  F2FP.F16.F32.PACK_AB R16, R81, R80 ;  /* 0x000000505110723e */ /* 0x000fe200000000ff */
[----:B------:R-:W-:-:S06]  /*f520*/  FADD.FTZ R31, R70, R31 ;  /* 0x0000001f461f7221 */ /* 0x000fcc0000010000 */
[----:B------:R-:W4:Y:S08]  /*f530*/  MUFU.EX2 R64, R64 ;  /* 0x0000004000407308 */ /* 0x000f300000000800 */
[----:B------:R-:W4:Y:S01]  /*f540*/  MUFU.EX2 R34, R34 ;  /* 0x0000002200227308 */ /* 0x000f220000000800 */
[----:B------:R-:W-:-:S07]  /*f550*/  F2FP.F16.F32.PACK_AB R26, R67, R66 ;  /* 0x00000042431a723e */ /* 0x000fce00000000ff */
[----:B------:R2:W-:Y:S02]  /*f560*/  MUFU.EX2 R81, R28 ;  /* 0x0000001c00517308 */ /* 0x0005e40000000800 */
[----:B--2---:R-:W-:Y:S01]  /*f570*/  F2FP.F16.F32.PACK_AB R28, R59, R58 ;  /* 0x0000003a3b1c723e */ /* 0x004fe200000000ff */
[----:B------:R-:W-:-:S05]  /*f580*/  FADD.FTZ R59, R51, R30 ;  /* 0x0000001e333b7221 */ /* 0x000fca0000010000 */
[----:B------:R-:W2:Y:S01]  /*f590*/  MUFU.EX2 R62, R62 ;  /* 0x0000003e003e7308 */ /* 0x000ea20000000800 */
[----:B------:R-:W-:Y:S01]  /*f5a0*/  F2FP.F16.F32.PACK_AB R30, R51, R50 ;  /* 0x00000032331e723e */ /* 0x000fe200000000ff */
[----:B0-----:R-:W-:Y:S01]  /*f5b0*/  FADD.FTZ R50, R76, R31 ;  /* 0x0000001f4c327221 */ /* 0x001fe20000010000 */
[----:B-1----:R-:W-:-:S03]  /*f5c0*/  FADD.FTZ R66, R42, R59 ;  /* 0x0000003b2a427221 */ /* 0x002fc60000010000 */
[----:B---3--:R-:W-:Y:S02]  /*f5d0*/  FADD.FTZ R51, R71, R50 ;  /* 0x0000003247337221 */ /* 0x008fe40000010000 */
[----:B------:R-:W0:Y:S01]  /*f5e0*/  MUFU.EX2 R38, R38 ;  /* 0x0000002600267308 */ /* 0x000e220000000800 */
[----:B------:R-:W-:Y:S01]  /*f5f0*/  FADD.FTZ R59, R43, R66 ;  /* 0x000000422b3b7221 */ /* 0x000fe20000010000 */
[----:B------:R-:W-:Y:S01]  /*f600*/  F2FP.F16.F32.PACK_AB R18, R83, R82 ;  /* 0x000000525312723e */ /* 0x000fe200000000ff */
[----:B----4-:R-:W-:-:S05]  /*f610*/  FADD.FTZ R66, R64, R51 ;  /* 0x0000003340427221 */ /* 0x010fca0000010000 */
[----:B------:R-:W1:Y:S01]  /*f620*/  MUFU.EX2 R65, R65 ;  /* 0x0000004100417308 */ /* 0x000e620000000800 */
[----:B------:R-:W-:Y:S02]  /*f630*/  F2FP.F16.F32.PACK_AB R19, R87, R84 ;  /* 0x000000545713723e */ /* 0x000fe400000000ff */
[----:B------:R-:W-:-:S05]  /*f640*/  F2FP.F16.F32.PACK_AB R31, R76, R70 ;  /* 0x000000464c1f723e */ /* 0x000fca00000000ff */
[----:B------:R-:W3:Y:S01]  /*f650*/  MUFU.EX2 R48, R48 ;  /* 0x0000003000307308 */ /* 0x000ee20000000800 */
[----:B------:R-:W-:Y:S01]  /*f660*/  FADD.FTZ R70, R34, R59 ;  /* 0x0000003b22467221 */ /* 0x000fe20000010000 */
[----:B------:R-:W-:Y:S01]  /*f670*/  FADD.FTZ R51, R21, R66 ;  /* 0x0000004215337221 */ /* 0x000fe20000010000 */
[----:B------:R4:W-:Y:S01]  /*f680*/  STSM.16.M88.4 [R23+0x25b00], R16 ;  /* 0x025b001017007844 */ /* 0x0009e20000000200 */
[----:B------:R-:W-:-:S04]  /*f690*/  F2FP.F16.F32.PACK_AB R25, R86, R74 ;  /* 0x0000004a5619723e */ /* 0x000fc800000000ff */
[----:B------:R-:W3:Y:S01]  /*f6a0*/  MUFU.EX2 R47, R47 ;  /* 0x0000002f002f7308 */ /* 0x000ee20000000800 */
[----:B------:R-:W-:-:S07]  /*f6b0*/  F2FP.F16.F32.PACK_AB R27, R79, R75 ;  /* 0x0000004b4f1b723e */ /* 0x000fce00000000ff */
[----:B------:R-:W3:Y:S01]  /*f6c0*/  MUFU.EX2 R55, R92 ;  /* 0x0000005c00377308 */ /* 0x000ee20000000800 */
[----:B----4-:R-:W-:Y:S01]  /*f6d0*/  F2FP.F16.F32.PACK_AB R16, R43, R42 ;  /* 0x0000002a2b10723e */ /* 0x010fe200000000ff */
[----:B------:R-:W-:Y:S01]  /*f6e0*/  FADD.FTZ R43, R35, R70 ;  /* 0x00000046232b7221 */ /* 0x000fe20000010000 */
[----:B--2---:R-:W-:-:S05]  /*f6f0*/  FADD.FTZ R42, R62, R51 ;  /* 0x000000333e2a7221 */ /* 0x004fca0000010000 */
[----:B------:R-:W2:Y:S01]  /*f700*/  MUFU.EX2 R49, R49 ;  /* 0x0000003100317308 */ /* 0x000ea20000000800 */
[----:B------:R-:W-:Y:S01]  /*f710*/  F2FP.F16.F32.PACK_AB R29, R85, R78 ;  /* 0x0000004e551d723e */ /* 0x000fe200000000ff */
[----:B------:R1:W-:Y:S01]  /*f720*/  STSM.16.M88.4 [R23+0x27300], R24 ;  /* 0x0273001817007844 */ /* 0x0003e20000000200 */
[----:B0-----:R-:W-:-:S05]  /*f730*/  FADD.FTZ R43, R38, R43 ;  /* 0x0000002b262b7221 */ /* 0x001fca0000010000 */
[----:B------:R-:W0:Y:S01]  /*f740*/  MUFU.EX2 R68, R90 ;  /* 0x0000005a00447308 */ /* 0x000e220000000800 */
[----:B------:R4:W-:Y:S07]  /*f750*/  STSM.16.M88.4 [R23+0x28b00], R28 ;  /* 0x028b001c17007844 */ /* 0x0009ee0000000200 */
[----:B------:R-:W0:Y:S01]  /*f760*/  MUFU.EX2 R46, R46 ;  /* 0x0000002e002e7308 */ /* 0x000e220000000800 */
[----:B-1----:R-:W-:Y:S01]  /*f770*/  FADD.FTZ R25, R65, R42 ;  /* 0x0000002a41197221 */ /* 0x002fe20000010000 */
[----:B---3--:R-:W-:-:S06]  /*f780*/  FADD.FTZ R26, R48, R43 ;  /* 0x0000002b301a7221 */ /* 0x008fcc0000010000 */
[----:B------:R-:W1:Y:S01]  /*f790*/  MUFU.EX2 R88, R88 ;  /* 0x0000005800587308 */ /* 0x000e620000000800 */
[----:B----4-:R-:W-:Y:S01]  /*f7a0*/  FADD.FTZ R28, R54, R25 ;  /* 0x00000019361c7221 */ /* 0x010fe20000010000 */
[----:B------:R-:W-:Y:S01]  /*f7b0*/  F2FP.F16.F32.PACK_AB R19, R62, R21 ;  /* 0x000000153e13723e */ /* 0x000fe200000000ff */
[----:B------:R-:W-:-:S05]  /*f7c0*/  FADD.FTZ R26, R47, R26 ;  /* 0x0000001a2f1a7221 */ /* 0x000fca0000010000 */
[----:B------:R-:W3:Y:S01]  /*f7d0*/  MUFU.EX2 R41, R41 ;  /* 0x0000002900297308 */ /* 0x000ee20000000800 */
[----:B------:R-:W-:Y:S01]  /*f7e0*/  F2FP.F16.F32.PACK_AB R18, R35, R34 ;  /* 0x000000222312723e */ /* 0x000fe200000000ff */
[----:B------:R-:W-:Y:S01]  /*f7f0*/  FADD.FTZ R21, R55, R28 ;  /* 0x0000001c37157221 */ /* 0x000fe20000010000 */
[----:B------:R-:W4:Y:S05]  /*f800*/  @P5 LDC R35, c[0x0][0x44c] ;  /* 0x00011300ff235b82 */ /* 0x000f2a0000000800 */
[----:B------:R-:W3:Y:S01]  /*f810*/  MUFU.EX2 R40, R40 ;  /* 0x0000002800287308 */ /* 0x000ee20000000800 */
[----:B--2---:R-:W-:Y:S01]  /*f820*/  FADD.FTZ R29, R49, R26 ;  /* 0x0000001a311d7221 */ /* 0x004fe20000010000 */
[----:B0-----:R-:W-:Y:S01]  /*f830*/  FADD.FTZ R21, R68, R21 ;  /* 0x0000001544157221 */ /* 0x001fe20000010000 */
[----:B------:R-:W0:Y:S05]  /*f840*/  @P5 LDC R43, c[0x0][0x450] ;  /* 0x00011400ff2b5b82 */ /* 0x000e2a0000000800 */
[----:B------:R-:W2:Y:S01]  /*f850*/  MUFU.EX2 R77, R77 ;  /* 0x0000004d004d7308 */ /* 0x000ea20000000800 */
[----:B------:R-:W-:Y:S01]  /*f860*/  FADD.FTZ R28, R46, R29 ;  /* 0x0000001d2e1c7221 */ /* 0x000fe20000010000 */
[----:B-1----:R-:W-:-:S06]  /*f870*/  FADD.FTZ R30, R88, R21 ;  /* 0x00000015581e7221 */ /* 0x002fcc0000010000 */
[----:B------:R-:W1:Y:S08]  /*f880*/  MUFU.EX2 R44, R44 ;  /* 0x0000002c002c7308 */ /* 0x000e700000000800 */
[----:B------:R-:W4:Y:S01]  /*f890*/  MUFU.EX2 R58, R69 ;  /* 0x00000045003a7308 */ /* 0x000f220000000800 */
[----:B---3--:R-:W-:Y:S01]  /*f8a0*/  FADD.FTZ R21, R41, R28 ;  /* 0x0000001c29157221 */ /* 0x008fe20000010000 */
[----:B------:R-:W-:-:S06]  /*f8b0*/  FADD.FTZ R30, R81, R30 ;  /* 0x0000001e511e7221 */ /* 0x000fcc0000010000 */
[----:B------:R-:W3:Y:S01]  /*f8c0*/  MUFU.EX2 R39, R39 ;  /* 0x0000002700277308 */ /* 0x000ee20000000800 */
[----:B------:R-:W-:-:S07]  /*f8d0*/  F2FP.F16.F32.PACK_AB R17, R64, R71 ;  /* 0x000000474011723e */ /* 0x000fce00000000ff */
[----:B------:R-:W0:Y:S01]  /*f8e0*/  MUFU.EX2 R93, R93 ;  /* 0x0000005d005d7308 */ /* 0x000e220000000800 */
[----:B------:R-:W-:Y:S01]  /*f8f0*/  FADD.FTZ R21, R40, R21 ;  /* 0x0000001528157221 */ /* 0x000fe20000010000 */
[----:B--2---:R-:W-:-:S06]  /*f900*/  FADD.FTZ R31, R77, R30 ;  /* 0x0000001e4d1f7221 */ /* 0x004fcc0000010000 */
[----:B------:R-:W2:Y:S01]  /*f910*/  MUFU.EX2 R45, R45 ;  /* 0x0000002d002d7308 */ /* 0x000ea20000000800 */
[----:B------:R-:W-:-:S07]  /*f920*/  F2FP.F16.F32.PACK_AB R24, R48, R38 ;  /* 0x000000263018723e */ /* 0x000fce00000000ff */
[----:B------:R-:W2:Y:S01]  /*f930*/  MUFU.EX2 R50, R63 ;  /* 0x0000003f00327308 */ /* 0x000ea20000000800 */
[----:B------:R4:W-:Y:S01]  /*f940*/  STSM.16.M88.4 [R23+0x2a300], R16 ;  /* 0x02a3001017007844 */ /* 0x0009e20000000200 */
[----:B-1----:R-:W-:-:S06]  /*f950*/  FADD.FTZ R38, R44, R21 ;  /* 0x000000152c267221 */ /* 0x002fcc0000010000 */
[----:B------:R-:W1:Y:S08]  /*f960*/  MUFU.EX2 R36, R36 ;  /* 0x0000002400247308 */ /* 0x000e700000000800 */
[----:B------:R-:W1:Y:S01]  /*f970*/  MUFU.EX2 R97, R97 ;  /* 0x0000006100617308 */ /* 0x000e620000000800 */
[----:B----4-:R-:W-:Y:S01]  /*f980*/  FADD.FTZ R16, R58, R31 ;  /* 0x0000001f3a107221 */ /* 0x010fe20000010000 */
[----:B------:R-:W-:Y:S01]  /*f990*/  F2FP.F16.F32.PACK_AB R25, R54, R65 ;  /* 0x000000413619723e */ /* 0x000fe200000000ff */
[----:B---3--:R-:W-:Y:S01]  /*f9a0*/  FADD.FTZ R38, R39, R38 ;  /* 0x0000002627267221 */ /* 0x008fe20000010000 */
[----:B------:R-:W-:-:S04]  /*f9b0*/  F2FP.F16.F32.PACK_AB R26, R49, R47 ;  /* 0x0000002f311a723e */ /* 0x000fc800000000ff */
[----:B------:R-:W3:Y:S01]  /*f9c0*/  MUFU.EX2 R37, R37 ;  /* 0x0000002500257308 */ /* 0x000ee20000000800 */
[----:B------:R-:W-:Y:S01]  /*f9d0*/  F2FP.F16.F32.PACK_AB R27, R68, R55 ;  /* 0x00000037441b723e */ /* 0x000fe200000000ff */
[----:B0-----:R-:W-:-:S06]  /*f9e0*/  FADD.FTZ R17, R93, R16 ;  /* 0x000000105d117221 */ /* 0x001fcc0000010000 */
[----:B------:R-:W0:Y:S01]  /*f9f0*/  MUFU.EX2 R34, R61 ;  /* 0x0000003d00227308 */ /* 0x000e220000000800 */
[----:B------:R-:W-:-:S04]  /*fa00*/  @P5 IMAD.HI.U32 R18, R100, R35, RZ ;  /* 0x0000002364125227 */ /* 0x000fc800078e00ff */
[----:B--2---:R-:W-:Y:S01]  /*fa10*/  FADD.FTZ R19, R45, R38 ;  /* 0x000000262d137221 */ /* 0x004fe20000010000 */
[----:B------:R2:W-:Y:S02]  /*fa20*/  STSM.16.M88.4 [R23+0x2bb00], R24 ;  /* 0x02bb001817007844 */ /* 0x0005e40000000200 */
[----:B------:R-:W4:Y:S01]  /*fa30*/  MUFU.EX2 R33, R33 ;  /* 0x0000002100217308 */ /* 0x000f220000000800 */
[----:B------:R-:W-:-:S07]  /*fa40*/  FADD.FTZ R16, R50, R17 ;  /* 0x0000001132107221 */ /* 0x000fce0000010000 */
[----:B------:R-:W4:Y:S01]  /*fa50*/  MUFU.EX2 R57, R57 ;  /* 0x0000003900397308 */ /* 0x000f220000000800 */
[----:B--2---:R-:W-:Y:S01]  /*fa60*/  IMAD.MOV.U32 R27, RZ, RZ, R100 ;  /* 0x000000ffff1b7224 */ /* 0x004fe200078e0064 */
[----:B------:R-:W-:-:S06]  /*fa70*/  @P5 SHF.R.U32.HI R27, RZ, R43, R18 ;  /* 0x0000002bff1b5219 */ /* 0x000fcc0000011612 */
[----:B------:R-:W2:Y:S01]  /*fa80*/  MUFU.EX2 R52, R52 ;  /* 0x0000003400347308 */ /* 0x000ea20000000800 */
[----:B-1----:R-:W-:Y:S01]  /*fa90*/  FADD.FTZ R18, R36, R19 ;  /* 0x0000001324127221 */ /* 0x002fe20000010000 */
[----:B------:R-:W-:-:S06]  /*faa0*/  FADD.FTZ R19, R97, R16 ;  /* 0x0000001061137221 */ /* 0x000fcc0000010000 */
[----:B------:R-:W-:Y:S01]  /*fab0*/  MUFU.EX2 R56, R56 ;  /* 0x0000003800387308 */ /* 0x000fe20000000800 */
[----:B---3--:R-:W-:Y:S01]  /*fac0*/  FADD.FTZ R24, R37, R18 ;  /* 0x0000001225187221 */ /* 0x008fe20000010000 */
[----:B0-----:R-:W-:-:S06]  /*fad0*/  FADD.FTZ R26, R34, R19 ;  /* 0x00000013221a7221 */ /* 0x001fcc0000010000 */
[----:B------:R-:W-:Y:S08]  /*fae0*/  MUFU.EX2 R32, R32 ;  /* 0x0000002000207308 */ /* 0x000ff00000000800 */
[----:B------:R-:W-:Y:S08]  /*faf0*/  MUFU.EX2 R15, R15 ;  /* 0x0000000f000f7308 */ /* 0x000ff00000000800 */
[----:B------:R-:W-:Y:S08]  /*fb00*/  MUFU.EX2 R53, R53 ;  /* 0x0000003500357308 */ /* 0x000ff00000000800 */
[----:B------:R-:W0:Y:S01]  /*fb10*/  MUFU.EX2 R60, R60 ;  /* 0x0000003c003c7308 */ /* 0x000e220000000800 */
[----:B------:R-:W-:Y:S01]  /*fb20*/  F2FP.F16.F32.PACK_AB R28, R41, R46 ;  /* 0x0000002e291c723e */ /* 0x000fe200000000ff */
[----:B----4-:R-:W-:Y:S01]  /*fb30*/  FADD.FTZ R21, R33, R24 ;  /* 0x0000001821157221 */ /* 0x010fe20000010000 */
[----:B------:R-:W-:Y:S01]  /*fb40*/  F2FP.F16.F32.PACK_AB R29, R81, R88 ;  /* 0x00000058511d723e */ /* 0x000fe200000000ff */
[----:B------:R-:W-:Y:S01]  /*fb50*/  FADD.FTZ R25, R57, R26 ;  /* 0x0000001a39197221 */ /* 0x000fe20000010000 */
[----:B------:R-:W-:-:S02]  /*fb60*/  F2FP.F16.F32.PACK_AB R30, R44, R40 ;  /* 0x000000282c1e723e */ /* 0x000fc400000000ff */
[----:B------:R-:W-:Y:S02]  /*fb70*/  F2FP.F16.F32.PACK_AB R31, R58, R77 ;  /* 0x0000004d3a1f723e */ /* 0x000fe400000000ff */
[----:B------:R-:W-:Y:S01]  /*fb80*/  IADD3 R26, R27, R98, -R99 ;  /* 0x000000621b1a7210 */ /* 0x000fe20007ffe863 */
[----:B--2---:R-:W-:Y:S02]  /*fb90*/  FADD.FTZ R21, R52, R21 ;  /* 0x0000001534157221 */ /* 0x004fe40000010000 */
[----:B------:R1:W-:Y:S01]  /*fba0*/  STSM.16.M88.4 [R23+0x2d300], R28 ;  /* 0x02d3001c17007844 */ /* 0x0003e20000000200 */
[----:B------:R-:W-:Y:S02]  /*fbb0*/  F2FP.F16.F32.PACK_AB R16, R45, R39 ;  /* 0x000000272d10723e */ /* 0x000fe400000000ff */
[----:B------:R-:W-:Y:S02]  /*fbc0*/  F2FP.F16.F32.PACK_AB R17, R50, R93 ;  /* 0x0000005d3211723e */ /* 0x000fe400000000ff */
[----:B------:R-:W-:-:S02]  /*fbd0*/  F2FP.F16.F32.PACK_AB R18, R37, R36 ;  /* 0x000000242512723e */ /* 0x000fc400000000ff */
[----:B------:R-:W-:Y:S02]  /*fbe0*/  F2FP.F16.F32.PACK_AB R19, R34, R97 ;  /* 0x000000612213723e */ /* 0x000fe400000000ff */
[----:B0-----:R-:W-:Y:S01]  /*fbf0*/  F2FP.F16.F32.PACK_AB R27, R60, R53 ;  /* 0x000000353c1b723e */ /* 0x001fe200000000ff */
[----:B-1----:R-:W-:Y:S01]  /*fc00*/  FADD.FTZ R28, R56, R25 ;  /* 0x00000019381c7221 */ /* 0x002fe20000010000 */
[----:B------:R-:W-:Y:S01]  /*fc10*/  IMAD.HI R29, R26, 0x38e38e39, RZ ;  /* 0x38e38e391a1d7827 */ /* 0x000fe200078e02ff */
[----:B------:R-:W-:-:S03]  /*fc20*/  F2FP.F16.F32.PACK_AB R26, R15, R32 ;  /* 0x000000200f1a723e */ /* 0x000fc600000000ff */
[----:B------:R-:W-:Y:S01]  /*fc30*/  FADD.FTZ R32, R32, R21 ;  /* 0x0000001520207221 */ /* 0x000fe20000010000 */
[----:B------:R-:W-:Y:S01]  /*fc40*/  FADD.FTZ R53, R53, R28 ;  /* 0x0000001c35357221 */ /* 0x000fe20000010000 */
[----:B------:R0:W-:Y:S02]  /*fc50*/  STSM.16.M88.4 [R23+0x2eb00], R16 ;  /* 0x02eb001017007844 */ /* 0x0001e40000000200 */
[----:B------:R-:W-:-:S05]  /*fc60*/  FADD.FTZ R15, R15, R32 ;  /* 0x000000200f0f7221 */ /* 0x000fca0000010000 */
[----:B------:R-:W-:Y:S01]  /*fc70*/  STL [R1+0x18], R15 ;  /* 0x0000180f01007387 */ /* 0x000fe20000100800 */
[----:B0-----:R-:W-:-:S05]  /*fc80*/  FADD.FTZ R16, R60, R53 ;  /* 0x000000353c107221 */ /* 0x001fca0000010000 */
[----:B------:R0:W-:Y:S04]  /*fc90*/  STL [R1+0x3c], R16 ;  /* 0x00003c1001007387 */ /* 0x0001e80000100800 */
[----:B------:R1:W-:Y:S04]  /*fca0*/  STL [R1+0x34], RZ ;  /* 0x000034ff01007387 */ /* 0x0003e80000100800 */
        /* <DEDUP_REMOVED lines=13> */
[----:B0-----:R-:W2:Y:S04]  /*fd80*/  LDL R16, [R1+0xf8] ;  /* 0x0000f80001107983 */ /* 0x001ea80000100800 */
[----:B------:R1:W-:Y:S04]  /*fd90*/  STL [R1+0x8c], RZ ;  /* 0x00008cff01007387 */ /* 0x0003e80000100800 */
[----:B------:R1:W-:Y:S04]  /*fda0*/  STL [R1+0x88], RZ ;  /* 0x000088ff01007387 */ /* 0x0003e80000100800 */
[----:B------:R1:W-:Y:S01]  /*fdb0*/  STL [R1+0xc], RZ ;  /* 0x00000cff01007387 */ /* 0x0003e20000100800 */
[----:B------:R-:W-:-:S03]  /*fdc0*/  SHF.R.U32.HI R28, RZ, 0x1f, R29 ;  /* 0x0000001fff1c7819 */ /* 0x000fc6000001161d */
[----:B------:R1:W-:Y:S04]  /*fdd0*/  STL [R1+0x8], RZ ;  /* 0x000008ff01007387 */ /* 0x0003e80000100800 */
[----:B------:R1:W-:Y:S01]  /*fde0*/  STL [R1+0x84], RZ ;  /* 0x000084ff01007387 */ /* 0x0003e20000100800 */
[----:B------:R-:W-:-:S03]  /*fdf0*/  F2FP.F16.F32.PACK_AB R24, R52, R33 ;  /* 0x000000213418723e */ /* 0x000fc600000000ff */
[----:B------:R1:W-:Y:S01]  /*fe00*/  STL [R1+0x80], RZ ;  /* 0x000080ff01007387 */ /* 0x0003e20000100800 */
[----:B------:R-:W-:-:S03]  /*fe10*/  F2FP.F16.F32.PACK_AB R25, R56, R57 ;  /* 0x000000393819723e */ /* 0x000fc600000000ff */
[----:B------:R1:W-:Y:S01]  /*fe20*/  STL [R1+0x4], RZ ;  /* 0x000004ff01007387 */ /* 0x0003e20000100800 */
[----:B------:R-:W-:-:S03]  /*fe30*/  LEA.HI.SX32 R28, R29, R28, 0x1b ;  /* 0x0000001c1d1c7211 */ /* 0x000fc600078fdaff */
[----:B------:R1:W-:Y:S04]  /*fe40*/  STL [R1+0x7c], RZ ;  /* 0x00007cff01007387 */ /* 0x0003e80000100800 */
[----:B------:R1:W-:Y:S04]  /*fe50*/  STL [R1+0x78], RZ ;  /* 0x000078ff01007387 */ /* 0x0003e80000100800 */
[----:B------:R1:W-:Y:S04]  /*fe60*/  STL [R1+0x74], RZ ;  /* 0x000074ff01007387 */ /* 0x0003e80000100800 */
[----:B------:R1:W-:Y:S04]  /*fe70*/  STL [R1+0x70], RZ ;  /* 0x000070ff01007387 */ /* 0x0003e80000100800 */
[----:B------:R1:W-:Y:S04]  /*fe80*/  STL [R1+0x6c], RZ ;  /* 0x00006cff01007387 */ /* 0x0003e80000100800 */
[----:B------:R1:W-:Y:S04]  /*fe90*/  STL [R1+0x68], RZ ;  /* 0x000068ff01007387 */ /* 0x0003e80000100800 */
[----:B------:R1:W-:Y:S04]  /*fea0*/  STSM.16.M88.4 [R23+0x30300], R24 ;  /* 0x0303001817007844 */ /* 0x0003e80000000200 */
[----:B------:R1:W-:Y:S04]  /*feb0*/  STL [R1+0x64], RZ ;  /* 0x000064ff01007387 */ /* 0x0003e80000100800 */
[----:B------:R1:W-:Y:S01]  /*fec0*/  STL [R1+0x60], RZ ;  /* 0x000060ff01007387 */ /* 0x0003e20000100800 */
[----:B------:R0:W-:Y:S06]  /*fed0*/  MEMBAR.ALL.CTA ;  /* 0x0000000000007992 */ /* 0x0001ec0000008000 */
[----:B0-----:R-:W0:Y:S04]  /*fee0*/  FENCE.VIEW.ASYNC.S ;  /* 0x00000000000073c6 */ /* 0x001e280000000000 */
[----:B------:R1:W-:Y:S04]  /*fef0*/  STL [R1+0x5c], RZ ;  /* 0x00005cff01007387 */ /* 0x0003e80000100800 */
[----:B------:R1:W-:Y:S04]  /*ff00*/  STL [R1+0x58], RZ ;  /* 0x000058ff01007387 */ /* 0x0003e80000100800 */
[----:B------:R1:W-:Y:S01]  /*ff10*/  STL [R1+0x54], RZ ;  /* 0x000054ff01007387 */ /* 0x0003e20000100800 */
[----:B------:R-:W-:-:S03]  /*ff20*/  VIADD R15, R96, 0xfffffffe ;  /* 0xfffffffe600f7836 */ /* 0x000fc60000000000 */
[----:B------:R1:W-:Y:S01]  /*ff30*/  STL [R1+0x50], RZ ;  /* 0x000050ff01007387 */ /* 0x0003e20000100800 */
[----:B------:R-:W-:Y:S01]  /*ff40*/  IMAD.MOV.U32 R156, RZ, RZ, RZ ;  /* 0x000000ffff9c7224 */ /* 0x000fe200078e00ff */
[----:B------:R-:W-:Y:S01]  /*ff50*/  CS2R R152, SRZ ;  /* 0x0000000000987805 */ /* 0x000fe2000001ff00 */
[----:B------:R-:W-:Y:S01]  /*ff60*/  IMAD.MOV.U32 R148, RZ, RZ, RZ ;  /* 0x000000ffff947224 */ /* 0x000fe200078e00ff */
[----:B------:R-:W-:Y:S02]  /*ff70*/  CS2R R146, SRZ ;  /* 0x0000000000927805 */ /* 0x000fe4000001ff00 */
[----:B------:R-:W-:Y:S01]  /*ff80*/  CS2R R142, SRZ ;  /* 0x00000000008e7805 */ /* 0x000fe2000001ff00 */
[----:B------:R-:W-:Y:S01]  /*ff90*/  IMAD.MOV.U32 R140, RZ, RZ, RZ ;  /* 0x000000ffff8c7224 */ /* 0x000fe200078e00ff */
[----:B------:R-:W-:Y:S01]  /*ffa0*/  CS2R R106, SRZ ;  /* 0x00000000006a7805 */ /* 0x000fe2000001ff00 */
[----:B------:R-:W-:Y:S02]  /*ffb0*/  IMAD.MOV.U32 R138, RZ, RZ, RZ ;  /* 0x000000ffff8a7224 */ /* 0x000fe400078e00ff */
[----:B------:R-:W-:Y:S01]  /*ffc0*/  IMAD.MOV.U32 R137, RZ, RZ, RZ ;  /* 0x000000ffff897224 */ /* 0x000fe200078e00ff */
[----:B0-----:R-:W-:Y:S01]  /*ffd0*/  NOP ;  /* 0x0000000000007918 */ /* 0x001fe20000000000 */
[----:B--2---:R-:W-:-:S05]  /*ffe0*/  VIMNMX R16, R16, R28, !PT ;  /* 0x0000001c10107248 */ /* 0x004fca0007fe0100 */
[----:B------:R1:W-:Y:S04]  /*fff0*/  STL [R1+0xcc], R16 ;  /* 0x0000cc1001007387 */ /* 0x0003e80000100800 */
[----:B------:R1:W-:Y:S04]  /*10000*/  STL [R1+0x4c], RZ ;  /* 0x00004cff01007387 */ /* 0x0003e80000100800 */
[----:B------:R1:W-:Y:S01]  /*10010*/  STL [R1+0x48], RZ ;  /* 0x000048ff01007387 */ /* 0x0003e20000100800 */
[----:B------:R-:W-:-:S13]  /*10020*/  ISETP.GE.AND P2, PT, R15, R16, PT ;  /* 0x000000100f00720c */ /* 0x000fda0003f46270 */
[----:B-1----:R-:W-:Y:S05]  /*10030*/  @!P2 BRA `(.L_x_2444) ;  /* 0x0000005400cca947 */ /* 0x002fea0003800000 */
        /* <DEDUP_REMOVED lines=24> */
.L_x_2454:
[----:B------:R-:W2:Y:S01]  /*101c0*/  LDL R0, [R1+0xc4] ;  /* 0x0000c40001007983 */ /* 0x000ea20000100800 */
[----:B------:R-:W-:Y:S01]  /*101d0*/  VIADD R21, R145, 0x1 ;  /* 0x0000000191157836 */ /* 0x000fe20000000000 */
[----:B------:R-:W-:Y:S05]  /*101e0*/  YIELD ;  /* 0x0000000000007946 */ /* 0x000fea0003800000 */
[----:B------:R-:W-:-:S04]  /*101f0*/  ISETP.NE.AND P3, PT, R21, 0x2, PT ;  /* 0x000000021500780c */ /* 0x000fc80003f65270 */
[----:B------:R-:W-:Y:S02]  /*10200*/  SEL R17, RZ, 0x1, P3 ;  /* 0x00000001ff117807 */ /* 0x000fe40001800000 */
[----:B------:R-:W-:Y:S02]  /*10210*/  SEL R21, R21, RZ, P3 ;  /* 0x000000ff15157207 */ /* 0x000fe40001800000 */
[----:B--2---:R-:W-:Y:S02]  /*10220*/  ISETP.NE.AND P2, PT, R0, RZ, PT ;  /* 0x000000ff0000720c */ /* 0x004fe40003f45270 */
[----:B------:R-:W-:-:S05]  /*10230*/  LOP3.LUT R0, R150, R17, RZ, 0x3c, !PT ;  /* 0x0000001196007212 */ /* 0x000fca00078e3cff */
[----:B------:R0:W-:Y:S06]  /*10240*/  STL [R1+0x2c], R0 ;  /* 0x00002c0001007387 */ /* 0x0001ec0000100800 */
[----:B------:R-:W-:Y:S05]  /*10250*/  @P2 BRA `(.L_x_2445) ;  /* 0x0000000000302947 */ /* 0x000fea0003800000 */
[----:B------:R-:W-:Y:S05]  /*10260*/  @!P0 BRA `(.L_x_2446) ;  /* 0x0000000000048947 */ /* 0x000fea0003800000 */
[----:B------:R-:W-:Y:S01]  /*10270*/  BPT.TRAP 0x1 ;  /* 0x000000040000795c */ /* 0x000fe20000300000 */
.L_x_2446:
[----:B------:R-:W-:Y:S01]  /*10280*/  IMAD R17, R21, 0x8, R22 ;  /* 0x0000000815117824 */ /* 0x000fe200078e0216 */
[----:B0-----:R-:W-:-:S04]  /*10290*/  SHF.L.U32 R0, R0, 0x1f, RZ ;  /* 0x0000001f00007819 */ /* 0x001fc800000006ff */
[----:B------:R0:W1:Y:S01]  /*102a0*/  SYNCS.PHASECHK.TRANS64.TRYWAIT P3, [R17+URZ+0x31c30], R0 ;  /* 0x031c3000110075a7 */ /* 0x000062000806017f */
[----:B------:R-:W-:Y:S05]  /*102b0*/  @!P0 BRA `(.L_x_2447) ;  /* 0x0000000000048947 */ /* 0x000fea0003800000 */
[----:B------:R-:W-:Y:S01]  /*102c0*/  BPT.TRAP 0x1 ;  /* 0x000000040000795c */ /* 0x000fe20000300000 */
.L_x_2447:
[----:B------:R-:W-:Y:S04]  /*102d0*/  BSSY B0, `(.L_x_2445) ;  /* 0x0000004000007945 */ /* 0x000fe80003800000 */
[----:B-1----:R-:W-:Y:S05]  /*102e0*/  @P3 BRA `(.L_x_2448) ;  /* 0x0000000000083947 */ /* 0x002fea0003800000 */
[----:B------:R-:W1:Y:S02]  /*102f0*/  SYNCS.PHASECHK.TRANS64.TRYWAIT P3, [R17+URZ+0x31c30], R0 ;  /* 0x031c3000110075a7 */ /* 0x000e64000806017f */
[----:B-1----:R-:W-:Y:S05]  /*10300*/  @!P3 BRA `(.L_x_2449) ;  /* 0x0000016c000cb947 */ /* 0x002fea0003800000 */
.L_x_2448:
[----:B------:R-:W-:Y:S05]  /*10310*/  BSYNC B0 ;  /* 0x0000000000007941 */ /* 0x000fea0003800000 */
.L_x_2445:
[----:B------:R-:W2:Y:S01]  /*10320*/  LDL R16, [R1+0xd4] ;  /* 0x0000d40001107983 */ /* 0x000ea20000100800 */
[----:B01----:R-:W0:Y:S01]  /*10330*/  S2R R0, SR_TID.X ;  /* 0x0000000000007919 */ /* 0x003e220000002100 */
[----:B------:R-:W-:Y:S05]  /*10340*/  WARPSYNC.ALL ;  /* 0x0000000000007948 */ /* 0x000fea0003800000 */
[----:B------:R-:W-:Y:S02]  /*10350*/  IMAD.MOV.U32 R79, RZ, RZ, -0x7fffffe0 ;  /* 0x80000020ff4f7424 */ /* 0x000fe400078e00ff */
[----:B------:R-:W-:Y:S02]  /*10360*/  IMAD.MOV.U32 R75, RZ, RZ, -0x7fffffe0 ;  /* 0x80000020ff4b7424 */ /* 0x000fe400078e00ff */
[----:B------:R-:W-:-:S02]  /*10370*/  IMAD.MOV.U32 R17, RZ, RZ, -0x7fffffe0 ;  /* 0x80000020ff117424 */ /* 0x000fc400078e00ff */
[----:B------:R-:W-:Y:S01]  /*10380*/  IMAD.MOV.U32 R73, RZ, RZ, -0x7fffffe0 ;  /* 0x80000020ff497424 */ /* 0x000fe200078e00ff */
[----:B------:R-:W-:Y:S02]  /*10390*/  R2UR UR11, R79 ;  /* 0x000000004f0b72ca */ /* 0x000fe400000e0000 */
[----:B------:R-:W-:Y:S02]  /*103a0*/  R2UR UR13, R75 ;  /* 0x000000004b0d72ca */ /* 0x000fe400000e0000 */
[----:B------:R-:W-:Y:S02]  /*103b0*/  R2UR UR7, R17 ;  /* 0x00000000110772ca */ /* 0x000fe400000e0000 */
[----:B------:R-:W-:Y:S02]  /*103c0*/  R2UR UR9, R73 ;  /* 0x00000000490972ca */ /* 0x000fe400000e0000 */
[----:B0-----:R-:W-:-:S05]  /*103d0*/  SHF.R.U32.HI R0, RZ, 0x7, R0 ;  /* 0x00000007ff007819 */ /* 0x001fca0000011600 */
[----:B------:R-:W-:-:S05]  /*103e0*/  VIADD R0, R0, 0x8 ;  /* 0x0000000800007836 */ /* 0x000fca0000000000 */
[----:B------:R0:W-:Y:S01]  /*103f0*/  BAR.SYNC.DEFER_BLOCKING R0, 0x100 ;  /* 0x000400000000751d */ /* 0x0001e20000010000 */
[----:B------:R-:W-:Y:S01]  /*10400*/  IMAD.MOV.U32 R19, RZ, RZ, -0x7fffffe0 ;  /* 0x80000020ff137424 */ /* 0x000fe200078e00ff */
[----:B------:R-:W-:Y:S02]  /*10410*/  MOV R76, UR11 ;  /* 0x0000000b004c7c02 */ /* 0x000fe40008000f00 */
[----:B------:R-:W-:Y:S02]  /*10420*/  MOV R80, UR7 ;  /* 0x0000000700507c02 */ /* 0x000fe40008000f00 */
[----:B------:R-:W-:Y:S01]  /*10430*/  UMOV UR11, UR13 ;  /* 0x0000000d000b7c82 */ /* 0x000fe20008000000 */
[----:B------:R-:W-:Y:S01]  /*10440*/  UMOV UR7, UR9 ;  /* 0x0000000900077c82 */ /* 0x000fe20008000000 */
[----:B------:R-:W-:Y:S01]  /*10450*/  R2UR UR9, R9 ;  /* 0x00000000090972ca */ /* 0x000fe200000e0000 */
[----:B------:R-:W-:Y:S01]  /*10460*/  WARPGROUP.ARRIVE ;  /* 0x00000000000079c5 */ /* 0x000fe20000000000 */
[----:B------:R-:W-:-:S13]  /*10470*/  R2UR UR5, R73 ;  /* 0x00000000490572ca */ /* 0x000fda00000e0000 */
[----:B------:R-:W-:Y:S02]  /*10480*/  MOV R73, UR5 ;  /* 0x0000000500497c02 */ /* 0x000fe40008000f00 */
[C---:B------:R-:W-:Y:S02]  /*10490*/  R2UR UR5, R17.reuse ;  /* 0x00000000110572ca */ /* 0x040fe400000e0000 */
[C---:B------:R-:W-:Y:S02]  /*104a0*/  R2UR UR59, R17.reuse ;  /* 0x00000000113b72ca */ /* 0x040fe400000e0000 */
[C---:B------:R-:W-:Y:S02]  /*104b0*/  R2UR UR19, R17.reuse ;  /* 0x00000000111372ca */ /* 0x040fe400000e0000 */
[C---:B------:R-:W-:Y:S02]  /*104c0*/  R2UR UR27, R17.reuse ;  /* 0x00000000111b72ca */ /* 0x040fe400000e0000 */
[----:B------:R-:W-:-:S02]  /*104d0*/  R2UR UR39, R17 ;  /* 0x00000000112772ca */ /* 0x000fc400000e0000 */
[----:B------:R-:W-:-:S03]  /*104e0*/  R2UR UR51, R17 ;  /* 0x00000000113372ca */ /* 0x000fc600000e0000 */
[----:B------:R-:W-:Y:S01]  /*104f0*/  IMAD.U32 R17, RZ, RZ, UR5 ;  /* 0x00000005ff117e24 */ /* 0x000fe2000f8e00ff */
        /* <DEDUP_REMOVED lines=8> */
[C---:B------:R-:W-:Y:S02]  /*10580*/  VIADD R16, R18.reuse, 0x140 ;  /* 0x0000014012107836 */ /* 0x040fe40000000000 */
[----:B------:R-:W-:Y:S01]  /*10590*/  VIADD R72, R18, 0x40 ;  /* 0x0000004012487836 */ /* 0x000fe20000000000 */
[----:B------:R-:W-:Y:S02]  /*105a0*/  R2UR UR10, R78 ;  /* 0x000000004e0a72ca */ /* 0x000fe400000e0000 */
[----:B------:R-:W-:-:S02]  /*105b0*/  R2UR UR12, R74 ;  /* 0x000000004a0c72ca */ /* 0x000fc400000e0000 */
[----:B------:R-:W-:Y:S02]  /*105c0*/  R2UR UR6, R16 ;  /* 0x00000000100672ca */ /* 0x000fe400000e0000 */
[----:B------:R-:W-:Y:S01]  /*105d0*/  R2UR UR8, R72 ;  /* 0x00000000480872ca */ /* 0x000fe200000e0000 */
[----:B------:R-:W-:-:S06]  /*105e0*/  VIADD R72, R18, 0x100 ;  /* 0x0000010012487836 */ /* 0x000fcc0000000000 */
[----:B0-----:R-:W-:Y:S02]  /*105f0*/  MOV R0, UR10 ;  /* 0x0000000a00007c02 */ /* 0x001fe40008000f00 */
[----:B------:R-:W-:Y:S01]  /*10600*/  UMOV UR10, UR12 ;  /* 0x0000000c000a7c82 */ /* 0x000fe20008000000 */
[----:B------:R-:W-:Y:S02]  /*10610*/  R2UR UR4, R72 ;  /* 0x00000000480472ca */ /* 0x000fe400000e0000 */
[----:B------:R-:W-:Y:S01]  /*10620*/  MOV R77, UR6 ;  /* 0x00000006004d7c02 */ /* 0x000fe20008000f00 */
[----:B------:R-:W-:Y:S01]  /*10630*/  UMOV UR6, UR8 ;  /* 0x0000000800067c82 */ /* 0x000fe20008000000 */
[----:B------:R-:W-:Y:S02]  /*10640*/  MOV R72, UR11 ;  /* 0x0000000b00487c02 */ /* 0x000fe40008000f00 */
[----:B------:R-:W-:Y:S02]  /*10650*/  MOV R82, UR10 ;  /* 0x0000000a00527c02 */ /* 0x000fe40008000f00 */
[----:B------:R-:W-:-:S02]  /*10660*/  R2UR UR10, R18 ;  /* 0x00000000120a72ca */ /* 0x000fc400000e0000 */
[----:B------:R-:W-:Y:S02]  /*10670*/  R2UR UR11, R19 ;  /* 0x00000000130b72ca */ /* 0x000fe400000e0000 */
[----:B------:R-:W-:Y:S01]  /*10680*/  R2UR UR8, R8 ;  /* 0x00000000080872ca */ /* 0x000fe200000e0000 */
[----:B------:R-:W-:-:S12]  /*10690*/  VIADD R16, R18, 0x200 ;  /* 0x0000020012107836 */ /* 0x000fd80000000000 */
[----:B------:R-:W-:Y:S01]  /*106a0*/  HGMMA.64x16x16.F32 R136, gdesc[UR8], RZ, !UPT, gsb0 ;  /* 0x00200000088879f0 */ /* 0x000fe2000c0008ff */
[----:B------:R-:W-:Y:S01]  /*106b0*/  R2UR UR18, R16 ;  /* 0x00000000101272ca */ /* 0x000fe200000e0000 */
[----:B------:R-:W-:-:S05]  /*106c0*/  VIADD R16, R18, 0x42 ;  /* 0x0000004212107836 */ /* 0x000fca0000000000 */
[----:B------:R-:W-:Y:S01]  /*106d0*/  R2UR UR26, R16 ;  /* 0x00000000101a72ca */ /* 0x000fe200000e0000 */
[----:B------:R-:W-:-:S05]  /*106e0*/  VIADD R16, R18, 0x102 ;  /* 0x0000010212107836 */ /* 0x000fca0000000000 */
[----:B------:R-:W-:Y:S01]  /*106f0*/  R2UR UR38, R16 ;  /* 0x00000000102672ca */ /* 0x000fe200000e0000 */
[----:B------:R-:W-:-:S05]  /*10700*/  VIADD R16, R18, 0x1c2 ;  /* 0x000001c212107836 */ /* 0x000fca0000000000 */
[----:B------:R-:W-:Y:S01]  /*10710*/  R2UR UR50, R16 ;  /* 0x00000000103272ca */ /* 0x000fe200000e0000 */
[----:B------:R-:W-:Y:S01]  /*10720*/  VIADD R16, R18, 0x240 ;  /* 0x0000024012107836 */ /* 0x000fe20000000000 */
[----:B------:R-:W-:-:S04]  /*10730*/  MOV R81, UR4 ;  /* 0x0000000400517c02 */ /* 0x000fc80008000f00 */
[----:B------:R-:W-:-:S13]  /*10740*/  R2UR UR4, R16 ;  /* 0x00000000100472ca */ /* 0x000fda00000e0000 */
[----:B------:R-:W-:Y:S01]  /*10750*/  IMAD.U32 R16, RZ, RZ, UR4 ;  /* 0x00000004ff107e24 */ /* 0x000fe2000f8e00ff */
[----:B------:R-:W-:Y:S01]  /*10760*/  R2UR UR4, R8 ;  /* 0x00000000080472ca */ /* 0x000fe200000e0000 */
[----:B------:R-:W-:Y:S02]  /*10770*/  WARPGROUP.DEPBAR.LE gsb0, 0x0 ;  /* 0x00008000000079c5 */ /* 0x000fe40000010000 */
[----:B------:R-:W-:-:S10]  /*10780*/  WARPGROUP.ARRIVE ;  /* 0x00000000000079c5 */ /* 0x000fd40000000000 */
[----:B------:R-:W-:Y:S03]  /*10790*/  HGMMA.64x16x16.F32 R128, gdesc[UR4], RZ, !UPT, gsb0 ;  /* 0x00200000048079f0 */ /* 0x000fe6000c0008ff */
[----:B------:R-:W-:Y:S02]  /*107a0*/  WARPGROUP.DEPBAR.LE gsb0, 0x0 ;  /* 0x00008000000079c5 */ /* 0x000fe40000010000 */
[----:B------:R-:W-:-:S06]  /*107b0*/  WARPGROUP.ARRIVE ;  /* 0x00000000000079c5 */ /* 0x000fcc0000000000 */
[----:B------:R-:W-:Y:S01]  /*107c0*/  HGMMA.64x16x16.F32 R120, gdesc[UR56], RZ, !UPT, gsb0 ;  /* 0x00200000387879f0 */ /* 0x000fe2000c0008ff */
[----:B------:R-:W-:Y:S02]  /*107d0*/  R2UR UR11, R72 ;  /* 0x00000000480b72ca */ /* 0x000fe400000e0000 */
[----:B------:R-:W-:Y:S02]  /*107e0*/  R2UR UR10, R82 ;  /* 0x00000000520a72ca */ /* 0x000fe400000e0000 */
[----:B------:R-:W-:Y:S02]  /*107f0*/  R2UR UR8, R8 ;  /* 0x00000000080872ca */ /* 0x000fe400000e0000 */
[----:B------:R-:W-:Y:S01]  /*10800*/  R2UR UR9, R9 ;  /* 0x00000000090972ca */ /* 0x000fe200000e0000 */
[----:B------:R-:W-:Y:S02]  /*10810*/  WARPGROUP.DEPBAR.LE gsb0, 0x0 ;  /* 0x00008000000079c5 */ /* 0x000fe40000010000 */
[----:B------:R-:W-:-:S10]  /*10820*/  WARPGROUP.ARRIVE ;  /* 0x00000000000079c5 */ /* 0x000fd40000000000 */
[----:B------:R-:W-:Y:S01]  /*10830*/  HGMMA.64x16x16.F32 R112, gdesc[UR8], RZ, !UPT, gsb0 ;  /* 0x00200000087079f0 */ /* 0x000fe2000c0008ff */
[----:B------:R-:W-:Y:S01]  /*10840*/  R2UR UR5, R73 ;  /* 0x00000000490572ca */ /* 0x000fe200000e0000 */
[----:B------:R-:W-:Y:S02]  /*10850*/  VIADD R72, R18, 0x440 ;  /* 0x0000044012487836 */ /* 0x000fe40000000000 */
[----:B------:R-:W-:Y:S01]  /*10860*/  IMAD.MOV.U32 R73, RZ, RZ, -0x7fffffe0 ;  /* 0x80000020ff497424 */ /* 0x000fe200078e00ff */
[----:B------:R-:W-:Y:S02]  /*10870*/  R2UR UR4, R81 ;  /* 0x00000000510472ca */ /* 0x000fe400000e0000 */
[----:B------:R-:W-:Y:S02]  /*10880*/  R2UR UR58, R72 ;  /* 0x00000000483a72ca */ /* 0x000fe400000e0000 */
[----:B------:R-:W-:Y:S02]  /*10890*/  R2UR UR59, R73 ;  /* 0x00000000493b72ca */ /* 0x000fe400000e0000 */
[----:B------:R-:W-:-:S02]  /*108a0*/  R2UR UR56, R8 ;  /* 0x00000000083872ca */ /* 0x000fc400000e0000 */
[----:B------:R-:W-:-:S07]  /*108b0*/  R2UR UR57, R9 ;  /* 0x00000000093972ca */ /* 0x000fce00000e0000 */
[----:B------:R-:W-:Y:S01]  /*108c0*/  MOV R153, UR58 ;  /* 0x0000003a00997c02 */ /* 0x000fe20008000f00 */
[----:B------:R-:W-:Y:S01]  /*108d0*/  UMOV UR58, UR4 ;  /* 0x00000004003a7c82 */ /* 0x000fe20008000000 */
[----:B------:R-:W-:Y:S01]  /*108e0*/  MOV R154, UR59 ;  /* 0x0000003b009a7c02 */ /* 0x000fe20008000f00 */
[----:B------:R-:W-:Y:S01]  /*108f0*/  UMOV UR59, UR5 ;  /* 0x00000005003b7c82 */ /* 0x000fe20008000000 */
        /* <DEDUP_REMOVED lines=10> */
[----:B------:R-:W-:Y:S02]  /*109a0*/  R2UR UR11, R76 ;  /* 0x000000004c0b72ca */ /* 0x000fe400000e0000 */
[----:B------:R-:W-:Y:S02]  /*109b0*/  R2UR UR10, R0 ;  /* 0x00000000000a72ca */ /* 0x000fe400000e0000 */
[----:B------:R-:W-:Y:S02]  /*109c0*/  R2UR UR8, R8 ;  /* 0x00000000080872ca */ /* 0x000fe400000e0000 */
[----:B------:R-:W-:Y:S01]  /*109d0*/  R2UR UR9, R9 ;  /* 0x00000000090972ca */ /* 0x000fe200000e0000 */
[----:B------:R-:W-:Y:S02]  /*109e0*/  VIADD R72, R18, 0x282 ;  /* 0x0000028212487836 */ /* 0x000fe40000000000 */
[----:B------:R-:W-:-:S03]  /*109f0*/  IMAD.MOV.U32 R73, RZ, RZ, -0x7fffffe0 ;  /* 0x80000020ff497424 */ /* 0x000fc600078e00ff */
[----:B------:R-:W-:Y:S01]  /*10a00*/  R2UR UR12, R72 ;  /* 0x00000000480c72ca */ /* 0x000fe200000e0000 */
[----:B------:R-:W-:Y:S02]  /*10a10*/  WARPGROUP.DEPBAR.LE gsb0, 0x0 ;  /* 0x00008000000079c5 */ /* 0x000fe40000010000 */
[----:B------:R-:W-:-:S06]  /*10a20*/  WARPGROUP.ARRIVE ;  /* 0x00000000000079c5 */ /* 0x000fcc0000000000 */
[----:B------:R-:W-:Y:S01]  /*10a30*/  HGMMA.64x16x16.F32 R88, gdesc[UR8], RZ, !UPT, gsb0 ;  /* 0x00200000085879f0 */ /* 0x000fe2000c0008ff */
[----:B------:R-:W-:Y:S01]  /*10a40*/  R2UR UR13, R73 ;  /* 0x00000000490d72ca */ /* 0x000fe200000e0000 */
[----:B------:R-:W-:Y:S01]  /*10a50*/  VIADD R74, R18, 0x1c0 ;  /* 0x000001c0124a7836 */ /* 0x000fe20000000000 */
[----:B------:R-:W-:Y:S01]  /*10a60*/  R2UR UR15, R75 ;  /* 0x000000004b0f72ca */ /* 0x000fe200000e0000 */
[----:B------:R-:W-:-:S03]  /*10a70*/  IMAD.U32 R146, RZ, RZ, UR12 ;  /* 0x0000000cff927e24 */ /* 0x000fc6000f8e00ff */
[----:B------:R-:W-:Y:S01]  /*10a80*/  R2UR UR14, R74 ;  /* 0x000000004a0e72ca */ /* 0x000fe200000e0000 */
[----:B------:R-:W-:Y:S01]  /*10a90*/  VIADD R74, R18, 0x2 ;  /* 0x00000002124a7836 */ /* 0x000fe20000000000 */
[----:B------:R-:W-:-:S05]  /*10aa0*/  R2UR UR12, R8 ;  /* 0x00000000080c72ca */ /* 0x000fca00000e0000 */
[----:B------:R-:W-:Y:S01]  /*10ab0*/  IMAD.U32 R147, RZ, RZ, UR13 ;  /* 0x0000000dff937e24 */ /* 0x000fe2000f8e00ff */
[----:B------:R-:W-:Y:S02]  /*10ac0*/  R2UR UR13, R9 ;  /* 0x00000000090d72ca */ /* 0x000fe400000e0000 */
        /* <DEDUP_REMOVED lines=8> */
[----:B------:R-:W-:Y:S02]  /*10b50*/  WARPGROUP.DEPBAR.LE gsb0, 0x0 ;  /* 0x00008000000079c5 */ /* 0x000fe40000010000 */
[----:B------:R-:W-:-:S06]  /*10b60*/  WARPGROUP.ARRIVE ;  /* 0x00000000000079c5 */ /* 0x000fcc0000000000 */
[----:B------:R-:W-:Y:S01]  /*10b70*/  HGMMA.64x16x16.F32 R80, gdesc[UR12], RZ, !UPT, gsb0 ;  /* 0x002000000c5079f0 */ /* 0x000fe2000c0008ff */
[----:B------:R-:W-:Y:S01]  /*10b80*/  R2UR UR44, R74 ;  /* 0x000000004a2c72ca */ /* 0x000fe200000e0000 */
[C---:B------:R-:W-:Y:S02]  /*10b90*/  VIADD R74, R18.reuse, 0x380 ;  /* 0x00000380124a7836 */ /* 0x040fe40000000000 */
[----:B------:R-:W-:Y:S01]  /*10ba0*/  VIADD R78, R18, 0x82 ;  /* 0x00000082124e7836 */ /* 0x000fe20000000000 */
[C---:B------:R-:W-:Y:S02]  /*10bb0*/  R2UR UR23, R75.reuse ;  /* 0x000000004b1772ca */ /* 0x040fe400000e0000 */
[C---:B------:R-:W-:Y:S02]  /*10bc0*/  R2UR UR35, R75.reuse ;  /* 0x000000004b2372ca */ /* 0x040fe400000e0000 */
[C---:B------:R-:W-:Y:S02]  /*10bd0*/  R2UR UR43, R75.reuse ;  /* 0x000000004b2b72ca */ /* 0x040fe400000e0000 */
[----:B------:R-:W-:-:S02]  /*10be0*/  R2UR UR49, R75 ;  /* 0x000000004b3172ca */ /* 0x000fc400000e0000 */
[C---:B------:R-:W-:Y:S02]  /*10bf0*/  R2UR UR45, R75.reuse ;  /* 0x000000004b2d72ca */ /* 0x040fe400000e0000 */
        /* <DEDUP_REMOVED lines=11> */
[----:B------:R0:W-:Y:S01]  /*10cb0*/  STL [R1+0x164], R22 ;  /* 0x0001641601007387 */ /* 0x0001e20000100800 */
[----:B------:R-:W-:-:S03]  /*10cc0*/  VIADD R78, R18, 0x202 ;  /* 0x00000202124e7836 */ /* 0x000fc60000000000 */
[----:B------:R1:W-:Y:S02]  /*10cd0*/  STL [R1+0x160], R20 ;  /* 0x0001601401007387 */ /* 0x0003e40000100800 */
[----:B------:R-:W-:Y:S02]  /*10ce0*/  R2UR UR54, R78 ;  /* 0x000000004e3672ca */ /* 0x000fe400000e0000 */
[----:B0-----:R-:W-:Y:S02]  /*10cf0*/  MOV R22, UR61 ;  /* 0x0000003d00167c02 */ /* 0x001fe40008000f00 */
[----:B------:R-:W-:Y:S02]  /*10d00*/  R2UR UR61, R75 ;  /* 0x000000004b3d72ca */ /* 0x000fe400000e0000 */
[----:B-1----:R-:W-:Y:S02]  /*10d10*/  MOV R20, UR60 ;  /* 0x0000003c00147c02 */ /* 0x002fe40008000f00 */
[----:B------:R-:W-:Y:S01]  /*10d20*/  R2UR UR60, R74 ;  /* 0x000000004a3c72ca */ /* 0x000fe200000e0000 */
[----:B------:R-:W-:-:S02]  /*10d30*/  VIADD R78, R18, 0x2c0 ;  /* 0x000002c0124e7836 */ /* 0x000fc40000000000 */
[C---:B------:R-:W-:Y:S02]  /*10d40*/  VIADD R74, R18.reuse, 0x2c2 ;  /* 0x000002c2124a7836 */ /* 0x040fe40000000000 */
[----:B------:R-:W-:Y:S01]  /*10d50*/  VIADD R72, R18, 0x302 ;  /* 0x0000030212487836 */ /* 0x000fe20000000000 */
[----:B------:R-:W-:Y:S01]  /*10d60*/  R2UR UR52, R78 ;  /* 0x000000004e3472ca */ /* 0x000fe200000e0000 */
[----:B------:R-:W-:Y:S02]  /*10d70*/  VIADD R78, R18, 0x340 ;  /* 0x00000340124e7836 */ /* 0x000fe40000000000 */
[----:B------:R-:W-:Y:S02]  /*10d80*/  IMAD.MOV.U32 R75, RZ, RZ, -0x7fffffe0 ;  /* 0x80000020ff4b7424 */ /* 0x000fe400078e00ff */
[----:B------:R-:W-:Y:S01]  /*10d90*/  IMAD.MOV.U32 R73, RZ, RZ, -0x7fffffe0 ;  /* 0x80000020ff497424 */ /* 0x000fe200078e00ff */
[----:B------:R-:W-:Y:S02]  /*10da0*/  MOV R0, UR61 ;  /* 0x0000003d00007c02 */ /* 0x000fe40008000f00 */
[----:B------:R-:W-:-:S02]  /*10db0*/  MOV R157, UR60 ;  /* 0x0000003c009d7c02 */ /* 0x000fc40008000f00 */
[C---:B------:R-:W-:Y:S02]  /*10dc0*/  R2UR UR31, R79.reuse ;  /* 0x000000004f1f72ca */ /* 0x040fe400000e0000 */
[C---:B------:R-:W-:Y:S02]  /*10dd0*/  R2UR UR47, R79.reuse ;  /* 0x000000004f2f72ca */ /* 0x040fe400000e0000 */
[C---:B------:R-:W-:Y:S02]  /*10de0*/  R2UR UR55, R79.reuse ;  /* 0x000000004f3772ca */ /* 0x040fe400000e0000 */
        /* <DEDUP_REMOVED lines=13> */
[----:B------:R-:W-:-:S02]  /*10ec0*/  R2UR UR16, R8 ;  /* 0x00000000081072ca */ /* 0x000fc400000e0000 */
[----:B------:R-:W-:Y:S01]  /*10ed0*/  R2UR UR17, R9 ;  /* 0x00000000091172ca */ /* 0x000fe200000e0000 */
[----:B------:R-:W-:Y:S02]  /*10ee0*/  WARPGROUP.DEPBAR.LE gsb0, 0x0 ;  /* 0x00008000000079c5 */ /* 0x000fe40000010000 */
[----:B------:R-:W-:Y:S02]  /*10ef0*/  R2UR UR24, R78 ;  /* 0x000000004e1872ca */ /* 0x000fe400000e0000 */
[----:B------:R-:W-:Y:S02]  /*10f00*/  R2UR UR25, R79 ;  /* 0x000000004f1972ca */ /* 0x000fe400000e0000 */
[----:B------:R-:W-:Y:S02]  /*10f10*/  R2UR UR20, R74 ;  /* 0x000000004a1472ca */ /* 0x000fe400000e0000 */
[----:B------:R-:W-:Y:S02]  /*10f20*/  R2UR UR21, R75 ;  /* 0x000000004b1572ca */ /* 0x000fe400000e0000 */
[----:B------:R-:W-:-:S02]  /*10f30*/  R2UR UR6, R72 ;  /* 0x00000000480672ca */ /* 0x000fc400000e0000 */
[----:B------:R-:W-:Y:S02]  /*10f40*/  R2UR UR7, R73 ;  /* 0x00000000490772ca */ /* 0x000fe400000e0000 */
[----:B------:R-:W-:-:S06]  /*10f50*/  WARPGROUP.ARRIVE ;  /* 0x00000000000079c5 */ /* 0x000fcc0000000000 */
[----:B------:R-:W-:Y:S01]  /*10f60*/  HGMMA.64x16x16.F32 R72, gdesc[UR16], RZ, !UPT, gsb0 ;  /* 0x00200000104879f0 */ /* 0x000fe2000c0008ff */
[----:B------:R-:W-:Y:S01]  /*10f70*/  UMOV UR12, UR20 ;  /* 0x00000014000c7c82 */ /* 0x000fe20008000000 */
[----:B------:R-:W-:Y:S01]  /*10f80*/  UMOV UR13, UR21 ;  /* 0x00000015000d7c82 */ /* 0x000fe20008000000 */
[----:B------:R-:W-:Y:S02]  /*10f90*/  R2UR UR20, R6 ;  /* 0x00000000061472ca */ /* 0x000fe400000e0000 */
[----:B------:R-:W-:Y:S01]  /*10fa0*/  R2UR UR21, R7 ;  /* 0x00000000071572ca */ /* 0x000fe200000e0000 */
[----:B------:R-:W-:Y:S02]  /*10fb0*/  WARPGROUP.DEPBAR.LE gsb0, 0x0 ;  /* 0x00008000000079c5 */ /* 0x000fe40000010000 */
[----:B------:R-:W-:-:S10]  /*10fc0*/  WARPGROUP.ARRIVE ;  /* 0x00000000000079c5 */ /* 0x000fd40000000000 */
[----:B------:R-:W-:Y:S01]  /*10fd0*/  HGMMA.64x16x16.F32 R136, gdesc[UR20], R136, gsb0 ;  /* 0x00200000148879f0 */ /* 0x000fe20008000888 */
        /* <DEDUP_REMOVED lines=35> */
[----:B------:R-:W-:Y:S01]  /*11210*/  MOV R156, UR7 ;  /* 0x00000007009c7c02 */ /* 0x000fe20008000f00 */
[----:B------:R-:W-:Y:S01]  /*11220*/  UMOV UR7, UR45 ;  /* 0x0000002d00077c82 */ /* 0x000fe20008000000 */
[----:B------:R-:W-:Y:S01]  /*11230*/  MOV R155, UR6 ;  /* 0x00000006009b7c02 */ /* 0x000fe20008000f00 */
        /* <DEDUP_REMOVED lines=17> */
[----:B------:R-:W-:Y:S02]  /*11350*/  VIADD R148, R18, 0x3c2 ;  /* 0x000003c212947836 */ /* 0x000fe40000000000 */
        /* <DEDUP_REMOVED lines=15> */
[----:B------:R-:W-:-:S03]  /*11450*/  IMAD.MOV.U32 R149, RZ, RZ, -0x7fffffe0 ;  /* 0x80000020ff957424 */ /* 0x000fc600078e00ff */
[----:B------:R-:W-:Y:S02]  /*11460*/  R2UR UR30, R148 ;  /* 0x00000000941e72ca */ /* 0x000fe400000e0000 */
[----:B------:R-:W-:Y:S01]  /*11470*/  R2UR UR31, R149 ;  /* 0x00000000951f72ca */ /* 0x000fe200000e0000 */
[----:B------:R0:W-:Y:S01]  /*11480*/  STL [R1+0x15c], R15 ;  /* 0x00015c0f01007387 */ /* 0x0001e20000100800 */
[----:B------:R-:W-:-:S03]  /*11490*/  R2UR UR28, R12 ;  /* 0x000000000c1c72ca */ /* 0x000fc600000e0000 */
[----:B------:R1:W-:Y:S01]  /*114a0*/  STL [R1+0x158], R14 ;  /* 0x0001580e01007387 */ /* 0x0003e20000100800 */
[----:B------:R-:W-:-:S07]  /*114b0*/  R2UR UR29, R13 ;  /* 0x000000000d1d72ca */ /* 0x000fce00000e0000 */
[----:B0-----:R-:W-:Y:S02]  /*114c0*/  MOV R15, UR31 ;  /* 0x0000001f000f7c02 */ /* 0x001fe40008000f00 */
[----:B-1----:R-:W-:Y:S02]  /*114d0*/  MOV R14, UR30 ;  /* 0x0000001e000e7c02 */ /* 0x002fe40008000f00 */
        /* <DEDUP_REMOVED lines=36> */
[----:B------:R-:W-:Y:S01]  /*11720*/  UMOV UR46, UR16 ;  /* 0x00000010002e7c82 */ /* 0x000fe20008000000 */
[----:B------:R-:W-:Y:S01]  /*11730*/  UMOV UR47, UR17 ;  /* 0x00000011002f7c82 */ /* 0x000fe20008000000 */
[----:B------:R-:W-:Y:S02]  /*11740*/  WARPGROUP.DEPBAR.LE gsb0, 0x0 ;  /* 0x00008000000079c5 */ /* 0x000fe40000010000 */
[----:B------:R-:W-:-:S08]  /*11750*/  WARPGROUP.ARRIVE ;  /* 0x00000000000079c5 */ /* 0x000fd00000000000 */
        /* <DEDUP_REMOVED lines=9> */
[----:B------:R-:W-:Y:S02]  /*117f0*/  R2UR UR58, R153 ;  /* 0x00000000993a72ca */ /* 0x000fe400000e0000 */
[----:B------:R-:W-:Y:S02]  /*11800*/  R2UR UR56, R12 ;  /* 0x000000000c3872ca */ /* 0x000fe400000e0000 */
[----:B------:R-:W-:Y:S01]  /*11810*/  R2UR UR57, R13 ;  /* 0x000000000d3972ca */ /* 0x000fe200000e0000 */
[----:B------:R-:W-:Y:S02]  /*11820*/  VIADD R16, R18, 0x4c0 ;  /* 0x000004c012107836 */ /* 0x000fe40000000000 */
        /* <DEDUP_REMOVED lines=8> */
[----:B------:R-:W-:Y:S02]  /*118b0*/  R2UR UR26, R16 ;  /* 0x00000000101a72ca */ /* 0x000fe400000e0000 */
[----:B------:R-:W-:Y:S01]  /*118c0*/  R2UR UR27, R17 ;  /* 0x00000000111b72ca */ /* 0x000fe200000e0000 */
[----:B------:R-:W-:-:S05]  /*118d0*/  VIADD R16, R18, 0x540 ;  /* 0x0000054012107836 */ /* 0x000fca0000000000 */
[----:B------:R-:W-:Y:S01]  /*118e0*/  R2UR UR22, R16 ;  /* 0x00000000101672ca */ /* 0x000fe200000e0000 */
[----:B------:R-:W-:-:S04]  /*118f0*/  IMAD.MOV.U32 R16, RZ, RZ, R0 ;  /* 0x000000ffff107224 */ /* 0x000fc800078e0000 */
[----:B------:R-:W-:Y:S01]  /*11900*/  MOV R148, UR26 ;  /* 0x0000001a00947c02 */ /* 0x000fe20008000f00 */
[----:B------:R-:W-:Y:S01]  /*11910*/  UMOV UR26, UR60 ;  /* 0x0000003c001a7c82 */ /* 0x000fe20008000000 */
[----:B------:R-:W-:Y:S01]  /*11920*/  MOV R149, UR27 ;  /* 0x0000001b00957c02 */ /* 0x000fe20008000f00 */
[----:B------:R-:W-:Y:S01]  /*11930*/  UMOV UR27, UR61 ;  /* 0x0000003d001b7c82 */ /* 0x000fe20008000000 */
[----:B------:R-:W-:Y:S02]  /*11940*/  R2UR UR61, R16 ;  /* 0x00000000103d72ca */ /* 0x000fe400000e0000 */
[----:B------:R-:W-:Y:S02]  /*11950*/  R2UR UR60, R157 ;  /* 0x000000009d3c72ca */ /* 0x000fe400000e0000 */
[----:B------:R-:W-:Y:S02]  /*11960*/  R2UR UR56, R10 ;  /* 0x000000000a3872ca */ /* 0x000fe400000e0000 */
[----:B------:R-:W-:-:S07]  /*11970*/  R2UR UR57, R11 ;  /* 0x000000000b3972ca */ /* 0x000fce00000e0000 */
[----:B------:R-:W-:Y:S02]  /*11980*/  UMOV UR59, UR61 ;  /* 0x0000003d003b7c82 */ /* 0x000fe40008000000 */
[----:B------:R-:W-:Y:S01]  /*11990*/  UMOV UR58, UR60 ;  /* 0x0000003c003a7c82 */ /* 0x000fe20008000000 */
[----:B------:R-:W-:Y:S02]  /*119a0*/  WARPGROUP.DEPBAR.LE gsb0, 0x0 ;  /* 0x00008000000079c5 */ /* 0x000fe40000010000 */
[----:B------:R-:W-:-:S06]  /*119b0*/  WARPGROUP.ARRIVE ;  /* 0x00000000000079c5 */ /* 0x000fcc0000000000 */
[----:B------:R-:W-:Y:S01]  /*119c0*/  HGMMA.64x16x16.F32 R136, gdesc[UR56], R136, gsb0 ;  /* 0x00200000388879f0 */ /* 0x000fe20008000888 */
[----:B------:R-:W-:-:S05]  /*119d0*/  IMAD.MOV.U32 R17, RZ, RZ, -0x7fffffe0 ;  /* 0x80000020ff117424 */ /* 0x000fca00078e00ff */
[----:B------:R-:W-:Y:S02]  /*119e0*/  R2UR UR23, R17 ;  /* 0x00000000111772ca */ /* 0x000fe400000e0000 */
[----:B------:R-:W-:Y:S02]  /*119f0*/  MOV R0, UR22 ;  /* 0x0000001600007c02 */ /* 0x000fe40008000f00 */
[----:B------:R-:W-:Y:S02]  /*11a00*/  R2UR UR22, R146 ;  /* 0x00000000921672ca */ /* 0x000fe400000e0000 */
[----:B------:R-:W-:Y:S02]  /*11a10*/  R2UR UR20, R10 ;  /* 0x000000000a1472ca */ /* 0x000fe400000e0000 */
[----:B------:R-:W-:-:S05]  /*11a20*/  R2UR UR21, R11 ;  /* 0x000000000b1572ca */ /* 0x000fca00000e0000 */
[----:B------:R-:W-:Y:S02]  /*11a30*/  MOV R19, UR23 ;  /* 0x0000001700137c02 */ /* 0x000fe40008000f00 */
        /* <DEDUP_REMOVED lines=10> */
[----:B------:R-:W-:Y:S02]  /*11ae0*/  R2UR UR37, R11 ;  /* 0x000000000b2572ca */ /* 0x000fe400000e0000 */
[----:B------:R-:W-:Y:S01]  /*11af0*/  MOV R152, UR39 ;  /* 0x0000002700987c02 */ /* 0x000fe20008000f00 */
[----:B------:R-:W-:Y:S01]  /*11b00*/  UMOV UR39, UR9 ;  /* 0x0000000900277c82 */ /* 0x000fe20008000000 */
[----:B------:R-:W-:Y:S01]  /*11b10*/  MOV R151, UR38 ;  /* 0x0000002600977c02 */ /* 0x000fe20008000f00 */
[----:B------:R-:W-:Y:S01]  /*11b20*/  UMOV UR38, UR8 ;  /* 0x0000000800267c82 */ /* 0x000fe20008000000 */
[----:B------:R-:W-:Y:S02]  /*11b30*/  WARPGROUP.DEPBAR.LE gsb0, 0x0 ;  /* 0x00008000000079c5 */ /* 0x000fe40000010000 */
[----:B------:R-:W-:-:S06]  /*11b40*/  WARPGROUP.ARRIVE ;  /* 0x00000000000079c5 */ /* 0x000fcc0000000000 */
        /* <DEDUP_REMOVED lines=145> */
[----:B------:R-:W-:Y:S02]  /*12460*/  R2UR UR61, R22 ;  /* 0x00000000163d72ca */ /* 0x000fe400000e0000 */
[----:B------:R0:W5:Y:S01]  /*12470*/  LDL.LU R22, [R1+0x164] ;  /* 0x0001640001167983 */ /* 0x0001620000300800 */
[----:B------:R-:W-:-:S03]  /*12480*/  R2UR UR60, R20 ;  /* 0x00000000143c72ca */ /* 0x000fc600000e0000 */
[----:B------:R0:W5:Y:S04]  /*12490*/  LDL.LU R20, [R1+0x160] ;  /* 0x0001600001147983 */ /* 0x0001680000300800 */
[----:B------:R0:W5:Y:S04]  /*124a0*/  LDL.LU R15, [R1+0x15c] ;  /* 0x00015c00010f7983 */ /* 0x0001680000300800 */
[----:B------:R0:W5:Y:S01]  /*124b0*/  LDL.LU R14, [R1+0x158] ;  /* 0x00015800010e7983 */ /* 0x0001620000300800 */
[----:B------:R-:W-:Y:S02]  /*124c0*/  WARPGROUP.DEPBAR.LE gsb0, 0x0 ;  /* 0x00008000000079c5 */ /* 0x000fe40000010000 */
[----:B------:R-:W-:-:S06]  /*124d0*/  WARPGROUP.ARRIVE ;  /* 0x00000000000079c5 */ /* 0x000fcc0000000000 */
        /* <DEDUP_REMOVED lines=41> */
.L_x_2451:
[----:B------:R-:W-:Y:S01]  /*12770*/  SHF.L.U32 R0, R150, 0x1f, RZ ;  /* 0x0000001f96007819 */ /* 0x000fe200000006ff */
[----:B-----5:R-:W-:-:S04]  /*12780*/  IMAD R16, R145, 0x8, R22 ;  /* 0x0000000891107824 */ /* 0x020fc800078e0216 */
[----:B------:R0:W1:Y:S01]  /*12790*/  SYNCS.PHASECHK.TRANS64.TRYWAIT P2, [R16+URZ+0x31c50], R0 ;  /* 0x031c5000100075a7 */ /* 0x000062000804017f */
[----:B------:R-:W-:Y:S05]  /*127a0*/  @!P0 BRA `(.L_x_2452) ;  /* 0x0000000000048947 */ /* 0x000fea0003800000 */
[----:B------:R-:W-:Y:S01]  /*127b0*/  BPT.TRAP 0x1 ;  /* 0x000000040000795c */ /* 0x000fe20000300000 */
.L_x_2452:
[----:B-1----:R-:W-:Y:S05]  /*127c0*/  @P2 BRA `(.L_x_2450) ;  /* 0x0000000000082947 */ /* 0x002fea0003800000 */
[----:B------:R-:W1:Y:S02]  /*127d0*/  SYNCS.PHASECHK.TRANS64.TRYWAIT P2, [R16+URZ+0x31c50], R0 ;  /* 0x031c5000100075a7 */ /* 0x000e64000804017f */
[----:B-1----:R-:W-:Y:S05]  /*127e0*/  @!P2 BRA `(.L_x_2453) ;  /* 0x0000014400e8a947 */ /* 0x002fea0003800000 */
.L_x_2450:
[----:B------:R-:W2:Y:S01]  /*127f0*/  LDL R148, [R1+0xf4] ;  /* 0x0000f40001947983 */ /* 0x000ea20000100800 */
[----:B------:R-:W3:Y:S03]  /*12800*/  LDC R149, c[0x0][0x448] ;  /* 0x00011200ff957b82 */ /* 0x000ee60000000800 */
[----:B------:R-:W2:Y:S04]  /*12810*/  LDL R17, [R1+0x100] ;  /* 0x0001000001117983 */ /* 0x000ea80000100800 */
[----:B------:R-:W4:Y:S04]  /*12820*/  LDL R147, [R1+0xf0] ;  /* 0x0000f00001937983 */ /* 0x000f280000100800 */
[----:B------:R-:W4:Y:S04]  /*12830*/  LDL R19, [R1+0xec] ;  /* 0x0000ec0001137983 */ /* 0x000f280000100800 */
[----:B------:R-:W4:Y:S04]  /*12840*/  LDL R18, [R1+0xdc] ;  /* 0x0000dc0001127983 */ /* 0x000f280000100800 */
[----:B------:R-:W4:Y:S01]  /*12850*/  LDL.LU R146, [R1] ;  /* 0x0000000001927983 */ /* 0x000f220000300800 */
[----:B------:R-:W-:Y:S05]  /*12860*/  WARPSYNC.ALL ;  /* 0x0000000000007948 */ /* 0x000fea0003800000 */
[----:B---3--:R-:W-:Y:S01]  /*12870*/  ISETP.NE.AND P2, PT, R149, 0x1, PT ;  /* 0x000000019500780c */ /* 0x008fe20003f45270 */
[----:B------:R-:W-:-:S12]  /*12880*/  ULDC UR4, c[0x0][0x988] ;  /* 0x0002620000047ab9 */ /* 0x000fd80000000800 */
[----:B01----:R-:W0:Y:S08]  /*12890*/  @P2 LDC R16, c[0x0][0x44c] ;  /* 0x00011300ff102b82 */ /* 0x003e300000000800 */
[----:B------:R-:W1:Y:S01]  /*128a0*/  @P2 LDC R0, c[0x0][0x450] ;  /* 0x00011400ff002b82 */ /* 0x000e620000000800 */
[----:B--2---:R-:W-:-:S04]  /*128b0*/  IMAD.IADD R17, R17, 0x1, R148 ;  /* 0x0000000111117824 */ /* 0x004fc800078e0294 */
[----:B0-----:R-:W-:-:S05]  /*128c0*/  @P2 IMAD.HI.U32 R16, R17, R16, RZ ;  /* 0x0000001011102227 */ /* 0x001fca00078e00ff */
[----:B-1----:R-:W-:Y:S01]  /*128d0*/  @P2 SHF.R.U32.HI R17, RZ, R0, R16 ;  /* 0x00000000ff112219 */ /* 0x002fe20000011610 */
[----:B-----5:R-:W-:-:S04]  /*128e0*/  IMAD R16, R15, -0x90, RZ ;  /* 0xffffff700f107824 */ /* 0x020fc800078e02ff */
[----:B------:R-:W0:Y:S01]  /*128f0*/  SHFL.IDX PT, R0, R17, RZ, 0x1c1f ;  /* 0x001c1fff11007589 */ /* 0x000e2200000e0000 */
[----:B----4-:R-:W-:Y:S02]  /*12900*/  IADD3 R16, -R147, 0x1, R16 ;  /* 0x0000000193107810 */ /* 0x010fe40007ffe110 */
[----:B------:R-:W-:Y:S01]  /*12910*/  LOP3.LUT R146, R146, 0xffffffbf, RZ, 0xc0, !PT ;  /* 0xffffffbf92927812 */ /* 0x000fe200078ec0ff */
[----:B------:R-:W1:Y:S01]  /*12920*/  SHFL.IDX PT, R17, R17, 0x1, 0x1c1f ;  /* 0x003c1f0011117f89 */ /* 0x000e6200000e0000 */
[----:B------:R-:W-:Y:S02]  /*12930*/  IADD3 R16, -R18, R16, R19 ;  /* 0x0000001012107210 */ /* 0x000fe40007ffe113 */
[----:B------:R-:W-:-:S04]  /*12940*/  @P1 LOP3.LUT R146, R146, 0x40, RZ, 0xfc, !PT ;  /* 0x0000004092921812 */ /* 0x000fc800078efcff */
[----:B------:R-:W-:-:S04]  /*12950*/  LOP3.LUT R146, R146, 0xffffffdf, RZ, 0xc0, !PT ;  /* 0xffffffdf92927812 */ /* 0x000fc800078ec0ff */
[----:B------:R-:W-:-:S05]  /*12960*/  @P0 LOP3.LUT R146, R146, 0x20, RZ, 0xfc, !PT ;  /* 0x0000002092920812 */ /* 0x000fca00078efcff */
[----:B------:R-:W-:Y:S01]  /*12970*/  STL [R1], R146 ;  /* 0x0000009201007387 */ /* 0x000fe20000100800 */
[C---:B0-----:R-:W-:Y:S02]  /*12980*/  IMAD.IADD R0, R16.reuse, 0x1, R0 ;  /* 0x0000000110007824 */ /* 0x041fe400078e0200 */
[----:B-1----:R-:W-:-:S03]  /*12990*/  IMAD.IADD R17, R16, 0x1, R17 ;  /* 0x0000000110117824 */ /* 0x002fc600078e0211 */
[C---:B------:R-:W-:Y:S02]  /*129a0*/  ISETP.GT.AND P2, PT, R0.reuse, RZ, PT ;  /* 0x000000ff0000720c */ /* 0x040fe40003f44270 */
[C---:B------:R-:W-:Y:S02]  /*129b0*/  ISETP.GT.AND P4, PT, R0.reuse, 0x1, PT ;  /* 0x000000010000780c */ /* 0x040fe40003f84270 */
[----:B------:R-:W-:Y:S02]  /*129c0*/  ISETP.GT.AND P3, PT, R0, 0x8, PT ;  /* 0x000000080000780c */ /* 0x000fe40003f64270 */
[----:B------:R-:W-:Y:S02]  /*129d0*/  FSEL R136, R136, -INF , P2 ;  /* 0xff80000088887808 */ /* 0x000fe40001000000 */
[----:B------:R-:W-:Y:S02]  /*129e0*/  FSEL R137, R137, -INF , P4 ;  /* 0xff80000089897808 */ /* 0x000fe40002000000 */
[----:B------:R-:W-:-:S02]  /*129f0*/  FSEL R140, R140, -INF , P3 ;  /* 0xff8000008c8c7808 */ /* 0x000fc40001800000 */
[C---:B------:R-:W-:Y:S02]  /*12a00*/  ISETP.GT.AND P2, PT, R0.reuse, 0x9, PT ;  /* 0x000000090000780c */ /* 0x040fe40003f44270 */
        /* <DEDUP_REMOVED lines=62> */
[----:B------:R-:W-:Y:S02]  /*12df0*/  FMNMX.FTZ R0, R136, R20, !PT ;  /* 0x0000001488007209 */ /* 0x000fe40007810000 */
[----:B------:R-:W-:Y:S02]  /*12e00*/  FSEL R73, R73, -INF , P2 ;  /* 0xff80000049497808 */ /* 0x000fe40001000000 */
[----:B------:R-:W-:-:S02]  /*12e10*/  FMNMX.FTZ R0, R137, R0, !PT ;  /* 0x0000000089007209 */ /* 0x000fc40007810000 */
[----:B------:R-:W-:Y:S02]  /*12e20*/  ISETP.GT.AND P2, PT, R17, RZ, PT ;  /* 0x000000ff1100720c */ /* 0x000fe40003f44270 */
[----:B------:R-:W-:Y:S02]  /*12e30*/  FMNMX.FTZ R0, R140, R0, !PT ;  /* 0x000000008c007209 */ /* 0x000fe40007810000 */
[----:B------:R-:W-:Y:S02]  /*12e40*/  FSEL R138, R138, -INF , P2 ;  /* 0xff8000008a8a7808 */ /* 0x000fe40001000000 */
[----:B------:R-:W-:Y:S02]  /*12e50*/  FMNMX.FTZ R0, R141, R0, !PT ;  /* 0x000000008d007209 */ /* 0x000fe40007810000 */
[----:B------:R-:W-:Y:S02]  /*12e60*/  ISETP.GT.AND P2, PT, R17, 0x1, PT ;  /* 0x000000011100780c */ /* 0x000fe40003f44270 */
[----:B------:R-:W-:-:S02]  /*12e70*/  FMNMX.FTZ R0, R128, R0, !PT ;  /* 0x0000000080007209 */ /* 0x000fc40007810000 */
[----:B------:R-:W-:Y:S02]  /*12e80*/  FSEL R139, R139, -INF , P2 ;  /* 0xff8000008b8b7808 */ /* 0x000fe40001000000 */
[----:B------:R-:W-:Y:S02]  /*12e90*/  FMNMX.FTZ R0, R129, R0, !PT ;  /* 0x0000000081007209 */ /* 0x000fe40007810000 */
[----:B------:R-:W-:Y:S02]  /*12ea0*/  ISETP.GT.AND P2, PT, R17, 0x8, PT ;  /* 0x000000081100780c */ /* 0x000fe40003f44270 */
[----:B------:R-:W-:Y:S02]  /*12eb0*/  FMNMX.FTZ R0, R132, R0, !PT ;  /* 0x0000000084007209 */ /* 0x000fe40007810000 */
[----:B------:R-:W-:Y:S02]  /*12ec0*/  FSEL R142, R142, -INF , P2 ;  /* 0xff8000008e8e7808 */ /* 0x000fe40001000000 */
[----:B------:R-:W-:-:S02]  /*12ed0*/  FMNMX.FTZ R0, R133, R0, !PT ;  /* 0x0000000085007209 */ /* 0x000fc40007810000 */
[----:B------:R-:W-:Y:S02]  /*12ee0*/  ISETP.GT.AND P2, PT, R17, 0x9, PT ;  /* 0x000000091100780c */ /* 0x000fe40003f44270 */
        /* <DEDUP_REMOVED lines=55> */
[C---:B------:R-:W-:Y:S02]  /*13260*/  ISETP.GT.AND P2, PT, R17.reuse, 0x40, PT ;  /* 0x000000401100780c */ /* 0x040fe40003f44270 */
[C---:B------:R-:W-:Y:S01]  /*13270*/  ISETP.GT.AND P1, PT, R17.reuse, 0x71, PT ;  /* 0x000000711100780c */ /* 0x040fe20003f24270 */
[----:B------:R-:W0:Y:S01]  /*13280*/  SHFL.BFLY PT, R18, R0, 0x2, 0x1f ;  /* 0x0c401f0000127f89 */ /* 0x000e2200000e0000 */
[----:B------:R-:W-:Y:S02]  /*13290*/  FSEL R106, R106, -INF , P2 ;  /* 0xff8000006a6a7808 */ /* 0x000fe40001000000 */
[----:B------:R-:W-:-:S02]  /*132a0*/  ISETP.GT.AND P2, PT, R17, 0x41, PT ;  /* 0x000000411100780c */ /* 0x000fc40003f44270 */
[----:B------:R-:W-:Y:S02]  /*132b0*/  ISETP.GT.AND P0, PT, R17, 0x78, PT ;  /* 0x000000781100780c */ /* 0x000fe40003f04270 */
[----:B------:R-:W-:Y:S02]  /*132c0*/  FSEL R107, R107, -INF , P2 ;  /* 0xff8000006b6b7808 */ /* 0x000fe40001000000 */
[C---:B------:R-:W-:Y:S02]  /*132d0*/  ISETP.GT.AND P2, PT, R17.reuse, 0x48, PT ;  /* 0x000000481100780c */ /* 0x040fe40003f44270 */
[C---:B------:R-:W-:Y:S02]  /*132e0*/  ISETP.GT.AND P3, PT, R17.reuse, 0x81, PT ;  /* 0x000000811100780c */ /* 0x040fe40003f64270 */
        /* <DEDUP_REMOVED lines=8> */
[----:B0-----:R-:W-:Y:S01]  /*13370*/  FMNMX.FTZ R18, R0, R18, !PT ;  /* 0x0000001200127209 */ /* 0x001fe20007810000 */
[----:B------:R-:W-:Y:S01]  /*13380*/  IMAD.U32 R0, RZ, RZ, UR4 ;  /* 0x00000004ff007e24 */ /* 0x000fe2000f8e00ff */
[----:B------:R-:W-:Y:S02]  /*13390*/  FSEL R99, R99, -INF , P2 ;  /* 0xff80000063637808 */ /* 0x000fe40001000000 */
[----:B------:R-:W-:Y:S01]  /*133a0*/  ISETP.GT.AND P2, PT, R17, 0x58, PT ;  /* 0x000000581100780c */ /* 0x000fe20003f44270 */
[----:B------:R-:W0:Y:S01]  /*133b0*/  SHFL.BFLY PT, R76, R18, 0x1, 0x1f ;  /* 0x0c201f00124c7f89 */ /* 0x000e2200000e0000 */
[----:B------:R-:W-:Y:S02]  /*133c0*/  FSEL R83, R83, -INF , P1 ;  /* 0xff80000053537808 */ /* 0x000fe40000800000 */
[----:B------:R-:W-:Y:S02]  /*133d0*/  FSEL R102, R102, -INF , P2 ;  /* 0xff80000066667808 */ /* 0x000fe40001000000 */
[----:B------:R-:W-:-:S02]  /*133e0*/  ISETP.GT.AND P2, PT, R17, 0x59, PT ;  /* 0x000000591100780c */ /* 0x000fc40003f44270 */
[----:B------:R-:W-:Y:S02]  /*133f0*/  FSEL R86, R86, -INF , P0 ;  /* 0xff80000056567808 */ /* 0x000fe40000000000 */
[----:B------:R-:W-:Y:S02]  /*13400*/  FSEL R103, R103, -INF , P2 ;  /* 0xff80000067677808 */ /* 0x000fe40001000000 */
[----:B------:R-:W-:Y:S02]  /*13410*/  ISETP.GT.AND P2, PT, R17, 0x60, PT ;  /* 0x000000601100780c */ /* 0x000fe40003f44270 */
[----:B------:R-:W-:Y:S02]  /*13420*/  FSEL R75, R75, -INF , P3 ;  /* 0xff8000004b4b7808 */ /* 0x000fe40001800000 */
[----:B------:R-:W-:Y:S02]  /*13430*/  FSEL R90, R90, -INF , P2 ;  /* 0xff8000005a5a7808 */ /* 0x000fe40001000000 */
[----:B------:R-:W-:-:S02]  /*13440*/  ISETP.GT.AND P2, PT, R17, 0x61, PT ;  /* 0x000000611100780c */ /* 0x000fc40003f44270 */
[----:B------:R-:W-:Y:S02]  /*13450*/  FSEL R78, R78, -INF , P4 ;  /* 0xff8000004e4e7808 */ /* 0x000fe40002000000 */
[----:B------:R-:W-:Y:S02]  /*13460*/  FSEL R91, R91, -INF , P2 ;  /* 0xff8000005b5b7808 */ /* 0x000fe40001000000 */
[C---:B------:R-:W-:Y:S02]  /*13470*/  ISETP.GT.AND P2, PT, R17.reuse, 0x68, PT ;  /* 0x000000681100780c */ /* 0x040fe40003f44270 */
[----:B0-----:R-:W-:Y:S02]  /*13480*/  FMNMX.FTZ R76, R18, R76, !PT ;  /* 0x0000004c124c7209 */ /* 0x001fe40007810000 */
[----:B------:R-:W-:Y:S02]  /*13490*/  FSEL R94, R94, -INF , P2 ;  /* 0xff8000005e5e7808 */ /* 0x000fe40001000000 */
[----:B------:R-:W-:Y:S01]  /*134a0*/  ISETP.GT.AND P2, PT, R17, 0x69, PT ;  /* 0x000000691100780c */ /* 0x000fe20003f44270 */
[C---:B------:R-:W-:Y:S01]  /*134b0*/  FMUL.FTZ R19, R76.reuse, R0 ;  /* 0x000000004c137220 */ /* 0x040fe20000410000 */
[----:B------:R-:W-:-:S02]  /*134c0*/  FSETP.NEU.FTZ.AND P6, PT, R76, -INF , PT ;  /* 0xff8000004c00780b */ /* 0x000fc40003fdd000 */
[----:B------:R-:W-:Y:S02]  /*134d0*/  FSEL R95, R95, -INF , P2 ;  /* 0xff8000005f5f7808 */ /* 0x000fe40001000000 */
[----:B------:R-:W-:Y:S02]  /*134e0*/  ISETP.GT.AND P2, PT, R17, 0x70, PT ;  /* 0x000000701100780c */ /* 0x000fe40003f44270 */
[----:B------:R-:W-:Y:S02]  /*134f0*/  FSEL R18, R76, RZ, P6 ;  /* 0x000000ff4c127208 */ /* 0x000fe40003000000 */
[----:B------:R-:W-:Y:S02]  /*13500*/  FSEL R82, R82, -INF , P2 ;  /* 0xff80000052527808 */ /* 0x000fe40001000000 */
[----:B------:R-:W-:Y:S01]  /*13510*/  FSEL R19, R19, RZ, P6 ;  /* 0x000000ff13137208 */ /* 0x000fe20003000000 */
[----:B------:R-:W-:Y:S01]  /*13520*/  FADD.FTZ R18, -R18, R20 ;  /* 0x0000001412127221 */ /* 0x000fe20000010100 */
[----:B------:R-:W-:-:S02]  /*13530*/  ISETP.GT.AND P2, PT, R17, 0x80, PT ;  /* 0x000000801100780c */ /* 0x000fc40003f44270 */
[----:B------:R-:W-:Y:S02]  /*13540*/  ISETP.GT.AND P6, PT, R17, 0x79, PT ;  /* 0x000000791100780c */ /* 0x000fe40003fc4270 */
[----:B------:R-:W2:Y:S01]  /*13550*/  LDL.LU R17, [R1+0x18] ;  /* 0x0000180001117983 */ /* 0x000ea20000300800 */
[-CC-:B------:R-:W-:Y:S01]  /*13560*/  FFMA.FTZ R136, R136, R0.reuse, -R19.reuse ;  /* 0x0000000088887223 */ /* 0x180fe20000010813 */
[-CC-:B------:R-:W-:Y:S01]  /*13570*/  FFMA.FTZ R148, R120, R0.reuse, -R19.reuse ;  /* 0x0000000078947223 */ /* 0x180fe20000010813 */
[-CC-:B------:R-:W-:Y:S01]  /*13580*/  FFMA.FTZ R120, R108, R0.reuse, -R19.reuse ;  /* 0x000000006c787223 */ /* 0x180fe20000010813 */
[-CC-:B------:R-:W-:Y:S01]  /*13590*/  FFMA.FTZ R108, R88, R0.reuse, -R19.reuse ;  /* 0x00000000586c7223 */ /* 0x180fe20000010813 */
[----:B------:R-:W-:Y:S01]  /*135a0*/  FFMA.FTZ R88, R16, R0, -R19 ;  /* 0x0000000010587223 */ /* 0x000fe20000010813 */
[----:B------:R-:W-:Y:S01]  /*135b0*/  FSEL R79, R79, -INF , P5 ;  /* 0xff8000004f4f7808 */ /* 0x000fe20002800000 */
[----:B------:R0:W-:Y:S01]  /*135c0*/  MUFU.EX2 R16, R136 ;  /* 0x0000008800107308 */ /* 0x0001e20000000800 */
[----:B------:R-:W-:-:S02]  /*135d0*/  LOP3.LUT P1, RZ, R146, 0x40, RZ, 0xc0, !PT ;  /* 0x0000004092ff7812 */ /* 0x000fc4000782c0ff */
[----:B------:R-:W-:Y:S01]  /*135e0*/  LOP3.LUT P0, RZ, R146, 0x20, RZ, 0xc0, !PT ;  /* 0x0000002092ff7812 */ /* 0x000fe2000780c0ff */
[----:B0-----:R-:W3:Y:S01]  /*135f0*/  LDL R136, [R1+0xd8] ;  /* 0x0000d80001887983 */ /* 0x001ee20000100800 */
[-C--:B------:R-:W-:Y:S01]  /*13600*/  FMUL.FTZ R18, R18, R0.reuse ;  /* 0x0000000012127220 */ /* 0x080fe20000410000 */
[----:B------:R-:W-:-:S03]  /*13610*/  FFMA.FTZ R137, R137, R0, -R19 ;  /* 0x0000000089897223 */ /* 0x000fc60000010813 */
[----:B------:R-:W2:Y:S01]  /*13620*/  MUFU.EX2 R20, R18 ;  /* 0x0000001200147308 */ /* 0x000ea20000000800 */
[-CC-:B------:R-:W-:Y:S01]  /*13630*/  FFMA.FTZ R140, R140, R0.reuse, -R19.reuse ;  /* 0x000000008c8c7223 */ /* 0x180fe20000010813 */
[----:B------:R-:W-:-:S06]  /*13640*/  FFMA.FTZ R141, R141, R0, -R19 ;  /* 0x000000008d8d7223 */ /* 0x000fcc0000010813 */
[----:B------:R-:W0:Y:S08]  /*13650*/  MUFU.EX2 R137, R137 ;  /* 0x0000008900897308 */ /* 0x000e300000000800 */
[----:B------:R-:W1:Y:S08]  /*13660*/  MUFU.EX2 R18, R140 ;  /* 0x0000008c00127308 */ /* 0x000e700000000800 */
[----:B------:R-:W4:Y:S01]  /*13670*/  MUFU.EX2 R141, R141 ;  /* 0x0000008d008d7308 */ /* 0x000f220000000800 */
[-CC-:B------:R-:W-:Y:S01]  /*13680*/  FFMA.FTZ R149, R133, R0.reuse, -R19.reuse ;  /* 0x0000000085957223 */ /* 0x180fe20000010813 */
[-CC-:B------:R-:W-:Y:S01]  /*13690*/  FFMA.FTZ R133, R124, R0.reuse, -R19.reuse ;  /* 0x000000007c857223 */ /* 0x180fe20000010813 */
[-CC-:B------:R-:W-:Y:S01]  /*136a0*/  FFMA.FTZ R124, R104, R0.reuse, -R19.reuse ;  /* 0x00000000687c7223 */ /* 0x180fe20000010813 */
[-CC-:B------:R-:W-:Y:S01]  /*136b0*/  FFMA.FTZ R104, R92, R0.reuse, -R19.reuse ;  /* 0x000000005c687223 */ /* 0x180fe20000010813 */
[----:B------:R-:W-:Y:S01]  /*136c0*/  FFMA.FTZ R92, R72, R0, -R19 ;  /* 0x00000000485c7223 */ /* 0x000fe20000010813 */
[----:B------:R-:W-:-:S02]  /*136d0*/  FSEL R87, R87, -INF , P6 ;  /* 0xff80000057577808 */ /* 0x000fc40003000000 */
[----:B------:R-:W-:Y:S01]  /*136e0*/  FSEL R74, R74, -INF , P2 ;  /* 0xff8000004a4a7808 */ /* 0x000fe20001000000 */
        /* <DEDUP_REMOVED lines=23> */
[----:B--2---:R-:W-:-:S04]  /*13860*/  FFMA.FTZ R17, R20, R17, R16 ;  /* 0x0000001114117223 */ /* 0x004fc80000010010 */
[----:B0-----:R-:W-:-:S04]  /*13870*/  FADD.FTZ R17, R137, R17 ;  /* 0x0000001189117221 */ /* 0x001fc80000010000 */
[----:B-1----:R-:W-:-:S04]  /*13880*/  FADD.FTZ R17, R18, R17 ;  /* 0x0000001112117221 */ /* 0x002fc80000010000 */
[----:B----4-:R-:W-:Y:S01]  /*13890*/  FADD.FTZ R72, R141, R17 ;  /* 0x000000118d487221 */ /* 0x010fe20000010000 */
        /* <DEDUP_REMOVED lines=43> */
[----:B------:R-:W-:-:S05]  /*13b50*/  FMUL.FTZ R17, R73, R0 ;  /* 0x0000000049117220 */ /* 0x000fca0000410000 */
[----:B------:R-:W-:-:S05]  /*13b60*/  FSEL R17, R17, RZ, P2 ;  /* 0x000000ff11117208 */ /* 0x000fca0001000000 */
[-CC-:B------:R-:W-:Y:S01]  /*13b70*/  FFMA.FTZ R77, R74, R0.reuse, -R17.reuse ;  /* 0x000000004a4d7223 */ /* 0x180fe20000010811 */
[----:B---3--:R-:W-:Y:S01]  /*13b80*/  LOP3.LUT R74, R136, 0x10000, RZ, 0xfc, !PT ;  /* 0x00010000884a7812 */ /* 0x008fe200078efcff */
[-CC-:B------:R-:W-:Y:S01]  /*13b90*/  FFMA.FTZ R81, R78, R0.reuse, -R17.reuse ;  /* 0x000000004e517223 */ /* 0x180fe20000010811 */
[-CC-:B------:R-:W-:Y:S01]  /*13ba0*/  FFMA.FTZ R138, R138, R0.reuse, -R17.reuse ;  /* 0x000000008a8a7223 */ /* 0x180fe20000010811 */
[-CC-:B------:R-:W-:Y:S01]  /*13bb0*/  FFMA.FTZ R139, R139, R0.reuse, -R17.reuse ;  /* 0x000000008b8b7223 */ /* 0x180fe20000010811 */
[-CC-:B------:R-:W-:Y:S01]  /*13bc0*/  FFMA.FTZ R142, R142, R0.reuse, -R17.reuse ;  /* 0x000000008e8e7223 */ /* 0x180fe20000010811 */
[----:B------:R-:W-:Y:S02]  /*13bd0*/  VIADD R78, R74, 0x180 ;  /* 0x000001804a4e7836 */ /* 0x000fe40000000000 */
[-CC-:B------:R-:W-:Y:S01]  /*13be0*/  FFMA.FTZ R143, R143, R0.reuse, -R17.reuse ;  /* 0x000000008f8f7223 */ /* 0x180fe20000010811 */
[-CC-:B------:R-:W-:Y:S01]  /*13bf0*/  FFMA.FTZ R130, R130, R0.reuse, -R17.reuse ;  /* 0x0000000082827223 */ /* 0x180fe20000010811 */
[-CC-:B------:R-:W-:Y:S01]  /*13c00*/  FFMA.FTZ R131, R131, R0.reuse, -R17.reuse ;  /* 0x0000000083837223 */ /* 0x180fe20000010811 */
[----:B------:R-:W-:Y:S01]  /*13c10*/  FFMA.FTZ R134, R134, R0, -R17 ;  /* 0x0000000086867223 */ /* 0x000fe20000010811 */
[----:B------:R-:W-:Y:S01]  /*13c20*/  R2UR UR8, R78 ;  /* 0x000000004e0872ca */ /* 0x000fe200000e0000 */
[----:B------:R-:W-:-:S02]  /*13c30*/  VIADD R78, R74, 0x300 ;  /* 0x000003004a4e7836 */ /* 0x000fc40000000000 */
[-CC-:B------:R-:W-:Y:S01]  /*13c40*/  FFMA.FTZ R135, R135, R0.reuse, -R17.reuse ;  /* 0x0000000087877223 */ /* 0x180fe20000010811 */
[-CC-:B------:R-:W-:Y:S01]  /*13c50*/  FFMA.FTZ R122, R122, R0.reuse, -R17.reuse ;  /* 0x000000007a7a7223 */ /* 0x180fe20000010811 */
[-CC-:B------:R-:W-:Y:S01]  /*13c60*/  FFMA.FTZ R123, R123, R0.reuse, -R17.reuse ;  /* 0x000000007b7b7223 */ /* 0x180fe20000010811 */
[-CC-:B------:R-:W-:Y:S01]  /*13c70*/  FFMA.FTZ R126, R126, R0.reuse, -R17.reuse ;  /* 0x000000007e7e7223 */ /* 0x180fe20000010811 */
[----:B------:R-:W-:Y:S01]  /*13c80*/  R2UR UR12, R78 ;  /* 0x000000004e0c72ca */ /* 0x000fe200000e0000 */
        /* <DEDUP_REMOVED lines=27> */
[----:B------:R-:W-:Y:S01]  /*13e40*/  VIADD R78, R74, 0x780 ;  /* 0x000007804a4e7836 */ /* 0x000fe20000000000 */
[----:B------:R-:W-:Y:S01]  /*13e50*/  WARPGROUP.ARRIVE ;  /* 0x00000000000079c5 */ /* 0x000fe20000000000 */
[----:B------:R-:W-:Y:S01]  /*13e60*/  VIADD R17, R22, 0x200 ;  /* 0x0000020016117836 */ /* 0x000fe20000000000 */
[----:B------:R-:W2:Y:S02]  /*13e70*/  LDL.LU R136, [R1+0x3c] ;  /* 0x00003c0001887983 */ /* 0x000ea40000300800 */
[----:B------:R-:W-:Y:S01]  /*13e80*/  R2UR UR24, R78 ;  /* 0x000000004e1872ca */ /* 0x000fe200000e0000 */
[C---:B------:R-:W-:Y:S01]  /*13e90*/  VIADD R78, R74.reuse, 0x900 ;  /* 0x000009004a4e7836 */ /* 0x040fe20000000000 */
[----:B------:R-:W-:Y:S01]  /*13ea0*/  SHF.R.U32.HI R17, RZ, 0x4, R17 ;  /* 0x00000004ff117819 */ /* 0x000fe20000011611 */
[----:B------:R-:W-:Y:S01]  /*13eb0*/  IMAD.MOV.U32 R75, RZ, RZ, -0x3ffffff0 ;  /* 0xc0000010ff4b7424 */ /* 0x000fe200078e00ff */
[----:B------:R-:W-:-:S02]  /*13ec0*/  R2UR UR4, R74 ;  /* 0x000000004a0472ca */ /* 0x000fc400000e0000 */
[----:B------:R-:W-:Y:S02]  /*13ed0*/  LOP3.LUT R17, R17, 0x3fff, RZ, 0xc0, !PT ;  /* 0x00003fff11117812 */ /* 0x000fe400078ec0ff */
[----:B------:R-:W-:Y:S01]  /*13ee0*/  R2UR UR28, R78 ;  /* 0x000000004e1c72ca */ /* 0x000fe200000e0000 */
[C---:B------:R-:W-:Y:S01]  /*13ef0*/  VIADD R78, R74.reuse, 0xa80 ;  /* 0x00000a804a4e7836 */ /* 0x040fe20000000000 */
[----:B------:R-:W-:Y:S01]  /*13f00*/  LOP3.LUT R17, R17, 0x2400000, RZ, 0xfc, !PT ;  /* 0x0240000011117812 */ /* 0x000fe200078efcff */
[----:B------:R-:W-:Y:S01]  /*13f10*/  VIADD R74, R74, 0xc00 ;  /* 0x00000c004a4a7836 */ /* 0x000fe20000000000 */
[C---:B------:R-:W-:Y:S02]  /*13f20*/  R2UR UR5, R75.reuse ;  /* 0x000000004b0572ca */ /* 0x040fe400000e0000 */
[----:B------:R-:W-:Y:S01]  /*13f30*/  R2UR UR37, R75 ;  /* 0x000000004b2572ca */ /* 0x000fe200000e0000 */
[----:B------:R-:W-:Y:S01]  /*13f40*/  IMAD.MOV.U32 R75, RZ, RZ, -0x7fffffe0 ;  /* 0x80000020ff4b7424 */ /* 0x000fe200078e00ff */
[----:B------:R-:W-:Y:S01]  /*13f50*/  R2UR UR36, R74 ;  /* 0x000000004a2472ca */ /* 0x000fe200000e0000 */
[----:B------:R-:W-:-:S03]  /*13f60*/  IMAD R74, R145, 0x6c0, R17 ;  /* 0x000006c0914a7824 */ /* 0x000fc600078e0211 */
        /* <DEDUP_REMOVED lines=64> */
[----:B------:R-:W-:Y:S03]  /*14370*/  HGMMA.64x96x16.F32 R24, gdesc[UR32].tnspB, R24, gsb0 ;  /* 0x41600000201879f0 */ /* 0x000fe60008000818 */
[----:B------:R-:W0:Y:S01]  /*14380*/  S2R R153, SR_TID.X ;  /* 0x0000000000997919 */ /* 0x000e220000002100 */
[----:B------:R-:W-:Y:S01]  /*14390*/  FMUL.FTZ R14, R14, R0 ;  /* 0x000000000e0e7220 */ /* 0x000fe20000410000 */
[----:B------:R-:W-:Y:S01]  /*143a0*/  F2FP.F16.F32.PACK_AB R16, R137, R16 ;  /* 0x000000108910723e */ /* 0x000fe200000000ff */
[----:B------:R-:W-:Y:S08]  /*143b0*/  MUFU.EX2 R17, R138 ;  /* 0x0000008a00117308 */ /* 0x000ff00000000800 */
[----:B------:R-:W2:Y:S01]  /*143c0*/  MUFU.EX2 R14, R14 ;  /* 0x0000000e000e7308 */ /* 0x000ea20000000800 */
[----:B------:R-:W-:-:S02]  /*143d0*/  WARPGROUP.DEPBAR.LE gsb0, 0x0 ;  /* 0x00008000000079c5 */ /* 0x000fc40000010000 */
[----:B------:R-:W-:-:S06]  /*143e0*/  WARPGROUP.ARRIVE ;  /* 0x00000000000079c5 */ /* 0x000fcc0000000000 */
[----:B------:R-:W-:Y:S01]  /*143f0*/  HGMMA.64x96x16.F32 R24, gdesc[UR36].tnspB, R24, gsb0 ;  /* 0x41600000241879f0 */ /* 0x000fe20008000818 */
[----:B0-----:R-:W-:Y:S01]  /*14400*/  SHF.R.U32.HI R137, RZ, 0x7, R153 ;  /* 0x00000007ff897819 */ /* 0x001fe20000011699 */
[----:B------:R-:W0:Y:S01]  /*14410*/  MUFU.EX2 R139, R139 ;  /* 0x0000008b008b7308 */ /* 0x000e220000000800 */
[----:B------:R-:W-:-:S03]  /*14420*/  ISETP.GE.U32.AND P2, PT, R153, 0x180, PT ;  /* 0x000001809900780c */ /* 0x000fc60003f46070 */
[----:B------:R-:W-:-:S04]  /*14430*/  VIADD R74, R137, 0x9 ;  /* 0x00000009894a7836 */ /* 0x000fc80000000000 */
[----:B------:R-:W1:Y:S01]  /*14440*/  MUFU.EX2 R19, R142 ;  /* 0x0000008e00137308 */ /* 0x000e620000000800 */
[----:B------:R-:W-:-:S07]  /*14450*/  SEL R74, R74, 0x9, !P2 ;  /* 0x000000094a4a7807 */ /* 0x000fce0005000000 */
[----:B------:R-:W3:Y:S01]  /*14460*/  MUFU.EX2 R143, R143 ;  /* 0x0000008f008f7308 */ /* 0x000ee20000000800 */
[----:B------:R-:W-:Y:S02]  /*14470*/  @!P1 IMAD R75, R21, 0x8, R22 ;  /* 0x00000008154b9824 */ /* 0x000fe400078e0216 */
[----:B--2---:R-:W-:Y:S02]  /*14480*/  FFMA.FTZ R137, R14, R136, R17 ;  /* 0x000000880e897223 */ /* 0x004fe40000010011 */
[----:B------:R-:W-:Y:S02]  /*14490*/  @!P1 VIADD R75, R75, 0x31c40 ;  /* 0x00031c404b4b9836 */ /* 0x000fe40000000000 */
[----:B0-----:R-:W-:Y:S01]  /*144a0*/  FADD.FTZ R137, R139, R137 ;  /* 0x000000898b897221 */ /* 0x001fe20000010000 */
[----:B------:R-:W-:Y:S02]  /*144b0*/  F2FP.F16.F32.PACK_AB R18, R141, R18 ;  /* 0x000000128d12723e */ /* 0x000fe400000000ff */
[----:B------:R-:W-:Y:S01]  /*144c0*/  F2FP.F16.F32.PACK_AB R17, R139, R17 ;  /* 0x000000118b11723e */ /* 0x000fe200000000ff */
[----:B-1----:R-:W-:Y:S01]  /*144d0*/  FADD.FTZ R137, R19, R137 ;  /* 0x0000008913897221 */ /* 0x002fe20000010000 */
[----:B------:R-:W-:-:S02]  /*144e0*/  @!P1 PRMT R75, RZ, 0x654, R75 ;  /* 0x00000654ff4b9816 */ /* 0x000fc4000000004b */
[C---:B---3--:R-:W-:Y:S01]  /*144f0*/  F2FP.F16.F32.PACK_AB R19, R143.reuse, R19 ;  /* 0x000000138f13723e */ /* 0x048fe200000000ff */
[----:B------:R-:W0:Y:S08]  /*14500*/  MUFU.EX2 R130, R130 ;  /* 0x0000008200827308 */ /* 0x000e300000000800 */
[----:B------:R-:W-:Y:S01]  /*14510*/  MUFU.EX2 R131, R131 ;  /* 0x0000008300837308 */ /* 0x000fe20000000800 */
[----:B------:R-:W-:-:S07]  /*14520*/  FADD.FTZ R137, R143, R137 ;  /* 0x000000898f897221 */ /* 0x000fce0000010000 */
[----:B------:R-:W-:Y:S01]  /*14530*/  MUFU.EX2 R134, R134 ;  /* 0x0000008600867308 */ /* 0x000fe20000000800 */
[----:B0-----:R-:W-:-:S07]  /*14540*/  FADD.FTZ R137, R130, R137 ;  /* 0x0000008982897221 */ /* 0x001fce0000010000 */
[----:B------:R-:W-:Y:S01]  /*14550*/  MUFU.EX2 R135, R135 ;  /* 0x0000008700877308 */ /* 0x000fe20000000800 */
[----:B------:R-:W-:Y:S02]  /*14560*/  WARPGROUP.DEPBAR.LE gsb0, 0x0 ;  /* 0x00008000000079c5 */ /* 0x000fe40000010000 */
[----:B------:R0:W-:Y:S06]  /*14570*/  BAR.ARV R74, 0x100 ;  /* 0x0004004a0000751d */ /* 0x0001ec0000002000 */
[----:B------:R1:W-:Y:S01]  /*14580*/  @!P1 SYNCS.ARRIVE.TRANS64.RED.A1T0 RZ, [R75+URZ], RZ ;  /* 0x000000ff4bff99a7 */ /* 0x0003e2000810043f */
[----:B0-----:R-:W-:-:S04]  /*14590*/  @!P1 IMAD R74, R145, 0x8, R22 ;  /* 0x00000008914a9824 */ /* 0x001fc800078e0216 */
[----:B------:R-:W-:-:S05]  /*145a0*/  @!P1 VIADD R74, R74, 0x31c60 ;  /* 0x00031c604a4a9836 */ /* 0x000fca0000000000 */
[----:B------:R-:W-:-:S04]  /*145b0*/  @!P1 PRMT R74, RZ, 0x654, R74 ;  /* 0x00000654ff4a9816 */ /* 0x000fc8000000004a */
[----:B------:R0:W-:Y:S01]  /*145c0*/  @!P1 SYNCS.ARRIVE.TRANS64.RED.A1T0 RZ, [R74+URZ], RZ ;  /* 0x000000ff4aff99a7 */ /* 0x0001e2000810043f */
[----:B------:R2:W-:Y:S02]  /*145d0*/  STSM.16.M88.4 [R23+0x24300], R16 ;  /* 0x0243001017007844 */ /* 0x0005e40000000200 */
[----:B--2---:R-:W2:Y:S08]  /*145e0*/  MUFU.EX2 R16, R152 ;  /* 0x0000009800107308 */ /* 0x004eb00000000800 */
[----:B------:R-:W3:Y:S08]  /*145f0*/  MUFU.EX2 R17, R151 ;  /* 0x0000009700117308 */ /* 0x000ef00000000800 */
[----:B------:R-:W4:Y:S01]  /*14600*/  MUFU.EX2 R18, R150 ;  /* 0x0000009600127308 */ /* 0x000f220000000800 */
[----:B--2---:R-:W-:-:S07]  /*14610*/  FADD.FTZ R72, R16, R72 ;  /* 0x0000004810487221 */ /* 0x004fce0000010000 */
[----:B------:R-:W-:Y:S01]  /*14620*/  MUFU.EX2 R78, R125 ;  /* 0x0000007d004e7308 */ /* 0x000fe20000000800 */
[----:B---3--:R-:W-:-:S07]  /*14630*/  FADD.FTZ R72, R17, R72 ;  /* 0x0000004811487221 */ /* 0x008fce0000010000 */
[----:B------:R-:W2:Y:S08]  /*14640*/  MUFU.EX2 R19, R149 ;  /* 0x0000009500137308 */ /* 0x000eb00000000800 */
[----:B------:R-:W-:Y:S08]  /*14650*/  MUFU.EX2 R125, R89 ;  /* 0x00000059007d7308 */ /* 0x000ff00000000800 */
[----:B------:R-:W-:Y:S08]  /*14660*/  MUFU.EX2 R89, R122 ;  /* 0x0000007a00597308 */ /* 0x000ff00000000800 */
[----:B-1----:R-:W-:Y:S08]  /*14670*/  MUFU.EX2 R75, R128 ;  /* 0x00000080004b7308 */ /* 0x002ff00000000800 */
[----:B------:R-:W1:Y:S08]  /*14680*/  MUFU.EX2 R138, R148 ;  /* 0x00000094008a7308 */ /* 0x000e700000000800 */
[----:B------:R4:W-:Y:S08]  /*14690*/  MUFU.EX2 R128, R88 ;  /* 0x0000005800807308 */ /* 0x0009f00000000800 */
[----:B------:R-:W-:Y:S01]  /*146a0*/  MUFU.EX2 R123, R123 ;  /* 0x0000007b007b7308 */ /* 0x000fe20000000800 */
[----:B----4-:R-:W-:Y:S01]  /*146b0*/  FADD.FTZ R88, R18, R72 ;  /* 0x0000004812587221 */ /* 0x010fe20000010000 */
[----:B------:R-:W-:-:S04]  /*146c0*/  FADD.FTZ R72, R131, R137 ;  /* 0x0000008983487221 */ /* 0x000fc80000010000 */
[----:B------:R-:W-:Y:S02]  /*146d0*/  FADD.FTZ R72, R134, R72 ;  /* 0x0000004886487221 */ /* 0x000fe40000010000 */
[----:B------:R-:W3:Y:S08]  /*146e0*/  MUFU.EX2 R139, R147 ;  /* 0x00000093008b7308 */ /* 0x000ef00000000800 */
[----:B------:R-:W4:Y:S01]  /*146f0*/  MUFU.EX2 R126, R126 ;  /* 0x0000007e007e7308 */ /* 0x000f220000000800 */
[----:B--2---:R-:W-:-:S07]  /*14700*/  FADD.FTZ R88, R19, R88 ;  /* 0x0000005813587221 */ /* 0x004fce0000010000 */
[----:B------:R-:W2:Y:S08]  /*14710*/  MUFU.EX2 R133, R133 ;  /* 0x0000008500857308 */ /* 0x000eb00000000800 */
[----:B0-----:R-:W-:Y:S08]  /*14720*/  MUFU.EX2 R74, R124 ;  /* 0x0000007c004a7308 */ /* 0x001ff00000000800 */
[----:B------:R0:W-:Y:S08]  /*14730*/  MUFU.EX2 R124, R92 ;  /* 0x0000005c007c7308 */ /* 0x0001f00000000800 */
[----:B------:R-:W2:Y:S01]  /*14740*/  MUFU.EX2 R127, R127 ;  /* 0x0000007f007f7308 */ /* 0x000ea20000000800 */
[----:B0-----:R-:W-:Y:S01]  /*14750*/  FADD.FTZ R92, R135, R72 ;  /* 0x00000048875c7221 */ /* 0x001fe20000010000 */
[----:B-1----:R-:W-:-:S06]  /*14760*/  FADD.FTZ R88, R138, R88 ;  /* 0x000000588a587221 */ /* 0x002fcc0000010000 */
[----:B------:R-:W0:Y:S08]  /*14770*/  MUFU.EX2 R136, R146 ;  /* 0x0000009200887308 */ /* 0x000e300000000800 */
[----:B------:R-:W-:Y:S08]  /*14780*/  MUFU.EX2 R79, R93 ;  /* 0x0000005d004f7308 */ /* 0x000ff00000000800 */
[----:B------:R3:W1:Y:S08]  /*14790*/  MUFU.EX2 R93, R114 ;  /* 0x00000072005d7308 */ /* 0x0006700000000800 */
[----:B------:R4:W-:Y:S01]  /*147a0*/  MUFU.EX2 R72, R90 ;  /* 0x0000005a00487308 */ /* 0x0009e20000000800 */
[----:B---3--:R-:W-:Y:S01]  /*147b0*/  FADD.FTZ R114, R139, R88 ;  /* 0x000000588b727221 */ /* 0x008fe20000010000 */
[----:B----4-:R-:W-:-:S06]  /*147c0*/  FADD.FTZ R90, R89, R92 ;  /* 0x0000005c595a7221 */ /* 0x010fcc0000010000 */
[----:B------:R-:W-:Y:S01]  /*147d0*/  MUFU.EX2 R129, R129 ;  /* 0x0000008100817308 */ /* 0x000fe20000000800 */
[----:B------:R-:W-:-:S07]  /*147e0*/  FADD.FTZ R90, R123, R90 ;  /* 0x0000005a7b5a7221 */ /* 0x000fce0000010000 */
[----:B------:R-:W3:Y:S01]  /*147f0*/  MUFU.EX2 R115, R115 ;  /* 0x0000007300737308 */ /* 0x000ee20000000800 */
[----:B------:R-:W-:Y:S01]  /*14800*/  FADD.FTZ R90, R126, R90 ;  /* 0x0000005a7e5a7221 */ /* 0x000fe20000010000 */
[----:B--2---:R-:W-:-:S06]  /*14810*/  FADD.FTZ R114, R133, R114 ;  /* 0x0000007285727221 */ /* 0x004fcc0000010000 */
[----:B------:R-:W-:Y:S01]  /*14820*/  MUFU.EX2 R132, R132 ;  /* 0x0000008400847308 */ /* 0x000fe20000000800 */
[----:B------:R-:W-:-:S07]  /*14830*/  FADD.FTZ R90, R127, R90 ;  /* 0x0000005a7f5a7221 */ /* 0x000fce0000010000 */
[----:B------:R-:W2:Y:S01]  /*14840*/  MUFU.EX2 R118, R118 ;  /* 0x0000007600767308 */ /* 0x000ea20000000800 */
[----:B0-----:R-:W-:Y:S01]  /*14850*/  FADD.FTZ R114, R136, R114 ;  /* 0x0000007288727221 */ /* 0x001fe20000010000 */
[----:B-1----:R-:W-:-:S06]  /*14860*/  FADD.FTZ R90, R93, R90 ;  /* 0x0000005a5d5a7221 */ /* 0x002fcc0000010000 */
[----:B------:R-:W0:Y:S01]  /*14870*/  MUFU.EX2 R119, R119 ;  /* 0x0000007700777308 */ /* 0x000e220000000800 */
[----:B---3--:R-:W-:-:S07]  /*14880*/  FADD.FTZ R90, R115, R90 ;  /* 0x0000005a735a7221 */ /* 0x008fce0000010000 */
[----:B------:R-:W1:Y:S01]  /*14890*/  MUFU.EX2 R106, R106 ;  /* 0x0000006a006a7308 */ /* 0x000e620000000800 */
[----:B--2---:R-:W-:-:S07]  /*148a0*/  FADD.FTZ R90, R118, R90 ;  /* 0x0000005a765a7221 */ /* 0x004fce0000010000 */
[----:B------:R2:W-:Y:S08]  /*148b0*/  MUFU.EX2 R122, R91 ;  /* 0x0000005b007a7308 */ /* 0x0005f00000000800 */
[----:B------:R-:W3:Y:S01]  /*148c0*/  MUFU.EX2 R107, R107 ;  /* 0x0000006b006b7308 */ /* 0x000ee20000000800 */
[----:B--2---:R-:W-:-:S04]  /*148d0*/  FADD.FTZ R91, R129, R114 ;  /* 0x00000072815b7221 */ /* 0x004fc80000010000 */
[----:B------:R-:W-:-:S03]  /*148e0*/  FADD.FTZ R91, R132, R91 ;  /* 0x0000005b845b7221 */ /* 0x000fc60000010000 */
[----:B------:R-:W2:Y:S01]  /*148f0*/  MUFU.EX2 R121, R121 ;  /* 0x0000007900797308 */ /* 0x000ea20000000800 */
[----:B------:R-:W-:Y:S01]  /*14900*/  FADD.FTZ R91, R75, R91 ;  /* 0x0000005b4b5b7221 */ /* 0x000fe20000010000 */
[----:B0-----:R-:W-:-:S06]  /*14910*/  FADD.FTZ R92, R119, R90 ;  /* 0x0000005a775c7221 */ /* 0x001fcc0000010000 */
[----:B------:R-:W0:Y:S01]  /*14920*/  MUFU.EX2 R110, R110 ;  /* 0x0000006e006e7308 */ /* 0x000e220000000800 */
[----:B------:R-:W-:Y:S01]  /*14930*/  FADD.FTZ R91, R78, R91 ;  /* 0x0000005b4e5b7221 */ /* 0x000fe20000010000 */
[----:B-1----:R-:W-:-:S06]  /*14940*/  FADD.FTZ R92, R106, R92 ;  /* 0x0000005c6a5c7221 */ /* 0x002fcc0000010000 */
[----:B------:R-:W-:Y:S01]  /*14950*/  MUFU.EX2 R120, R120 ;  /* 0x0000007800787308 */ /* 0x000fe20000000800 */
[----:B------:R-:W-:-:S07]  /*14960*/  F2FP.F16.F32.PACK_AB R16, R17, R16 ;  /* 0x000000101110723e */ /* 0x000fce00000000ff */
[----:B------:R-:W1:Y:S01]  /*14970*/  MUFU.EX2 R111, R111 ;  /* 0x0000006f006f7308 */ /* 0x000e620000000800 */
[----:B------:R-:W-:Y:S01]  /*14980*/  F2FP.F16.F32.PACK_AB R18, R19, R18 ;  /* 0x000000121312723e */ /* 0x000fe200000000ff */
[----:B------:R-:W-:Y:S01]  /*14990*/  FADD.FTZ R91, R74, R91 ;  /* 0x0000005b4a5b7221 */ /* 0x000fe20000010000 */
[----:B------:R-:W-:-:S05]  /*149a0*/  F2FP.F16.F32.PACK_AB R17, R131, R130 ;  /* 0x000000828311723e */ /* 0x000fca00000000ff */
[----:B------:R-:W-:Y:S01]  /*149b0*/  MUFU.EX2 R117, R117 ;  /* 0x0000007500757308 */ /* 0x000fe20000000800 */
[----:B------:R-:W-:Y:S01]  /*149c0*/  F2FP.F16.F32.PACK_AB R19, R135, R134 ;  /* 0x000000868713723e */ /* 0x000fe200000000ff */
[----:B---3--:R-:W-:-:S06]  /*149d0*/  FADD.FTZ R92, R107, R92 ;  /* 0x0000005c6b5c7221 */ /* 0x008fcc0000010000 */
[----:B------:R-:W3:Y:S01]  /*149e0*/  MUFU.EX2 R98, R98 ;  /* 0x0000006200627308 */ /* 0x000ee20000000800 */
[----:B--2---:R-:W-:Y:S01]  /*149f0*/  FADD.FTZ R91, R121, R91 ;  /* 0x0000005b795b7221 */ /* 0x004fe20000010000 */
[----:B------:R0:W-:Y:S06]  /*14a00*/  STSM.16.M88.4 [R23+0x25b00], R16 ;  /* 0x025b001017007844 */ /* 0x0001ec0000000200 */
[----:B------:R-:W2:Y:S08]  /*14a10*/  MUFU.EX2 R116, R116 ;  /* 0x0000007400747308 */ /* 0x000eb00000000800 */
[----:B------:R-:W4:Y:S01]  /*14a20*/  MUFU.EX2 R99, R99 ;  /* 0x0000006300637308 */ /* 0x000f220000000800 */
[----:B0-----:R-:W-:-:S07]  /*14a30*/  FADD.FTZ R16, R110, R92 ;  /* 0x0000005c6e107221 */ /* 0x001fce0000010000 */
[----:B------:R-:W0:Y:S01]  /*14a40*/  MUFU.EX2 R113, R113 ;  /* 0x0000007100717308 */ /* 0x000e220000000800 */
[----:B-1----:R-:W-:-:S07]  /*14a50*/  FADD.FTZ R16, R111, R16 ;  /* 0x000000106f107221 */ /* 0x002fce0000010000 */
[----:B------:R-:W1:Y:S01]  /*14a60*/  MUFU.EX2 R102, R102 ;  /* 0x0000006600667308 */ /* 0x000e620000000800 */
[----:B---3--:R-:W-:-:S07]  /*14a70*/  FADD.FTZ R16, R98, R16 ;  /* 0x0000001062107221 */ /* 0x008fce0000010000 */
[----:B------:R-:W3:Y:S08]  /*14a80*/  MUFU.EX2 R112, R112 ;  /* 0x0000007000707308 */ /* 0x000ef00000000800 */
[----:B------:R2:W-:Y:S08]  /*14a90*/  MUFU.EX2 R114, R94 ;  /* 0x0000005e00727308 */ /* 0x0005f00000000800 */
[----:B------:R-:W3:Y:S01]  /*14aa0*/  MUFU.EX2 R103, R103 ;  /* 0x0000006700677308 */ /* 0x000ee20000000800 */
[----:B--2---:R-:W-:-:S04]  /*14ab0*/  FADD.FTZ R94, R120, R91 ;  /* 0x0000005b785e7221 */ /* 0x004fc80000010000 */
[----:B------:R-:W-:-:S03]  /*14ac0*/  FADD.FTZ R94, R117, R94 ;  /* 0x0000005e755e7221 */ /* 0x000fc60000010000 */
[----:B------:R-:W2:Y:S01]  /*14ad0*/  MUFU.EX2 R109, R109 ;  /* 0x0000006d006d7308 */ /* 0x000ea20000000800 */
[----:B------:R-:W-:Y:S01]  /*14ae0*/  FADD.FTZ R94, R116, R94 ;  /* 0x0000005e745e7221 */ /* 0x000fe20000010000 */
[----:B----4-:R-:W-:Y:S01]  /*14af0*/  FADD.FTZ R18, R99, R16 ;  /* 0x0000001063127221 */ /* 0x010fe20000010000 */
[----:B------:R-:W-:-:S05]  /*14b00*/  F2FP.F16.F32.PACK_AB R16, R121, R74 ;  /* 0x0000004a7910723e */ /* 0x000fca00000000ff */
[----:B------:R-:W4:Y:S01]  /*14b10*/  MUFU.EX2 R108, R108 ;  /* 0x0000006c006c7308 */ /* 0x000f220000000800 */
[----:B0-----:R-:W-:Y:S01]  /*14b20*/  FADD.FTZ R17, R113, R94 ;  /* 0x0000005e71117221 */ /* 0x001fe20000010000 */
[----:B-1----:R-:W-:Y:S01]  /*14b30*/  FADD.FTZ R74, R102, R18 ;  /* 0x00000012664a7221 */ /* 0x002fe20000010000 */
[----:B------:R-:W-:-:S05]  /*14b40*/  F2FP.F16.F32.PACK_AB R89, R123, R89 ;  /* 0x000000597b59723e */ /* 0x000fca00000000ff */
[----:B------:R-:W0:Y:S01]  /*14b50*/  MUFU.EX2 R105, R105 ;  /* 0x0000006900697308 */ /* 0x000e220000000800 */
[----:B---3--:R-:W-:Y:S01]  /*14b60*/  FADD.FTZ R17, R112, R17 ;  /* 0x0000001170117221 */ /* 0x008fe20000010000 */
[----:B------:R-:W-:-:S06]  /*14b70*/  FADD.FTZ R74, R103, R74 ;  /* 0x0000004a674a7221 */ /* 0x000fcc0000010000 */
[----:B------:R-:W1:Y:S01]  /*14b80*/  MUFU.EX2 R104, R104 ;  /* 0x0000006800687308 */ /* 0x000e620000000800 */
[----:B--2---:R-:W-:Y:S01]  /*14b90*/  FADD.FTZ R19, R109, R17 ;  /* 0x000000116d137221 */ /* 0x004fe20000010000 */
[----:B------:R-:W-:-:S06]  /*14ba0*/  FADD.FTZ R74, R72, R74 ;  /* 0x0000004a484a7221 */ /* 0x000fcc0000010000 */
[----:B------:R2:W-:Y:S01]  /*14bb0*/  MUFU.EX2 R123, R95 ;  /* 0x0000005f007b7308 */ /* 0x0005e20000000800 */
[----:B------:R-:W-:Y:S01]  /*14bc0*/  F2FP.F16.F32.PACK_AB R94, R78, R75 ;  /* 0x0000004b4e5e723e */ /* 0x000fe200000000ff */
[----:B----4-:R-:W-:-:S06]  /*14bd0*/  FADD.FTZ R75, R108, R19 ;  /* 0x000000136c4b7221 */ /* 0x010fcc0000010000 */
[----:B------:R-:W3:Y:S01]  /*14be0*/  MUFU.EX2 R101, R101 ;  /* 0x0000006500657308 */ /* 0x000ee20000000800 */
[----:B------:R-:W-:-:S07]  /*14bf0*/  FADD.FTZ R74, R122, R74 ;  /* 0x0000004a7a4a7221 */ /* 0x000fce0000010000 */
[----:B------:R-:W-:Y:S01]  /*14c00*/  MUFU.EX2 R82, R82 ;  /* 0x0000005200527308 */ /* 0x000fe20000000800 */
[----:B------:R-:W-:Y:S01]  /*14c10*/  F2FP.F16.F32.PACK_AB R88, R139, R138 ;  /* 0x0000008a8b58723e */ /* 0x000fe200000000ff */
[----:B0-----:R-:W-:Y:S01]  /*14c20*/  FADD.FTZ R75, R105, R75 ;  /* 0x0000004b694b7221 */ /* 0x001fe20000010000 */
[----:B------:R-:W-:-:S05]  /*14c30*/  F2FP.F16.F32.PACK_AB R90, R136, R133 ;  /* 0x00000085885a723e */ /* 0x000fca00000000ff */
[----:B------:R-:W0:Y:S01]  /*14c40*/  MUFU.EX2 R100, R100 ;  /* 0x0000006400647308 */ /* 0x000e220000000800 */
[----:B------:R-:W-:Y:S01]  /*14c50*/  F2FP.F16.F32.PACK_AB R91, R127, R126 ;  /* 0x0000007e7f5b723e */ /* 0x000fe200000000ff */
[----:B------:R-:W-:-:S06]  /*14c60*/  FADD.FTZ R74, R114, R74 ;  /* 0x0000004a724a7221 */ /* 0x000fcc0000010000 */
[----:B------:R-:W-:Y:S01]  /*14c70*/  MUFU.EX2 R83, R83 ;  /* 0x0000005300537308 */ /* 0x000fe20000000800 */
[----:B------:R-:W-:Y:S02]  /*14c80*/  F2FP.F16.F32.PACK_AB R92, R132, R129 ;  /* 0x00000081845c723e */ /* 0x000fe400000000ff */
[----:B------:R-:W-:Y:S02]  /*14c90*/  F2FP.F16.F32.PACK_AB R93, R115, R93 ;  /* 0x0000005d735d723e */ /* 0x000fe400000000ff */
[----:B--2---:R-:W-:-:S03]  /*14ca0*/  F2FP.F16.F32.PACK_AB R95, R119, R118 ;  /* 0x00000076775f723e */ /* 0x004fc600000000ff */
[----:B------:R-:W2:Y:S01]  /*14cb0*/  MUFU.EX2 R97, R97 ;  /* 0x0000006100617308 */ /* 0x000ea20000000800 */
[----:B------:R-:W-:Y:S01]  /*14cc0*/  F2FP.F16.F32.PACK_AB R17, R107, R106 ;  /* 0x0000006a6b11723e */ /* 0x000fe200000000ff */
[----:B------:R4:W-:Y:S01]  /*14cd0*/  STSM.16.M88.4 [R23+0x27300], R88 ;  /* 0x0273005817007844 */ /* 0x0009e20000000200 */
[----:B------:R-:W-:Y:S01]  /*14ce0*/  F2FP.F16.F32.PACK_AB R18, R117, R120 ;  /* 0x000000787512723e */ /* 0x000fe200000000ff */
[----:B-1----:R-:W-:Y:S01]  /*14cf0*/  FADD.FTZ R75, R104, R75 ;  /* 0x0000004b684b7221 */ /* 0x002fe20000010000 */
[----:B------:R-:W-:-:S03]  /*14d00*/  F2FP.F16.F32.PACK_AB R19, R111, R110 ;  /* 0x0000006e6f13723e */ /* 0x000fc600000000ff */
[----:B------:R-:W1:Y:S01]  /*14d10*/  MUFU.EX2 R86, R86 ;  /* 0x0000005600567308 */ /* 0x000e620000000800 */
[----:B------:R-:W-:Y:S01]  /*14d20*/  STSM.16.M88.4 [R23+0x28b00], R92 ;  /* 0x028b005c17007844 */ /* 0x000fe20000000200 */
[----:B---3--:R-:W-:-:S06]  /*14d30*/  FADD.FTZ R75, R101, R75 ;  /* 0x0000004b654b7221 */ /* 0x008fcc0000010000 */
[----:B------:R-:W3:Y:S01]  /*14d40*/  MUFU.EX2 R96, R96 ;  /* 0x0000006000607308 */ /* 0x000ee20000000800 */
[----:B----4-:R-:W-:Y:S01]  /*14d50*/  FADD.FTZ R89, R123, R74 ;  /* 0x0000004a7b597221 */ /* 0x010fe20000010000 */
[----:B------:R4:W-:Y:S06]  /*14d60*/  STSM.16.M88.4 [R23+0x2a300], R16 ;  /* 0x02a3001017007844 */ /* 0x0009ec0000000200 */
[----:B------:R-:W3:Y:S01]  /*14d70*/  MUFU.EX2 R87, R87 ;  /* 0x0000005700577308 */ /* 0x000ee20000000800 */
[----:B0-----:R-:W-:-:S07]  /*14d80*/  FADD.FTZ R75, R100, R75 ;  /* 0x0000004b644b7221 */ /* 0x001fce0000010000 */
[----:B------:R-:W0:Y:S01]  /*14d90*/  MUFU.EX2 R77, R77 ;  /* 0x0000004d004d7308 */ /* 0x000e220000000800 */
[----:B----4-:R-:W-:Y:S01]  /*14da0*/  FADD.FTZ R16, R82, R89 ;  /* 0x0000005952107221 */ /* 0x010fe20000010000 */
[----:B--2---:R-:W-:-:S03]  /*14db0*/  FADD.FTZ R75, R97, R75 ;  /* 0x0000004b614b7221 */ /* 0x004fc60000010000 */
[----:B------:R-:W-:-:S03]  /*14dc0*/  FADD.FTZ R17, R83, R16 ;  /* 0x0000001053117221 */ /* 0x000fc60000010000 */
[----:B------:R-:W2:Y:S01]  /*14dd0*/  MUFU.EX2 R80, R80 ;  /* 0x0000005000507308 */ /* 0x000ea20000000800 */
[----:B-1----:R-:W-:Y:S01]  /*14de0*/  FADD.FTZ R16, R86, R17 ;  /* 0x0000001156107221 */ /* 0x002fe20000010000 */
[----:B---3--:R-:W-:-:S03]  /*14df0*/  FADD.FTZ R18, R96, R75 ;  /* 0x0000004b60127221 */ /* 0x008fc60000010000 */
[----:B------:R-:W-:-:S03]  /*14e00*/  FADD.FTZ R16, R87, R16 ;  /* 0x0000001057107221 */ /* 0x000fc60000010000 */
[----:B------:R-:W1:Y:S01]  /*14e10*/  MUFU.EX2 R85, R85 ;  /* 0x0000005500557308 */ /* 0x000e620000000800 */
[----:B------:R-:W-:Y:S01]  /*14e20*/  FADD.FTZ R19, R79, R18 ;  /* 0x000000124f137221 */ /* 0x000fe20000010000 */
[----:B0-----:R-:W-:-:S03]  /*14e30*/  FADD.FTZ R17, R77, R16 ;  /* 0x000000104d117221 */ /* 0x001fc60000010000 */
[----:B------:R-:W-:-:S03]  /*14e40*/  FADD.FTZ R18, R124, R19 ;  /* 0x000000137c127221 */ /* 0x000fc60000010000 */
[----:B------:R-:W-:Y:S01]  /*14e50*/  MUFU.EX2 R81, R81 ;  /* 0x0000005100517308 */ /* 0x000fe20000000800 */
[----:B--2---:R-:W-:Y:S01]  /*14e60*/  FADD.FTZ R16, R80, R17 ;  /* 0x0000001150107221 */ /* 0x004fe20000010000 */
[----:B------:R-:W-:Y:S01]  /*14e70*/  FADD.FTZ R19, R125, R18 ;  /* 0x000000127d137221 */ /* 0x000fe20000010000 */
[----:B------:R-:W2:Y:S05]  /*14e80*/  LDL R17, [R1+0xcc] ;  /* 0x0000cc0001117983 */ /* 0x000eaa0000100800 */
[----:B------:R-:W0:Y:S01]  /*14e90*/  MUFU.EX2 R84, R84 ;  /* 0x0000005400547308 */ /* 0x000e220000000800 */
[----:B------:R-:W-:-:S04]  /*14ea0*/  FADD.FTZ R18, R128, R19 ;  /* 0x0000001380127221 */ /* 0x000fc80000010000 */
[----:B-1----:R-:W-:-:S05]  /*14eb0*/  FADD.FTZ R18, R85, R18 ;  /* 0x0000001255127221 */ /* 0x002fca0000010000 */
[----:B------:R1:W-:Y:S01]  /*14ec0*/  STL [R1+0x18], R18 ;  /* 0x0000181201007387 */ /* 0x0003e20000100800 */
[----:B0-----:R-:W-:Y:S01]  /*14ed0*/  F2FP.F16.F32.PACK_AB R127, R84, R81 ;  /* 0x00000051547f723e */ /* 0x001fe200000000ff */
[----:B------:R-:W-:Y:S02]  /*14ee0*/  FADD.FTZ R81, R81, R16 ;  /* 0x0000001051517221 */ /* 0x000fe40000010000 */
[----:B------:R-:W3:Y:S01]  /*14ef0*/  LDL R16, [R1+0x2c] ;  /* 0x00002c0001107983 */ /* 0x000ee20000100800 */
[----:B------:R-:W-:Y:S02]  /*14f00*/  F2FP.F16.F32.PACK_AB R116, R113, R116 ;  /* 0x000000747174723e */ /* 0x000fe400000000ff */
[----:B------:R-:W-:Y:S02]  /*14f10*/  F2FP.F16.F32.PACK_AB R117, R99, R98 ;  /* 0x000000626375723e */ /* 0x000fe400000000ff */
        /* <DEDUP_REMOVED lines=12> */
[----:B------:R-:W-:Y:S01]  /*14fe0*/  F2FP.F16.F32.PACK_AB R126, R85, R128 ;  /* 0x00000080557e723e */ /* 0x000fe200000000ff */
[----:B------:R0:W-:Y:S04]  /*14ff0*/  STSM.16.M88.4 [R23+0x2bb00], R116 ;  /* 0x02bb007417007844 */ /* 0x0001e80000000200 */
[----:B------:R0:W-:Y:S04]  /*15000*/  STSM.16.M88.4 [R23+0x2d300], R108 ;  /* 0x02d3006c17007844 */ /* 0x0001e80000000200 */
[----:B------:R0:W-:Y:S01]  /*15010*/  STSM.16.M88.4 [R23+0x2eb00], R100 ;  /* 0x02eb006417007844 */ /* 0x0001e20000000200 */
[----:B-1----:R-:W-:-:S03]  /*15020*/  FADD.FTZ R18, R84, R81 ;  /* 0x0000005154127221 */ /* 0x002fc60000010000 */
[----:B------:R0:W-:Y:S01]  /*15030*/  STSM.16.M88.4 [R23+0x30300], R124 ;  /* 0x0303007c17007844 */ /* 0x0001e20000000200 */
[----:B------:R-:W-:Y:S01]  /*15040*/  @!PT LDS RZ, [RZ] ;  /* 0x00000000fffff984 */ /* 0x000fe20000000800 */
[----:B------:R-:W-:Y:S01]  /*15050*/  @!PT LDS RZ, [RZ] ;  /* 0x00000000fffff984 */ /* 0x000fe20000000800 */
[----:B------:R-:W-:Y:S01]  /*15060*/  @!PT LDS RZ, [RZ] ;  /* 0x00000000fffff984 */ /* 0x000fe20000000800 */
[----:B------:R-:W-:Y:S01]  /*15070*/  @!PT LDS RZ, [RZ] ;  /* 0x00000000fffff984 */ /* 0x000fe20000000800 */
[----:B------:R1:W-:Y:S06]  /*15080*/  MEMBAR.ALL.CTA ;  /* 0x0000000000007992 */ /* 0x0003ec0000008000 */
[----:B-1----:R-:W1:Y:S04]  /*15090*/  FENCE.VIEW.ASYNC.S ;  /* 0x00000000000073c6 */ /* 0x002e680000000000 */
[----:B------:R0:W-:Y:S01]  /*150a0*/  STL [R1+0x3c], R18 ;  /* 0x00003c1201007387 */ /* 0x0001e20000100800 */
        /* <DEDUP_REMOVED lines=51> */
[C---:B--2---:R-:W-:Y:S01]  /*153e0*/  ISETP.GT.AND P2, PT, R15.reuse, R17, PT ;  /* 0x000000110f00720c */ /* 0x044fe20003f44270 */
[----:B------:R-:W-:Y:S02]  /*153f0*/  VIADD R15, R15, 0xffffffff ;  /* 0xffffffff0f0f7836 */ /* 0x000fe40000000000 */
[----:B---3--:R-:W-:Y:S01]  /*15400*/  IMAD.MOV.U32 R150, RZ, RZ, R16 ;  /* 0x000000ffff967224 */ /* 0x008fe200078e0010 */
[----:B-1----:R-:W-:-:S09]  /*15410*/  NOP ;  /* 0x0000000000007918 */ /* 0x002fd20000000000 */
[----:B0-----:R-:W-:Y:S05]  /*15420*/  @P2 BRA `(.L_x_2454) ;  /* 0xffffffac00642947 */ /* 0x001fea000383ffff */
[----:B------:R0:W-:Y:S01]  /*15430*/  STL [R1+0x48], R24 ;  /* 0x0000481801007387 */ /* 0x0001e20000100800 */
[----:B------:R-:W-:Y:S02]  /*15440*/  IMAD.MOV.U32 R106, RZ, RZ, R26 ;  /* 0x000000ffff6a7224 */ /* 0x000fe400078e001a */
[----:B------:R-:W-:Y:S01]  /*15450*/  IMAD.MOV.U32 R107, RZ, RZ, R27 ;  /* 0x000000ffff6b7224 */ /* 0x000fe200078e001b */
[----:B------:R0:W-:Y:S01]  /*15460*/  STL [R1+0x4c], R25 ;  /* 0x00004c1901007387 */ /* 0x0001e20000100800 */
[----:B------:R-:W-:Y:S02]  /*15470*/  IMAD.MOV.U32 R137, RZ, RZ, R30 ;  /* 0x000000ffff897224 */ /* 0x000fe400078e001e */
[----:B------:R-:W-:Y:S01]  /*15480*/  IMAD.MOV.U32 R138, RZ, RZ, R31 ;  /* 0x000000ffff8a7224 */ /* 0x000fe200078e001f */
[----:B------:R0:W-:Y:S01]  /*15490*/  STL [R1+0x50], R28 ;  /* 0x0000501c01007387 */ /* 0x0001e20000100800 */
[----:B------:R-:W-:Y:S02]  /*154a0*/  IMAD.MOV.U32 R140, RZ, RZ, R34 ;  /* 0x000000ffff8c7224 */ /* 0x000fe400078e0022 */
[----:B------:R-:W-:Y:S01]  /*154b0*/  IMAD.MOV.U32 R142, RZ, RZ, R35 ;  /* 0x000000ffff8e7224 */ /* 0x000fe200078e0023 */
[----:B------:R0:W-:Y:S01]  /*154c0*/  STL [R1+0x54], R29 ;  /* 0x0000541d01007387 */ /* 0x0001e20000100800 */
[----:B------:R-:W-:-:S02]  /*154d0*/  IMAD.MOV.U32 R143, RZ, RZ, R38 ;  /* 0x000000ffff8f7224 */ /* 0x000fc400078e0026 */
        /* <DEDUP_REMOVED lines=14> */
[----:B------:R-:W-:-:S03]  /*155c0*/  IMAD.MOV.U32 R150, RZ, RZ, R16 ;  /* 0x000000ffff967224 */ /* 0x000fc600078e0010 */
[----:B------:R0:W-:Y:S04]  /*155d0*/  STL [R1+0x6c], R41 ;  /* 0x00006c2901007387 */ /* 0x0001e80000100800 */
        /* <DEDUP_REMOVED lines=24> */
[----:B------:R0:W-:Y:S02]  /*15760*/  STL [R1+0x34], R71 ;  /* 0x0000344701007387 */ /* 0x0001e40000100800 */
.L_x_2444:
[----:B------:R-:W2:Y:S02]  /*15770*/  LDL R16, [R1+0xf8] ;  /* 0x0000f80001107983 */ /* 0x000ea40000100800 */
[----:B--2---:R-:W-:-:S13]  /*15780*/  ISETP.GE.AND P2, PT, R15, R16, PT ;  /* 0x000000100f00720c */ /* 0x004fda0003f46270 */
[----:B------:R-:W-:Y:S05]  /*15790*/  @!P2 BRA `(.L_x_2455) ;  /* 0x0000004c0018a947 */ /* 0x000fea0003800000 */
[----:B------:R-:W-:Y:S02]  /*157a0*/  IMAD.MOV.U32 R17, RZ, RZ, R14 ;  /* 0x000000ffff117224 */ /* 0x000fe400078e000e */
[----:B------:R-:W-:Y:S02]  /*157b0*/  IMAD.MOV.U32 R16, RZ, RZ, R20 ;  /* 0x000000ffff107224 */ /* 0x000fe400078e0014 */
[----:B------:R-:W-:Y:S02]  /*157c0*/  IMAD.MOV.U32 R18, RZ, RZ, R150 ;  /* 0x000000ffff127224 */ /* 0x000fe400078e0096 */
[----:B------:R-:W-:-:S07]  /*157d0*/  IMAD.MOV.U32 R19, RZ, RZ, R145 ;  /* 0x000000ffff137224 */ /* 0x000fce00078e0091 */
.L_x_2466:
[----:B------:R-:W2:Y:S01]  /*157e0*/  LDL R0, [R1+0xc4] ;  /* 0x0000c40001007983 */ /* 0x000ea20000100800 */
[----:B------:R-:W-:Y:S01]  /*157f0*/  VIADD R145, R19, 0x1 ;  /* 0x0000000113917836 */ /* 0x000fe20000000000 */
[----:B------:R-:W-:Y:S05]  /*15800*/  YIELD ;  /* 0x0000000000007946 */ /* 0x000fea0003800000 */
[----:B------:R-:W-:-:S04]  /*15810*/  ISETP.NE.AND P3, PT, R145, 0x2, PT ;  /* 0x000000029100780c */ /* 0x000fc80003f65270 */
[----:B------:R-:W-:Y:S02]  /*15820*/  SEL R21, RZ, 0x1, P3 ;  /* 0x00000001ff157807 */ /* 0x000fe40001800000 */
[----:B------:R-:W-:Y:S02]  /*15830*/  SEL R145, R145, RZ, P3 ;  /* 0x000000ff91917207 */ /* 0x000fe40001800000 */
[----:B------:R-:W-:Y:S02]  /*15840*/  LOP3.LUT R150, R18, R21, RZ, 0x3c, !PT ;  /* 0x0000001512967212 */ /* 0x000fe400078e3cff */
[----:B--2---:R-:W-:-:S13]  /*15850*/  ISETP.NE.AND P2, PT, R0, RZ, PT ;  /* 0x000000ff0000720c */ /* 0x004fda0003f45270 */
[----:B-----5:R-:W-:Y:S05]  /*15860*/  @P2 BRA `(.L_x_2456) ;  /* 0x0000000000302947 */ /* 0x020fea0003800000 */
[----:B------:R-:W-:Y:S05]  /*15870*/  @!P0 BRA `(.L_x_2457) ;  /* 0x0000000000048947 */ /* 0x000fea0003800000 */
[----:B------:R-:W-:Y:S01]  /*15880*/  BPT.TRAP 0x1 ;  /* 0x000000040000795c */ /* 0x000fe20000300000 */
.L_x_2457:
[----:B------:R-:W-:Y:S01]  /*15890*/  IMAD R0, R145, 0x8, R22 ;  /* 0x0000000891007824 */ /* 0x000fe200078e0216 */
[----:B------:R-:W-:-:S04]  /*158a0*/  SHF.L.U32 R21, R150, 0x1f, RZ ;  /* 0x0000001f96157819 */ /* 0x000fc800000006ff */
[----:B------:R1:W2:Y:S01]  /*158b0*/  SYNCS.PHASECHK.TRANS64.TRYWAIT P3, [R0+URZ+0x31c30], R21 ;  /* 0x031c3015000075a7 */ /* 0x0002a2000806017f */
[----:B------:R-:W-:Y:S05]  /*158c0*/  @!P0 BRA `(.L_x_2458) ;  /* 0x0000000000048947 */ /* 0x000fea0003800000 */
[----:B------:R-:W-:Y:S01]  /*158d0*/  BPT.TRAP 0x1 ;  /* 0x000000040000795c */ /* 0x000fe20000300000 */
.L_x_2458:
[----:B------:R-:W-:Y:S04]  /*158e0*/  BSSY B0, `(.L_x_2456) ;  /* 0x0000004000007945 */ /* 0x000fe80003800000 */
[----:B--2---:R-:W-:Y:S05]  /*158f0*/  @P3 BRA `(.L_x_2459) ;  /* 0x0000000000083947 */ /* 0x004fea0003800000 */
[----:B------:R-:W2:Y:S02]  /*15900*/  SYNCS.PHASECHK.TRANS64.TRYWAIT P3, [R0+URZ+0x31c30], R21 ;  /* 0x031c3015000075a7 */ /* 0x000ea4000806017f */
[----:B--2---:R-:W-:Y:S05]  /*15910*/  @!P3 BRA `(.L_x_2460) ;  /* 0x0000011400b0b947 */ /* 0x004fea0003800000 */
.L_x_2459:
[----:B------:R-:W-:Y:S05]  /*15920*/  BSYNC B0 ;  /* 0x0000000000007941 */ /* 0x000fea0003800000 */
.L_x_2456:
[----:B-12---:R-:W1:Y:S02]  /*15930*/  S2R R0, SR_TID.X ;  /* 0x0000000000007919 */ /* 0x006e640000002100 */
[----:B-1----:R-:W-:Y:S02]  /*15940*/  SHF.R.U32.HI R14, RZ, 0x7, R0 ;  /* 0x00000007ff0e7819 */ /* 0x002fe40000011600 */
[----:B------:R-:W2:Y:S01]  /*15950*/  LDL R0, [R1+0xd4] ;  /* 0x0000d40001007983 */ /* 0x000ea20000100800 */
[----:B------:R-:W-:Y:S05]  /*15960*/  WARPSYNC.ALL ;  /* 0x0000000000007948 */ /* 0x000fea0003800000 */
[----:B0-----:R-:W-:Y:S01]  /*15970*/  VIADD R28, R14, 0x8 ;  /* 0x000000080e1c7836 */ /* 0x001fe20000000000 */
[----:B------:R-:W-:Y:S01]  /*15980*/  R2UR UR56, R8 ;  /* 0x00000000083872ca */ /* 0x000fe200000e0000 */
[----:B------:R-:W-:Y:S01]  /*15990*/  IMAD.MOV.U32 R27, RZ, RZ, -0x7fffffe0 ;  /* 0x80000020ff1b7424 */ /* 0x000fe200078e00ff */
[----:B------:R-:W-:Y:S01]  /*159a0*/  R2UR UR57, R9 ;  /* 0x00000000093972ca */ /* 0x000fe200000e0000 */
[----:B------:R-:W-:Y:S01]  /*159b0*/  IMAD.MOV.U32 R21, RZ, RZ, -0x7fffffe0 ;  /* 0x80000020ff157424 */ /* 0x000fe200078e00ff */
[----:B------:R0:W-:Y:S01]  /*159c0*/  BAR.SYNC.DEFER_BLOCKING R28, 0x100 ;  /* 0x0004001c0000751d */ /* 0x0001e20000010000 */
[----:B------:R-:W-:Y:S01]  /*159d0*/  IMAD.MOV.U32 R25, RZ, RZ, -0x7fffffe0 ;  /* 0x80000020ff197424 */ /* 0x000fe200078e00ff */
[C---:B------:R-:W-:Y:S01]  /*159e0*/  R2UR UR11, R27.reuse ;  /* 0x000000001b0b72ca */ /* 0x040fe200000e0000 */
[----:B------:R-:W-:Y:S01]  /*159f0*/  IMAD.MOV.U32 R97, RZ, RZ, -0x7fffffe0 ;  /* 0x80000020ff617424 */ /* 0x000fe200078e00ff */
[----:B------:R-:W-:Y:S01]  /*15a00*/  R2UR UR13, R27 ;  /* 0x000000001b0d72ca */ /* 0x000fe200000e0000 */
[----:B------:R-:W-:Y:S01]  /*15a10*/  IMAD.MOV.U32 R101, RZ, RZ, -0x7fffffe0 ;  /* 0x80000020ff657424 */ /* 0x000fe200078e00ff */
[----:B------:R-:W-:-:S02]  /*15a20*/  R2UR UR7, R21 ;  /* 0x00000000150772ca */ /* 0x000fc400000e0000 */
[C---:B------:R-:W-:Y:S02]  /*15a30*/  R2UR UR9, R25.reuse ;  /* 0x00000000190972ca */ /* 0x040fe400000e0000 */
[----:B------:R-:W-:Y:S02]  /*15a40*/  R2UR UR5, R25 ;  /* 0x00000000190572ca */ /* 0x000fe400000e0000 */
[C---:B------:R-:W-:Y:S02]  /*15a50*/  R2UR UR59, R21.reuse ;  /* 0x00000000153b72ca */ /* 0x040fe400000e0000 */
[C---:B------:R-:W-:Y:S02]  /*15a60*/  R2UR UR19, R21.reuse ;  /* 0x00000000151372ca */ /* 0x040fe400000e0000 */
[----:B0-----:R-:W-:Y:S01]  /*15a70*/  MOV R28, UR11 ;  /* 0x0000000b001c7c02 */ /* 0x001fe20008000f00 */
[----:B------:R-:W-:Y:S01]  /*15a80*/  UMOV UR11, UR13 ;  /* 0x0000000d000b7c82 */ /* 0x000fe20008000000 */
[----:B------:R-:W-:-:S02]  /*15a90*/  R2UR UR27, R21 ;  /* 0x00000000151b72ca */ /* 0x000fc400000e0000 */
[----:B------:R-:W-:Y:S01]  /*15aa0*/  MOV R30, UR7 ;  /* 0x00000007001e7c02 */ /* 0x000fe20008000f00 */
[----:B------:R-:W-:Y:S01]  /*15ab0*/  UMOV UR7, UR9 ;  /* 0x0000000900077c82 */ /* 0x000fe20008000000 */
[----:B------:R-:W-:Y:S02]  /*15ac0*/  MOV R34, UR11 ;  /* 0x0000000b00227c02 */ /* 0x000fe40008000f00 */
[----:B------:R-:W-:Y:S01]  /*15ad0*/  R2UR UR11, R97 ;  /* 0x00000000610b72ca */ /* 0x000fe200000e0000 */
[----:B------:R-:W-:Y:S01]  /*15ae0*/  WARPGROUP.ARRIVE ;  /* 0x00000000000079c5 */ /* 0x000fe20000000000 */
[----:B------:R-:W-:Y:S02]  /*15af0*/  R2UR UR9, R9 ;  /* 0x00000000090972ca */ /* 0x000fe400000e0000 */
[----:B------:R-:W-:Y:S02]  /*15b00*/  MOV R32, UR5 ;  /* 0x0000000500207c02 */ /* 0x000fe40008000f00 */
[----:B------:R-:W-:-:S02]  /*15b10*/  R2UR UR5, R21 ;  /* 0x00000000150572ca */ /* 0x000fc400000e0000 */
[C---:B------:R-:W-:Y:S02]  /*15b20*/  R2UR UR39, R21.reuse ;  /* 0x00000000152772ca */ /* 0x040fe400000e0000 */
[----:B------:R-:W-:Y:S02]  /*15b30*/  R2UR UR51, R21 ;  /* 0x00000000153372ca */ /* 0x000fe400000e0000 */
[C---:B------:R-:W-:Y:S02]  /*15b40*/  R2UR UR15, R25.reuse ;  /* 0x00000000190f72ca */ /* 0x040fe400000e0000 */
[C---:B------:R-:W-:Y:S02]  /*15b50*/  R2UR UR23, R25.reuse ;  /* 0x00000000191772ca */ /* 0x040fe400000e0000 */
[C---:B------:R-:W-:Y:S02]  /*15b60*/  R2UR UR35, R25.reuse ;  /* 0x00000000192372ca */ /* 0x040fe400000e0000 */
[----:B------:R-:W-:Y:S01]  /*15b70*/  R2UR UR43, R25 ;  /* 0x00000000192b72ca */ /* 0x000fe200000e0000 */
[----:B------:R-:W-:Y:S01]  /*15b80*/  IMAD.U32 R21, RZ, RZ, UR5 ;  /* 0x00000005ff157e24 */ /* 0x000fe2000f8e00ff */
[----:B------:R-:W-:-:S02]  /*15b90*/  R2UR UR5, R9 ;  /* 0x00000000090572ca */ /* 0x000fc400000e0000 */
[C---:B------:R-:W-:Y:S02]  /*15ba0*/  R2UR UR55, R25.reuse ;  /* 0x00000000193772ca */ /* 0x040fe400000e0000 */
[C---:B------:R-:W-:Y:S02]  /*15bb0*/  R2UR UR53, R25.reuse ;  /* 0x00000000193572ca */ /* 0x040fe400000e0000 */
[----:B------:R-:W-:Y:S01]  /*15bc0*/  R2UR UR41, R25 ;  /* 0x00000000192972ca */ /* 0x000fe200000e0000 */
[----:B------:R-:W-:Y:S01]  /*15bd0*/  IMAD.MOV.U32 R25, RZ, RZ, -0x7fffffe0 ;  /* 0x80000020ff197424 */ /* 0x000fe200078e00ff */
[C---:B------:R-:W-:Y:S02]  /*15be0*/  R2UR UR31, R27.reuse ;  /* 0x000000001b1f72ca */ /* 0x040fe400000e0000 */
[----:B------:R-:W-:Y:S02]  /*15bf0*/  R2UR UR47, R27 ;  /* 0x000000001b2f72ca */ /* 0x000fe400000e0000 */
[----:B------:R-:W-:Y:S01]  /*15c00*/  R2UR UR25, R25 ;  /* 0x00000000191972ca */ /* 0x000fe200000e0000 */
[----:B------:R-:W-:Y:S01]  /*15c10*/  IMAD.MOV.U32 R25, RZ, RZ, -0x7fffffe0 ;  /* 0x80000020ff197424 */ /* 0x000fe200078e00ff */
[----:B------:R-:W-:-:S02]  /*15c20*/  R2UR UR49, R27 ;  /* 0x000000001b3172ca */ /* 0x000fc400000e0000 */
[C---:B------:R-:W-:Y:S02]  /*15c30*/  R2UR UR45, R27.reuse ;  /* 0x000000001b2d72ca */ /* 0x040fe400000e0000 */
[----:B------:R-:W-:Y:S01]  /*15c40*/  R2UR UR37, R27 ;  /* 0x000000001b2572ca */ /* 0x000fe200000e0000 */
[----:B------:R-:W-:Y:S01]  /*15c50*/  IMAD.MOV.U32 R27, RZ, RZ, -0x7fffffe0 ;  /* 0x80000020ff1b7424 */ /* 0x000fe200078e00ff */
[----:B------:R-:W-:Y:S02]  /*15c60*/  MOV R14, UR60 ;  /* 0x0000003c000e7c02 */ /* 0x000fe40008000f00 */
[----:B------:R-:W-:Y:S02]  /*15c70*/  R2UR UR16, R8 ;  /* 0x00000000081072ca */ /* 0x000fe400000e0000 */
[----:B------:R-:W-:Y:S01]  /*15c80*/  R2UR UR29, R27 ;  /* 0x000000001b1d72ca */ /* 0x000fe200000e0000 */
[----:B------:R-:W-:Y:S01]  /*15c90*/  IMAD.MOV.U32 R27, RZ, RZ, -0x7fffffe0 ;  /* 0x80000020ff1b7424 */ /* 0x000fe200078e00ff */
[----:B------:R-:W-:Y:S01]  /*15ca0*/  R2UR UR17, R9 ;  /* 0x00000000091172ca */ /* 0x000fe200000e0000 */
[----:B--2---:R-:W-:Y:S01]  /*15cb0*/  IMAD R96, R145, 0x6c0, R0 ;  /* 0x000006c091607824 */ /* 0x004fe200078e0200 */
[----:B------:R-:W-:-:S02]  /*15cc0*/  MOV R0, UR61 ;  /* 0x0000003d00007c02 */ /* 0x000fc40008000f00 */
[----:B------:R-:W-:Y:S01]  /*15cd0*/  R2UR UR61, R27 ;  /* 0x000000001b3d72ca */ /* 0x000fe200000e0000 */
        /* <DEDUP_REMOVED lines=22> */
[C---:B------:R-:W-:Y:S01]  /*15e40*/  VIADD R26, R96.reuse, 0x280 ;  /* 0x00000280601a7836 */ /* 0x040fe20000000000 */
[----:B------:R-:W-:Y:S01]  /*15e50*/  MOV R29, UR10 ;  /* 0x0000000a001d7c02 */ /* 0x000fe20008000f00 */
[----:B------:R-:W-:Y:S01]  /*15e60*/  UMOV UR10, UR12 ;  /* 0x0000000c000a7c82 */ /* 0x000fe20008000000 */
[----:B------:R-:W-:Y:S01]  /*15e70*/  MOV R31, UR6 ;  /* 0x00000006001f7c02 */ /* 0x000fe20008000f00 */
[----:B------:R-:W-:Y:S01]  /*15e80*/  UMOV UR6, UR8 ;  /* 0x0000000800067c82 */ /* 0x000fe20008000000 */
[----:B------:R-:W-:Y:S01]  /*15e90*/  MOV R35, UR10 ;  /* 0x0000000a00237c02 */ /* 0x000fe20008000f00 */
[----:B------:R-:W-:Y:S01]  /*15ea0*/  IMAD.MOV.U32 R27, RZ, RZ, -0x7fffffe0 ;  /* 0x80000020ff1b7424 */ /* 0x000fe200078e00ff */
[C---:B------:R-:W-:Y:S01]  /*15eb0*/  R2UR UR10, R96.reuse ;  /* 0x00000000600a72ca */ /* 0x040fe200000e0000 */
[----:B------:R-:W-:Y:S01]  /*15ec0*/  VIADD R100, R96, 0x3c2 ;  /* 0x000003c260647836 */ /* 0x000fe20000000000 */
[----:B------:R-:W-:-:S02]  /*15ed0*/  R2UR UR8, R8 ;  /* 0x00000000080872ca */ /* 0x000fc400000e0000 */
[----:B------:R-:W-:Y:S01]  /*15ee0*/  R2UR UR26, R20 ;  /* 0x00000000141a72ca */ /* 0x000fe200000e0000 */
[----:B------:R-:W-:Y:S01]  /*15ef0*/  VIADD R20, R96, 0x102 ;  /* 0x0000010260147836 */ /* 0x000fe20000000000 */
[----:B------:R-:W-:Y:S02]  /*15f00*/  MOV R33, UR4 ;  /* 0x0000000400217c02 */ /* 0x000fe40008000f00 */
        /* <DEDUP_REMOVED lines=9> */
[----:B------:R-:W-:Y:S01]  /*15fa0*/  VIADD R20, R96, 0x240 ;  /* 0x0000024060147836 */ /* 0x000fe20000000000 */
[----:B------:R-:W-:Y:S01]  /*15fb0*/  R2UR UR11, R34 ;  /* 0x00000000220b72ca */ /* 0x000fe200000e0000 */
[----:B------:R-:W-:Y:S01]  /*15fc0*/  VIADD R24, R96, 0x142 ;  /* 0x0000014260187836 */ /* 0x000fe20000000000 */
[----:B------:R-:W-:-:S02]  /*15fd0*/  R2UR UR10, R35 ;  /* 0x00000000230a72ca */ /* 0x000fc400000e0000 */
[----:B------:R-:W-:Y:S02]  /*15fe0*/  R2UR UR4, R20 ;  /* 0x00000000140472ca */ /* 0x000fe400000e0000 */
[----:B------:R-:W-:Y:S02]  /*15ff0*/  R2UR UR8, R8 ;  /* 0x00000000080872ca */ /* 0x000fe400000e0000 */
[----:B------:R-:W-:Y:S02]  /*16000*/  R2UR UR9, R9 ;  /* 0x00000000090972ca */ /* 0x000fe400000e0000 */
[----:B------:R-:W-:Y:S01]  /*16010*/  R2UR UR42, R24 ;  /* 0x00000000182a72ca */ /* 0x000fe200000e0000 */
[----:B------:R-:W-:Y:S01]  /*16020*/  VIADD R24, R96, 0x202 ;  /* 0x0000020260187836 */ /* 0x000fe20000000000 */
[----:B------:R-:W-:Y:S01]  /*16030*/  R2UR UR44, R26 ;  /* 0x000000001a2c72ca */ /* 0x000fe200000e0000 */
[----:B------:R-:W-:Y:S01]  /*16040*/  VIADD R26, R96, 0x380 ;  /* 0x00000380601a7836 */ /* 0x000fe20000000000 */
[----:B------:R-:W-:-:S02]  /*16050*/  MOV R97, UR61 ;  /* 0x0000003d00617c02 */ /* 0x000fc40008000f00 */
        /* <DEDUP_REMOVED lines=12> */
[----:B------:R-:W-:-:S02]  /*16120*/  R2UR UR21, R27 ;  /* 0x000000001b1572ca */ /* 0x000fc400000e0000 */
[----:B------:R-:W-:Y:S01]  /*16130*/  R2UR UR40, R24 ;  /* 0x00000000182872ca */ /* 0x000fe200000e0000 */
[----:B------:R-:W-:Y:S01]  /*16140*/  VIADD R24, R96, 0x3c0 ;  /* 0x000003c060187836 */ /* 0x000fe20000000000 */
[----:B------:R-:W-:Y:S01]  /*16150*/  R2UR UR60, R26 ;  /* 0x000000001a3c72ca */ /* 0x000fe200000e0000 */
[----:B------:R-:W-:-:S03]  /*16160*/  VIADD R26, R96, 0x2c2 ;  /* 0x000002c2601a7836 */ /* 0x000fc60000000000 */
[----:B------:R-:W-:Y:S01]  /*16170*/  R2UR UR24, R24 ;  /* 0x00000000181872ca */ /* 0x000fe200000e0000 */
[----:B------:R-:W-:-:S08]  /*16180*/  VIADD R24, R96, 0x440 ;  /* 0x0000044060187836 */ /* 0x000fd00000000000 */
[----:B------:R-:W-:Y:S02]  /*16190*/  MOV R102, UR60 ;  /* 0x0000003c00667c02 */ /* 0x000fe40008000f00 */
[----:B------:R-:W-:Y:S01]  /*161a0*/  R2UR UR60, R26 ;  /* 0x000000001a3c72ca */ /* 0x000fe200000e0000 */
[----:B------:R-:W-:Y:S01]  /*161b0*/  VIADD R26, R96, 0x342 ;  /* 0x00000342601a7836 */ /* 0x000fe20000000000 */
[----:B------:R-:W-:Y:S02]  /*161c0*/  WARPGROUP.DEPBAR.LE gsb0, 0x0 ;  /* 0x00008000000079c5 */ /* 0x000fe40000010000 */
[----:B------:R-:W-:Y:S02]  /*161d0*/  WARPGROUP.ARRIVE ;  /* 0x00000000000079c5 */ /* 0x000fe40000000000 */
[----:B------:R-:W-:-:S04]  /*161e0*/  R2UR UR20, R26 ;  /* 0x000000001a1472ca */ /* 0x000fc800000e0000 */
[----:B------:R-:W-:Y:S01]  /*161f0*/  HGMMA.64x16x16.F32 R80, gdesc[UR4], RZ, !UPT, gsb0 ;  /* 0x00200000045079f0 */ /* 0x000fe2000c0008ff */
[----:B------:R-:W-:Y:S02]  /*16200*/  R2UR UR5, R32 ;  /* 0x00000000200572ca */ /* 0x000fe400000e0000 */
[----:B------:R-:W-:Y:S02]  /*16210*/  R2UR UR4, R33 ;  /* 0x00000000210472ca */ /* 0x000fe400000e0000 */
        /* <DEDUP_REMOVED lines=14> */
[----:B------:R-:W-:-:S02]  /*16300*/  IMAD.MOV.U32 R25, RZ, RZ, -0x7fffffe0 ;  /* 0x80000020ff197424 */ /* 0x000fc400078e00ff */
[----:B------:R-:W-:Y:S01]  /*16310*/  MOV R103, UR58 ;  /* 0x0000003a00677c02 */ /* 0x000fe20008000f00 */
[----:B------:R-:W-:Y:S01]  /*16320*/  UMOV UR58, UR4 ;  /* 0x00000004003a7c82 */ /* 0x000fe20008000000 */
[----:B------:R-:W-:Y:S01]  /*16330*/  MOV R104, UR59 ;  /* 0x0000003b00687c02 */ /* 0x000fe20008000f00 */
[----:B------:R-:W-:Y:S01]  /*16340*/  UMOV UR59, UR5 ;  /* 0x00000005003b7c82 */ /* 0x000fe20008000000 */
[C---:B------:R-:W-:Y:S02]  /*16350*/  R2UR UR4, R8.reuse ;  /* 0x00000000080472ca */ /* 0x040fe400000e0000 */
[C---:B------:R-:W-:Y:S02]  /*16360*/  R2UR UR5, R9.reuse ;  /* 0x00000000090572ca */ /* 0x040fe400000e0000 */
[----:B------:R-:W-:Y:S01]  /*16370*/  IMAD.U32 R98, RZ, RZ, UR12 ;  /* 0x0000000cff627e24 */ /* 0x000fe2000f8e00ff */
[----:B------:R-:W-:Y:S01]  /*16380*/  R2UR UR12, R8 ;  /* 0x00000000080c72ca */ /* 0x000fe200000e0000 */
[----:B------:R-:W-:Y:S01]  /*16390*/  IMAD.U32 R99, RZ, RZ, UR13 ;  /* 0x0000000dff637e24 */ /* 0x000fe2000f8e00ff */
[----:B------:R-:W-:-:S02]  /*163a0*/  R2UR UR13, R9 ;  /* 0x00000000090d72ca */ /* 0x000fc400000e0000 */
[----:B------:R-:W-:Y:S01]  /*163b0*/  R2UR UR32, R24 ;  /* 0x00000000182072ca */ /* 0x000fe200000e0000 */
[----:B------:R-:W-:Y:S01]  /*163c0*/  VIADD R24, R96, 0x382 ;  /* 0x0000038260187836 */ /* 0x000fe20000000000 */
[----:B------:R-:W-:Y:S01]  /*163d0*/  R2UR UR33, R25 ;  /* 0x00000000192172ca */ /* 0x000fe200000e0000 */
[----:B------:R-:W-:Y:S01]  /*163e0*/  IMAD.MOV.U32 R25, RZ, RZ, -0x7fffffe0 ;  /* 0x80000020ff197424 */ /* 0x000fe200078e00ff */
        /* <DEDUP_REMOVED lines=10> */
[----:B------:R-:W-:Y:S01]  /*16490*/  UMOV UR56, UR40 ;  /* 0x0000002800387c82 */ /* 0x000fe20008000000 */
[----:B------:R-:W-:Y:S01]  /*164a0*/  UMOV UR57, UR41 ;  /* 0x0000002900397c82 */ /* 0x000fe20008000000 */
[C---:B------:R-:W-:Y:S01]  /*164b0*/  R2UR UR40, R6.reuse ;  /* 0x00000000062872ca */ /* 0x040fe200000e0000 */
[----:B------:R-:W-:Y:S01]  /*164c0*/  UMOV UR58, UR48 ;  /* 0x00000030003a7c82 */ /* 0x000fe20008000000 */
[C---:B------:R-:W-:Y:S01]  /*164d0*/  R2UR UR41, R7.reuse ;  /* 0x00000000072972ca */ /* 0x040fe200000e0000 */
[----:B------:R-:W-:Y:S01]  /*164e0*/  UMOV UR59, UR49 ;  /* 0x00000031003b7c82 */ /* 0x000fe20008000000 */
[----:B------:R-:W-:Y:S02]  /*164f0*/  R2UR UR48, R6 ;  /* 0x00000000063072ca */ /* 0x000fe400000e0000 */
[----:B------:R-:W-:Y:S01]  /*16500*/  R2UR UR49, R7 ;  /* 0x00000000073172ca */ /* 0x000fe200000e0000 */
        /* <DEDUP_REMOVED lines=51> */
[----:B------:R-:W-:Y:S01]  /*16840*/  UMOV UR22, UR28 ;  /* 0x0000001c00167c82 */ /* 0x000fe20008000000 */
[----:B------:R-:W-:Y:S01]  /*16850*/  UMOV UR23, UR29 ;  /* 0x0000001d00177c82 */ /* 0x000fe20008000000 */
[----:B------:R-:W-:Y:S02]  /*16860*/  R2UR UR28, R6 ;  /* 0x00000000061c72ca */ /* 0x000fe400000e0000 */
[----:B------:R-:W-:Y:S02]  /*16870*/  R2UR UR29, R7 ;  /* 0x00000000071d72ca */ /* 0x000fe400000e0000 */
[----:B------:R-:W-:Y:S02]  /*16880*/  R2UR UR20, R10 ;  /* 0x000000000a1472ca */ /* 0x000fe400000e0000 */
[----:B------:R-:W-:Y:S01]  /*16890*/  R2UR UR21, R11 ;  /* 0x000000000b1572ca */ /* 0x000fe200000e0000 */
[----:B------:R-:W-:-:S02]  /*168a0*/  WARPGROUP.DEPBAR.LE gsb0, 0x0 ;  /* 0x00008000000079c5 */ /* 0x000fc40000010000 */
[----:B------:R-:W-:-:S06]  /*168b0*/  WARPGROUP.ARRIVE ;  /* 0x00000000000079c5 */ /* 0x000fcc0000000000 */
[----:B------:R-:W-:Y:S01]  /*168c0*/  HGMMA.64x16x16.F32 R80, gdesc[UR24], R80, gsb0 ;  /* 0x00200000185079f0 */ /* 0x000fe20008000850 */
        /* <DEDUP_REMOVED lines=8> */
[----:B------:R-:W-:-:S07]  /*16950*/  R2UR UR29, R13 ;  /* 0x000000000d1d72ca */ /* 0x000fce00000e0000 */
[----:B------:R-:W-:Y:S02]  /*16960*/  MOV R101, UR30 ;  /* 0x0000001e00657c02 */ /* 0x000fe40008000f00 */
[----:B------:R-:W-:Y:S02]  /*16970*/  MOV R100, UR31 ;  /* 0x0000001f00647c02 */ /* 0x000fe40008000f00 */
[----:B------:R-:W-:Y:S01]  /*16980*/  R2UR UR30, R20 ;  /* 0x00000000141e72ca */ /* 0x000fe200000e0000 */
[----:B------:R-:W-:Y:S01]  /*16990*/  VIADD R20, R96, 0x4c0 ;  /* 0x000004c060147836 */ /* 0x000fe20000000000 */
[----:B------:R-:W-:Y:S01]  /*169a0*/  R2UR UR31, R21 ;  /* 0x00000000151f72ca */ /* 0x000fe200000e0000 */
[----:B------:R-:W-:Y:S01]  /*169b0*/  IMAD.MOV.U32 R21, RZ, RZ, -0x7fffffe0 ;  /* 0x80000020ff157424 */ /* 0x000fe200078e00ff */
[----:B------:R-:W-:Y:S02]  /*169c0*/  WARPGROUP.DEPBAR.LE gsb0, 0x0 ;  /* 0x00008000000079c5 */ /* 0x000fe40000010000 */
        /* <DEDUP_REMOVED lines=17> */
[----:B------:R-:W-:Y:S01]  /*16ae0*/  VIADD R20, R96, 0x540 ;  /* 0x0000054060147836 */ /* 0x000fe20000000000 */
[----:B------:R-:W-:Y:S01]  /*16af0*/  R2UR UR27, R21 ;  /* 0x00000000151b72ca */ /* 0x000fe200000e0000 */
[----:B------:R-:W-:Y:S01]  /*16b00*/  IMAD.MOV.U32 R21, RZ, RZ, -0x7fffffe0 ;  /* 0x80000020ff157424 */ /* 0x000fe200078e00ff */
[----:B------:R-:W-:-:S03]  /*16b10*/  R2UR UR37, R11 ;  /* 0x000000000b2572ca */ /* 0x000fc600000e0000 */
[----:B------:R-:W-:Y:S01]  /*16b20*/  MOV R110, UR38 ;  /* 0x00000026006e7c02 */ /* 0x000fe20008000f00 */
[----:B------:R-:W-:Y:S01]  /*16b30*/  UMOV UR38, UR8 ;  /* 0x0000000800267c82 */ /* 0x000fe20008000000 */
[----:B------:R-:W-:Y:S01]  /*16b40*/  MOV R109, UR39 ;  /* 0x00000027006d7c02 */ /* 0x000fe20008000f00 */
[----:B------:R-:W-:Y:S01]  /*16b50*/  UMOV UR39, UR9 ;  /* 0x0000000900277c82 */ /* 0x000fe20008000000 */
[----:B------:R-:W-:Y:S02]  /*16b60*/  R2UR UR8, R10 ;  /* 0x000000000a0872ca */ /* 0x000fe400000e0000 */
[----:B------:R-:W-:Y:S01]  /*16b70*/  MOV R112, UR26 ;  /* 0x0000001a00707c02 */ /* 0x000fe20008000f00 */
[----:B------:R-:W-:Y:S01]  /*16b80*/  UMOV UR26, UR60 ;  /* 0x0000003c001a7c82 */ /* 0x000fe20008000000 */
[----:B------:R-:W-:Y:S01]  /*16b90*/  MOV R111, UR27 ;  /* 0x0000001b006f7c02 */ /* 0x000fe20008000f00 */
[----:B------:R-:W-:Y:S01]  /*16ba0*/  UMOV UR27, UR61 ;  /* 0x0000003d001b7c82 */ /* 0x000fe20008000000 */
[----:B------:R-:W-:Y:S01]  /*16bb0*/  R2UR UR61, R97 ;  /* 0x00000000613d72ca */ /* 0x000fe200000e0000 */
[----:B------:R-:W-:Y:S01]  /*16bc0*/  IMAD.MOV.U32 R97, RZ, RZ, -0x7fffffe0 ;  /* 0x80000020ff617424 */ /* 0x000fe200078e00ff */
[----:B------:R-:W-:-:S02]  /*16bd0*/  R2UR UR60, R102 ;  /* 0x00000000663c72ca */ /* 0x000fc400000e0000 */
[----:B------:R-:W-:Y:S01]  /*16be0*/  R2UR UR9, R11 ;  /* 0x000000000b0972ca */ /* 0x000fe200000e0000 */
[----:B------:R-:W-:Y:S02]  /*16bf0*/  WARPGROUP.DEPBAR.LE gsb0, 0x0 ;  /* 0x00008000000079c5 */ /* 0x000fe40000010000 */
[----:B------:R-:W-:-:S06]  /*16c00*/  WARPGROUP.ARRIVE ;  /* 0x00000000000079c5 */ /* 0x000fcc0000000000 */
[----:B------:R-:W-:Y:S01]  /*16c10*/  HGMMA.64x16x16.F32 R48, gdesc[UR40], R48, gsb0 ;  /* 0x00200000283079f0 */ /* 0x000fe20008000830 */
[----:B------:R-:W-:Y:S01]  /*16c20*/  R2UR UR40, R12 ;  /* 0x000000000c2872ca */ /* 0x000fe200000e0000 */
[----:B------:R-:W-:Y:S01]  /*16c30*/  UMOV UR42, UR22 ;  /* 0x00000016002a7c82 */ /* 0x000fe20008000000 */
[----:B------:R-:W-:Y:S01]  /*16c40*/  R2UR UR41, R13 ;  /* 0x000000000d2972ca */ /* 0x000fe200000e0000 */
[----:B------:R-:W-:Y:S01]  /*16c50*/  UMOV UR43, UR23 ;  /* 0x00000017002b7c82 */ /* 0x000fe20008000000 */
[----:B------:R-:W-:Y:S01]  /*16c60*/  R2UR UR22, R20 ;  /* 0x00000000141672ca */ /* 0x000fe200000e0000 */
[----:B------:R-:W-:Y:S01]  /*16c70*/  VIADD R20, R96, 0x580 ;  /* 0x0000058060147836 */ /* 0x000fe20000000000 */
[----:B------:R-:W-:Y:S01]  /*16c80*/  R2UR UR23, R21 ;  /* 0x00000000151772ca */ /* 0x000fe200000e0000 */
[----:B------:R-:W-:-:S10]  /*16c90*/  IMAD.MOV.U32 R21, RZ, RZ, -0x7fffffe0 ;  /* 0x80000020ff157424 */ /* 0x000fd400078e00ff */
[----:B------:R-:W-:Y:S02]  /*16ca0*/  MOV R114, UR22 ;  /* 0x0000001600727c02 */ /* 0x000fe40008000f00 */
[----:B------:R-:W-:Y:S02]  /*16cb0*/  MOV R113, UR23 ;  /* 0x0000001700717c02 */ /* 0x000fe40008000f00 */
[----:B------:R-:W-:Y:S02]  /*16cc0*/  R2UR UR22, R98 ;  /* 0x00000000621672ca */ /* 0x000fe400000e0000 */
        /* <DEDUP_REMOVED lines=8> */
[----:B------:R-:W-:Y:S02]  /*16d50*/  R2UR UR16, R10 ;  /* 0x000000000a1072ca */ /* 0x000fe400000e0000 */
[----:B------:R-:W-:Y:S01]  /*16d60*/  R2UR UR17, R11 ;  /* 0x000000000b1172ca */ /* 0x000fe200000e0000 */
[----:B------:R-:W-:Y:S02]  /*16d70*/  WARPGROUP.DEPBAR.LE gsb0, 0x0 ;  /* 0x00008000000079c5 */ /* 0x000fe40000010000 */
[----:B------:R-:W-:-:S06]  /*16d80*/  WARPGROUP.ARRIVE ;  /* 0x00000000000079c5 */ /* 0x000fcc0000000000 */
[----:B------:R-:W-:Y:S01]  /*16d90*/  HGMMA.64x16x16.F32 R32, gdesc[UR48], R32, gsb0 ;  /* 0x00200000302079f0 */ /* 0x000fe20008000820 */
[----:B------:R-:W-:Y:S01]  /*16da0*/  UMOV UR50, UR4 ;  /* 0x0000000400327c82 */ /* 0x000fe20008000000 */
[----:B------:R-:W-:Y:S01]  /*16db0*/  UMOV UR51, UR5 ;  /* 0x0000000500337c82 */ /* 0x000fe20008000000 */
[C---:B------:R-:W-:Y:S02]  /*16dc0*/  R2UR UR4, R12.reuse ;  /* 0x000000000c0472ca */ /* 0x040fe400000e0000 */
[C---:B------:R-:W-:Y:S02]  /*16dd0*/  R2UR UR5, R13.reuse ;  /* 0x000000000d0572ca */ /* 0x040fe400000e0000 */
[----:B------:R-:W-:Y:S02]  /*16de0*/  R2UR UR48, R12 ;  /* 0x000000000c3072ca */ /* 0x000fe400000e0000 */
[----:B------:R-:W-:Y:S01]  /*16df0*/  R2UR UR49, R13 ;  /* 0x000000000d3172ca */ /* 0x000fe200000e0000 */
[----:B------:R-:W-:-:S02]  /*16e00*/  WARPGROUP.DEPBAR.LE gsb0, 0x0 ;  /* 0x00008000000079c5 */ /* 0x000fc40000010000 */
        /* <DEDUP_REMOVED lines=11> */
[C---:B------:R-:W-:Y:S01]  /*16ec0*/  R2UR UR28, R10.reuse ;  /* 0x000000000a1c72ca */ /* 0x040fe200000e0000 */
[----:B------:R-:W-:Y:S01]  /*16ed0*/  UMOV UR30, UR12 ;  /* 0x0000000c001e7c82 */ /* 0x000fe20008000000 */
[C---:B------:R-:W-:Y:S01]  /*16ee0*/  R2UR UR29, R11.reuse ;  /* 0x000000000b1d72ca */ /* 0x040fe200000e0000 */
        /* <DEDUP_REMOVED lines=170> */
[----:B------:R-:W-:Y:S01]  /*17990*/  VIADD R96, R96, 0x682 ;  /* 0x0000068260607836 */ /* 0x000fe20000000000 */
        /* <DEDUP_REMOVED lines=49> */
[----:B------:R-:W-:Y:S05]  /*17cb0*/  @P2 BRA `(.L_x_2461) ;  /* 0x0000000000302947 */ /* 0x000fea0003800000 */
[----:B------:R-:W-:Y:S05]  /*17cc0*/  @!P0 BRA `(.L_x_2462) ;  /* 0x0000000000048947 */ /* 0x000fea0003800000 */
[----:B------:R-:W-:Y:S01]  /*17cd0*/  BPT.TRAP 0x1 ;  /* 0x000000040000795c */ /* 0x000fe20000300000 */
.L_x_2462:
[----:B------:R-:W-:Y:S01]  /*17ce0*/  SHF.L.U32 R0, R18, 0x1f, RZ ;  /* 0x0000001f12007819 */ /* 0x000fe200000006ff */
[----:B------:R-:W-:-:S04]  /*17cf0*/  IMAD R14, R19, 0x8, R22 ;  /* 0x00000008130e7824 */ /* 0x000fc800078e0216 */
[----:B------:R0:W1:Y:S01]  /*17d00*/  SYNCS.PHASECHK.TRANS64.TRYWAIT P2, [R14+URZ+0x31c50], R0 ;  /* 0x031c50000e0075a7 */ /* 0x000062000804017f */
[----:B------:R-:W-:Y:S05]  /*17d10*/  @!P0 BRA `(.L_x_2463) ;  /* 0x0000000000048947 */ /* 0x000fea0003800000 */
[----:B------:R-:W-:Y:S01]  /*17d20*/  BPT.TRAP 0x1 ;  /* 0x000000040000795c */ /* 0x000fe20000300000 */
.L_x_2463:
[----:B------:R-:W-:Y:S04]  /*17d30*/  BSSY B0, `(.L_x_2461) ;  /* 0x0000004000007945 */ /* 0x000fe80003800000 */
[----:B-1----:R-:W-:Y:S05]  /*17d40*/  @P2 BRA `(.L_x_2464) ;  /* 0x0000000000082947 */ /* 0x002fea0003800000 */
[----:B------:R-:W1:Y:S02]  /*17d50*/  SYNCS.PHASECHK.TRANS64.TRYWAIT P2, [R14+URZ+0x31c50], R0 ;  /* 0x031c50000e0075a7 */ /* 0x000e64000804017f */
[----:B-1----:R-:W-:Y:S05]  /*17d60*/  @!P2 BRA `(.L_x_2465) ;  /* 0x000000f000b0a947 */ /* 0x002fea0003800000 */
.L_x_2464:
[----:B------:R-:W-:Y:S05]  /*17d70*/  BSYNC B0 ;  /* 0x0000000000007941 */ /* 0x000fea0003800000 */
.L_x_2461:
[----:B------:R-:W2:Y:S01]  /*17d80*/  LDL.LU R108, [R1+0x18] ;  /* 0x00001800016c7983 */ /* 0x000ea20000300800 */
[----:B01----:R-:W-:Y:S01]  /*17d90*/  FMNMX.FTZ R0, R88, R16, !PT ;  /* 0x0000001058007209 */ /* 0x003fe20007810000 */
[----:B------:R-:W-:Y:S05]  /*17da0*/  WARPSYNC.ALL ;  /* 0x0000000000007948 */ /* 0x000fea0003800000 */
[----:B------:R-:W-:Y:S01]  /*17db0*/  FMNMX.FTZ R0, R89, R0, !PT ;  /* 0x0000000059007209 */ /* 0x000fe20007810000 */
[----:B------:R-:W-:Y:S01]  /*17dc0*/  ULDC UR4, c[0x0][0x988] ;  /* 0x0002620000047ab9 */ /* 0x000fe20000000800 */
[----:B------:R-:W-:Y:S02]  /*17dd0*/  STL [R1+0x158], R2 ;  /* 0x0001580201007387 */ /* 0x000fe40000100800 */
        /* <DEDUP_REMOVED lines=36> */
[----:B------:R-:W-:-:S04]  /*18020*/  IMAD.U32 R0, RZ, RZ, UR4 ;  /* 0x00000004ff007e24 */ /* 0x000fc8000f8e00ff */
[----:B------:R-:W0:Y:S02]  /*18030*/  SHFL.BFLY PT, R20, R14, 0x1, 0x1f ;  /* 0x0c201f000e147f89 */ /* 0x000e2400000e0000 */
[----:B0-----:R-:W-:-:S05]  /*18040*/  FMNMX.FTZ R20, R14, R20, !PT ;  /* 0x000000140e147209 */ /* 0x001fca0007810000 */
[C---:B------:R-:W-:Y:S01]  /*18050*/  FMUL.FTZ R103, R20.reuse, R0 ;  /* 0x0000000014677220 */ /* 0x040fe20000410000 */
[----:B------:R-:W-:-:S03]  /*18060*/  FADD.FTZ R96, -R20, R16 ;  /* 0x0000001014607221 */ /* 0x000fc60000010100 */
[-CC-:B------:R-:W-:Y:S01]  /*18070*/  FFMA.FTZ R101, R28, R0.reuse, -R103.reuse ;  /* 0x000000001c657223 */ /* 0x180fe20000010867 */
[-CC-:B------:R-:W-:Y:S01]  /*18080*/  FFMA.FTZ R18, R92, R0.reuse, -R103.reuse ;  /* 0x000000005c127223 */ /* 0x180fe20000010867 */
[----:B------:R-:W3:Y:S01]  /*18090*/  LDL R28, [R1+0xd8] ;  /* 0x0000d800011c7983 */ /* 0x000ee20000100800 */
[-CC-:B------:R-:W-:Y:S01]  /*180a0*/  FFMA.FTZ R14, R88, R0.reuse, -R103.reuse ;  /* 0x00000000580e7223 */ /* 0x180fe20000010867 */
        /* <DEDUP_REMOVED lines=39> */
[C---:B0-----:R-:W-:Y:S01]  /*18320*/  FADD.FTZ R24, R16.reuse, R24 ;  /* 0x0000001810187221 */ /* 0x041fe20000010000 */
[----:B------:R-:W-:Y:S02]  /*18330*/  F2FP.F16.F32.PACK_AB R16, R16, R14 ;  /* 0x0000000e1010723e */ /* 0x000fe400000000ff */
        /* <DEDUP_REMOVED lines=31> */
[----:B------:R-:W0:Y:S03]  /*18530*/  MUFU.EX2 R104, R104 ;  /* 0x0000006800687308 */ /* 0x000e260000000800 */
[----:B------:R-:W-:-:S04]  /*18540*/  FMNMX.FTZ R14, R39, R14, !PT ;  /* 0x0000000e270e7209 */ /* 0x000fc80007810000 */
[----:B------:R-:W-:-:S04]  /*18550*/  FMNMX.FTZ R14, R26, R14, !PT ;  /* 0x0000000e1a0e7209 */ /* 0x000fc80007810000 */
[----:B------:R-:W-:Y:S01]  /*18560*/  FMNMX.FTZ R14, R27, R14, !PT ;  /* 0x0000000e1b0e7209 */ /* 0x000fe20007810000 */
[----:B------:R-:W-:-:S03]  /*18570*/  FADD.FTZ R24, R18, R24 ;  /* 0x0000001812187221 */ /* 0x000fc60000010000 */
[----:B------:R-:W-:-:S04]  /*18580*/  FMNMX.FTZ R14, R30, R14, !PT ;  /* 0x0000000e1e0e7209 */ /* 0x000fc80007810000 */
[----:B------:R-:W-:Y:S01]  /*18590*/  FMNMX.FTZ R14, R31, R14, !PT ;  /* 0x0000000e1f0e7209 */ /* 0x000fe20007810000 */
[----:B0-----:R-:W-:-:S04]  /*185a0*/  FADD.FTZ R2, R104, R24 ;  /* 0x0000001868027221 */ /* 0x001fc80000010000 */
[----:B------:R-:W0:Y:S02]  /*185b0*/  SHFL.BFLY PT, R24, R14, 0x2, 0x1f ;  /* 0x0c401f000e187f89 */ /* 0x000e2400000e0000 */
[----:B0-----:R-:W-:-:S05]  /*185c0*/  FMNMX.FTZ R14, R14, R24, !PT ;  /* 0x000000180e0e7209 */ /* 0x001fca0007810000 */
[----:B------:R-:W0:Y:S02]  /*185d0*/  SHFL.BFLY PT, R24, R14, 0x1, 0x1f ;  /* 0x0c201f000e187f89 */ /* 0x000e2400000e0000 */
[----:B0-----:R-:W-:Y:S01]  /*185e0*/  FMNMX.FTZ R14, R14, R24, !PT ;  /* 0x000000180e0e7209 */ /* 0x001fe20007810000 */
[----:B------:R-:W-:-:S05]  /*185f0*/  VIADD R24, R22, 0x200 ;  /* 0x0000020016187836 */ /* 0x000fca0000000000 */
[----:B------:R-:W-:-:S04]  /*18600*/  SHF.R.U32.HI R24, RZ, 0x4, R24 ;  /* 0x00000004ff187819 */ /* 0x000fc80000011618 */
[----:B------:R-:W-:-:S04]  /*18610*/  LOP3.LUT R24, R24, 0x3fff, RZ, 0xc0, !PT ;  /* 0x00003fff18187812 */ /* 0x000fc800078ec0ff */
[----:B------:R-:W-:Y:S01]  /*18620*/  LOP3.LUT R24, R24, 0x2400000, RZ, 0xfc, !PT ;  /* 0x0240000018187812 */ /* 0x000fe200078efcff */
[----:B------:R-:W-:-:S04]  /*18630*/  FMUL.FTZ R25, R14, R0 ;  /* 0x000000000e197220 */ /* 0x000fc80000410000 */
[----:B------:R-:W-:Y:S02]  /*18640*/  IMAD R24, R19, 0x6c0, R24 ;  /* 0x000006c013187824 */ /* 0x000fe400078e0218 */
[----:B------:R-:W-:Y:S02]  /*18650*/  FFMA.FTZ R127, R26, R0, -R25 ;  /* 0x000000001a7f7223 */ /* 0x000fe40000010819 */
        /* <DEDUP_REMOVED lines=11> */
[----:B------:R-:W-:Y:S01]  /*18710*/  R2UR UR6, R24 ;  /* 0x00000000180672ca */ /* 0x000fe200000e0000 */
[-CC-:B------:R-:W-:Y:S01]  /*18720*/  FFMA.FTZ R90, R90, R0.reuse, -R25.reuse ;  /* 0x000000005a5a7223 */ /* 0x180fe20000010819 */
[-CC-:B------:R-:W-:Y:S02]  /*18730*/  FFMA.FTZ R91, R91, R0.reuse, -R25.reuse ;  /* 0x000000005b5b7223 */ /* 0x180fe40000010819 */
[----:B------:R-:W-:Y:S01]  /*18740*/  R2UR UR30, R26 ;  /* 0x000000001a1e72ca */ /* 0x000fe200000e0000 */
[----:B------:R-:W-:Y:S02]  /*18750*/  VIADD R26, R24, 0x1c0 ;  /* 0x000001c0181a7836 */ /* 0x000fe40000000000 */
        /* <DEDUP_REMOVED lines=34> */
[----:B------:R-:W-:Y:S01]  /*18980*/  IMAD.MOV.U32 R25, RZ, RZ, -0x7fffffe0 ;  /* 0x80000020ff197424 */ /* 0x000fe200078e00ff */
[----:B------:R-:W-:Y:S02]  /*18990*/  F2FP.F16.F32.PACK_AB R18, R104, R18 ;  /* 0x000000126812723e */ /* 0x000fe400000000ff */
[----:B------:R-:W-:Y:S02]  /*189a0*/  R2UR UR38, R24 ;  /* 0x00000000182672ca */ /* 0x000fe400000e0000 */
[C---:B------:R-:W-:Y:S01]  /*189b0*/  R2UR UR7, R25.reuse ;  /* 0x00000000190772ca */ /* 0x040fe200000e0000 */
[----:B------:R-:W2:Y:S01]  /*189c0*/  LDL.LU R24, [R1+0x48] ;  /* 0x0000480001187983 */ /* 0x000ea20000300800 */
[----:B------:R-:W-:Y:S02]  /*189d0*/  R2UR UR39, R25 ;  /* 0x00000000192772ca */ /* 0x000fe400000e0000 */
[----:B---3--:R-:W-:Y:S01]  /*189e0*/  LOP3.LUT R104, R28, 0x10000, RZ, 0xfc, !PT ;  /* 0x000100001c687812 */ /* 0x008fe200078efcff */
[----:B------:R-:W2:Y:S04]  /*189f0*/  LDL.LU R25, [R1+0x4c] ;  /* 0x00004c0001197983 */ /* 0x000ea80000300800 */
        /* <DEDUP_REMOVED lines=32> */
[----:B------:R-:W2:Y:S01]  /*18c00*/  LDL.LU R71, [R1+0x34] ;  /* 0x0000340001477983 */ /* 0x000ea20000300800 */
[----:B------:R-:W-:-:S02]  /*18c10*/  IMAD.MOV.U32 R27, RZ, RZ, -0x7fffffe0 ;  /* 0x80000020ff1b7424 */ /* 0x000fc400078e00ff */
[----:B------:R-:W-:Y:S01]  /*18c20*/  IMAD.MOV.U32 R105, RZ, RZ, -0x3ffffff0 ;  /* 0xc0000010ff697424 */ /* 0x000fe200078e00ff */
[----:B------:R-:W-:Y:S01]  /*18c30*/  R2UR UR34, R26 ;  /* 0x000000001a2272ca */ /* 0x000fe200000e0000 */
[----:B------:R-:W-:Y:S01]  /*18c40*/  IMAD.MOV.U32 R26, RZ, RZ, R106 ;  /* 0x000000ffff1a7224 */ /* 0x000fe200078e006a */
[C---:B------:R-:W-:Y:S01]  /*18c50*/  R2UR UR11, R27.reuse ;  /* 0x000000001b0b72ca */ /* 0x040fe200000e0000 */
        /* <DEDUP_REMOVED lines=11> */
[----:B------:R-:W-:Y:S01]  /*18d10*/  R2UR UR35, R27 ;  /* 0x000000001b2372ca */ /* 0x000fe200000e0000 */
[----:B------:R-:W-:Y:S01]  /*18d20*/  IMAD.MOV.U32 R27, RZ, RZ, R107 ;  /* 0x000000ffff1b7224 */ /* 0x000fe200078e006b */
[----:B------:R-:W-:Y:S01]  /*18d30*/  R2UR UR4, R104 ;  /* 0x00000000680472ca */ /* 0x000fe200000e0000 */
[----:B------:R-:W-:Y:S01]  /*18d40*/  IMAD.MOV.U32 R42, RZ, RZ, R147 ;  /* 0x000000ffff2a7224 */ /* 0x000fe200078e0093 */
[----:B------:R-:W-:Y:S01]  /*18d50*/  R2UR UR5, R105 ;  /* 0x00000000690572ca */ /* 0x000fe200000e0000 */
[----:B------:R-:W-:-:S02]  /*18d60*/  IMAD.MOV.U32 R43, RZ, RZ, R148 ;  /* 0x000000ffff2b7224 */ /* 0x000fc400078e0094 */
[----:B------:R-:W-:Y:S02]  /*18d70*/  IMAD.MOV.U32 R46, RZ, RZ, R152 ;  /* 0x000000ffff2e7224 */ /* 0x000fe400078e0098 */
[----:B------:R-:W-:Y:S02]  /*18d80*/  IMAD.MOV.U32 R47, RZ, RZ, R153 ;  /* 0x000000ffff2f7224 */ /* 0x000fe400078e0099 */
[----:B------:R-:W-:Y:S02]  /*18d90*/  IMAD.MOV.U32 R50, RZ, RZ, R156 ;  /* 0x000000ffff327224 */ /* 0x000fe400078e009c */
[----:B------:R-:W-:Y:S02]  /*18da0*/  VIADD R106, R104, 0x180 ;  /* 0x00000180686a7836 */ /* 0x000fe40000000000 */
[----:B------:R-:W-:-:S03]  /*18db0*/  IMAD.MOV.U32 R107, RZ, RZ, -0x3ffffff0 ;  /* 0xc0000010ff6b7424 */ /* 0x000fc600078e00ff */
[----:B------:R-:W-:Y:S02]  /*18dc0*/  R2UR UR8, R106 ;  /* 0x000000006a0872ca */ /* 0x000fe400000e0000 */
[----:B------:R-:W-:Y:S01]  /*18dd0*/  R2UR UR9, R107 ;  /* 0x000000006b0972ca */ /* 0x000fe200000e0000 */
[----:B------:R-:W-:Y:S02]  /*18de0*/  VIADD R106, R104, 0x300 ;  /* 0x00000300686a7836 */ /* 0x000fe40000000000 */
[----:B------:R-:W-:-:S03]  /*18df0*/  IMAD.MOV.U32 R107, RZ, RZ, -0x3ffffff0 ;  /* 0xc0000010ff6b7424 */ /* 0x000fc600078e00ff */
[----:B------:R-:W-:Y:S02]  /*18e00*/  R2UR UR12, R106 ;  /* 0x000000006a0c72ca */ /* 0x000fe400000e0000 */
[----:B------:R-:W-:Y:S01]  /*18e10*/  R2UR UR13, R107 ;  /* 0x000000006b0d72ca */ /* 0x000fe200000e0000 */
[----:B--2---:R-:W-:-:S06]  /*18e20*/  WARPGROUP.ARRIVE ;  /* 0x00000000000079c5 */ /* 0x004fcc0000000000 */
[----:B------:R-:W-:Y:S03]  /*18e30*/  HGMMA.64x96x16.F32 R24, gdesc[UR4].tnspB, R24, gsb0 ;  /* 0x41600000041879f0 */ /* 0x000fe60008000818 */
        /* <DEDUP_REMOVED lines=25> */
[----:B------:R-:W-:Y:S02]  /*18fd0*/  IMAD.MOV.U32 R107, RZ, RZ, -0x3ffffff0 ;  /* 0xc0000010ff6b7424 */ /* 0x000fe400078e00ff */
[----:B------:R-:W-:Y:S01]  /*18fe0*/  IMAD.MOV.U32 R137, RZ, RZ, R2 ;  /* 0x000000ffff897224 */ /* 0x000fe200078e0002 */
[----:B------:R-:W-:Y:S01]  /*18ff0*/  R2UR UR28, R106 ;  /* 0x000000006a1c72ca */ /* 0x000fe200000e0000 */
[----:B------:R1:W5:Y:S01]  /*19000*/  LDL.LU R2, [R1+0x158] ;  /* 0x0001580001027983 */ /* 0x0003620000300800 */
[----:B------:R-:W-:-:S03]  /*19010*/  R2UR UR29, R107 ;  /* 0x000000006b1d72ca */ /* 0x000fc600000e0000 */
[----:B------:R-:W2:Y:S01]  /*19020*/  LDL.LU R138, [R1+0x3c] ;  /* 0x00003c00018a7983 */ /* 0x000ea20000300800 */
        /* <DEDUP_REMOVED lines=18> */
[----:B------:R-:W-:-:S04]  /*19150*/  FADD.FTZ R17, -R14, R17 ;  /* 0x000000110e117221 */ /* 0x000fc80000010100 */
[----:B------:R-:W-:-:S04]  /*19160*/  FMUL.FTZ R17, R17, R0 ;  /* 0x0000000011117220 */ /* 0x000fc80000410000 */
[----:B------:R-:W-:Y:S08]  /*19170*/  MUFU.EX2 R104, R17 ;  /* 0x0000001100687308 */ /* 0x000ff00000000800 */
[----:B------:R3:W2:Y:S01]  /*19180*/  MUFU.EX2 R17, R90 ;  /* 0x0000005a00117308 */ /* 0x0006a20000000800 */
[----:B------:R-:W-:Y:S02]  /*19190*/  WARPGROUP.DEPBAR.LE gsb0, 0x0 ;  /* 0x00008000000079c5 */ /* 0x000fe40000010000 */
[----:B------:R-:W-:-:S06]  /*191a0*/  WARPGROUP.ARRIVE ;  /* 0x00000000000079c5 */ /* 0x000fcc0000000000 */
[----:B------:R-:W-:Y:S01]  /*191b0*/  HGMMA.64x96x16.F32 R24, gdesc[UR36].tnspB, R24, gsb0 ;  /* 0x41600000241879f0 */ /* 0x000fe20008000818 */
[----:B------:R-:W4:Y:S01]  /*191c0*/  MUFU.EX2 R91, R91 ;  /* 0x0000005b005b7308 */ /* 0x000f220000000800 */
[----:B0-----:R-:W-:Y:S02]  /*191d0*/  SHF.R.U32.HI R140, RZ, 0x7, R142 ;  /* 0x00000007ff8c7819 */ /* 0x001fe4000001168e */
[----:B------:R-:W-:-:S03]  /*191e0*/  ISETP.GE.U32.AND P2, PT, R142, 0x180, PT ;  /* 0x000001808e00780c */ /* 0x000fc60003f46070 */
[----:B---3--:R-:W-:Y:S02]  /*191f0*/  VIADD R90, R140, 0x9 ;  /* 0x000000098c5a7836 */ /* 0x008fe40000000000 */
[----:B------:R2:W-:Y:S03]  /*19200*/  MUFU.EX2 R106, R95 ;  /* 0x0000005f006a7308 */ /* 0x0005e60000000800 */
[----:B------:R-:W-:Y:S01]  /*19210*/  SEL R90, R90, 0x9, !P2 ;  /* 0x000000095a5a7807 */ /* 0x000fe20005000000 */
[----:B--2---:R-:W-:Y:S01]  /*19220*/  FFMA.FTZ R95, R104, R138, R17 ;  /* 0x0000008a685f7223 */ /* 0x004fe20000010011 */
[C---:B----4-:R-:W-:Y:S01]  /*19230*/  F2FP.F16.F32.PACK_AB R17, R91.reuse, R17 ;  /* 0x000000115b11723e */ /* 0x050fe200000000ff */
[----:B------:R-:W-:Y:S02]  /*19240*/  WARPGROUP.DEPBAR.LE gsb0, 0x0 ;  /* 0x00008000000079c5 */ /* 0x000fe40000010000 */
[----:B------:R0:W-:Y:S06]  /*19250*/  BAR.ARV R90, 0x100 ;  /* 0x0004005a0000751d */ /* 0x0001ec0000002000 */
[----:B0-----:R-:W-:Y:S01]  /*19260*/  FADD.FTZ R90, R91, R95 ;  /* 0x0000005f5b5a7221 */ /* 0x001fe20000010000 */
[----:B------:R-:W-:-:S02]  /*19270*/  @!P1 IMAD R91, R19, 0x8, R22 ;  /* 0x00000008135b9824 */ /* 0x000fc400078e0216 */
[----:B------:R-:W-:Y:S02]  /*19280*/  @!P1 IMAD R95, R145, 0x8, R22 ;  /* 0x00000008915f9824 */ /* 0x000fe400078e0216 */
[----:B------:R-:W-:Y:S02]  /*19290*/  @!P1 VIADD R91, R91, 0x31c60 ;  /* 0x00031c605b5b9836 */ /* 0x000fe40000000000 */
[----:B------:R-:W-:-:S03]  /*192a0*/  @!P1 VIADD R95, R95, 0x31c40 ;  /* 0x00031c405f5f9836 */ /* 0x000fc60000000000 */
[----:B------:R-:W-:Y:S02]  /*192b0*/  @!P1 PRMT R91, RZ, 0x654, R91 ;  /* 0x00000654ff5b9816 */ /* 0x000fe4000000005b */
[----:B------:R-:W-:-:S04]  /*192c0*/  @!P1 PRMT R95, RZ, 0x654, R95 ;  /* 0x00000654ff5f9816 */ /* 0x000fc8000000005f */
[----:B------:R-:W-:Y:S01]  /*192d0*/  @!P1 SYNCS.ARRIVE.TRANS64.RED.A1T0 RZ, [R95+URZ], RZ ;  /* 0x000000ff5fff99a7 */ /* 0x000fe2000810043f */
[-C--:B------:R-:W-:Y:S01]  /*192e0*/  FMUL.FTZ R24, R24, R92.reuse ;  /* 0x0000005c18187220 */ /* 0x080fe20000410000 */
[----:B------:R0:W-:Y:S02]  /*192f0*/  @!P1 SYNCS.ARRIVE.TRANS64.RED.A1T0 RZ, [R91+URZ], RZ ;  /* 0x000000ff5bff99a7 */ /* 0x0001e4000810043f */
[----:B0-----:R-:W-:Y:S08]  /*19300*/  MUFU.EX2 R91, R21 ;  /* 0x00000015005b7308 */ /* 0x001ff00000000800 */
[----:B------:R-:W-:Y:S01]  /*19310*/  MUFU.EX2 R21, R73 ;  /* 0x0000004900157308 */ /* 0x000fe20000000800 */
[----:B------:R0:W-:Y:S07]  /*19320*/  STL [R1+0x48], R24 ;  /* 0x0000481801007387 */ /* 0x0001ee0000100800 */
[----:B------:R-:W-:Y:S08]  /*19330*/  MUFU.EX2 R73, R74 ;  /* 0x0000004a00497308 */ /* 0x000ff00000000800 */
[----:B------:R-:W-:Y:S01]  /*19340*/  MUFU.EX2 R74, R75 ;  /* 0x0000004b004a7308 */ /* 0x000fe20000000800 */
[----:B0-----:R-:W-:-:S07]  /*19350*/  FMUL.FTZ R24, R29, R92 ;  /* 0x0000005c1d187220 */ /* 0x001fce0000410000 */
[----:B------:R0:W-:Y:S02]  /*19360*/  MUFU.EX2 R75, R78 ;  /* 0x0000004e004b7308 */ /* 0x0001e40000000800 */
[-C--:B0-----:R-:W-:Y:S01]  /*19370*/  FMUL.FTZ R78, R25, R92.reuse ;  /* 0x0000005c194e7220 */ /* 0x081fe20000410000 */
[-C--:B------:R-:W-:Y:S01]  /*19380*/  FMUL.FTZ R25, R28, R92.reuse ;  /* 0x0000005c1c197220 */ /* 0x080fe20000410000 */
[----:B------:R-:W-:-:S03]  /*19390*/  FMUL.FTZ R28, R32, R92 ;  /* 0x0000005c201c7220 */ /* 0x000fc60000410000 */
[----:B------:R-:W-:Y:S04]  /*193a0*/  STL [R1+0x4c], R78 ;  /* 0x00004c4e01007387 */ /* 0x000fe80000100800 */
[----:B------:R0:W-:Y:S04]  /*193b0*/  STL [R1+0x50], R25 ;  /* 0x0000501901007387 */ /* 0x0001e80000100800 */
[----:B------:R2:W-:Y:S01]  /*193c0*/  STL [R1+0x54], R24 ;  /* 0x0000541801007387 */ /* 0x0005e20000100800 */
[----:B0-----:R-:W-:-:S03]  /*193d0*/  FMUL.FTZ R25, R33, R92 ;  /* 0x0000005c21197220 */ /* 0x001fc60000410000 */
[----:B------:R0:W-:Y:S01]  /*193e0*/  STL [R1+0x58], R28 ;  /* 0x0000581c01007387 */ /* 0x0001e20000100800 */
[----:B--2---:R-:W-:-:S03]  /*193f0*/  FMUL.FTZ R24, R36, R92 ;  /* 0x0000005c24187220 */ /* 0x004fc60000410000 */
[----:B------:R2:W-:Y:S01]  /*19400*/  STL [R1+0x5c], R25 ;  /* 0x00005c1901007387 */ /* 0x0005e20000100800 */
[----:B0-----:R-:W-:-:S03]  /*19410*/  FMUL.FTZ R28, R37, R92 ;  /* 0x0000005c251c7220 */ /* 0x001fc60000410000 */
[----:B------:R0:W-:Y:S01]  /*19420*/  STL [R1+0x60], R24 ;  /* 0x0000601801007387 */ /* 0x0001e20000100800 */
[----:B--2---:R-:W-:-:S03]  /*19430*/  FMUL.FTZ R25, R40, R92 ;  /* 0x0000005c28197220 */ /* 0x004fc60000410000 */
[----:B------:R2:W-:Y:S04]  /*19440*/  STL [R1+0x64], R28 ;  /* 0x0000641c01007387 */ /* 0x0005e80000100800 */
[----:B------:R3:W-:Y:S01]  /*19450*/  STL [R1+0x68], R25 ;  /* 0x0000681901007387 */ /* 0x0007e20000100800 */
[-C--:B0-----:R-:W-:Y:S01]  /*19460*/  FMUL.FTZ R24, R41, R92.reuse ;  /* 0x0000005c29187220 */ /* 0x081fe20000410000 */
[----:B--2---:R-:W-:-:S04]  /*19470*/  FMUL.FTZ R28, R44, R92 ;  /* 0x0000005c2c1c7220 */ /* 0x004fc80000410000 */
[----:B------:R0:W-:Y:S01]  /*19480*/  STL [R1+0x6c], R24 ;  /* 0x00006c1801007387 */ /* 0x0001e20000100800 */
[----:B---3--:R-:W-:-:S03]  /*19490*/  FMUL.FTZ R25, R45, R92 ;  /* 0x0000005c2d197220 */ /* 0x008fc60000410000 */
        /* <DEDUP_REMOVED lines=12> */
[----:B------:R2:W-:Y:S01]  /*19560*/  STL [R1+0x88], R28 ;  /* 0x0000881c01007387 */ /* 0x0005e20000100800 */
[----:B------:R-:W-:-:S03]  /*19570*/  FMUL.FTZ R29, R65, R92 ;  /* 0x0000005c411d7220 */ /* 0x000fc60000410000 */
[----:B------:R3:W-:Y:S01]  /*19580*/  STL [R1+0x8c], R25 ;  /* 0x00008c1901007387 */ /* 0x0007e20000100800 */
[-C--:B0-----:R-:W-:Y:S01]  /*19590*/  FMUL.FTZ R24, R60, R92.reuse ;  /* 0x0000005c3c187220 */ /* 0x081fe20000410000 */
[----:B--2---:R-:W-:-:S04]  /*195a0*/  FMUL.FTZ R28, R61, R92 ;  /* 0x0000005c3d1c7220 */ /* 0x004fc80000410000 */
[----:B------:R-:W-:Y:S01]  /*195b0*/  STL [R1+0x90], R24 ;  /* 0x0000901801007387 */ /* 0x000fe20000100800 */
[----:B---3--:R-:W-:-:S03]  /*195c0*/  FMUL.FTZ R25, R64, R92 ;  /* 0x0000005c40197220 */ /* 0x008fc60000410000 */
[----:B------:R-:W-:Y:S04]  /*195d0*/  STL [R1+0x94], R28 ;  /* 0x0000941c01007387 */ /* 0x000fe80000100800 */
[----:B------:R-:W-:Y:S04]  /*195e0*/  STL [R1+0x98], R25 ;  /* 0x0000981901007387 */ /* 0x000fe80000100800 */
[----:B------:R0:W-:Y:S04]  /*195f0*/  STL [R1+0x9c], R29 ;  /* 0x00009c1d01007387 */ /* 0x0001e80000100800 */
[----:B0-----:R-:W2:Y:S01]  /*19600*/  LDL R29, [R1+0xf8] ;  /* 0x0000f800011d7983 */ /* 0x001ea20000100800 */
[----:B------:R-:W0:Y:S08]  /*19610*/  MUFU.EX2 R94, R94 ;  /* 0x0000005e005e7308 */ /* 0x000e300000000800 */
[----:B------:R-:W3:Y:S01]  /*19620*/  MUFU.EX2 R157, R157 ;  /* 0x0000009d009d7308 */ /* 0x000ee20000000800 */
[----:B0-----:R-:W-:-:S05]  /*19630*/  F2FP.F16.F32.PACK_AB R19, R106, R94 ;  /* 0x0000005e6a13723e */ /* 0x001fca00000000ff */
[----:B------:R0:W-:Y:S02]  /*19640*/  STSM.16.M88.4 [R23+0x24300], R16 ;  /* 0x0243001017007844 */ /* 0x0001e40000000200 */
[----:B------:R-:W-:Y:S01]  /*19650*/  MUFU.EX2 R154, R154 ;  /* 0x0000009a009a7308 */ /* 0x000fe20000000800 */
[----:B------:R-:W-:Y:S01]  /*19660*/  FMUL.FTZ R28, R68, R92 ;  /* 0x0000005c441c7220 */ /* 0x000fe20000410000 */
[----:B---3--:R-:W-:-:S06]  /*19670*/  FADD.FTZ R24, R157, R137 ;  /* 0x000000899d187221 */ /* 0x008fcc0000010000 */
[----:B0-----:R-:W0:Y:S01]  /*19680*/  MUFU.EX2 R16, R155 ;  /* 0x0000009b00107308 */ /* 0x001e220000000800 */
[----:B------:R-:W-:-:S07]  /*19690*/  FMUL.FTZ R25, R69, R92 ;  /* 0x0000005c45197220 */ /* 0x000fce0000410000 */
[----:B------:R-:W3:Y:S08]  /*196a0*/  MUFU.EX2 R18, R151 ;  /* 0x0000009700127308 */ /* 0x000ef00000000800 */
[----:B------:R-:W4:Y:S01]  /*196b0*/  MUFU.EX2 R17, R82 ;  /* 0x0000005200117308 */ /* 0x000f220000000800 */
[----:B0-----:R-:W-:-:S07]  /*196c0*/  FADD.FTZ R24, R16, R24 ;  /* 0x0000001810187221 */ /* 0x001fce0000010000 */
[----:B------:R-:W0:Y:S01]  /*196d0*/  MUFU.EX2 R149, R149 ;  /* 0x0000009500957308 */ /* 0x000e220000000800 */
[----:B------:R-:W-:Y:S01]  /*196e0*/  FADD.FTZ R90, R94, R90 ;  /* 0x0000005a5e5a7221 */ /* 0x000fe20000010000 */
[----:B------:R-:W-:Y:S06]  /*196f0*/  STL [R1+0xa0], R28 ;  /* 0x0000a01c01007387 */ /* 0x000fec0000100800 */
[----:B------:R-:W-:Y:S01]  /*19700*/  MUFU.EX2 R105, R72 ;  /* 0x0000004800697308 */ /* 0x000fe20000000800 */
[----:B------:R1:W-:Y:S07]  /*19710*/  STL [R1+0xa4], R25 ;  /* 0x0000a41901007387 */ /* 0x0003ee0000100800 */
[----:B------:R-:W0:Y:S01]  /*19720*/  MUFU.EX2 R72, R83 ;  /* 0x0000005300487308 */ /* 0x000e220000000800 */
[----:B------:R-:W-:Y:S01]  /*19730*/  FADD.FTZ R90, R106, R90 ;  /* 0x0000005a6a5a7221 */ /* 0x000fe20000010000 */
[----:B-1----:R-:W-:-:S06]  /*19740*/  FADD.FTZ R25, R154, R24 ;  /* 0x000000189a197221 */ /* 0x002fcc0000010000 */
[----:B------:R-:W1:Y:S01]  /*19750*/  MUFU.EX2 R141, R141 ;  /* 0x0000008d008d7308 */ /* 0x000e620000000800 */
[----:B---3--:R-:W-:-:S07]  /*19760*/  FADD.FTZ R25, R18, R25 ;  /* 0x0000001912197221 */ /* 0x008fce0000010000 */
[----:B------:R-:W3:Y:S01]  /*19770*/  MUFU.EX2 R19, R86 ;  /* 0x0000005600137308 */ /* 0x000ee20000000800 */
[----:B----4-:R-:W-:-:S07]  /*19780*/  FADD.FTZ R90, R17, R90 ;  /* 0x0000005a115a7221 */ /* 0x010fce0000010000 */
[----:B------:R-:W4:Y:S01]  /*19790*/  MUFU.EX2 R139, R139 ;  /* 0x0000008b008b7308 */ /* 0x000f220000000800 */
[----:B0-----:R-:W-:-:S07]  /*197a0*/  FADD.FTZ R25, R149, R25 ;  /* 0x0000001995197221 */ /* 0x001fce0000010000 */
[----:B------:R-:W0:Y:S01]  /*197b0*/  MUFU.EX2 R87, R87 ;  /* 0x0000005700577308 */ /* 0x000e220000000800 */
[----:B------:R-:W-:-:S07]  /*197c0*/  FADD.FTZ R24, R72, R90 ;  /* 0x0000005a48187221 */ /* 0x000fce0000010000 */
[----:B------:R-:W0:Y:S01]  /*197d0*/  MUFU.EX2 R136, R136 ;  /* 0x0000008800887308 */ /* 0x000e220000000800 */
[----:B-1----:R-:W-:-:S07]  /*197e0*/  FADD.FTZ R25, R141, R25 ;  /* 0x000000198d197221 */ /* 0x002fce0000010000 */
[----:B------:R-:W1:Y:S01]  /*197f0*/  MUFU.EX2 R135, R135 ;  /* 0x0000008700877308 */ /* 0x000e620000000800 */
[----:B---3--:R-:W-:Y:S01]  /*19800*/  FADD.FTZ R24, R19, R24 ;  /* 0x0000001813187221 */ /* 0x008fe20000010000 */
[----:B----4-:R-:W-:-:S06]  /*19810*/  FADD.FTZ R25, R139, R25 ;  /* 0x000000198b197221 */ /* 0x010fcc0000010000 */
[----:B------:R-:W3:Y:S01]  /*19820*/  MUFU.EX2 R134, R134 ;  /* 0x0000008600867308 */ /* 0x000ee20000000800 */
[----:B0-----:R-:W-:Y:S01]  /*19830*/  FADD.FTZ R24, R87, R24 ;  /* 0x0000001857187221 */ /* 0x001fe20000010000 */
[----:B------:R-:W-:-:S06]  /*19840*/  FADD.FTZ R25, R136, R25 ;  /* 0x0000001988197221 */ /* 0x000fcc0000010000 */
[----:B------:R-:W0:Y:S01]  /*19850*/  MUFU.EX2 R133, R133 ;  /* 0x0000008500857308 */ /* 0x000e220000000800 */
[----:B------:R-:W-:-:S07]  /*19860*/  FADD.FTZ R24, R73, R24 ;  /* 0x0000001849187221 */ /* 0x000fce0000010000 */
[----:B------:R-:W4:Y:S01]  /*19870*/  MUFU.EX2 R79, R79 ;  /* 0x0000004f004f7308 */ /* 0x000f220000000800 */
[----:B-1----:R-:W-:-:S07]  /*19880*/  FADD.FTZ R25, R135, R25 ;  /* 0x0000001987197221 */ /* 0x002fce0000010000 */
[----:B------:R-:W1:Y:S01]  /*19890*/  MUFU.EX2 R132, R132 ;  /* 0x0000008400847308 */ /* 0x000e620000000800 */
[----:B------:R-:W-:-:S07]  /*198a0*/  FADD.FTZ R28, R74, R24 ;  /* 0x000000184a1c7221 */ /* 0x000fce0000010000 */
[----:B------:R-:W-:Y:S01]  /*198b0*/  MUFU.EX2 R95, R81 ;  /* 0x00000051005f7308 */ /* 0x000fe20000000800 */
[----:B---3--:R-:W-:-:S07]  /*198c0*/  FADD.FTZ R24, R134, R25 ;  /* 0x0000001986187221 */ /* 0x008fce0000010000 */
[----:B------:R-:W3:Y:S01]  /*198d0*/  MUFU.EX2 R81, R103 ;  /* 0x0000006700517308 */ /* 0x000ee20000000800 */
[----:B------:R-:W-:-:S07]  /*198e0*/  FADD.FTZ R25, R75, R28 ;  /* 0x0000001c4b197221 */ /* 0x000fce0000010000 */
[----:B------:R-:W3:Y:S01]  /*198f0*/  MUFU.EX2 R131, R131 ;  /* 0x0000008300837308 */ /* 0x000ee20000000800 */
[----:B0-----:R-:W-:-:S07]  /*19900*/  FADD.FTZ R24, R133, R24 ;  /* 0x0000001885187221 */ /* 0x001fce0000010000 */
[----:B------:R-:W0:Y:S01]  /*19910*/  MUFU.EX2 R108, R108 ;  /* 0x0000006c006c7308 */ /* 0x000e220000000800 */
[----:B----4-:R-:W-:-:S07]  /*19920*/  FADD.FTZ R25, R79, R25 ;  /* 0x000000194f197221 */ /* 0x010fce0000010000 */
[----:B------:R-:W4:Y:S01]  /*19930*/  MUFU.EX2 R83, R109 ;  /* 0x0000006d00537308 */ /* 0x000f220000000800 */
[----:B-1----:R-:W-:Y:S01]  /*19940*/  FADD.FTZ R24, R132, R24 ;  /* 0x0000001884187221 */ /* 0x002fe20000010000 */
[----:B---3--:R-:W-:-:S06]  /*19950*/  FADD.FTZ R25, R81, R25 ;  /* 0x0000001951197221 */ /* 0x008fcc0000010000 */
[----:B------:R-:W1:Y:S01]  /*19960*/  MUFU.EX2 R110, R110 ;  /* 0x0000006e006e7308 */ /* 0x000e620000000800 */
[----:B------:R-:W-:Y:S01]  /*19970*/  FADD.FTZ R24, R131, R24 ;  /* 0x0000001883187221 */ /* 0x000fe20000010000 */
[----:B0-----:R-:W-:-:S06]  /*19980*/  FADD.FTZ R25, R108, R25 ;  /* 0x000000196c197221 */ /* 0x001fcc0000010000 */
[----:B------:R-:W0:Y:S01]  /*19990*/  MUFU.EX2 R111, R111 ;  /* 0x0000006f006f7308 */ /* 0x000e220000000800 */
[----:B------:R-:W-:-:S07]  /*199a0*/  FADD.FTZ R24, R91, R24 ;  /* 0x000000185b187221 */ /* 0x000fce0000010000 */
[----:B------:R-:W3:Y:S01]  /*199b0*/  MUFU.EX2 R76, R76 ;  /* 0x0000004c004c7308 */ /* 0x000ee20000000800 */
[----:B----4-:R-:W-:-:S07]  /*199c0*/  FADD.FTZ R25, R83, R25 ;  /* 0x0000001953197221 */ /* 0x010fce0000010000 */
[----:B------:R-:W4:Y:S01]  /*199d0*/  MUFU.EX2 R112, R112 ;  /* 0x0000007000707308 */ /* 0x000f220000000800 */
[----:B------:R-:W-:-:S07]  /*199e0*/  FADD.FTZ R24, R105, R24 ;  /* 0x0000001869187221 */ /* 0x000fce0000010000 */
[----:B------:R-:W4:Y:S01]  /*199f0*/  MUFU.EX2 R77, R77 ;  /* 0x0000004d004d7308 */ /* 0x000f220000000800 */
[----:B-1----:R-:W-:-:S07]  /*19a00*/  FADD.FTZ R25, R110, R25 ;  /* 0x000000196e197221 */ /* 0x002fce0000010000 */
[----:B------:R-:W1:Y:S01]  /*19a10*/  MUFU.EX2 R113, R113 ;  /* 0x0000007100717308 */ /* 0x000e620000000800 */
[----:B------:R-:W-:-:S07]  /*19a20*/  FADD.FTZ R24, R21, R24 ;  /* 0x0000001815187221 */ /* 0x000fce0000010000 */
[----:B------:R-:W1:Y:S01]  /*19a30*/  MUFU.EX2 R94, R80 ;  /* 0x00000050005e7308 */ /* 0x000e620000000800 */
[----:B0-----:R-:W-:-:S07]  /*19a40*/  FADD.FTZ R25, R111, R25 ;  /* 0x000000196f197221 */ /* 0x001fce0000010000 */
[----:B------:R-:W0:Y:S01]  /*19a50*/  MUFU.EX2 R114, R114 ;  /* 0x0000007200727308 */ /* 0x000e220000000800 */
[----:B---3--:R-:W-:Y:S01]  /*19a60*/  FADD.FTZ R24, R76, R24 ;  /* 0x000000184c187221 */ /* 0x008fe20000010000 */
[----:B----4-:R-:W-:-:S06]  /*19a70*/  FADD.FTZ R25, R112, R25 ;  /* 0x0000001970197221 */ /* 0x010fcc0000010000 */
[----:B------:R-:W3:Y:S01]  /*19a80*/  MUFU.EX2 R115, R115 ;  /* 0x0000007300737308 */ /* 0x000ee20000000800 */
[----:B------:R-:W-:-:S07]  /*19a90*/  FADD.FTZ R24, R77, R24 ;  /* 0x000000184d187221 */ /* 0x000fce0000010000 */
[----:B------:R-:W4:Y:S01]  /*19aa0*/  MUFU.EX2 R84, R84 ;  /* 0x0000005400547308 */ /* 0x000f220000000800 */
[----:B-1----:R-:W-:-:S07]  /*19ab0*/  FADD.FTZ R25, R113, R25 ;  /* 0x0000001971197221 */ /* 0x002fce0000010000 */
[----:B------:R-:W1:Y:S01]  /*19ac0*/  MUFU.EX2 R116, R116 ;  /* 0x0000007400747308 */ /* 0x000e620000000800 */
[----:B------:R-:W-:-:S07]  /*19ad0*/  FADD.FTZ R24, R94, R24 ;  /* 0x000000185e187221 */ /* 0x000fce0000010000 */
[----:B------:R-:W2:Y:S01]  /*19ae0*/  MUFU.EX2 R85, R85 ;  /* 0x0000005500557308 */ /* 0x000ea20000000800 */
[----:B0-----:R-:W-:-:S07]  /*19af0*/  FADD.FTZ R25, R114, R25 ;  /* 0x0000001972197221 */ /* 0x001fce0000010000 */
[----:B------:R-:W0:Y:S01]  /*19b00*/  MUFU.EX2 R117, R117 ;  /* 0x0000007500757308 */ /* 0x000e220000000800 */
[----:B------:R-:W-:-:S07]  /*19b10*/  FADD.FTZ R24, R95, R24 ;  /* 0x000000185f187221 */ /* 0x000fce0000010000 */
[----:B------:R-:W0:Y:S01]  /*19b20*/  MUFU.EX2 R88, R88 ;  /* 0x0000005800587308 */ /* 0x000e220000000800 */
[----:B---3--:R-:W-:-:S07]  /*19b30*/  FADD.FTZ R25, R115, R25 ;  /* 0x0000001973197221 */ /* 0x008fce0000010000 */
[----:B------:R-:W3:Y:S01]  /*19b40*/  MUFU.EX2 R118, R118 ;  /* 0x0000007600767308 */ /* 0x000ee20000000800 */
[----:B----4-:R-:W-:-:S07]  /*19b50*/  FADD.FTZ R24, R84, R24 ;  /* 0x0000001854187221 */ /* 0x010fce0000010000 */
[----:B------:R-:W4:Y:S01]  /*19b60*/  MUFU.EX2 R89, R89 ;  /* 0x0000005900597308 */ /* 0x000f220000000800 */
[----:B-1----:R-:W-:-:S07]  /*19b70*/  FADD.FTZ R25, R116, R25 ;  /* 0x0000001974197221 */ /* 0x002fce0000010000 */
[----:B------:R-:W1:Y:S01]  /*19b80*/  MUFU.EX2 R119, R119 ;  /* 0x0000007700777308 */ /* 0x000e620000000800 */
[----:B------:R-:W-:Y:S01]  /*19b90*/  F2FP.F16.F32.PACK_AB R19, R87, R19 ;  /* 0x000000135713723e */ /* 0x000fe200000000ff */
[----:B--2---:R-:W-:-:S06]  /*19ba0*/  FADD.FTZ R24, R85, R24 ;  /* 0x0000001855187221 */ /* 0x004fcc0000010000 */
[----:B------:R-:W2:Y:S01]  /*19bb0*/  MUFU.EX2 R93, R93 ;  /* 0x0000005d005d7308 */ /* 0x000ea20000000800 */
[----:B0-----:R-:W-:-:S07]  /*19bc0*/  FADD.FTZ R25, R117, R25 ;  /* 0x0000001975197221 */ /* 0x001fce0000010000 */
[----:B------:R-:W0:Y:S01]  /*19bd0*/  MUFU.EX2 R120, R120 ;  /* 0x0000007800787308 */ /* 0x000e220000000800 */
[----:B------:R-:W-:Y:S01]  /*19be0*/  FADD.FTZ R24, R88, R24 ;  /* 0x0000001858187221 */ /* 0x000fe20000010000 */
[----:B------:R-:W-:-:S06]  /*19bf0*/  F2FP.F16.F32.PACK_AB R16, R16, R157 ;  /* 0x0000009d1010723e */ /* 0x000fcc00000000ff */
[----:B------:R-:W0:Y:S01]  /*19c00*/  MUFU.EX2 R96, R96 ;  /* 0x0000006000607308 */ /* 0x000e220000000800 */
[----:B------:R-:W-:Y:S01]  /*19c10*/  F2FP.F16.F32.PACK_AB R17, R72, R17 ;  /* 0x000000114811723e */ /* 0x000fe200000000ff */
[----:B---3--:R-:W-:Y:S01]  /*19c20*/  FADD.FTZ R25, R118, R25 ;  /* 0x0000001976197221 */ /* 0x008fe20000010000 */
[----:B------:R-:W-:-:S05]  /*19c30*/  F2FP.F16.F32.PACK_AB R18, R18, R154 ;  /* 0x0000009a1212723e */ /* 0x000fca00000000ff */
[----:B------:R-:W3:Y:S01]  /*19c40*/  MUFU.EX2 R87, R121 ;  /* 0x0000007900577308 */ /* 0x000ee20000000800 */
[----:B----4-:R-:W-:-:S07]  /*19c50*/  FADD.FTZ R24, R89, R24 ;  /* 0x0000001859187221 */ /* 0x010fce0000010000 */
[----:B------:R-:W4:Y:S01]  /*19c60*/  MUFU.EX2 R97, R97 ;  /* 0x0000006100617308 */ /* 0x000f220000000800 */
[----:B------:R2:W-:Y:S01]  /*19c70*/  STSM.16.M88.4 [R23+0x25b00], R16 ;  /* 0x025b001017007844 */ /* 0x0005e20000000200 */
[----:B-1----:R-:W-:-:S06]  /*19c80*/  FADD.FTZ R25, R119, R25 ;  /* 0x0000001977197221 */ /* 0x002fcc0000010000 */
[----:B------:R-:W1:Y:S01]  /*19c90*/  MUFU.EX2 R122, R122 ;  /* 0x0000007a007a7308 */ /* 0x000e620000000800 */
[----:B------:R-:W-:Y:S02]  /*19ca0*/  F2FP.F16.F32.PACK_AB R73, R74, R73 ;  /* 0x000000494a49723e */ /* 0x000fe400000000ff */
[----:B------:R-:W-:-:S05]  /*19cb0*/  F2FP.F16.F32.PACK_AB R72, R141, R149 ;  /* 0x000000958d48723e */ /* 0x000fca00000000ff */
[----:B------:R-:W1:Y:S01]  /*19cc0*/  MUFU.EX2 R98, R98 ;  /* 0x0000006200627308 */ /* 0x000e620000000800 */
[----:B--2---:R-:W-:Y:S01]  /*19cd0*/  F2FP.F16.F32.PACK_AB R18, R21, R105 ;  /* 0x000000691512723e */ /* 0x004fe200000000ff */
[----:B------:R-:W-:Y:S01]  /*19ce0*/  FADD.FTZ R21, R93, R24 ;  /* 0x000000185d157221 */ /* 0x000fe20000010000 */
[----:B------:R-:W-:Y:S02]  /*19cf0*/  F2FP.F16.F32.PACK_AB R74, R136, R139 ;  /* 0x0000008b884a723e */ /* 0x000fe400000000ff */
[----:B------:R-:W-:-:S03]  /*19d00*/  F2FP.F16.F32.PACK_AB R75, R79, R75 ;  /* 0x0000004b4f4b723e */ /* 0x000fc600000000ff */
[----:B------:R-:W2:Y:S01]  /*19d10*/  MUFU.EX2 R123, R123 ;  /* 0x0000007b007b7308 */ /* 0x000ea20000000800 */
[----:B------:R-:W-:Y:S01]  /*19d20*/  F2FP.F16.F32.PACK_AB R80, R134, R135 ;  /* 0x000000878650723e */ /* 0x000fe200000000ff */
[----:B0-----:R-:W-:Y:S01]  /*19d30*/  FADD.FTZ R24, R120, R25 ;  /* 0x0000001978187221 */ /* 0x001fe20000010000 */
[----:B------:R-:W-:Y:S02]  /*19d40*/  F2FP.F16.F32.PACK_AB R81, R108, R81 ;  /* 0x000000516c51723e */ /* 0x000fe400000000ff */
[----:B------:R-:W-:-:S03]  /*19d50*/  F2FP.F16.F32.PACK_AB R82, R132, R133 ;  /* 0x000000858452723e */ /* 0x000fc600000000ff */
[----:B------:R-:W0:Y:S01]  /*19d60*/  MUFU.EX2 R99, R99 ;  /* 0x0000006300637308 */ /* 0x000e220000000800 */
[----:B------:R-:W-:Y:S02]  /*19d70*/  F2FP.F16.F32.PACK_AB R83, R110, R83 ;  /* 0x000000536e53723e */ /* 0x000fe400000000ff */
[----:B------:R-:W-:Y:S02]  /*19d80*/  F2FP.F16.F32.PACK_AB R16, R91, R131 ;  /* 0x000000835b10723e */ /* 0x000fe400000000ff */
[----:B------:R-:W-:Y:S02]  /*19d90*/  F2FP.F16.F32.PACK_AB R17, R112, R111 ;  /* 0x0000006f7011723e */ /* 0x000fe400000000ff */
[----:B------:R-:W-:Y:S01]  /*19da0*/  F2FP.F16.F32.PACK_AB R19, R114, R113 ;  /* 0x000000717213723e */ /* 0x000fe200000000ff */
[----:B------:R-:W0:Y:S01]  /*19db0*/  MUFU.EX2 R124, R124 ;  /* 0x0000007c007c7308 */ /* 0x000e220000000800 */
[----:B------:R-:W-:Y:S01]  /*19dc0*/  FADD.FTZ R28, R96, R21 ;  /* 0x00000015601c7221 */ /* 0x000fe20000010000 */
[----:B------:R-:W-:Y:S01]  /*19dd0*/  STSM.16.M88.4 [R23+0x27300], R72 ;  /* 0x0273004817007844 */ /* 0x000fe20000000200 */
[----:B---3--:R-:W-:-:S05]  /*19de0*/  FADD.FTZ R21, R87, R24 ;  /* 0x0000001857157221 */ /* 0x008fca0000010000 */
[----:B------:R-:W3:Y:S01]  /*19df0*/  MUFU.EX2 R100, R100 ;  /* 0x0000006400647308 */ /* 0x000ee20000000800 */
[----:B------:R-:W-:Y:S04]  /*19e00*/  STSM.16.M88.4 [R23+0x28b00], R80 ;  /* 0x028b005017007844 */ /* 0x000fe80000000200 */
[----:B------:R4:W-:Y:S03]  /*19e10*/  STSM.16.M88.4 [R23+0x2a300], R16 ;  /* 0x02a3001017007844 */ /* 0x0009e60000000200 */
[----:B------:R-:W3:Y:S08]  /*19e20*/  MUFU.EX2 R125, R125 ;  /* 0x0000007d007d7308 */ /* 0x000ef00000000800 */
[----:B------:R-:W3:Y:S01]  /*19e30*/  MUFU.EX2 R101, R101 ;  /* 0x0000006500657308 */ /* 0x000ee20000000800 */
[----:B----4-:R-:W-:Y:S01]  /*19e40*/  FADD.FTZ R17, R97, R28 ;  /* 0x0000001c61117221 */ /* 0x010fe20000010000 */
[----:B-1----:R-:W-:-:S06]  /*19e50*/  FADD.FTZ R16, R122, R21 ;  /* 0x000000157a107221 */ /* 0x002fcc0000010000 */
[----:B------:R-:W1:Y:S01]  /*19e60*/  MUFU.EX2 R126, R126 ;  /* 0x0000007e007e7308 */ /* 0x000e620000000800 */
[----:B------:R-:W-:Y:S01]  /*19e70*/  FADD.FTZ R18, R98, R17 ;  /* 0x0000001162127221 */ /* 0x000fe20000010000 */
[----:B--2---:R-:W-:-:S06]  /*19e80*/  FADD.FTZ R17, R123, R16 ;  /* 0x000000107b117221 */ /* 0x004fcc0000010000 */
[----:B------:R-:W2:Y:S01]  /*19e90*/  MUFU.EX2 R102, R102 ;  /* 0x0000006600667308 */ /* 0x000ea20000000800 */
[----:B0-----:R-:W-:Y:S01]  /*19ea0*/  FADD.FTZ R19, R99, R18 ;  /* 0x0000001263137221 */ /* 0x001fe20000010000 */
[----:B------:R-:W-:-:S06]  /*19eb0*/  FADD.FTZ R18, R124, R17 ;  /* 0x000000117c127221 */ /* 0x000fcc0000010000 */
[----:B------:R-:W-:Y:S01]  /*19ec0*/  MUFU.EX2 R127, R127 ;  /* 0x0000007f007f7308 */ /* 0x000fe20000000800 */
[----:B---3--:R-:W-:-:S07]  /*19ed0*/  FADD.FTZ R24, R100, R19 ;  /* 0x0000001364187221 */ /* 0x008fce0000010000 */
[----:B------:R-:W0:Y:S08]  /*19ee0*/  MUFU.EX2 R128, R128 ;  /* 0x0000008000807308 */ /* 0x000e300000000800 */
[----:B------:R-:W-:Y:S08]  /*19ef0*/  MUFU.EX2 R129, R129 ;  /* 0x0000008100817308 */ /* 0x000ff00000000800 */
[----:B------:R-:W3:Y:S01]  /*19f00*/  MUFU.EX2 R130, R130 ;  /* 0x0000008200827308 */ /* 0x000ee20000000800 */
[----:B------:R-:W-:Y:S01]  /*19f10*/  FADD.FTZ R19, R125, R18 ;  /* 0x000000127d137221 */ /* 0x000fe20000010000 */
[----:B------:R-:W-:Y:S01]  /*19f20*/  F2FP.F16.F32.PACK_AB R76, R77, R76 ;  /* 0x0000004c4d4c723e */ /* 0x000fe200000000ff */
[----:B------:R-:W-:Y:S01]  /*19f30*/  FADD.FTZ R21, R101, R24 ;  /* 0x0000001865157221 */ /* 0x000fe20000010000 */
[----:B------:R-:W-:Y:S01]  /*19f40*/  F2FP.F16.F32.PACK_AB R77, R116, R115 ;  /* 0x00000073744d723e */ /* 0x000fe200000000ff */
[----:B-1----:R-:W-:Y:S01]  /*19f50*/  FADD.FTZ R24, R126, R19 ;  /* 0x000000137e187221 */ /* 0x002fe20000010000 */
[----:B------:R-:W-:-:S02]  /*19f60*/  F2FP.F16.F32.PACK_AB R78, R95, R94 ;  /* 0x0000005e5f4e723e */ /* 0x000fc400000000ff */
[----:B------:R-:W-:Y:S02]  /*19f70*/  F2FP.F16.F32.PACK_AB R79, R118, R117 ;  /* 0x00000075764f723e */ /* 0x000fe400000000ff */
[----:B------:R-:W-:Y:S02]  /*19f80*/  F2FP.F16.F32.PACK_AB R84, R85, R84 ;  /* 0x000000545554723e */ /* 0x000fe400000000ff */
[----:B------:R-:W-:Y:S02]  /*19f90*/  F2FP.F16.F32.PACK_AB R85, R120, R119 ;  /* 0x000000777855723e */ /* 0x000fe400000000ff */
[----:B------:R-:W-:Y:S02]  /*19fa0*/  F2FP.F16.F32.PACK_AB R86, R89, R88 ;  /* 0x000000585956723e */ /* 0x000fe400000000ff */
[----:B------:R-:W-:Y:S01]  /*19fb0*/  F2FP.F16.F32.PACK_AB R87, R122, R87 ;  /* 0x000000577a57723e */ /* 0x000fe200000000ff */
[----:B--2---:R-:W-:Y:S01]  /*19fc0*/  FADD.FTZ R25, R102, R21 ;  /* 0x0000001566197221 */ /* 0x004fe20000010000 */
[----:B------:R-:W-:-:S02]  /*19fd0*/  F2FP.F16.F32.PACK_AB R16, R96, R93 ;  /* 0x0000005d6010723e */ /* 0x000fc400000000ff */
[----:B------:R-:W-:Y:S02]  /*19fe0*/  F2FP.F16.F32.PACK_AB R17, R124, R123 ;  /* 0x0000007b7c11723e */ /* 0x000fe400000000ff */
[----:B------:R-:W-:Y:S02]  /*19ff0*/  F2FP.F16.F32.PACK_AB R18, R98, R97 ;  /* 0x000000616212723e */ /* 0x000fe400000000ff */
[----:B------:R-:W-:Y:S01]  /*1a000*/  F2FP.F16.F32.PACK_AB R19, R126, R125 ;  /* 0x0000007d7e13723e */ /* 0x000fe200000000ff */
[----:B------:R-:W-:Y:S01]  /*1a010*/  STSM.16.M88.4 [R23+0x2bb00], R76 ;  /* 0x02bb004c17007844 */ /* 0x000fe20000000200 */
[----:B------:R-:W-:Y:S02]  /*1a020*/  F2FP.F16.F32.PACK_AB R102, R102, R101 ;  /* 0x000000656666723e */ /* 0x000fe400000000ff */
[----:B------:R-:W-:Y:S01]  /*1a030*/  F2FP.F16.F32.PACK_AB R100, R100, R99 ;  /* 0x000000636464723e */ /* 0x000fe200000000ff */
[----:B------:R-:W-:Y:S01]  /*1a040*/  STSM.16.M88.4 [R23+0x2d300], R84 ;  /* 0x02d3005417007844 */ /* 0x000fe20000000200 */
[----:B0-----:R-:W-:-:S02]  /*1a050*/  F2FP.F16.F32.PACK_AB R101, R128, R127 ;  /* 0x0000007f8065723e */ /* 0x001fc400000000ff */
[----:B---3--:R-:W-:Y:S01]  /*1a060*/  F2FP.F16.F32.PACK_AB R103, R130, R129 ;  /* 0x000000818267723e */ /* 0x008fe200000000ff */
[----:B------:R0:W-:Y:S04]  /*1a070*/  STSM.16.M88.4 [R23+0x2eb00], R16 ;  /* 0x02eb001017007844 */ /* 0x0001e80000000200 */
[----:B------:R-:W-:Y:S01]  /*1a080*/  STSM.16.M88.4 [R23+0x30300], R100 ;  /* 0x0303006417007844 */ /* 0x000fe20000000200 */
[----:B------:R-:W-:Y:S01]  /*1a090*/  @!PT LDS RZ, [RZ] ;  /* 0x00000000fffff984 */ /* 0x000fe20000000800 */
[----:B------:R-:W-:Y:S01]  /*1a0a0*/  @!PT LDS RZ, [RZ] ;  /* 0x00000000fffff984 */ /* 0x000fe20000000800 */
[----:B------:R-:W-:Y:S01]  /*1a0b0*/  @!PT LDS RZ, [RZ] ;  /* 0x00000000fffff984 */ /* 0x000fe20000000800 */
[----:B------:R-:W-:Y:S01]  /*1a0c0*/  @!PT LDS RZ, [RZ] ;  /* 0x00000000fffff984 */ /* 0x000fe20000000800 */
[----:B------:R1:W-:Y:S06]  /*1a0d0*/  MEMBAR.ALL.CTA ;  /* 0x0000000000007992 */ /* 0x0003ec0000008000 */
[----:B-1----:R-:W1:Y:S04]  /*1a0e0*/  FENCE.VIEW.ASYNC.S ;  /* 0x00000000000073c6 */ /* 0x002e680000000000 */
[----:B------:R-:W-:Y:S01]  /*1a0f0*/  STL [R1+0x18], R25 ;  /* 0x0000181901007387 */ /* 0x000fe20000100800 */
[-C--:B0-----:R-:W-:Y:S01]  /*1a100*/  FMUL.FTZ R16, R51, R104.reuse ;  /* 0x0000006833107220 */ /* 0x081fe20000410000 */
[-C--:B------:R-:W-:Y:S01]  /*1a110*/  FMUL.FTZ R18, R54, R104.reuse ;  /* 0x0000006836127220 */ /* 0x080fe20000410000 */
[----:B------:R-:W-:-:S03]  /*1a120*/  FMUL.FTZ R17, R55, R104 ;  /* 0x0000006837117220 */ /* 0x000fc60000410000 */
[----:B------:R0:W-:Y:S01]  /*1a130*/  STL [R1+0x4], R16 ;  /* 0x0000041001007387 */ /* 0x0001e20000100800 */
[----:B------:R-:W-:-:S03]  /*1a140*/  FADD.FTZ R21, R127, R24 ;  /* 0x000000187f157221 */ /* 0x000fc60000010000 */
[----:B------:R-:W-:Y:S01]  /*1a150*/  STL [R1+0x8], R18 ;  /* 0x0000081201007387 */ /* 0x000fe20000100800 */
[----:B0-----:R-:W-:-:S03]  /*1a160*/  FMUL.FTZ R16, R58, R104 ;  /* 0x000000683a107220 */ /* 0x001fc60000410000 */
[----:B------:R0:W-:Y:S04]  /*1a170*/  STL [R1+0xc], R17 ;  /* 0x00000c1101007387 */ /* 0x0001e80000100800 */
[----:B------:R2:W-:Y:S01]  /*1a180*/  STL [R1+0x10], R16 ;  /* 0x0000101001007387 */ /* 0x0005e20000100800 */
[----:B------:R-:W-:Y:S01]  /*1a190*/  ISETP.GT.AND P2, PT, R15, R29, PT ;  /* 0x0000001d0f00720c */ /* 0x000fe20003f44270 */
[-C--:B0-----:R-:W-:Y:S01]  /*1a1a0*/  FMUL.FTZ R17, R59, R104.reuse ;  /* 0x000000683b117220 */ /* 0x081fe20000410000 */
[-C--:B--2---:R-:W-:Y:S01]  /*1a1b0*/  FMUL.FTZ R16, R62, R104.reuse ;  /* 0x000000683e107220 */ /* 0x084fe20000410000 */
[----:B------:R-:W-:Y:S01]  /*1a1c0*/  FADD.FTZ R128, R128, R21 ;  /* 0x0000001580807221 */ /* 0x000fe20000010000 */
[-C--:B------:R-:W-:Y:S02]  /*1a1d0*/  FMUL.FTZ R18, R63, R104.reuse ;  /* 0x000000683f127220 */ /* 0x080fe40000410000 */
[----:B------:R0:W-:Y:S04]  /*1a1e0*/  STL [R1+0x14], R17 ;  /* 0x0000141101007387 */ /* 0x0001e80000100800 */
[----:B------:R2:W-:Y:S01]  /*1a1f0*/  STL [R1+0x1c], R16 ;  /* 0x00001c1001007387 */ /* 0x0005e20000100800 */
[----:B------:R-:W-:Y:S01]  /*1a200*/  FADD.FTZ R129, R129, R128 ;  /* 0x0000008081817221 */ /* 0x000fe20000010000 */
[----:B0-----:R-:W-:-:S02]  /*1a210*/  FMUL.FTZ R17, R66, R104 ;  /* 0x0000006842117220 */ /* 0x001fc40000410000 */
[----:B------:R0:W-:Y:S01]  /*1a220*/  STL [R1+0x20], R18 ;  /* 0x0000201201007387 */ /* 0x0001e20000100800 */
[----:B--2---:R-:W-:-:S03]  /*1a230*/  FMUL.FTZ R16, R67, R104 ;  /* 0x0000006843107220 */ /* 0x004fc60000410000 */
[----:B------:R2:W-:Y:S04]  /*1a240*/  STL [R1+0x24], R17 ;  /* 0x0000241101007387 */ /* 0x0005e80000100800 */
[----:B------:R3:W-:Y:S01]  /*1a250*/  STL [R1+0x30], R16 ;  /* 0x0000301001007387 */ /* 0x0007e20000100800 */
[-C--:B0-----:R-:W-:Y:S01]  /*1a260*/  FMUL.FTZ R18, R70, R104.reuse ;  /* 0x0000006846127220 */ /* 0x081fe20000410000 */
[----:B--2---:R-:W-:-:S04]  /*1a270*/  FMUL.FTZ R17, R71, R104 ;  /* 0x0000006847117220 */ /* 0x004fc80000410000 */
[----:B------:R0:W-:Y:S01]  /*1a280*/  STL [R1+0x38], R18 ;  /* 0x0000381201007387 */ /* 0x0001e20000100800 */
[----:B---3--:R-:W-:-:S03]  /*1a290*/  FADD.FTZ R16, R130, R129 ;  /* 0x0000008182107221 */ /* 0x008fc60000010000 */
[----:B------:R2:W-:Y:S01]  /*1a2a0*/  STL [R1+0x34], R17 ;  /* 0x0000341101007387 */ /* 0x0005e20000100800 */
[----:B------:R-:W-:Y:S02]  /*1a2b0*/  VIADD R15, R15, 0xffffffff ;  /* 0xffffffff0f0f7836 */ /* 0x000fe40000000000 */
[-C--:B------:R-:W-:Y:S01]  /*1a2c0*/  FMUL.FTZ R106, R26, R104.reuse ;  /* 0x000000681a6a7220 */ /* 0x080fe20000410000 */
[-C--:B------:R-:W-:Y:S01]  /*1a2d0*/  FMUL.FTZ R107, R27, R104.reuse ;  /* 0x000000681b6b7220 */ /* 0x080fe20000410000 */
        /* <DEDUP_REMOVED lines=12> */
[----:B0-----:R-:W-:-:S02]  /*1a3a0*/  IMAD.MOV.U32 R18, RZ, RZ, R150 ;  /* 0x000000ffff127224 */ /* 0x001fc400078e0096 */
[----:B------:R-:W-:Y:S02]  /*1a3b0*/  IMAD.MOV.U32 R19, RZ, RZ, R145 ;  /* 0x000000ffff137224 */ /* 0x000fe400078e0091 */
[----:B--2---:R-:W-:Y:S02]  /*1a3c0*/  IMAD.MOV.U32 R17, RZ, RZ, R14 ;  /* 0x000000ffff117224 */ /* 0x004fe400078e000e */
[----:B---3--:R-:W-:Y:S01]  /*1a3d0*/  IMAD.MOV.U32 R16, RZ, RZ, R20 ;  /* 0x000000ffff107224 */ /* 0x008fe200078e0014 */
[----:B-1----:R-:W-:Y:S01]  /*1a3e0*/  NOP ;  /* 0x0000000000007918 */ /* 0x002fe20000000000 */
[----:B------:R-:W-:Y:S05]  /*1a3f0*/  @P2 BRA `(.L_x_2466) ;  /* 0xffffffb000f82947 */ /* 0x000fea000383ffff */
.L_x_2455:
[----:B------:R-:W-:Y:S05]  /*1a400*/  WARPSYNC.ALL ;  /* 0x0000000000007948 */ /* 0x000fea0003800000 */
[----:B------:R-:W-:Y:S06]  /*1a410*/  BAR.ARV 0x8, 0x200 ;  /* 0x0208000000007b1d */ /* 0x000fec0000002000 */
[----:B------:R-:W-:Y:S05]  /*1a420*/  @!P0 BRA `(.L_x_2467) ;  /* 0x0000000000048947 */ /* 0x000fea0003800000 */
[----:B------:R-:W-:Y:S01]  /*1a430*/  BPT.TRAP 0x1 ;  /* 0x000000040000795c */ /* 0x000fe20000300000 */
.L_x_2467:
[----:B------:R-:W-:Y:S01]  /*1a440*/  IMAD R6, R145, 0x8, R22 ;  /* 0x0000000891067824 */ /* 0x000fe200078e0216 */
[----:B------:R-:W-:-:S04]  /*1a450*/  SHF.L.U32 R3, R150, 0x1f, RZ ;  /* 0x0000001f96037819 */ /* 0x000fc800000006ff */
[----:B------:R1:W2:Y:S01]  /*1a460*/  SYNCS.PHASECHK.TRANS64.TRYWAIT P2, [R6+URZ+0x31c50], R3 ;  /* 0x031c5003060075a7 */ /* 0x0002a2000804017f */
[----:B------:R-:W-:Y:S05]  /*1a470*/  @!P0 BRA `(.L_x_2468) ;  /* 0x0000000000048947 */ /* 0x000fea0003800000 */
[----:B------:R-:W-:Y:S01]  /*1a480*/  BPT.TRAP 0x1 ;  /* 0x000000040000795c */ /* 0x000fe20000300000 */
.L_x_2468:
[----:B-----5:R-:W3:Y:S01]  /*1a490*/  LDL.LU R2, [R1+0xd8] ;  /* 0x0000d80001027983 */ /* 0x020ee20000300800 */
[----:B------:R-:W-:-:S05]  /*1a4a0*/  VIADD R22, R22, 0x200 ;  /* 0x0000020016167836 */ /* 0x000fca0000000000 */
[----:B------:R-:W-:-:S04]  /*1a4b0*/  SHF.R.U32.HI R22, RZ, 0x4, R22 ;  /* 0x00000004ff167819 */ /* 0x000fc80000011616 */
[----:B------:R-:W-:-:S04]  /*1a4c0*/  LOP3.LUT R22, R22, 0x3fff, RZ, 0xc0, !PT ;  /* 0x00003fff16167812 */ /* 0x000fc800078ec0ff */
[----:B------:R-:W-:Y:S02]  /*1a4d0*/  LOP3.LUT R22, R22, 0x2400000, RZ, 0xfc, !PT ;  /* 0x0240000016167812 */ /* 0x000fe400078efcff */
[----:B---3--:R-:W-:Y:S01]  /*1a4e0*/  LOP3.LUT R4, R2, 0x10000, RZ, 0xfc, !PT ;  /* 0x0001000002047812 */ /* 0x008fe200078efcff */
[----:B--2---:R-:W-:Y:S06]  /*1a4f0*/  @P2 BRA `(.L_x_2469) ;  /* 0x0000000000082947 */ /* 0x004fec0003800000 */
[----:B------:R-:W2:Y:S02]  /*1a500*/  SYNCS.PHASECHK.TRANS64.TRYWAIT P0, [R6+URZ+0x31c50], R3 ;  /* 0x031c5003060075a7 */ /* 0x000ea4000800017f */
[----:B--2---:R-:W-:Y:S05]  /*1a510*/  @!P0 BRA `(.L_x_2470) ;  /* 0x000000c800d88947 */ /* 0x004fea0003800000 */
.L_x_2469:
[----:B0-----:R-:W3:Y:S01]  /*1a520*/  LDL.LU R24, [R1+0x48] ;  /* 0x0000480001187983 */ /* 0x001ee20000300800 */
[----:B------:R-:W-:Y:S01]  /*1a530*/  IMAD.MOV.U32 R5, RZ, RZ, -0x3ffffff0 ;  /* 0xc0000010ff057424 */ /* 0x000fe200078e00ff */
[----:B------:R-:W-:Y:S05]  /*1a540*/  WARPSYNC.ALL ;  /* 0x0000000000007948 */ /* 0x000fea0003800000 */
[----:B------:R-:W3:Y:S01]  /*1a550*/  LDL.LU R25, [R1+0x4c] ;  /* 0x00004c0001197983 */ /* 0x000ee20000300800 */
[----:B------:R-:W-:Y:S01]  /*1a560*/  IMAD R2, R145, 0x6c0, R22 ;  /* 0x000006c091027824 */ /* 0x000fe200078e0216 */
[----:B------:R-:W-:Y:S01]  /*1a570*/  R2UR UR4, R4 ;  /* 0x00000000040472ca */ /* 0x000fe200000e0000 */
[----:B-12---:R-:W-:Y:S01]  /*1a580*/  IMAD.MOV.U32 R3, RZ, RZ, -0x7fffffe0 ;  /* 0x80000020ff037424 */ /* 0x006fe200078e00ff */
[----:B------:R-:W3:Y:S01]  /*1a590*/  LDL.LU R28, [R1+0x50] ;  /* 0x00005000011c7983 */ /* 0x000ee20000300800 */
[----:B------:R-:W-:Y:S01]  /*1a5a0*/  R2UR UR5, R5 ;  /* 0x00000000050572ca */ /* 0x000fe200000e0000 */
[----:B------:R-:W-:Y:S01]  /*1a5b0*/  IMAD.MOV.U32 R26, RZ, RZ, R106 ;  /* 0x000000ffff1a7224 */ /* 0x000fe200078e006a */
[----:B------:R-:W-:Y:S01]  /*1a5c0*/  R2UR UR6, R2 ;  /* 0x00000000020672ca */ /* 0x000fe200000e0000 */
[----:B------:R-:W3:Y:S01]  /*1a5d0*/  LDL.LU R29, [R1+0x54] ;  /* 0x00005400011d7983 */ /* 0x000ee20000300800 */
[----:B------:R-:W-:-:S03]  /*1a5e0*/  R2UR UR7, R3 ;  /* 0x00000000030772ca */ /* 0x000fc600000e0000 */
[----:B------:R-:W3:Y:S04]  /*1a5f0*/  LDL.LU R32, [R1+0x58] ;  /* 0x0000580001207983 */ /* 0x000ee80000300800 */
        /* <DEDUP_REMOVED lines=29> */
[----:B------:R-:W3:Y:S01]  /*1a7d0*/  LDL.LU R71, [R1+0x34] ;  /* 0x0000340001477983 */ /* 0x000ee20000300800 */
[----:B------:R-:W-:-:S02]  /*1a7e0*/  IMAD.MOV.U32 R27, RZ, RZ, R107 ;  /* 0x000000ffff1b7224 */ /* 0x000fc400078e006b */
[----:B------:R-:W-:Y:S01]  /*1a7f0*/  IMAD.MOV.U32 R30, RZ, RZ, R137 ;  /* 0x000000ffff1e7224 */ /* 0x000fe200078e0089 */
[----:B------:R-:W2:Y:S01]  /*1a800*/  LDL.LU R12, [R1+0x18] ;  /* 0x00001800010c7983 */ /* 0x000ea20000300800 */
[----:B------:R-:W-:Y:S02]  /*1a810*/  IMAD.MOV.U32 R31, RZ, RZ, R138 ;  /* 0x000000ffff1f7224 */ /* 0x000fe400078e008a */
[----:B------:R-:W-:Y:S01]  /*1a820*/  IMAD.MOV.U32 R34, RZ, RZ, R140 ;  /* 0x000000ffff227224 */ /* 0x000fe200078e008c */
[----:B------:R-:W4:Y:S01]  /*1a830*/  LDL.LU R7, [R1+0x3c] ;  /* 0x00003c0001077983 */ /* 0x000f220000300800 */
[----:B------:R-:W-:Y:S02]  /*1a840*/  IMAD.MOV.U32 R35, RZ, RZ, R142 ;  /* 0x000000ffff237224 */ /* 0x000fe400078e008e */
[----:B------:R-:W-:Y:S02]  /*1a850*/  IMAD.MOV.U32 R38, RZ, RZ, R143 ;  /* 0x000000ffff267224 */ /* 0x000fe400078e008f */
[----:B------:R-:W-:-:S02]  /*1a860*/  IMAD.MOV.U32 R39, RZ, RZ, R146 ;  /* 0x000000ffff277224 */ /* 0x000fc400078e0092 */
[----:B------:R-:W-:Y:S02]  /*1a870*/  IMAD.MOV.U32 R42, RZ, RZ, R147 ;  /* 0x000000ffff2a7224 */ /* 0x000fe400078e0093 */
[----:B------:R-:W-:Y:S02]  /*1a880*/  IMAD.MOV.U32 R43, RZ, RZ, R148 ;  /* 0x000000ffff2b7224 */ /* 0x000fe400078e0094 */
[----:B------:R-:W-:Y:S02]  /*1a890*/  IMAD.MOV.U32 R46, RZ, RZ, R152 ;  /* 0x000000ffff2e7224 */ /* 0x000fe400078e0098 */
[----:B------:R-:W-:Y:S02]  /*1a8a0*/  IMAD.MOV.U32 R47, RZ, RZ, R153 ;  /* 0x000000ffff2f7224 */ /* 0x000fe400078e0099 */
[----:B------:R-:W-:Y:S02]  /*1a8b0*/  IMAD.MOV.U32 R50, RZ, RZ, R156 ;  /* 0x000000ffff327224 */ /* 0x000fe400078e009c */
[----:B------:R-:W-:-:S02]  /*1a8c0*/  VIADD R8, R4, 0x180 ;  /* 0x0000018004087836 */ /* 0x000fc40000000000 */
[----:B------:R-:W-:Y:S02]  /*1a8d0*/  VIADD R10, R2, 0x40 ;  /* 0x00000040020a7836 */ /* 0x000fe40000000000 */
[----:B------:R-:W-:Y:S02]  /*1a8e0*/  IMAD.MOV.U32 R9, RZ, RZ, -0x3ffffff0 ;  /* 0xc0000010ff097424 */ /* 0x000fe400078e00ff */
[----:B------:R-:W-:Y:S01]  /*1a8f0*/  IMAD.MOV.U32 R11, RZ, RZ, -0x7fffffe0 ;  /* 0x80000020ff0b7424 */ /* 0x000fe200078e00ff */
[----:B---3--:R-:W-:-:S06]  /*1a900*/  WARPGROUP.ARRIVE ;  /* 0x00000000000079c5 */ /* 0x008fcc0000000000 */
[----:B------:R-:W-:Y:S01]  /*1a910*/  HGMMA.64x96x16.F32 R24, gdesc[UR4].tnspB, R24, gsb0 ;  /* 0x41600000041879f0 */ /* 0x000fe20008000818 */
        /* <DEDUP_REMOVED lines=70> */
[----:B------:R-:W-:Y:S01]  /*1ad80*/  VIADD R2, R2, 0x200 ;  /* 0x0000020002027836 */ /* 0x000fe20000000000 */
[----:B------:R-:W-:Y:S02]  /*1ad90*/  WARPGROUP.DEPBAR.LE gsb0, 0x0 ;  /* 0x00008000000079c5 */ /* 0x000fe40000010000 */
[----:B------:R-:W-:-:S09]  /*1ada0*/  WARPGROUP.ARRIVE ;  /* 0x00000000000079c5 */ /* 0x000fd20000000000 */
[----:B------:R-:W-:Y:S01]  /*1adb0*/  HGMMA.64x96x16.F32 R24, gdesc[UR4].tnspB, R24, gsb0 ;  /* 0x41600000041879f0 */ /* 0x000fe20008000818 */
[----:B------:R-:W-:Y:S02]  /*1adc0*/  R2UR UR6, R2 ;  /* 0x00000000020672ca */ /* 0x000fe400000e0000 */
[----:B--2---:R-:W0:Y:S02]  /*1add0*/  SHFL.BFLY PT, R2, R12, 0x2, 0x1f ;  /* 0x0c401f000c027f89 */ /* 0x004e2400000e0000 */
[----:B0-----:R-:W-:Y:S02]  /*1ade0*/  FADD.FTZ R2, R2, R12 ;  /* 0x0000000c02027221 */ /* 0x001fe40000010000 */
[----:B------:R-:W2:Y:S01]  /*1adf0*/  LDL.LU R12, [R1+0x118] ;  /* 0x00011800010c7983 */ /* 0x000ea20000300800 */
[----:B------:R-:W-:Y:S02]  /*1ae00*/  VIADD R4, R4, 0xc00 ;  /* 0x00000c0004047836 */ /* 0x000fe40000000000 */
[----:B------:R-:W-:-:S02]  /*1ae10*/  IMAD.MOV.U32 R5, RZ, RZ, -0x3ffffff0 ;  /* 0xc0000010ff057424 */ /* 0x000fc400078e00ff */
[----:B------:R-:W-:Y:S01]  /*1ae20*/  IMAD.MOV.U32 R3, RZ, RZ, -0x7fffffe0 ;  /* 0x80000020ff037424 */ /* 0x000fe200078e00ff */
[----:B------:R-:W-:Y:S02]  /*1ae30*/  R2UR UR4, R4 ;  /* 0x00000000040472ca */ /* 0x000fe400000e0000 */
[----:B------:R-:W-:Y:S02]  /*1ae40*/  R2UR UR5, R5 ;  /* 0x00000000050572ca */ /* 0x000fe400000e0000 */
[----:B------:R-:W-:Y:S02]  /*1ae50*/  R2UR UR7, R3 ;  /* 0x00000000030772ca */ /* 0x000fe400000e0000 */
[----:B----4-:R-:W0:Y:S01]  /*1ae60*/  SHFL.BFLY PT, R3, R7, 0x2, 0x1f ;  /* 0x0c401f0007037f89 */ /* 0x010e2200000e0000 */
[----:B------:R-:W-:Y:S02]  /*1ae70*/  WARPGROUP.DEPBAR.LE gsb0, 0x0 ;  /* 0x00008000000079c5 */ /* 0x000fe40000010000 */
[----:B------:R-:W-:-:S08]  /*1ae80*/  WARPGROUP.ARRIVE ;  /* 0x00000000000079c5 */ /* 0x000fd00000000000 */
[----:B------:R-:W-:Y:S01]  /*1ae90*/  HGMMA.64x96x16.F32 R24, gdesc[UR4].tnspB, R24, gsb0 ;  /* 0x41600000041879f0 */ /* 0x000fe20008000818 */
[----:B0-----:R-:W-:Y:S02]  /*1aea0*/  FADD.FTZ R4, R3, R7 ;  /* 0x0000000703047221 */ /* 0x001fe40000010000 */
[----:B------:R-:W0:Y:S04]  /*1aeb0*/  SHFL.BFLY PT, R3, R2, 0x1, 0x1f ;  /* 0x0c201f0002037f89 */ /* 0x000e2800000e0000 */
[----:B------:R-:W1:Y:S01]  /*1aec0*/  SHFL.BFLY PT, R5, R4, 0x1, 0x1f ;  /* 0x0c201f0004057f89 */ /* 0x000e6200000e0000 */
[----:B------:R-:W-:Y:S02]  /*1aed0*/  @!P1 VIADD R6, R6, 0x31c60 ;  /* 0x00031c6006069836 */ /* 0x000fe40000000000 */
[----:B0-----:R-:W-:Y:S01]  /*1aee0*/  FADD.FTZ R10, R2, R3 ;  /* 0x00000003020a7221 */ /* 0x001fe20000010000 */
[----:B-1----:R-:W-:-:S04]  /*1aef0*/  FADD.FTZ R11, R4, R5 ;  /* 0x00000005040b7221 */ /* 0x002fc80000010000 */
[----:B------:R-:W-:Y:S02]  /*1af00*/  FSETP.NE.FTZ.AND P0, PT, R10, RZ, PT ;  /* 0x000000ff0a00720b */ /* 0x000fe40003f15000 */
[----:B------:R-:W-:Y:S02]  /*1af10*/  FSETP.NE.FTZ.AND P3, PT, R11, RZ, PT ;  /* 0x000000ff0b00720b */ /* 0x000fe40003f75000 */
[----:B------:R-:W-:Y:S02]  /*1af20*/  CS2R R4, SRZ ;  /* 0x0000000000047805 */ /* 0x000fe4000001ff00 */
[----:B------:R-:W-:-:S07]  /*1af30*/  @!P1 PRMT R6, RZ, 0x654, R6 ;  /* 0x00000654ff069816 */ /* 0x000fce0000000006 */
[----:B------:R-:W0:Y:S01]  /*1af40*/  @P0 MUFU.LG2 R8, R10 ;  /* 0x0000000a00080308 */ /* 0x000e220000000c00 */
[----:B------:R-:W-:-:S07]  /*1af50*/  VIADD R145, R145, 0x1 ;  /* 0x0000000191917836 */ /* 0x000fce0000000000 */
[----:B------:R-:W1:Y:S01]  /*1af60*/  @P3 MUFU.LG2 R9, R11 ;  /* 0x0000000b00093308 */ /* 0x000e620000000c00 */
[----:B------:R-:W-:-:S07]  /*1af70*/  ISETP.NE.AND P2, PT, R145, 0x2, PT ;  /* 0x000000029100780c */ /* 0x000fce0003f45270 */
[----:B------:R-:W3:Y:S08]  /*1af80*/  @P0 MUFU.RCP R5, R10 ;  /* 0x0000000a00050308 */ /* 0x000ef00000001000 */
[----:B------:R-:W4:Y:S01]  /*1af90*/  @P3 MUFU.RCP R4, R11 ;  /* 0x0000000b00043308 */ /* 0x000f220000001000 */
[----:B------:R-:W-:Y:S01]  /*1afa0*/  SEL R3, RZ, 0x1, P2 ;  /* 0x00000001ff037807 */ /* 0x000fe20001000000 */
[----:B------:R-:W-:Y:S01]  /*1afb0*/  @P0 FMUL.FTZ R7, R0, 0.69314718246459960938 ;  /* 0x3f31721800070820 */ /* 0x000fe20000410000 */
[----:B0-----:R-:W-:Y:S01]  /*1afc0*/  @P0 FMUL.FTZ R8, R8, 0.69314718246459960938 ;  /* 0x3f31721808080820 */ /* 0x001fe20000410000 */
[----:B------:R-:W-:Y:S01]  /*1afd0*/  @P3 FMUL.FTZ R0, R0, 0.69314718246459960938 ;  /* 0x3f31721800003820 */ /* 0x000fe20000410000 */
[----:B-1----:R-:W-:Y:S01]  /*1afe0*/  @P3 FMUL.FTZ R9, R9, 0.69314718246459960938 ;  /* 0x3f31721809093820 */ /* 0x002fe20000410000 */
[----:B------:R-:W-:Y:S01]  /*1aff0*/  LOP3.LUT R150, R150, R3, RZ, 0x3c, !PT ;  /* 0x0000000396967212 */ /* 0x000fe200078e3cff */
[----:B------:R-:W-:-:S02]  /*1b000*/  IMAD.MOV.U32 R2, RZ, RZ, -0x800000 ;  /* 0xff800000ff027424 */ /* 0x000fc400078e00ff */
[----:B------:R-:W-:Y:S01]  /*1b010*/  @P0 FFMA.FTZ R2, R7, R20, R8 ;  /* 0x0000001407020223 */ /* 0x000fe20000010008 */
[----:B------:R-:W-:Y:S02]  /*1b020*/  IMAD.MOV.U32 R3, RZ, RZ, -0x800000 ;  /* 0xff800000ff037424 */ /* 0x000fe400078e00ff */
[----:B------:R-:W-:Y:S01]  /*1b030*/  @P3 FFMA.FTZ R3, R0, R14, R9 ;  /* 0x0000000e00033223 */ /* 0x000fe20000010009 */
[----:B------:R-:W-:Y:S01]  /*1b040*/  PLOP3.LUT P0, PT, PT, PT, PT, 0x8, 0x0 ;  /* 0x000000000000781c */ /* 0x000fe20003f0e170 */
        /* <DEDUP_REMOVED lines=26> */
[-C--:B----4-:R-:W-:Y:S01]  /*1b1f0*/  FMUL.FTZ R26, R26, R4.reuse ;  /* 0x000000041a1a7220 */ /* 0x090fe20000410000 */
        /* <DEDUP_REMOVED lines=23> */
[----:B------:R-:W-:Y:S01]  /*1b370*/  SEL R145, R145, RZ, P2 ;  /* 0x000000ff91917207 */ /* 0x000fe20001000000 */
[----:B--2---:R-:W-:-:S05]  /*1b380*/  VIADD R12, R12, 0x1 ;  /* 0x000000010c0c7836 */ /* 0x004fca0000000000 */
[----:B------:R0:W-:Y:S02]  /*1b390*/  STL [R1+0x118], R12 ;  /* 0x0001180c01007387 */ /* 0x0001e40000100800 */
.L_x_2403:
[----:B------:R-:W-:Y:S05]  /*1b3a0*/  WARPSYNC.ALL ;  /* 0x0000000000007948 */ /* 0x000fea0003800000 */
[----:B------:R-:W1:Y:S08]  /*1b3b0*/  S2UR UR5, SR_CgaCtaId ;  /* 0x00000000000579c3 */ /* 0x000e700000008800 */
[----:B------:R-:W-:Y:S06]  /*1b3c0*/  BAR.SYNC.DEFER_BLOCKING 0x5, 0x200 ;  /* 0x0148000000007b1d */ /* 0x000fec0000010000 */
[----:B------:R-:W-:Y:S01]  /*1b3d0*/  UMOV UR4, 0x400 ;  /* 0x0000040000047882 */ /* 0x000fe20000000000 */
[----:B------:R-:W-:Y:S01]  /*1b3e0*/  BSSY B0, `(.L_x_2471) ;  /* 0x00002ba000007945 */ /* 0x000fe20003800000 */
[----:B-1----:R-:W-:-:S06]  /*1b3f0*/  ULEA UR4, UR5, UR4, 0x18 ;  /* 0x0000000405047291 */ /* 0x002fcc000f8ec03f */
[----:B------:R-:W-:-:S05]  /*1b400*/  IMAD.U32 R22, RZ, RZ, UR4 ;  /* 0x00000004ff167e24 */ /* 0x000fca000f8e00ff */
[----:B------:R1:W2:Y:S01]  /*1b410*/  LDS.128 R104, [R22+0x31cd0] ;  /* 0x031cd00016687984 */ /* 0x0002a20000000c00 */
[----:B------:R-:W-:Y:S06]  /*1b420*/  BAR.ARV 0x4, 0x200 ;  /* 0x0108000000007b1d */ /* 0x000fec0000002000 */
[----:B------:R-:W-:Y:S05]  /*1b430*/  @P0 BRA `(.L_x_2472) ;  /* 0x0000001c00f00947 */ /* 0x000fea0003800000 */
[----:B------:R-:W3:Y:S01]  /*1b440*/  LDL R0, [R1+0x154] ;  /* 0x0001540001007983 */ /* 0x000ee20000100800 */
[----:B------:R-:W-:Y:S01]  /*1b450*/  ULDC UR4, c[0x0][0xad4] ;  /* 0x0002b50000047ab9 */ /* 0x000fe20000000800 */
[----:B------:R-:W4:Y:S02]  /*1b460*/  S2R R5, SR_SWINHI ;  /* 0x0000000000057919 */ /* 0x000f240000002f00 */
[----:B------:R-:W2:Y:S04]  /*1b470*/  LDL.LU R18, [R1+0x108] ;  /* 0x0001080001127983 */ /* 0x000ea80000300800 */
[----:B------:R-:W2:Y:S01]  /*1b480*/  LDL.LU R78, [R1+0x110] ;  /* 0x00011000014e7983 */ /* 0x000ea20000300800 */
[----:B------:R-:W-:Y:S02]  /*1b490*/  MOV R20, R22 ;  /* 0x0000001600147202 */ /* 0x000fe40000000f00 */
[----:B----4-:R-:W-:-:S03]  /*1b4a0*/  MOV R21, R5 ;  /* 0x0000000500157202 */ /* 0x010fc60000000f00 */
[----:B---3--:R-:W-:-:S03]  /*1b4b0*/  IMAD.WIDE R4, R0, 0x2, R20 ;  /* 0x0000000200047825 */ /* 0x008fc600078e0214 */
[----:B------:R-:W-:-:S04]  /*1b4c0*/  IADD3 R77, P0, R4, 0x6020, RZ ;  /* 0x00006020044d7810 */ /* 0x000fc80007f1e0ff */
[----:B------:R-:W-:-:S04]  /*1b4d0*/  LOP3.LUT R10, R77, 0x180, RZ, 0xc0, !PT ;  /* 0x000001804d0a7812 */ /* 0x000fc800078ec0ff */
[----:B------:R-:W-:-:S04]  /*1b4e0*/  SHF.R.U64 R10, R10, 0x3, RZ ;  /* 0x000000030a0a7819 */ /* 0x000fc800000012ff */
[----:B------:R-:W-:Y:S02]  /*1b4f0*/  LOP3.LUT R10, R10, R77, RZ, 0x3c, !PT ;  /* 0x0000004d0a0a7212 */ /* 0x000fe400078e3cff */
[----:B------:R-:W3:Y:S01]  /*1b500*/  LDL.LU R77, [R1+0x114] ;  /* 0x00011400014d7983 */ /* 0x000ee20000300800 */
[----:B------:R-:W-:Y:S01]  /*1b510*/  IMAD.X R11, RZ, RZ, R5, P0 ;  /* 0x000000ffff0b7224 */ /* 0x000fe200000e0605 */
[----:B--2---:R-:W-:Y:S02]  /*1b520*/  ISETP.NE.AND P0, PT, R18, RZ, PT ;  /* 0x000000ff1200720c */ /* 0x004fe40003f05270 */
[----:B------:R-:W-:Y:S02]  /*1b530*/  IADD3 R19, P4, R4, 0x20, RZ ;  /* 0x0000002004137810 */ /* 0x000fe40007f9e0ff */
[----:B------:R-:W-:Y:S01]  /*1b540*/  SEL R76, R18, UR4, P0 ;  /* 0x00000004124c7c07 */ /* 0x000fe20008000000 */
[----:B------:R-:W-:Y:S05]  /*1b550*/  WARPSYNC.ALL ;  /* 0x0000000000007948 */ /* 0x000fea0003800000 */
[----:B------:R-:W-:-:S02]  /*1b560*/  LOP3.LUT R0, R19, 0x180, RZ, 0xc0, !PT ;  /* 0x0000018013007812 */ /* 0x000fc400078ec0ff */
[C---:B------:R-:W-:Y:S02]  /*1b570*/  LOP3.LUT R7, R4.reuse, 0x180, RZ, 0xc0, !PT ;  /* 0x0000018004077812 */ /* 0x040fe400078ec0ff */
[C---:B------:R-:W-:Y:S02]  /*1b580*/  IADD3 R73, P3, R4.reuse, 0x3000, RZ ;  /* 0x0000300004497810 */ /* 0x040fe40007f7e0ff */
[C---:B------:R-:W-:Y:S02]  /*1b590*/  IADD3 R75, P2, R4.reuse, 0x3020, RZ ;  /* 0x00003020044b7810 */ /* 0x040fe40007f5e0ff */
[----:B------:R-:W-:Y:S01]  /*1b5a0*/  IADD3 R8, P1, R4, 0x6000, RZ ;  /* 0x0000600004087810 */ /* 0x000fe20007f3e0ff */
[----:B------:R-:W-:Y:S01]  /*1b5b0*/  IMAD.X R13, RZ, RZ, R5, P4 ;  /* 0x000000ffff0d7224 */ /* 0x000fe200020e0605 */
[----:B------:R-:W-:Y:S01]  /*1b5c0*/  SHF.R.U64 R0, R0, 0x3, RZ ;  /* 0x0000000300007819 */ /* 0x000fe200000012ff */
[----:B------:R-:W-:Y:S01]  /*1b5d0*/  ULDC.64 UR6, c[0x0][0xc08] ;  /* 0x0003020000067ab9 */ /* 0x000fe20000000a00 */
[----:B------:R-:W-:Y:S01]  /*1b5e0*/  SHF.R.U64 R7, R7, 0x3, RZ ;  /* 0x0000000307077819 */ /* 0x000fe200000012ff */
[----:B------:R-:W-:Y:S01]  /*1b5f0*/  ULDC.64 UR4, c[0x0][0xc00] ;  /* 0x0003000000047ab9 */ /* 0x000fe20000000a00 */
[----:B0-----:R-:W-:-:S02]  /*1b600*/  LOP3.LUT R12, R0, R19, RZ, 0x3c, !PT ;  /* 0x00000013000c7212 */ /* 0x001fc400078e3cff */
[----:B------:R-:W-:Y:S02]  /*1b610*/  LOP3.LUT R0, R73, 0x180, RZ, 0xc0, !PT ;  /* 0x0000018049007812 */ /* 0x000fe400078ec0ff */
[----:B------:R-:W-:Y:S02]  /*1b620*/  LOP3.LUT R4, R7, R4, RZ, 0x3c, !PT ;  /* 0x0000000407047212 */ /* 0x000fe400078e3cff */
[----:B------:R-:W-:Y:S02]  /*1b630*/  LOP3.LUT R6, R75, 0x180, RZ, 0xc0, !PT ;  /* 0x000001804b067812 */ /* 0x000fe400078ec0ff */
[----:B------:R-:W-:Y:S02]  /*1b640*/  LOP3.LUT R7, R8, 0x180, RZ, 0xc0, !PT ;  /* 0x0000018008077812 */ /* 0x000fe400078ec0ff */
[----:B------:R-:W-:Y:S01]  /*1b650*/  SHF.R.U64 R0, R0, 0x3, RZ ;  /* 0x0000000300007819 */ /* 0x000fe200000012ff */
[----:B------:R-:W-:Y:S01]  /*1b660*/  IMAD.X R15, RZ, RZ, R5, P3 ;  /* 0x000000ffff0f7224 */ /* 0x000fe200018e0605 */
[----:B------:R-:W-:-:S02]  /*1b670*/  SHF.R.U64 R6, R6, 0x3, RZ ;  /* 0x0000000306067819 */ /* 0x000fc400000012ff */
[----:B------:R-:W-:Y:S02]  /*1b680*/  SHF.R.U64 R7, R7, 0x3, RZ ;  /* 0x0000000307077819 */ /* 0x000fe400000012ff */
[----:B------:R-:W-:Y:S01]  /*1b690*/  LOP3.LUT R14, R0, R73, RZ, 0x3c, !PT ;  /* 0x00000049000e7212 */ /* 0x000fe200078e3cff */
[--C-:B------:R-:W-:Y:S01]  /*1b6a0*/  IMAD.X R17, RZ, RZ, R5.reuse, P2 ;  /* 0x000000ffff117224 */ /* 0x100fe200010e0605 */
[----:B------:R-:W-:Y:S01]  /*1b6b0*/  LOP3.LUT R16, R6, R75, RZ, 0x3c, !PT ;  /* 0x0000004b06107212 */ /* 0x000fe200078e3cff */
[----:B------:R-:W-:Y:S01]  /*1b6c0*/  IMAD.X R9, RZ, RZ, R5, P1 ;  /* 0x000000ffff097224 */ /* 0x000fe200008e0605 */
[----:B------:R-:W-:Y:S02]  /*1b6d0*/  LOP3.LUT R8, R7, R8, RZ, 0x3c, !PT ;  /* 0x0000000807087212 */ /* 0x000fe400078e3cff */
[----:B------:R-:W-:Y:S02]  /*1b6e0*/  MOV R0, R4 ;  /* 0x0000000400007202 */ /* 0x000fe40000000f00 */
[----:B------:R-:W-:-:S02]  /*1b6f0*/  F2FP.F16.F32.PACK_AB R4, R25, R24 ;  /* 0x000000181904723e */ /* 0x000fc400000000ff */
[----:B------:R-:W-:Y:S02]  /*1b700*/  F2FP.F16.F32.PACK_AB R5, R27, R26 ;  /* 0x0000001a1b05723e */ /* 0x000fe400000000ff */
[----:B------:R-:W-:Y:S02]  /*1b710*/  F2FP.F16.F32.PACK_AB R6, R29, R28 ;  /* 0x0000001c1d06723e */ /* 0x000fe400000000ff */
[----:B------:R-:W-:Y:S01]  /*1b720*/  F2FP.F16.F32.PACK_AB R7, R31, R30 ;  /* 0x0000001e1f07723e */ /* 0x000fe200000000ff */
[----:B------:R-:W-:Y:S01]  /*1b730*/  BAR.SYNC.DEFER_BLOCKING 0x1, 0x180 ;  /* 0x0046000000007b1d */ /* 0x000fe20000010000 */
[----:B------:R-:W-:Y:S02]  /*1b740*/  MOV R75, R12 ;  /* 0x0000000c004b7202 */ /* 0x000fe40000000f00 */
[----:B------:R-:W-:Y:S02]  /*1b750*/  MOV R73, R14 ;  /* 0x0000000e00497202 */ /* 0x000fe40000000f00 */
[----:B------:R-:W-:-:S02]  /*1b760*/  F2FP.F16.F32.PACK_AB R12, R33, R32 ;  /* 0x00000020210c723e */ /* 0x000fc400000000ff */
[----:B------:R-:W-:Y:S02]  /*1b770*/  F2FP.F16.F32.PACK_AB R13, R35, R34 ;  /* 0x00000022230d723e */ /* 0x000fe400000000ff */
[----:B------:R-:W-:Y:S02]  /*1b780*/  F2FP.F16.F32.PACK_AB R14, R37, R36 ;  /* 0x00000024250e723e */ /* 0x000fe400000000ff */
[----:B------:R-:W-:Y:S02]  /*1b790*/  F2FP.F16.F32.PACK_AB R15, R39, R38 ;  /* 0x00000026270f723e */ /* 0x000fe400000000ff */
[----:B------:R-:W-:Y:S02]  /*1b7a0*/  MOV R74, R16 ;  /* 0x00000010004a7202 */ /* 0x000fe40000000f00 */
[----:B------:R-:W-:Y:S02]  /*1b7b0*/  F2FP.F16.F32.PACK_AB R16, R41, R40 ;  /* 0x000000282910723e */ /* 0x000fe400000000ff */
[----:B------:R-:W-:-:S02]  /*1b7c0*/  F2FP.F16.F32.PACK_AB R17, R43, R42 ;  /* 0x0000002a2b11723e */ /* 0x000fc400000000ff */
[----:B------:R-:W-:Y:S02]  /*1b7d0*/  F2FP.F16.F32.PACK_AB R18, R45, R44 ;  /* 0x0000002c2d12723e */ /* 0x000fe400000000ff */
[----:B------:R-:W-:Y:S02]  /*1b7e0*/  F2FP.F16.F32.PACK_AB R19, R47, R46 ;  /* 0x0000002e2f13723e */ /* 0x000fe400000000ff */
[----:B------:R-:W-:Y:S01]  /*1b7f0*/  MOV R72, R8 ;  /* 0x0000000800487202 */ /* 0x000fe20000000f00 */
[----:B------:R0:W-:Y:S01]  /*1b800*/  STSM.16.M88.4 [R0], R4 ;  /* 0x0000000400007844 */ /* 0x0001e20000000200 */
[----:B------:R-:W-:Y:S02]  /*1b810*/  F2FP.F16.F32.PACK_AB R8, R57, R56 ;  /* 0x000000383908723e */ /* 0x000fe400000000ff */
[----:B------:R-:W-:Y:S01]  /*1b820*/  F2FP.F16.F32.PACK_AB R9, R59, R58 ;  /* 0x0000003a3b09723e */ /* 0x000fe200000000ff */
[----:B------:R2:W-:Y:S01]  /*1b830*/  STSM.16.M88.4 [R75], R12 ;  /* 0x0000000c4b007844 */ /* 0x0005e20000000200 */
[----:B------:R-:W-:-:S03]  /*1b840*/  ISETP.NE.U32.AND P3, PT, RZ, UR6, PT ;  /* 0x00000006ff007c0c */ /* 0x000fc6000bf65070 */
[----:B------:R4:W-:Y:S01]  /*1b850*/  STSM.16.M88.4 [R73], R16 ;  /* 0x0000001049007844 */ /* 0x0009e20000000200 */
[----:B0-----:R-:W-:Y:S02]  /*1b860*/  MOV R0, R10 ;  /* 0x0000000a00007202 */ /* 0x001fe40000000f00 */
[----:B------:R-:W-:Y:S02]  /*1b870*/  F2FP.F16.F32.PACK_AB R4, R49, R48 ;  /* 0x000000303104723e */ /* 0x000fe400000000ff */
[----:B------:R-:W-:Y:S02]  /*1b880*/  F2FP.F16.F32.PACK_AB R5, R51, R50 ;  /* 0x000000323305723e */ /* 0x000fe400000000ff */
        /* <DEDUP_REMOVED lines=8> */
[----:B------:R-:W-:Y:S04]  /*1b910*/  STSM.16.M88.4 [R74], R4 ;  /* 0x000000044a007844 */ /* 0x000fe80000000200 */
[----:B------:R0:W-:Y:S01]  /*1b920*/  STSM.16.M88.4 [R72], R8 ;  /* 0x0000000848007844 */ /* 0x0001e20000000200 */
[----:B------:R-:W-:-:S03]  /*1b930*/  ISETP.NE.AND.EX P3, PT, RZ, UR7, PT, P3 ;  /* 0x00000007ff007c0c */ /* 0x000fc6000bf65330 */
[----:B------:R2:W-:Y:S01]  /*1b940*/  STSM.16.M88.4 [R0], R12 ;  /* 0x0000000c00007844 */ /* 0x0005e20000000200 */
[----:B------:R-:W-:Y:S01]  /*1b950*/  BAR.SYNC.DEFER_BLOCKING 0x1, 0x180 ;  /* 0x0046000000007b1d */ /* 0x000fe20000010000 */
[----:B------:R-:W-:Y:S02]  /*1b960*/  ISETP.NE.U32.AND P0, PT, RZ, UR4, PT ;  /* 0x00000004ff007c0c */ /* 0x000fe4000bf05070 */
[----:B----4-:R-:W-:Y:S02]  /*1b970*/  IADD3 R16, P1, R78, UR4, RZ ;  /* 0x000000044e107c10 */ /* 0x010fe4000ff3e0ff */
[----:B------:R-:W-:Y:S01]  /*1b980*/  ISETP.NE.AND.EX P0, PT, RZ, UR5, PT, P0 ;  /* 0x00000005ff007c0c */ /* 0x000fe2000bf05300 */
[----:B------:R-:W-:Y:S01]  /*1b990*/  IMAD.MOV.U32 R73, RZ, RZ, RZ ;  /* 0x000000ffff497224 */ /* 0x000fe200078e00ff */
[----:B------:R-:W-:Y:S01]  /*1b9a0*/  ISETP.GT.AND P2, PT, R76, 0x1, PT ;  /* 0x000000014c00780c */ /* 0x000fe20003f44270 */
[----:B0-----:R-:W-:Y:S01]  /*1b9b0*/  IMAD.MOV.U32 R10, RZ, RZ, 0x9b8 ;  /* 0x000009b8ff0a7424 */ /* 0x001fe200078e00ff */
[----:B--2---:R-:W0:Y:S01]  /*1b9c0*/  LDC R0, c[0x0][0xbe8] ;  /* 0x0002fa00ff007b82 */ /* 0x004e220000000800 */
[----:B---3--:R-:W-:-:S02]  /*1b9d0*/  IADD3.X R17, R77, UR5, RZ, P1, !PT ;  /* 0x000000054d117c10 */ /* 0x008fc40008ffe4ff */
[----:B------:R-:W-:Y:S01]  /*1b9e0*/  @P3 IADD3 R18, P1, R78, UR6, RZ ;  /* 0x000000064e123c10 */ /* 0x000fe2000ff3e0ff */
[----:B------:R-:W-:Y:S02]  /*1b9f0*/  ULDC UR6, c[0x0][0xa88] ;  /* 0x0002a20000067ab9 */ /* 0x000fe40000000800 */
[----:B------:R-:W-:Y:S01]  /*1ba00*/  IMAD.U32 R75, RZ, RZ, UR6 ;  /* 0x00000006ff4b7e24 */ /* 0x000fe2000f8e00ff */
[----:B------:R-:W-:Y:S02]  /*1ba10*/  @P3 IADD3.X R19, R77, UR7, RZ, P1, !PT ;  /* 0x000000074d133c10 */ /* 0x000fe40008ffe4ff */
[----:B------:R2:W5:Y:S04]  /*1ba20*/  @P0 LDG.E R73, desc[UR60][R16.64] ;  /* 0x0000003c10490981 */ /* 0x000568000c1e1900 */
[----:B------:R2:W5:Y:S01]  /*1ba30*/  @P3 LDG.E R75, desc[UR60][R18.64] ;  /* 0x0000003c124b3981 */ /* 0x000562000c1e1900 */
[----:B------:R-:W-:-:S04]  /*1ba40*/  SEL R10, R10, 0x978, P2 ;  /* 0x000009780a0a7807 */ /* 0x000fc80001000000 */
[----:B------:R2:W3:Y:S08]  /*1ba50*/  LDC.64 R4, c[0x0][R10+0x220] ;  /* 0x000088000a047b82 */ /* 0x0004f00000000a00 */
[----:B------:R2:W4:Y:S08]  /*1ba60*/  LDC.64 R6, c[0x0][R10+0x218] ;  /* 0x000086000a067b82 */ /* 0x0005300000000a00 */
[----:B------:R2:W1:Y:S01]  /*1ba70*/  LDC.64 R8, c[0x0][R10+0x228] ;  /* 0x00008a000a087b82 */ /* 0x0004620000000a00 */
[----:B0-----:R-:W-:Y:S01]  /*1ba80*/  ISETP.NE.AND P1, PT, R0, 0x1, PT ;  /* 0x000000010000780c */ /* 0x001fe20003f25270 */
[----:B------:R-:W-:-:S12]  /*1ba90*/  @P3 BRA `(.L_x_2473) ;  /* 0x0000000000103947 */ /* 0x000fd80003800000 */
[----:B------:R-:W-:Y:S05]  /*1baa0*/  @!P0 BRA `(.L_x_2473) ;  /* 0x00000000000c8947 */ /* 0x000fea0003800000 */
[----:B------:R-:W2:Y:S04]  /*1bab0*/  LDG.E R12, desc[UR60][R16.64] ;  /* 0x0000003c100c7981 */ /* 0x000ea8000c1e1900 */
[----:B-----5:R-:W2:Y:S02]  /*1bac0*/  LDG.E R75, desc[UR60][R16.64+0x4] ;  /* 0x0000043c104b7981 */ /* 0x020ea4000c1e1900 */
[----:B--2---:R-:W-:-:S07]  /*1bad0*/  IMAD.IADD R75, R75, 0x1, -R12 ;  /* 0x000000014b4b7824 */ /* 0x004fce00078e0a0c */
.L_x_2473:
[----:B------:R-:W3:Y:S01]  /*1bae0*/  LDL.LU R12, [R1+0x10c] ;  /* 0x00010c00010c7983 */ /* 0x000ee20000300800 */
[----:B--2---:R-:W0:Y:S03]  /*1baf0*/  LDC.64 R10, c[0x0][R10+0x210] ;  /* 0x000084000a0a7b82 */ /* 0x004e260000000a00 */
[----:B------:R-:W2:Y:S04]  /*1bb00*/  LDL.LU R17, [R1+0x134] ;  /* 0x0001340001117983 */ /* 0x000ea80000300800 */
[----:B------:R-:W4:Y:S01]  /*1bb10*/  LDL R74, [R1+0x104] ;  /* 0x00010400014a7983 */ /* 0x000f220000100800 */
[----:B------:R-:W-:Y:S01]  /*1bb20*/  ISETP.NE.U32.AND P0, PT, RZ, UR4, PT ;  /* 0x00000004ff007c0c */ /* 0x000fe2000bf05070 */
[----:B------:R-:W1:Y:S02]  /*1bb30*/  @P1 LDC R14, c[0x0][0xbec] ;  /* 0x0002fb00ff0e1b82 */ /* 0x000e640000000800 */
[----:B------:R-:W4:Y:S04]  /*1bb40*/  LDL R16, [R1+0x100] ;  /* 0x0001000001107983 */ /* 0x000f280000100800 */
[----:B------:R-:W4:Y:S02]  /*1bb50*/  LDL R76, [R1+0xf4] ;  /* 0x0000f400014c7983 */ /* 0x000f240000100800 */
[----:B------:R-:W0:Y:S02]  /*1bb60*/  @P1 LDC R81, c[0x0][0xbf0] ;  /* 0x0002fc00ff511b82 */ /* 0x000e240000000800 */
[----:B------:R-:W4:Y:S04]  /*1bb70*/  LDL R72, [R1+0x120] ;  /* 0x0001200001487983 */ /* 0x000f280000100800 */
[----:B------:R-:W4:Y:S04]  /*1bb80*/  LDL R78, [R1+0x150] ;  /* 0x00015000014e7983 */ /* 0x000f280000100800 */
[----:B------:R-:W4:Y:S01]  /*1bb90*/  LDL R18, [R1+0x13c] ;  /* 0x00013c0001127983 */ /* 0x000f220000100800 */
[----:B------:R-:W-:-:S04]  /*1bba0*/  ISETP.NE.AND.EX P0, PT, RZ, UR5, PT, P0 ;  /* 0x00000005ff007c0c */ /* 0x000fc8000bf05300 */
[----:B---3--:R-:W-:Y:S02]  /*1bbb0*/  SEL R15, R12, RZ, !P0 ;  /* 0x000000ff0c0f7207 */ /* 0x008fe40004000000 */
[----:B------:R-:W3:Y:S01]  /*1bbc0*/  LDC.64 R12, c[0x0][0xba8] ;  /* 0x0002ea00ff0c7b82 */ /* 0x000ee20000000a00 */
[----:B--2---:R-:W-:Y:S02]  /*1bbd0*/  SEL R17, R17, RZ, !P0 ;  /* 0x000000ff11117207 */ /* 0x004fe40004000000 */
[----:B------:R-:W-:Y:S02]  /*1bbe0*/  IMAD R5, R5, R15, RZ ;  /* 0x0000000f05057224 */ /* 0x000fe400078e02ff */
[-C--:B----4-:R-:W-:Y:S02]  /*1bbf0*/  IMAD R77, R7, R74.reuse, RZ ;  /* 0x0000004a074d7224 */ /* 0x090fe400078e02ff */
[----:B------:R-:W-:Y:S02]  /*1bc00*/  IMAD R79, R4, R17, R5 ;  /* 0x00000011044f7224 */ /* 0x000fe400078e0205 */
[----:B------:R-:W-:-:S04]  /*1bc10*/  IMAD.WIDE.U32 R6, R6, R74, RZ ;  /* 0x0000004a06067225 */ /* 0x000fc800078e00ff */
[----:B------:R-:W-:-:S04]  /*1bc20*/  IMAD.WIDE.U32 R4, R4, R15, RZ ;  /* 0x0000000f04047225 */ /* 0x000fc800078e00ff */
[----:B------:R-:W-:Y:S01]  /*1bc30*/  IMAD.IADD R17, R16, 0x1, R76 ;  /* 0x0000000110117824 */ /* 0x000fe200078e024c */
[----:B-----5:R-:W-:-:S03]  /*1bc40*/  IADD3 R6, P0, P3, R4, R6, R73 ;  /* 0x0000000604067210 */ /* 0x020fc60007b1e049 */
[----:B-1----:R-:W-:Y:S01]  /*1bc50*/  @P1 IMAD.HI.U32 R4, R17, R14, RZ ;  /* 0x0000000e11041227 */ /* 0x002fe200078e00ff */
[----:B------:R-:W-:Y:S01]  /*1bc60*/  SEL R19, R72, RZ, P2 ;  /* 0x000000ff48137207 */ /* 0x000fe20001000000 */
[----:B---3--:R-:W1:Y:S02]  /*1bc70*/  @!P2 LDC R12, c[0x0][0xb50] ;  /* 0x0002d400ff0cab82 */ /* 0x008e640000000800 */
[----:B------:R-:W-:Y:S02]  /*1bc80*/  IMAD.IADD R79, R5, 0x1, R79 ;  /* 0x00000001054f7824 */ /* 0x000fe400078e024f */
[----:B------:R-:W-:Y:S01]  /*1bc90*/  IMAD.MOV.U32 R5, RZ, RZ, R17 ;  /* 0x000000ffff057224 */ /* 0x000fe200078e0011 */
[----:B0-----:R-:W-:Y:S01]  /*1bca0*/  @P1 SHF.R.U32.HI R5, RZ, R81, R4 ;  /* 0x00000051ff051219 */ /* 0x001fe20000011604 */
[----:B------:R-:W-:Y:S01]  /*1bcb0*/  IMAD.IADD R7, R7, 0x1, R77 ;  /* 0x0000000107077824 */ /* 0x000fe200078e024d */
[----:B------:R-:W-:Y:S01]  /*1bcc0*/  SHF.R.S32.HI R14, RZ, 0x1f, R73 ;  /* 0x0000001fff0e7819 */ /* 0x000fe20000011449 */
[-C--:B------:R-:W-:Y:S01]  /*1bcd0*/  IMAD R77, R9, R19.reuse, RZ ;  /* 0x00000013094d7224 */ /* 0x080fe200078e02ff */
[----:B------:R-:W0:Y:S01]  /*1bce0*/  @!P2 LDC R13, c[0x0][0xb54] ;  /* 0x0002d500ff0dab82 */ /* 0x000e220000000800 */
[----:B------:R-:W-:Y:S01]  /*1bcf0*/  IMAD.WIDE.U32 R8, R8, R19, RZ ;  /* 0x0000001308087225 */ /* 0x000fe200078e00ff */
[----:B------:R-:W-:-:S03]  /*1bd00*/  IADD3.X R7, R79, R7, R14, P0, P3 ;  /* 0x000000074f077210 */ /* 0x000fc600007e640e */
[----:B------:R-:W-:Y:S01]  /*1bd10*/  IMAD.MOV R16, RZ, RZ, -R5 ;  /* 0x000000ffff107224 */ /* 0x000fe200078e0a05 */
[----:B------:R-:W-:Y:S01]  /*1bd20*/  IADD3 R8, P0, P3, R5, R6, R8 ;  /* 0x0000000605087210 */ /* 0x000fe20007b1e008 */
[----:B------:R-:W-:Y:S01]  /*1bd30*/  IMAD.IADD R77, R9, 0x1, R77 ;  /* 0x00000001094d7824 */ /* 0x000fe200078e024d */
[----:B------:R-:W-:Y:S01]  /*1bd40*/  SHF.R.S32.HI R4, RZ, 0x1f, R5 ;  /* 0x0000001fff047819 */ /* 0x000fe20000011405 */
[----:B------:R-:W-:-:S03]  /*1bd50*/  IMAD R5, R0, R16, R17 ;  /* 0x0000001000057224 */ /* 0x000fc600078e0211 */
[----:B------:R-:W-:Y:S01]  /*1bd60*/  IADD3.X R9, R4, R7, R77, P0, P3 ;  /* 0x0000000704097210 */ /* 0x000fe200007e644d */
[-C--:B------:R-:W-:Y:S01]  /*1bd70*/  IMAD R4, R11, R5.reuse, RZ ;  /* 0x000000050b047224 */ /* 0x080fe200078e02ff */
[----:B------:R-:W-:Y:S01]  /*1bd80*/  SHF.R.S32.HI R7, RZ, 0x1f, R5 ;  /* 0x0000001fff077819 */ /* 0x000fe20000011405 */
[----:B------:R-:W-:-:S04]  /*1bd90*/  IMAD.WIDE.U32 R8, R10, R5, R8 ;  /* 0x000000050a087225 */ /* 0x000fc800078e0008 */
[----:B------:R-:W-:Y:S01]  /*1bda0*/  IMAD R7, R10, R7, R4 ;  /* 0x000000070a077224 */ /* 0x000fe200078e0204 */
[----:B-1----:R-:W-:-:S03]  /*1bdb0*/  LEA R12, P0, R8, R12, 0x2 ;  /* 0x0000000c080c7211 */ /* 0x002fc600078010ff */
[----:B------:R-:W-:-:S05]  /*1bdc0*/  IMAD.IADD R4, R9, 0x1, R7 ;  /* 0x0000000109047824 */ /* 0x000fca00078e0207 */
[----:B0-----:R-:W-:Y:S01]  /*1bdd0*/  LEA.HI.X R13, R8, R13, R4, 0x2, P0 ;  /* 0x0000000d080d7211 */ /* 0x001fe200000f1404 */
[----:B------:R-:W-:Y:S01]  /*1bde0*/  SHFL.IDX PT, R6, R12, 0x1, 0x1c1f ;  /* 0x003c1f000c067f89 */ /* 0x000fe200000e0000 */
[----:B------:R-:W-:-:S03]  /*1bdf0*/  IMAD.IADD R19, R78, 0x1, R76 ;  /* 0x000000014e137824 */ /* 0x000fc600078e024c */
        /* <DEDUP_REMOVED lines=11> */
[----:B------:R-:W0:Y:S01]  /*1beb0*/  S2R R18, SR_TID.X ;  /* 0x0000000000127919 */ /* 0x000e220000002100 */
[----:B------:R-:W1:Y:S01]  /*1bec0*/  @P1 LDC R13, c[0x0][0xbec] ;  /* 0x0002fb00ff0d1b82 */ /* 0x000e620000000800 */
[----:B------:R-:W-:-:S07]  /*1bed0*/  ULDC.64 UR4, c[0x0][0xaa0] ;  /* 0x0002a80000047ab9 */ /* 0x000fce0000000a00 */
[----:B------:R-:W2:Y:S01]  /*1bee0*/  @P1 LDC R41, c[0x0][0xbf0] ;  /* 0x0002fc00ff291b82 */ /* 0x000ea20000000800 */
[----:B0-----:R-:W-:-:S05]  /*1bef0*/  VIADD R2, R18, 0xffffff80 ;  /* 0xffffff8012027836 */ /* 0x001fca0000000000 */
        /* <DEDUP_REMOVED lines=8> */
[----:B------:R-:W-:Y:S01]  /*1bf80*/  IADD3 R3, P5, R20, 0x7800, RZ ;  /* 0x0000780014037810 */ /* 0x000fe20007fbe0ff */
[----:B------:R-:W-:Y:S01]  /*1bf90*/  IMAD R14, R14, UR4, RZ ;  /* 0x000000040e0e7c24 */ /* 0x000fe2000f8e02ff */
[----:B------:R-:W-:Y:S02]  /*1bfa0*/  LOP3.LUT R5, R20, 0x180, RZ, 0xc0, !PT ;  /* 0x0000018014057812 */ /* 0x000fe400078ec0ff */
[----:B------:R-:W-:Y:S01]  /*1bfb0*/  LOP3.LUT R2, R3, 0x180, RZ, 0xc0, !PT ;  /* 0x0000018003027812 */ /* 0x000fe200078ec0ff */
[----:B------:R-:W-:Y:S01]  /*1bfc0*/  IMAD R11, R73, UR5, R14 ;  /* 0x00000005490b7c24 */ /* 0x000fe2000f8e020e */
[----:B------:R-:W-:Y:S01]  /*1bfd0*/  SHF.R.U64 R5, R5, 0x3, RZ ;  /* 0x0000000305057819 */ /* 0x000fe200000012ff */
[----:B------:R-:W-:Y:S01]  /*1bfe0*/  IMAD.X R37, RZ, RZ, R21, P5 ;  /* 0x000000ffff257224 */ /* 0x000fe200028e0615 */
[----:B------:R-:W-:Y:S02]  /*1bff0*/  SHF.R.U64 R2, R2, 0x3, RZ ;  /* 0x0000000302027819 */ /* 0x000fe400000012ff */
[----:B------:R-:W-:-:S02]  /*1c000*/  IADD3 R17, P0, R20, 0x1800, RZ ;  /* 0x0000180014117810 */ /* 0x000fc40007f1e0ff */
[----:B------:R-:W-:Y:S01]  /*1c010*/  LOP3.LUT R36, R2, R3, RZ, 0x3c, !PT ;  /* 0x0000000302247212 */ /* 0x000fe200078e3cff */
[----:B------:R-:W-:Y:S01]  /*1c020*/  IMAD.WIDE.U32 R2, R73, UR4, RZ ;  /* 0x0000000449027c25 */ /* 0x000fe2000f8e00ff */
[C---:B------:R-:W-:Y:S01]  /*1c030*/  IADD3 R25, P2, R20.reuse, 0x3000, RZ ;  /* 0x0000300014197810 */ /* 0x040fe20007f5e0ff */
[----:B------:R-:W-:Y:S01]  /*1c040*/  ULDC.64 UR4, c[0x0][0xae8] ;  /* 0x0002ba0000047ab9 */ /* 0x000fe20000000a00 */
[C---:B------:R-:W-:Y:S02]  /*1c050*/  IADD3 R29, P3, R20.reuse, 0x4800, RZ ;  /* 0x00004800141d7810 */ /* 0x040fe40007f7e0ff */
[----:B------:R-:W-:Y:S01]  /*1c060*/  IADD3 R33, P4, R20, 0x6000, RZ ;  /* 0x0000600014217810 */ /* 0x000fe20007f9e0ff */
[----:B------:R-:W-:Y:S01]  /*1c070*/  IMAD.IADD R3, R3, 0x1, R11 ;  /* 0x0000000103037824 */ /* 0x000fe200078e020b */
[----:B------:R-:W-:Y:S01]  /*1c080*/  LOP3.LUT R20, R5, R20, RZ, 0x3c, !PT ;  /* 0x0000001405147212 */ /* 0x000fe200078e3cff */
[----:B------:R-:W-:Y:S01]  /*1c090*/  IMAD R11, R43, 0x60, R10 ;  /* 0x000000602b0b7824 */ /* 0x000fe200078e020a */
[----:B------:R-:W-:Y:S01]  /*1c0a0*/  LOP3.LUT R16, R17, 0x180, RZ, 0xc0, !PT ;  /* 0x0000018011107812 */ /* 0x000fe200078ec0ff */
[----:B------:R-:W5:Y:S01]  /*1c0b0*/  LD.E.128 R36, desc[UR60][R36.64] ;  /* 0x0000003c24247980 */ /* 0x000f62000c101d00 */
[----:B------:R-:W-:-:S02]  /*1c0c0*/  LOP3.LUT R24, R25, 0x180, RZ, 0xc0, !PT ;  /* 0x0000018019187812 */ /* 0x000fc400078ec0ff */
[----:B------:R-:W-:Y:S01]  /*1c0d0*/  LOP3.LUT R28, R29, 0x180, RZ, 0xc0, !PT ;  /* 0x000001801d1c7812 */ /* 0x000fe200078ec0ff */
[----:B------:R0:W5:Y:S01]  /*1c0e0*/  LD.E.128 R4, desc[UR60][R20.64] ;  /* 0x0000003c14047980 */ /* 0x000162000c101d00 */
[----:B------:R-:W-:Y:S02]  /*1c0f0*/  LOP3.LUT R32, R33, 0x180, RZ, 0xc0, !PT ;  /* 0x0000018021207812 */ /* 0x000fe400078ec0ff */
[----:B------:R-:W-:Y:S02]  /*1c100*/  SHF.R.U64 R16, R16, 0x3, RZ ;  /* 0x0000000310107819 */ /* 0x000fe400000012ff */
[----:B------:R-:W-:Y:S02]  /*1c110*/  SHF.R.U64 R24, R24, 0x3, RZ ;  /* 0x0000000318187819 */ /* 0x000fe400000012ff */
[----:B------:R-:W-:Y:S02]  /*1c120*/  SHF.R.U64 R28, R28, 0x3, RZ ;  /* 0x000000031c1c7819 */ /* 0x000fe400000012ff */
[----:B------:R-:W-:Y:S01]  /*1c130*/  SHF.R.U64 R32, R32, 0x3, RZ ;  /* 0x0000000320207819 */ /* 0x000fe200000012ff */
[----:B0-----:R-:W-:Y:S01]  /*1c140*/  IMAD.IADD R20, R76, 0x1, R11 ;  /* 0x000000014c147824 */ /* 0x001fe200078e020b */
[----:B------:R-:W-:Y:S01]  /*1c150*/  LOP3.LUT R16, R16, R17, RZ, 0x3c, !PT ;  /* 0x0000001110107212 */ /* 0x000fe200078e3cff */
[----:B------:R-:W-:Y:S01]  /*1c160*/  IMAD.WIDE.U32 R2, R74, UR4, R2 ;  /* 0x000000044a027c25 */ /* 0x000fe2000f8e0002 */
[----:B------:R-:W-:-:S02]  /*1c170*/  LOP3.LUT R24, R24, R25, RZ, 0x3c, !PT ;  /* 0x0000001918187212 */ /* 0x000fc400078e3cff */
[----:B------:R-:W-:Y:S01]  /*1c180*/  LOP3.LUT R28, R28, R29, RZ, 0x3c, !PT ;  /* 0x0000001d1c1c7212 */ /* 0x000fe200078e3cff */
[----:B-1----:R-:W-:Y:S01]  /*1c190*/  @P1 IMAD.HI.U32 R12, R20, R13, RZ ;  /* 0x0000000d140c1227 */ /* 0x002fe200078e00ff */
[----:B------:R-:W-:Y:S02]  /*1c1a0*/  LOP3.LUT R32, R32, R33, RZ, 0x3c, !PT ;  /* 0x0000002120207212 */ /* 0x000fe400078e3cff */
[----:B------:R-:W-:Y:S01]  /*1c1b0*/  SHF.R.S32.HI R14, RZ, 0x1f, R15 ;  /* 0x0000001fff0e7819 */ /* 0x000fe2000001140f */
[--C-:B------:R-:W-:Y:S02]  /*1c1c0*/  IMAD.X R17, RZ, RZ, R21.reuse, P0 ;  /* 0x000000ffff117224 */ /* 0x100fe400000e0615 */
[--C-:B------:R-:W-:Y:S02]  /*1c1d0*/  IMAD.X R25, RZ, RZ, R21.reuse, P2 ;  /* 0x000000ffff197224 */ /* 0x100fe400010e0615 */
[--C-:B------:R-:W-:Y:S02]  /*1c1e0*/  IMAD.X R29, RZ, RZ, R21.reuse, P3 ;  /* 0x000000ffff1d7224 */ /* 0x100fe400018e0615 */
[----:B------:R-:W-:Y:S01]  /*1c1f0*/  IMAD.X R33, RZ, RZ, R21, P4 ;  /* 0x000000ffff217224 */ /* 0x000fe200020e0615 */
[----:B------:R-:W5:Y:S01]  /*1c200*/  LD.E.128 R16, desc[UR60][R16.64] ;  /* 0x0000003c10107980 */ /* 0x000f62000c101d00 */
[----:B------:R-:W-:Y:S01]  /*1c210*/  IMAD R3, R74, UR5, R3 ;  /* 0x000000054a037c24 */ /* 0x000fe2000f8e0203 */
[----:B------:R-:W-:Y:S01]  /*1c220*/  ULDC.64 UR4, c[0x0][0xaf0] ;  /* 0x0002bc0000047ab9 */ /* 0x000fe20000000a00 */
[----:B------:R-:W-:Y:S01]  /*1c230*/  IMAD.MOV.U32 R11, RZ, RZ, R20 ;  /* 0x000000ffff0b7224 */ /* 0x000fe200078e0014 */
[----:B--2---:R-:W-:Y:S01]  /*1c240*/  @P1 SHF.R.U32.HI R11, RZ, R41, R12 ;  /* 0x00000029ff0b1219 */ /* 0x004fe2000001160c */
        /* <DEDUP_REMOVED lines=8> */
[----:B------:R-:W-:Y:S01]  /*1c2d0*/  IMAD.MOV R15, RZ, RZ, -R11 ;  /* 0x000000ffff0f7224 */ /* 0x000fe200078e0a0b */
[----:B------:R-:W-:Y:S01]  /*1c2e0*/  @!PT LDS RZ, [RZ] ;  /* 0x00000000fffff984 */ /* 0x000fe20000000800 */
[----:B------:R-:W-:Y:S01]  /*1c2f0*/  @!PT LDS RZ, [RZ] ;  /* 0x00000000fffff984 */ /* 0x000fe20000000800 */
[----:B------:R-:W-:Y:S01]  /*1c300*/  @!PT LDS RZ, [RZ] ;  /* 0x00000000fffff984 */ /* 0x000fe20000000800 */
[----:B------:R-:W-:Y:S01]  /*1c310*/  @!PT LDS RZ, [RZ] ;  /* 0x00000000fffff984 */ /* 0x000fe20000000800 */
[----:B------:R0:W-:Y:S06]  /*1c320*/  MEMBAR.ALL.CTA ;  /* 0x0000000000007992 */ /* 0x0001ec0000008000 */
[----:B0-----:R-:W0:Y:S01]  /*1c330*/  FENCE.VIEW.ASYNC.S ;  /* 0x00000000000073c6 */ /* 0x001e220000000000 */
[----:B------:R-:W-:-:S02]  /*1c340*/  IMAD.IADD R3, R3, 0x1, R13 ;  /* 0x0000000103037824 */ /* 0x000fc400078e020d */
[----:B------:R-:W-:Y:S02]  /*1c350*/  IMAD R12, R12, UR4, RZ ;  /* 0x000000040c0c7c24 */ /* 0x000fe4000f8e02ff */
        /* <DEDUP_REMOVED lines=24> */
.L_x_2683:
        /* <DEDUP_REMOVED lines=9> */
[CC--:B--2---:R-:W-:Y:S02]  /*1c570*/  @!P1 LEA R12, P3, R40.reuse, R14.reuse, 0x1 ;  /* 0x0000000e280c9211 */ /* 0x0c4fe400078608ff */
[----:B------:R-:W-:Y:S01]  /*1c580*/  @!P2 LEA R20, P4, R43, R14, 0x1 ;  /* 0x0000000e2b14a211 */ /* 0x000fe200078808ff */
[----:B------:R-:W-:Y:S01]  /*1c590*/  @!P0 IMAD.WIDE R10, R9, 0x2, R14 ;  /* 0x00000002090a8825 */ /* 0x000fe200078e020e */
[-C--:B------:R-:W-:Y:S02]  /*1c5a0*/  @!P1 LEA.HI.X R13, R40, R3.reuse, R42, 0x1, P3 ;  /* 0x00000003280d9211 */ /* 0x080fe400018f0c2a */
[----:B------:R-:W-:Y:S02]  /*1c5b0*/  @!P2 LEA.HI.X R21, R43, R3, R44, 0x1, P4 ;  /* 0x000000032b15a211 */ /* 0x000fe400020f0c2c */
[----:B-----5:R3:W-:Y:S04]  /*1c5c0*/  @!P0 ST.E.128 desc[UR60][R10.64], R4 ;  /* 0x000000040a008985 */ /* 0x0207e8000c101d3c */
[----:B------:R3:W-:Y:S04]  /*1c5d0*/  @!P1 ST.E.128 desc[UR60][R12.64], R24 ;  /* 0x000000180c009985 */ /* 0x0007e8000c101d3c */
[----:B------:R3:W-:Y:S02]  /*1c5e0*/  @!P2 ST.E.128 desc[UR60][R20.64], R32 ;  /* 0x000000201400a985 */ /* 0x0007e4000c101d3c */
.L_x_2477:
[----:B------:R-:W-:Y:S05]  /*1c5f0*/  BSYNC B1 ;  /* 0x0000000000017941 */ /* 0x000fea0003800000 */
.L_x_2476:
[----:B------:R-:W-:-:S03]  /*1c600*/  UMOV UR4, 0xffffffff ;  /* 0xffffffff00047882 */ /* 0x000fc60000000000 */
[----:B------:R-:W-:Y:S05]  /*1c610*/  BRA.DIV UR4, `(.L_x_2478) ;  /* 0x000000aa04e07947 */ /* 0x000fea000b800000 */
[----:B-1----:R1:W4:Y:S04]  /*1c620*/  SHFL.IDX PT, R3, R2, 0x1, 0x1c1f ;  /* 0x003c1f0002037f89 */ /* 0x00232800000e0000 */
[----:B--2---:R1:W2:Y:S02]  /*1c630*/  SHFL.IDX PT, R14, R0, 0x1, 0x1c1f ;  /* 0x003c1f00000e7f89 */ /* 0x0042a400000e0000 */
.L_x_2687:
[----:B---3-5:R-:W-:-:S05]  /*1c640*/  VIADD R5, R41, 0x60 ;  /* 0x0000006029057836 */ /* 0x028fca0000000000 */
[----:B------:R-:W-:-:S13]  /*1c650*/  ISETP.GE.AND P0, PT, R5, R8, PT ;  /* 0x000000080500720c */ /* 0x000fda0003f06270 */
[----:B------:R-:W-:Y:S05]  /*1c660*/  @P0 BRA `(.L_x_2479) ;  /* 0x0000001800440947 */ /* 0x000fea0003800000 */
[----:B------:R-:W-:Y:S02]  /*1c670*/  ULDC UR4, c[0x0][0xac8] ;  /* 0x0002b20000047ab9 */ /* 0x000fe40000000800 */
[----:B------:R-:W-:Y:S02]  /*1c680*/  ISETP.GE.AND P1, PT, R9, UR4, PT ;  /* 0x0000000409007c0c */ /* 0x000fe4000bf26270 */
[----:B------:R-:W-:-:S11]  /*1c690*/  ISETP.GE.AND P2, PT, R40, UR4, PT ;  /* 0x0000000428007c0c */ /* 0x000fd6000bf46270 */
[----:B012---:R-:W-:Y:S02]  /*1c6a0*/  @!P1 IMAD.MOV.U32 R2, RZ, RZ, R14 ;  /* 0x000000ffff029224 */ /* 0x007fe400078e000e */
[C---:B------:R-:W-:Y:S02]  /*1c6b0*/  @!P2 LEA R6, P0, R40.reuse, R14, 0x1 ;  /* 0x0000000e2806a211 */ /* 0x040fe400078008ff */
        /* <DEDUP_REMOVED lines=10> */
.L_x_2474:
[----:B------:R-:W-:Y:S01]  /*1c760*/  ULDC.64 UR4, c[0x0][0xb08] ;  /* 0x0002c20000047ab9 */ /* 0x000fe20000000a00 */
[----:B0-----:R-:W0:Y:S01]  /*1c770*/  @P1 LDC R6, c[0x0][0xbec] ;  /* 0x0002fb00ff061b82 */ /* 0x001e220000000800 */
[----:B------:R-:W-:Y:S01]  /*1c780*/  IMAD R14, R14, UR4, RZ ;  /* 0x000000040e0e7c24 */ /* 0x000fe2000f8e02ff */
[----:B------:R-:W-:Y:S01]  /*1c790*/  SHF.R.S32.HI R4, RZ, 0x1f, R15 ;  /* 0x0000001fff047819 */ /* 0x000fe2000001140f */
[----:B------:R-:W-:-:S04]  /*1c7a0*/  IMAD.WIDE.U32 R2, R73, UR4, RZ ;  /* 0x0000000449027c25 */ /* 0x000fc8000f8e00ff */
[----:B------:R-:W-:Y:S01]  /*1c7b0*/  IMAD R73, R73, UR5, R14 ;  /* 0x0000000549497c24 */ /* 0x000fe2000f8e020e */
[----:B------:R-:W1:Y:S01]  /*1c7c0*/  @P1 LDC R11, c[0x0][0xbf0] ;  /* 0x0002fc00ff0b1b82 */ /* 0x000e620000000800 */
[----:B------:R-:W-:Y:S01]  /*1c7d0*/  ULDC.64 UR4, c[0x0][0xb38] ;  /* 0x0002ce0000047ab9 */ /* 0x000fe20000000a00 */
[----:B------:R-:W-:Y:S02]  /*1c7e0*/  IMAD.MOV.U32 R5, RZ, RZ, R17 ;  /* 0x000000ffff057224 */ /* 0x000fe400078e0011 */
[----:B------:R-:W-:Y:S02]  /*1c7f0*/  IMAD.IADD R3, R3, 0x1, R73 ;  /* 0x0000000103037824 */ /* 0x000fe400078e0249 */
        /* <DEDUP_REMOVED lines=20> */
[----:B------:R-:W-:Y:S01]  /*1c940*/  IMAD.WIDE.U32 R2, R5, UR4, R2 ;  /* 0x0000000405027c25 */ /* 0x000fe2000f8e0002 */
[----:B------:R-:W-:-:S03]  /*1c950*/  SHF.R.S32.HI R0, RZ, 0x1f, R7 ;  /* 0x0000001fff007819 */ /* 0x000fc60000011407 */
[----:B------:R-:W-:Y:S01]  /*1c960*/  IMAD R11, R5, UR5, R4 ;  /* 0x00000005050b7c24 */ /* 0x000fe2000f8e0204 */
[----:B------:R-:W-:Y:S02]  /*1c970*/  ULDC.64 UR4, c[0x0][0xb28] ;  /* 0x0002ca0000047ab9 */ /* 0x000fe40000000a00 */
[----:B------:R-:W-:Y:S02]  /*1c980*/  IMAD R0, R0, UR4, RZ ;  /* 0x0000000400007c24 */ /* 0x000fe4000f8e02ff */
[----:B------:R-:W-:Y:S02]  /*1c990*/  IMAD.IADD R3, R3, 0x1, R11 ;  /* 0x0000000103037824 */ /* 0x000fe400078e020b */
        /* <DEDUP_REMOVED lines=10> */
.L_x_2690:
        /* <DEDUP_REMOVED lines=23> */
[-C--:B------:R-:W-:Y:S01]  /*1cbb0*/  @!P0 LEA.HI.X R7, R21, R3.reuse, R76, 0x2, P2 ;  /* 0x0000000315078211 */ /* 0x080fe200010f144c */
[----:B------:R-:W-:Y:S01]  /*1cbc0*/  VIADD R15, R72, 0x30 ;  /* 0x00000030480f7836 */ /* 0x000fe20000000000 */
[----:B------:R-:W-:Y:S02]  /*1cbd0*/  ISETP.GE.AND P2, PT, R74, UR4, PT ;  /* 0x000000044a007c0c */ /* 0x000fe4000bf46270 */
[----:B------:R-:W-:Y:S02]  /*1cbe0*/  @!P3 LEA.HI.X R11, R18, R3, R20, 0x2, P1 ;  /* 0x00000003120bb211 */ /* 0x000fe400008f1414 */
[----:B------:R-:W-:Y:S01]  /*1cbf0*/  ISETP.GE.AND P1, PT, R73, UR4, PT ;  /* 0x0000000449007c0c */ /* 0x000fe2000bf26270 */
[----:B------:R-:W-:Y:S01]  /*1cc00*/  @!P0 ST.E.64 desc[UR60][R6.64], R28 ;  /* 0x0000001c06008985 */ /* 0x000fe2000c101b3c */
[----:B------:R-:W-:Y:S01]  /*1cc10*/  @!P4 LEA R12, P5, R16, R14, 0x2 ;  /* 0x0000000e100cc211 */ /* 0x000fe200078a10ff */
[----:B------:R-:W-:Y:S01]  /*1cc20*/  VIADD R21, R72, 0x38 ;  /* 0x0000003848157836 */ /* 0x000fe20000000000 */
[----:B------:R-:W-:-:S02]  /*1cc30*/  ISETP.GE.AND P0, PT, R15, UR4, PT ;  /* 0x000000040f007c0c */ /* 0x000fc4000bf06270 */
[-C--:B------:R-:W-:Y:S01]  /*1cc40*/  @!P4 LEA.HI.X R13, R16, R3.reuse, R17, 0x2, P5 ;  /* 0x00000003100dc211 */ /* 0x080fe200028f1411 */
[----:B------:R-:W-:Y:S01]  /*1cc50*/  @!P3 ST.E.64 desc[UR60][R10.64], R32 ;  /* 0x000000200a00b985 */ /* 0x000fe2000c101b3c */
[----:B------:R-:W-:Y:S01]  /*1cc60*/  ISETP.GE.AND P3, PT, R21, UR4, PT ;  /* 0x0000000415007c0c */ /* 0x000fe2000bf66270 */
[----:B-1----:R-:W-:Y:S01]  /*1cc70*/  VIADD R25, R72, 0x40 ;  /* 0x0000004048197836 */ /* 0x002fe20000000000 */
[CC--:B------:R-:W-:Y:S01]  /*1cc80*/  @!P2 LEA R16, P5, R74.reuse, R14.reuse, 0x2 ;  /* 0x0000000e4a10a211 */ /* 0x0c0fe200078a10ff */
[----:B------:R1:W-:Y:S01]  /*1cc90*/  @!P4 ST.E.64 desc[UR60][R12.64], R36 ;  /* 0x000000240c00c985 */ /* 0x0003e2000c101b3c */
[----:B------:R-:W-:Y:S02]  /*1cca0*/  SHF.R.S32.HI R20, RZ, 0x1f, R73 ;  /* 0x0000001fff147819 */ /* 0x000fe40000011449 */
[----:B------:R-:W-:Y:S02]  /*1ccb0*/  @!P1 LEA R18, P4, R73, R14, 0x2 ;  /* 0x0000000e49129211 */ /* 0x000fe400078810ff */
[----:B------:R-:W-:-:S02]  /*1ccc0*/  @!P2 LEA.HI.X R17, R74, R3, R75, 0x2, P5 ;  /* 0x000000034a11a211 */ /* 0x000fc400028f144b */
[-C--:B------:R-:W-:Y:S02]  /*1ccd0*/  @!P1 LEA.HI.X R19, R73, R3.reuse, R20, 0x2, P4 ;  /* 0x0000000349139211 */ /* 0x080fe400020f1414 */
[----:B------:R-:W-:Y:S02]  /*1cce0*/  SHF.R.S32.HI R24, RZ, 0x1f, R15 ;  /* 0x0000001fff187819 */ /* 0x000fe4000001140f */
[----:B------:R-:W-:Y:S02]  /*1ccf0*/  @!P0 LEA R4, P5, R15, R14, 0x2 ;  /* 0x0000000e0f048211 */ /* 0x000fe400078a10ff */
[----:B------:R-:W-:Y:S01]  /*1cd00*/  ISETP.GE.AND P4, PT, R25, UR4, PT ;  /* 0x0000000419007c0c */ /* 0x000fe2000bf86270 */
[C---:B-1----:R-:W-:Y:S01]  /*1cd10*/  VIADD R13, R72.reuse, 0x48 ;  /* 0x00000048480d7836 */ /* 0x042fe20000000000 */
[----:B------:R1:W-:Y:S01]  /*1cd20*/  @!P2 ST.E.64 desc[UR60][R16.64], R40 ;  /* 0x000000281000a985 */ /* 0x0003e2000c101b3c */
[----:B------:R-:W-:Y:S01]  /*1cd30*/  @!P0 LEA.HI.X R5, R15, R3, R24, 0x2, P5 ;  /* 0x000000030f058211 */ /* 0x000fe200028f1418 */
[----:B------:R-:W-:Y:S01]  /*1cd40*/  VIADD R15, R72, 0x50 ;  /* 0x00000050480f7836 */ /* 0x000fe20000000000 */
[----:B------:R-:W-:Y:S01]  /*1cd50*/  SHF.R.S32.HI R20, RZ, 0x1f, R21 ;  /* 0x0000001fff147819 */ /* 0x000fe20000011415 */
[----:B------:R2:W-:Y:S01]  /*1cd60*/  @!P1 ST.E.64 desc[UR60][R18.64], R44 ;  /* 0x0000002c12009985 */ /* 0x0005e2000c101b3c */
[----:B------:R-:W-:-:S02]  /*1cd70*/  ISETP.GE.AND P2, PT, R13, UR4, PT ;  /* 0x000000040d007c0c */ /* 0x000fc4000bf46270 */
[----:B------:R-:W-:-:S04]  /*1cd80*/  @!P3 LEA R6, P1, R21, R14, 0x2 ;  /* 0x0000000e1506b211 */ /* 0x000fc800078210ff */
[-C--:B------:R-:W-:Y:S01]  /*1cd90*/  @!P3 LEA.HI.X R7, R21, R3.reuse, R20, 0x2, P1 ;  /* 0x000000031507b211 */ /* 0x080fe200008f1414 */
[----:B------:R-:W-:Y:S01]  /*1cda0*/  VIADD R20, R72, 0x58 ;  /* 0x0000005848147836 */ /* 0x000fe20000000000 */
[----:B------:R-:W-:Y:S01]  /*1cdb0*/  ISETP.GE.AND P1, PT, R15, UR4, PT ;  /* 0x000000040f007c0c */ /* 0x000fe2000bf26270 */
[----:B------:R3:W-:Y:S01]  /*1cdc0*/  @!P0 ST.E.64 desc[UR60][R4.64], R48 ;  /* 0x0000003004008985 */ /* 0x0007e2000c101b3c */
[----:B------:R-:W-:Y:S02]  /*1cdd0*/  SHF.R.S32.HI R12, RZ, 0x1f, R25 ;  /* 0x0000001fff0c7819 */ /* 0x000fe40000011419 */
[C---:B------:R-:W-:Y:S02]  /*1cde0*/  @!P4 LEA R10, P5, R25.reuse, R14, 0x2 ;  /* 0x0000000e190ac211 */ /* 0x040fe400078a10ff */
[----:B------:R-:W-:Y:S02]  /*1cdf0*/  ISETP.GE.AND P0, PT, R20, UR4, PT ;  /* 0x0000000414007c0c */ /* 0x000fe4000bf06270 */
[----:B------:R-:W-:-:S02]  /*1ce00*/  @!P4 LEA.HI.X R11, R25, R3, R12, 0x2, P5 ;  /* 0x00000003190bc211 */ /* 0x000fc400028f140c */
[----:B-1----:R-:W-:Y:S02]  /*1ce10*/  SHF.R.S32.HI R16, RZ, 0x1f, R13 ;  /* 0x0000001fff107819 */ /* 0x002fe4000001140d */
[CC--:B------:R-:W-:Y:S02]  /*1ce20*/  @!P2 LEA R12, P5, R13.reuse, R14.reuse, 0x2 ;  /* 0x0000000e0d0ca211 */ /* 0x0c0fe400078a10ff */
[----:B--2---:R-:W-:Y:S02]  /*1ce30*/  SHF.R.S32.HI R18, RZ, 0x1f, R15 ;  /* 0x0000001fff127819 */ /* 0x004fe4000001140f */
[----:B------:R-:W-:Y:S02]  /*1ce40*/  @!P2 LEA.HI.X R13, R13, R3, R16, 0x2, P5 ;  /* 0x000000030d0da211 */ /* 0x000fe400028f1410 */
        /* <DEDUP_REMOVED lines=10> */
.L_x_2482:
[----:B------:R-:W-:Y:S05]  /*1cef0*/  BSYNC B1 ;  /* 0x0000000000017941 */ /* 0x000fea0003800000 */
.L_x_2481:
[----:B------:R-:W-:-:S03]  /*1cf00*/  UMOV UR4, 0xffffffff ;  /* 0xffffffff00047882 */ /* 0x000fc60000000000 */
[----:B------:R-:W-:Y:S05]  /*1cf10*/  BRA.DIV UR4, `(.L_x_2483) ;  /* 0x000000a6041c7947 */ /* 0x000fea000b800000 */
[----:B-1----:R1:W4:Y:S04]  /*1cf20*/  SHFL.IDX PT, R3, R2, 0x1, 0x1c1f ;  /* 0x003c1f0002037f89 */ /* 0x00232800000e0000 */
[----:B--23--:R1:W2:Y:S02]  /*1cf30*/  SHFL.IDX PT, R14, R0, 0x1, 0x1c1f ;  /* 0x003c1f00000e7f89 */ /* 0x00c2a400000e0000 */
.L_x_2694:
[----:B------:R-:W-:-:S13]  /*1cf40*/  ISETP.GE.AND P0, PT, R9, R8, PT ;  /* 0x000000080900720c */ /* 0x000fda0003f06270 */
[----:B------:R-:W-:Y:S05]  /*1cf50*/  @P0 BRA `(.L_x_2479) ;  /* 0x0000001000080947 */ /* 0x000fea0003800000 */
[----:B------:R-:W3:Y:S01]  /*1cf60*/  LDL R10, [R1+0x130] ;  /* 0x00013000010a7983 */ /* 0x000ee20000100800 */
[----:B------:R-:W-:-:S03]  /*1cf70*/  ULDC UR4, c[0x0][0xac8] ;  /* 0x0002b20000047ab9 */ /* 0x000fc60000000800 */
[----:B------:R-:W5:Y:S04]  /*1cf80*/  LDL R19, [R1+0xf0] ;  /* 0x0000f00001137983 */ /* 0x000f680000100800 */
[----:B------:R-:W4:Y:S04]  /*1cf90*/  LDL R12, [R1+0x12c] ;  /* 0x00012c00010c7983 */ /* 0x000f280000100800 */
[----:B------:R-:W2:Y:S04]  /*1cfa0*/  LDL R11, [R1+0x14c] ;  /* 0x00014c00010b7983 */ /* 0x000ea80000100800 */
[----:B------:R-:W2:Y:S04]  /*1cfb0*/  LDL R16, [R1+0x128] ;  /* 0x0001280001107983 */ /* 0x000ea80000100800 */
[----:B01----:R-:W2:Y:S04]  /*1cfc0*/  LDL R0, [R1+0x124] ;  /* 0x0001240001007983 */ /* 0x003ea80000100800 */
[----:B------:R-:W2:Y:S04]  /*1cfd0*/  LDL R13, [R1+0x148] ;  /* 0x00014800010d7983 */ /* 0x000ea80000100800 */
[----:B------:R-:W2:Y:S04]  /*1cfe0*/  LDL R20, [R1+0x11c] ;  /* 0x00011c0001147983 */ /* 0x000ea80000100800 */
[----:B------:R-:W2:Y:S04]  /*1cff0*/  LDL R18, [R1+0x144] ;  /* 0x0001440001127983 */ /* 0x000ea80000100800 */
[----:B------:R-:W2:Y:S01]  /*1d000*/  LDL R15, [R1+0x140] ;  /* 0x00014000010f7983 */ /* 0x000ea20000100800 */
[----:B---3--:R-:W-:-:S02]  /*1d010*/  ISETP.GE.AND P1, PT, R10, UR4, PT ;  /* 0x000000040a007c0c */ /* 0x008fc4000bf26270 */
[----:B-----5:R-:W-:Y:S02]  /*1d020*/  ISETP.GE.AND P5, PT, R19, UR4, PT ;  /* 0x0000000413007c0c */ /* 0x020fe4000bfa6270 */
[----:B----4-:R-:W-:-:S09]  /*1d030*/  ISETP.GE.AND P0, PT, R12, UR4, PT ;  /* 0x000000040c007c0c */ /* 0x010fd2000bf06270 */
        /* <DEDUP_REMOVED lines=17> */
[-C--:B------:R-:W-:Y:S02]  /*1d150*/  @!P3 LEA.HI.X R11, R16, R3.reuse, R18, 0x2, P5 ;  /* 0x00000003100bb211 */ /* 0x080fe400028f1412 */
[----:B------:R-:W-:Y:S01]  /*1d160*/  @!P4 LEA.HI.X R13, R0, R3, R15, 0x2, P2 ;  /* 0x00000003000dc211 */ /* 0x000fe200010f140f */
[C---:B------:R-:W-:Y:S01]  /*1d170*/  VIADD R0, R19.reuse, 0x40 ;  /* 0x0000004013007836 */ /* 0x040fe20000000000 */
[----:B------:R-:W-:Y:S01]  /*1d180*/  ISETP.GE.AND P2, PT, R2, UR4, PT ;  /* 0x0000000402007c0c */ /* 0x000fe2000bf46270 */
[----:B------:R3:W-:Y:S01]  /*1d190*/  @!P3 ST.E.64 desc[UR60][R10.64], R38 ;  /* 0x000000260a00b985 */ /* 0x0007e2000c101b3c */
[----:B------:R-:W-:Y:S01]  /*1d1a0*/  SHF.R.S32.HI R16, RZ, 0x1f, R20 ;  /* 0x0000001fff107819 */ /* 0x000fe20000011414 */
[----:B------:R-:W-:Y:S01]  /*1d1b0*/  VIADD R15, R19, 0x48 ;  /* 0x00000048130f7836 */ /* 0x000fe20000000000 */
[----:B------:R-:W-:Y:S01]  /*1d1c0*/  ISETP.GE.AND P3, PT, R0, UR4, PT ;  /* 0x0000000400007c0c */ /* 0x000fe2000bf66270 */
[----:B------:R4:W-:Y:S01]  /*1d1d0*/  @!P4 ST.E.64 desc[UR60][R12.64], R42 ;  /* 0x0000002a0c00c985 */ /* 0x0009e2000c101b3c */
[----:B0-----:R-:W-:-:S02]  /*1d1e0*/  @!P1 LEA R4, P4, R20, R14, 0x2 ;  /* 0x0000000e14049211 */ /* 0x001fc400078810ff */
[----:B------:R-:W-:Y:S02]  /*1d1f0*/  SHF.R.S32.HI R18, RZ, 0x1f, R17 ;  /* 0x0000001fff127819 */ /* 0x000fe40000011411 */
[C---:B-1----:R-:W-:Y:S02]  /*1d200*/  @!P0 LEA R6, P5, R17.reuse, R14, 0x2 ;  /* 0x0000000e11068211 */ /* 0x042fe400078a10ff */
[-C--:B------:R-:W-:Y:S02]  /*1d210*/  @!P1 LEA.HI.X R5, R20, R3.reuse, R16, 0x2, P4 ;  /* 0x0000000314059211 */ /* 0x080fe400020f1410 */
[----:B------:R-:W-:Y:S01]  /*1d220*/  @!P0 LEA.HI.X R7, R17, R3, R18, 0x2, P5 ;  /* 0x0000000311078211 */ /* 0x000fe200028f1412 */
[----:B------:R-:W-:Y:S01]  /*1d230*/  VIADD R17, R19, 0x50 ;  /* 0x0000005013117836 */ /* 0x000fe20000000000 */
[----:B------:R-:W-:Y:S01]  /*1d240*/  ISETP.GE.AND P5, PT, R15, UR4, PT ;  /* 0x000000040f007c0c */ /* 0x000fe2000bfa6270 */
[----:B------:R0:W-:Y:S01]  /*1d250*/  @!P1 ST.E.64 desc[UR60][R4.64], R46 ;  /* 0x0000002e04009985 */ /* 0x0001e2000c101b3c */
[----:B--2---:R-:W-:-:S02]  /*1d260*/  SHF.R.S32.HI R9, RZ, 0x1f, R2 ;  /* 0x0000001fff097819 */ /* 0x004fc40000011402 */
[CC--:B------:R-:W-:Y:S02]  /*1d270*/  @!P2 LEA R8, P4, R2.reuse, R14.reuse, 0x2 ;  /* 0x0000000e0208a211 */ /* 0x0c0fe400078810ff */
[----:B------:R-:W-:Y:S02]  /*1d280*/  ISETP.GE.AND P1, PT, R17, UR4, PT ;  /* 0x0000000411007c0c */ /* 0x000fe4000bf26270 */
[----:B------:R-:W-:Y:S02]  /*1d290*/  @!P2 LEA.HI.X R9, R2, R3, R9, 0x2, P4 ;  /* 0x000000030209a211 */ /* 0x000fe400020f1409 */
[----:B------:R-:W-:Y:S02]  /*1d2a0*/  SHF.R.S32.HI R2, RZ, 0x1f, R0 ;  /* 0x0000001fff027819 */ /* 0x000fe40000011400 */
[----:B---3--:R-:W-:-:S04]  /*1d2b0*/  @!P3 LEA R10, P4, R0, R14, 0x2 ;  /* 0x0000000e000ab211 */ /* 0x008fc800078810ff */
[----:B------:R-:W-:Y:S02]  /*1d2c0*/  @!P3 LEA.HI.X R11, R0, R3, R2, 0x2, P4 ;  /* 0x00000003000bb211 */ /* 0x000fe400020f1402 */
[----:B------:R-:W-:Y:S02]  /*1d2d0*/  SHF.R.S32.HI R0, RZ, 0x1f, R15 ;  /* 0x0000001fff007819 */ /* 0x000fe4000001140f */
[----:B----4-:R-:W-:-:S04]  /*1d2e0*/  @!P5 LEA R12, P4, R15, R14, 0x2 ;  /* 0x0000000e0f0cd211 */ /* 0x010fc800078810ff */
        /* <DEDUP_REMOVED lines=17> */
.L_x_2472:
        /* <DEDUP_REMOVED lines=15> */
[----:B0-----:R-:W-:Y:S01]  /*1d4f0*/  IMAD.U32 R6, RZ, RZ, UR4 ;  /* 0x00000004ff067e24 */ /* 0x001fe2000f8e00ff */
        /* <DEDUP_REMOVED lines=11> */
[----:B0-----:R-:W2:Y:S04]  /*1d5b0*/  LDG.E R5, desc[UR60][R2.64] ;  /* 0x0000003c02057981 */ /* 0x001ea8000c1e1900 */
[----:B-----5:R-:W2:Y:S02]  /*1d5c0*/  LDG.E R6, desc[UR60][R2.64+0x4] ;  /* 0x0000043c02067981 */ /* 0x020ea4000c1e1900 */
[----:B--2---:R-:W-:-:S07]  /*1d5d0*/  IMAD.IADD R6, R6, 0x1, -R5 ;  /* 0x0000000106067824 */ /* 0x004fce00078e0a05 */
.L_x_2484:
[----:B------:R-:W2:Y:S04]  /*1d5e0*/  LDL.LU R0, [R1+0x134] ;  /* 0x0001340001007983 */ /* 0x000ea80000300800 */
[----:B0-----:R-:W3:Y:S01]  /*1d5f0*/  LDL.LU R2, [R1+0x10c] ;  /* 0x00010c0001027983 */ /* 0x001ee20000300800 */
[----:B------:R-:W-:Y:S01]  /*1d600*/  BSSY B1, `(.L_x_2485) ;  /* 0x0000038000017945 */ /* 0x000fe20003800000 */
[----:B-----5:R-:W-:Y:S02]  /*1d610*/  SHF.R.S32.HI R18, RZ, 0x1f, R7 ;  /* 0x0000001fff127819 */ /* 0x020fe40000011407 */
[----:B--2---:R-:W-:Y:S02]  /*1d620*/  SEL R20, R0, RZ, !P0 ;  /* 0x000000ff00147207 */ /* 0x004fe40004000000 */
[----:B---3--:R-:W-:Y:S01]  /*1d630*/  SEL R25, R2, RZ, !P0 ;  /* 0x000000ff02197207 */ /* 0x008fe20004000000 */
[----:B------:R-:W-:Y:S06]  /*1d640*/  @P3 BRA `(.L_x_2486) ;  /* 0x0000000000cc3947 */ /* 0x000fec0003800000 */
[----:B------:R-:W2:Y:S01]  /*1d650*/  LDL R2, [R1+0xf4] ;  /* 0x0000f40001027983 */ /* 0x000ea20000100800 */
        /* <DEDUP_REMOVED lines=13> */
[----:B------:R-:W1:Y:S08]  /*1d730*/  LDC.64 R10, c[0x0][R16+0x220] ;  /* 0x00008800100a7b82 */ /* 0x000e700000000a00 */
[----:B------:R-:W2:Y:S08]  /*1d740*/  LDC.64 R8, c[0x0][R16+0x218] ;  /* 0x0000860010087b82 */ /* 0x000eb00000000a00 */
[----:B------:R-:W4:Y:S08]  /*1d750*/  LDC.64 R12, c[0x0][R16+0x228] ;  /* 0x00008a00100c7b82 */ /* 0x000f300000000a00 */
[----:B------:R-:W5:Y:S08]  /*1d760*/  @P1 LDC R0, c[0x0][0xbec] ;  /* 0x0002fb00ff001b82 */ /* 0x000f700000000800 */
[----:B------:R-:W4:Y:S08]  /*1d770*/  LDC.64 R4, c[0x0][R16+0x210] ;  /* 0x0000840010047b82 */ /* 0x000f300000000a00 */
[----:B------:R-:W4:Y:S01]  /*1d780*/  @P1 LDC R21, c[0x0][0xbf0] ;  /* 0x0002fc00ff151b82 */ /* 0x000f220000000800 */
[----:B-----5:R-:W-:-:S07]  /*1d790*/  @P1 IMAD.HI.U32 R0, R27, R0, RZ ;  /* 0x000000001b001227 */ /* 0x020fce00078e00ff */
[----:B0-----:R-:W0:Y:S01]  /*1d7a0*/  @!P0 LDC R2, c[0x0][0xb50] ;  /* 0x0002d400ff028b82 */ /* 0x001e220000000800 */
[----:B-1----:R-:W-:-:S07]  /*1d7b0*/  IMAD R11, R11, R25, RZ ;  /* 0x000000190b0b7224 */ /* 0x002fce00078e02ff */
[----:B------:R-:W1:Y:S01]  /*1d7c0*/  @!P0 LDC R3, c[0x0][0xb54] ;  /* 0x0002d500ff038b82 */ /* 0x000e620000000800 */
[----:B----4-:R-:W-:Y:S01]  /*1d7d0*/  @P1 SHF.R.U32.HI R17, RZ, R21, R0 ;  /* 0x00000015ff111219 */ /* 0x010fe20000011600 */
        /* <DEDUP_REMOVED lines=26> */
.L_x_2486:
[----:B------:R-:W-:Y:S05]  /*1d980*/  BSYNC B1 ;  /* 0x0000000000017941 */ /* 0x000fea0003800000 */
.L_x_2485:
[----:B------:R-:W-:Y:S05]  /*1d990*/  @P2 BRA `(.L_x_2479) ;  /* 0x0000000400782947 */ /* 0x000fea0003800000 */
[----:B------:R-:W2:Y:S01]  /*1d9a0*/  LDL.LU R10, [R1+0x104] ;  /* 0x00010400010a7983 */ /* 0x000ea20000300800 */
[----:B------:R-:W1:Y:S01]  /*1d9b0*/  LDC R17, c[0x0][0xbe8] ;  /* 0x0002fa00ff117b82 */ /* 0x000e620000000800 */
[----:B0-----:R-:W-:Y:S01]  /*1d9c0*/  SHF.R.S32.HI R3, RZ, 0x1f, R24 ;  /* 0x0000001fff037819 */ /* 0x001fe20000011418 */
[----:B------:R-:W-:Y:S01]  /*1d9d0*/  ULDC.64 UR4, c[0x0][0xaa0] ;  /* 0x0002a80000047ab9 */ /* 0x000fe20000000a00 */
[----:B------:R-:W3:Y:S01]  /*1d9e0*/  LDL R16, [R1+0xf4] ;  /* 0x0000f40001107983 */ /* 0x000ee20000100800 */
        /* <DEDUP_REMOVED lines=13> */
[----:B-1----:R-:W-:-:S13]  /*1dac0*/  ISETP.NE.AND P0, PT, R17, 0x1, PT ;  /* 0x000000011100780c */ /* 0x002fda0003f05270 */
[----:B------:R-:W0:Y:S08]  /*1dad0*/  @P0 LDC R8, c[0x0][0xbec] ;  /* 0x0002fb00ff080b82 */ /* 0x000e300000000800 */
[----:B------:R-:W1:Y:S01]  /*1dae0*/  @P0 LDC R11, c[0x0][0xbf0] ;  /* 0x0002fc00ff0b0b82 */ /* 0x000e620000000800 */
[----:B--2---:R-:W-:-:S04]  /*1daf0*/  IMAD.WIDE.U32 R2, R10, UR4, R2 ;  /* 0x000000040a027c25 */ /* 0x004fc8000f8e0002 */
[----:B---3--:R-:W-:Y:S02]  /*1db00*/  IMAD.IADD R9, R16, 0x1, R0 ;  /* 0x0000000110097824 */ /* 0x008fe400078e0200 */
[----:B------:R-:W-:Y:S01]  /*1db10*/  IMAD R3, R10, UR5, R3 ;  /* 0x000000050a037c24 */ /* 0x000fe2000f8e0203 */
[----:B------:R-:W-:Y:S01]  /*1db20*/  ULDC.64 UR4, c[0x0][0xae0] ;  /* 0x0002b80000047ab9 */ /* 0x000fe20000000a00 */
[----:B0-----:R-:W-:-:S04]  /*1db30*/  @P0 IMAD.HI.U32 R0, R9, R8, RZ ;  /* 0x0000000809000227 */ /* 0x001fc800078e00ff */
[----:B------:R-:W-:Y:S01]  /*1db40*/  IMAD.MOV.U32 R5, RZ, RZ, R9 ;  /* 0x000000ffff057224 */ /* 0x000fe200078e0009 */
[----:B-1----:R-:W-:Y:S01]  /*1db50*/  @P0 SHF.R.U32.HI R5, RZ, R11, R0 ;  /* 0x0000000bff050219 */ /* 0x002fe20000011600 */
        /* <DEDUP_REMOVED lines=25> */
[----:B------:R0:W1:Y:S04]  /*1dcf0*/  SHFL.IDX PT, R3, R2, RZ, 0x1c1f ;  /* 0x001c1fff02037589 */ /* 0x00006800000e0000 */
[----:B------:R0:W2:Y:S02]  /*1dd00*/  SHFL.IDX PT, R14, R0, RZ, 0x1c1f ;  /* 0x001c1fff000e7589 */ /* 0x0000a400000e0000 */
.L_x_2697:
        /* <DEDUP_REMOVED lines=15> */
[----:B------:R3:W-:Y:S04]  /*1de00*/  @!P2 ST.E.128 desc[UR60][R12.64], RZ ;  /* 0x000000ff0c00a985 */ /* 0x0007e8000c101d3c */
[----:B------:R3:W-:Y:S04]  /*1de10*/  @!P3 ST.E.128 desc[UR60][R18.64], RZ ;  /* 0x000000ff1200b985 */ /* 0x0007e8000c101d3c */
[----:B------:R3:W-:Y:S02]  /*1de20*/  @!P4 ST.E.128 desc[UR60][R20.64], RZ ;  /* 0x000000ff1400c985 */ /* 0x0007e4000c101d3c */
.L_x_2489:
[----:B------:R-:W-:Y:S05]  /*1de30*/  BSYNC B1 ;  /* 0x0000000000017941 */ /* 0x000fea0003800000 */
.L_x_2488:
[----:B------:R-:W-:-:S03]  /*1de40*/  UMOV UR4, 0xffffffff ;  /* 0xffffffff00047882 */ /* 0x000fc60000000000 */
[----:B------:R-:W-:Y:S05]  /*1de50*/  BRA.DIV UR4, `(.L_x_2490) ;  /* 0x0000009604c87947 */ /* 0x000fea000b800000 */
[----:B-1----:R1:W4:Y:S04]  /*1de60*/  SHFL.IDX PT, R3, R2, 0x1, 0x1c1f ;  /* 0x003c1f0002037f89 */ /* 0x00232800000e0000 */
[----:B--2---:R1:W2:Y:S02]  /*1de70*/  SHFL.IDX PT, R14, R0, 0x1, 0x1c1f ;  /* 0x003c1f00000e7f89 */ /* 0x0042a400000e0000 */
.L_x_2701:
[----:B01----:R-:W-:-:S05]  /*1de80*/  VIADD R0, R4, 0x60 ;  /* 0x0000006004007836 */ /* 0x003fca0000000000 */
[----:B------:R-:W-:-:S13]  /*1de90*/  ISETP.GE.AND P0, PT, R0, R17, PT ;  /* 0x000000110000720c */ /* 0x000fda0003f06270 */
[----:B------:R-:W-:Y:S05]  /*1dea0*/  @P0 BRA `(.L_x_2479) ;  /* 0x0000000000340947 */ /* 0x000fea0003800000 */
[----:B------:R-:W-:Y:S02]  /*1deb0*/  ULDC UR4, c[0x0][0xac8] ;  /* 0x0002b20000047ab9 */ /* 0x000fe40000000800 */
[----:B------:R-:W-:Y:S02]  /*1dec0*/  ISETP.GE.AND P2, PT, R5, UR4, PT ;  /* 0x0000000405007c0c */ /* 0x000fe4000bf46270 */
[----:B------:R-:W-:Y:S02]  /*1ded0*/  ISETP.GE.AND P3, PT, R9, UR4, PT ;  /* 0x0000000409007c0c */ /* 0x000fe4000bf66270 */
[----:B------:R-:W-:-:S09]  /*1dee0*/  ISETP.GE.AND P4, PT, R8, UR4, PT ;  /* 0x0000000408007c0c */ /* 0x000fd2000bf86270 */
[----:B----4-:R-:W-:Y:S02]  /*1def0*/  @!P2 IMAD.MOV.U32 R15, RZ, RZ, R3 ;  /* 0x000000ffff0fa224 */ /* 0x010fe400078e0003 */
[-C--:B--23--:R-:W-:Y:S02]  /*1df00*/  @!P3 LEA R12, P0, R9, R14.reuse, 0x1 ;  /* 0x0000000e090cb211 */ /* 0x08cfe400078008ff */
[C---:B------:R-:W-:Y:S01]  /*1df10*/  @!P4 LEA R2, P1, R8.reuse, R14, 0x1 ;  /* 0x0000000e0802c211 */ /* 0x040fe200078208ff */
[----:B------:R-:W-:Y:S01]  /*1df20*/  @!P2 IMAD.WIDE R4, R5, 0x2, R14 ;  /* 0x000000020504a825 */ /* 0x000fe200078e020e */
[-C--:B------:R-:W-:Y:S02]  /*1df30*/  @!P3 LEA.HI.X R13, R9, R3.reuse, R10, 0x1, P0 ;  /* 0x00000003090db211 */ /* 0x080fe400000f0c0a */
[----:B------:R-:W-:Y:S02]  /*1df40*/  @!P4 LEA.HI.X R3, R8, R3, R7, 0x1, P1 ;  /* 0x000000030803c211 */ /* 0x000fe400008f0c07 */
[----:B------:R1:W-:Y:S04]  /*1df50*/  @!P2 ST.E.128 desc[UR60][R4.64], RZ ;  /* 0x000000ff0400a985 */ /* 0x0003e8000c101d3c */
[----:B------:R1:W-:Y:S04]  /*1df60*/  @!P3 ST.E.128 desc[UR60][R12.64], RZ ;  /* 0x000000ff0c00b985 */ /* 0x0003e8000c101d3c */
[----:B------:R1:W-:Y:S02]  /*1df70*/  @!P4 ST.E.128 desc[UR60][R2.64], RZ ;  /* 0x000000ff0200c985 */ /* 0x0003e4000c101d3c */
.L_x_2479:
[----:B------:R-:W-:Y:S05]  /*1df80*/  BSYNC B0 ;  /* 0x0000000000007941 */ /* 0x000fea0003800000 */
.L_x_2471:
[----:B------:R-:W-:Y:S02]  /*1df90*/  ULDC UR4, c[0x0][0xc3c] ;  /* 0x00030f0000047ab9 */ /* 0x000fe40000000800 */
[----:B------:R-:W-:-:S13]  /*1dfa0*/  ISETP.GE.AND P0, PT, R107, UR4, PT ;  /* 0x000000046b007c0c */ /* 0x000fda000bf06270 */
[----:B------:R-:W-:Y:S05]  /*1dfb0*/  @!P0 BRA `(.L_x_2491) ;  /* 0xfffffe3000ec8947 */ /* 0x000fea000383ffff */
[----:B------:R-:W-:Y:S05]  /*1dfc0*/  BRA `(.L_x_2333) ;  /* 0x00000088003c7947 */ /* 0x000fea0003800000 */
.L_x_2331:
[----:B------:R-:W-:-:S08]  /*1dfd0*/  NOP ;  /* 0x0000000000007918 */ /* 0x000fd00000000000 */
[----:B--2---:R-:W0:-:S00]  /*1dfe0*/  USETMAXREG.DEALLOC.CTAPOOL 0x20 ;  /* 0x00000020000079c8 */ /* 0x004e0000080e0500 */
        /* <DEDUP_REMOVED lines=16> */
.L_x_2492:
        /* <DEDUP_REMOVED lines=44> */
.L_x_2496:
        /* <DEDUP_REMOVED lines=37> */
.L_x_2494:
        /* <DEDUP_REMOVED lines=13> */
.L_x_2497:
        /* <DEDUP_REMOVED lines=61> */
.L_x_2498:
        /* <DEDUP_REMOVED lines=60> */
.L_x_2499:
[----:B------:R-:W-:-:S05]  /*1ee60*/  LOP3.LUT R2, RZ, R2, RZ, 0x33, !PT ;  /* 0x00000002ff027212 */ /* 0x000fca00078e33ff */
[----:B------:R-:W-:Y:S01]  /*1ee70*/  IMAD.IADD R25, R25, 0x1, R2 ;  /* 0x0000000119197824 */ /* 0x000fe200078e0202 */
[----:B------:R-:W-:Y:S06]  /*1ee80*/  BRA `(.L_x_2500) ;  /* 0x00000000000c7947 */ /* 0x000fec0003800000 */
.L_x_2495:
[----:B------:R-:W-:Y:S02]  /*1ee90*/  IMAD.MOV.U32 R25, RZ, RZ, RZ ;  /* 0x000000ffff197224 */ /* 0x000fe400078e00ff */
[----:B------:R-:W-:Y:S02]  /*1eea0*/  IMAD.U32 R24, RZ, RZ, UR6 ;  /* 0x00000006ff187e24 */ /* 0x000fe4000f8e00ff */
[----:B------:R-:W-:-:S07]  /*1eeb0*/  IMAD.MOV.U32 R26, RZ, RZ, RZ ;  /* 0x000000ffff1a7224 */ /* 0x000fce00078e00ff */
.L_x_2500:
[----:B------:R-:W-:-:S13]  /*1eec0*/  ISETP.NE.AND P0, PT, R0, RZ, PT ;  /* 0x000000ff0000720c */ /* 0x000fda0003f05270 */
[----:B------:R-:W0:Y:S01]  /*1eed0*/  @!P0 S2R R3, SR_CgaCtaId ;  /* 0x0000000000038919 */ /* 0x000e220000008800 */
[----:B------:R-:W-:-:S04]  /*1eee0*/  @!P0 MOV R0, 0x400 ;  /* 0x0000040000008802 */ /* 0x000fc80000000f00 */
[----:B0-----:R-:W-:-:S05]  /*1eef0*/  @!P0 LEA R0, R3, R0, 0x18 ;  /* 0x0000000003008211 */ /* 0x001fca00078ec0ff */
[----:B------:R2:W-:Y:S01]  /*1ef00*/  @!P0 STS.128 [R0+0x31cd0], R24 ;  /* 0x031cd01800008388 */ /* 0x0005e20000000c00 */
[----:B------:R-:W-:Y:S06]  /*1ef10*/  BAR.ARV 0x5, 0x200 ;  /* 0x0148000000007b1d */ /* 0x000fec0000002000 */
.L_x_2493:
        /* <DEDUP_REMOVED lines=30> */
[----:B------:R-:W-:Y:S02]  /*1f100*/  STL [R1+0x4], R5 ;  /* 0x0000040501007387 */ /* 0x000fe40000100800 */
[----:B------:R-:W-:Y:S01]  /*1f110*/  LOP3.LUT R4, R4, 0x60, R2, 0xf8, !PT ;  /* 0x0000006004047812 */ /* 0x000fe200078ef802 */
[----:B------:R-:W-:-:S05]  /*1f120*/  IMAD R2, R3, 0x2, R16 ;  /* 0x0000000203027824 */ /* 0x000fca00078e0210 */
[----:B------:R0:W-:Y:S02]  /*1f130*/  STL [R1+0x10], R2 ;  /* 0x0000100201007387 */ /* 0x0001e40000100800 */
[C---:B0-----:R-:W-:Y:S02]  /*1f140*/  LOP3.LUT R2, R0.reuse, 0x20, RZ, 0xfc, !PT ;  /* 0x0000002000027812 */ /* 0x041fe400078efcff */
[----:B------:R-:W-:-:S07]  /*1f150*/  LOP3.LUT R0, R0, 0x40, RZ, 0xfc, !PT ;  /* 0x0000004000007812 */ /* 0x000fce00078efcff */
.L_x_2649:
        /* <DEDUP_REMOVED lines=14> */
[----:B---3--:R-:W-:Y:S01]  /*1f240*/  @P0 LEA.HI.X R5, R14, UR5, R0, 0x2, P1 ;  /* 0x000000050e050c11 */ /* 0x008fe200088f1400 */
[----:B------:R-:W-:Y:S01]  /*1f250*/  ULDC.64 UR4, c[0x0][0xa08] ;  /* 0x0002820000047ab9 */ /* 0x000fe20000000a00 */
[----:B------:R-:W-:Y:S01]  /*1f260*/  ISETP.NE.U32.AND P1, PT, RZ, UR6, PT ;  /* 0x00000006ff007c0c */ /* 0x000fe2000bf25070 */
[----:B------:R0:W-:Y:S01]  /*1f270*/  STL [R1+0x38], R0 ;  /* 0x0000380001007387 */ /* 0x0001e20000100800 */
[----:B------:R-:W-:-:S03]  /*1f280*/  IADD3 R2, P2, R19, UR6, RZ ;  /* 0x0000000613027c10 */ /* 0x000fc6000ff5e0ff */
[----:B-1----:R1:W5:Y:S01]  /*1f290*/  @P0 LDG.E R9, desc[UR60][R4.64] ;  /* 0x0000003c04090981 */ /* 0x002362000c1e1900 */
        /* <DEDUP_REMOVED lines=34> */
[----:B--2---:R0:W-:Y:S01]  /*1f4c0*/  STL [R1+0x2c], R8 ;  /* 0x00002c0801007387 */ /* 0x0041e20000100800 */
[----:B------:R-:W-:Y:S02]  /*1f4d0*/  IMAD.MOV.U32 R13, RZ, RZ, R8 ;  /* 0x000000ffff0d7224 */ /* 0x000fe400078e0008 */
[----:B0-----:R-:W-:Y:S01]  /*1f4e0*/  IMAD.U32 R8, RZ, RZ, UR5 ;  /* 0x00000005ff087e24 */ /* 0x001fe2000f8e00ff */
[----:B----4-:R-:W-:Y:S06]  /*1f4f0*/  @P3 BRA `(.L_x_2502) ;  /* 0x0000000000143947 */ /* 0x010fec0003800000 */
[----:B------:R-:W-:Y:S05]  /*1f500*/  @!P0 BRA `(.L_x_2502) ;  /* 0x0000000000108947 */ /* 0x000fea0003800000 */
[----:B------:R-:W2:Y:S04]  /*1f510*/  LDG.E R11, desc[UR60][R2.64] ;  /* 0x0000003c020b7981 */ /* 0x000ea8000c1e1900 */
[----:B------:R-:W2:Y:S02]  /*1f520*/  LDG.E R2, desc[UR60][R2.64+0x4] ;  /* 0x0000043c02027981 */ /* 0x000ea4000c1e1900 */
[----:B--2---:R-:W-:-:S05]  /*1f530*/  IMAD.IADD R13, R2, 0x1, -R11 ;  /* 0x00000001020d7824 */ /* 0x004fca00078e0a0b */
[----:B------:R0:W-:Y:S02]  /*1f540*/  STL [R1+0x2c], R13 ;  /* 0x00002c0d01007387 */ /* 0x0001e40000100800 */
.L_x_2502:
[----:B------:R-:W-:Y:S01]  /*1f550*/  ULDC.64 UR4, c[0x0][0xa20] ;  /* 0x0002880000047ab9 */ /* 0x000fe20000000a00 */
[C---:B------:R-:W-:Y:S01]  /*1f560*/  LOP3.LUT R2, R26.reuse, 0xff000000, RZ, 0xc0, !PT ;  /* 0xff0000001a027812 */ /* 0x040fe200078ec0ff */
[----:B------:R-:W-:Y:S01]  /*1f570*/  IMAD.MOV.U32 R23, RZ, RZ, R14 ;  /* 0x000000ffff177224 */ /* 0x000fe200078e000e */
        /* <DEDUP_REMOVED lines=12> */
.L_x_2503:
[----:B------:R-:W-:Y:S05]  /*1f640*/  @!P1 BRA `(.L_x_2504) ;  /* 0x00000000000c9947 */ /* 0x000fea0003800000 */
[----:B------:R-:W2:Y:S04]  /*1f650*/  LDG.E R10, desc[UR60][R6.64] ;  /* 0x0000003c060a7981 */ /* 0x000ea8000c1e1900 */
[----:B------:R-:W2:Y:S02]  /*1f660*/  LDG.E R6, desc[UR60][R6.64+0x4] ;  /* 0x0000043c06067981 */ /* 0x000ea4000c1e1900 */
[----:B--2---:R-:W-:-:S07]  /*1f670*/  IMAD.IADD R10, R6, 0x1, -R10 ;  /* 0x00000001060a7824 */ /* 0x004fce00078e0a0a */
.L_x_2504:
[----:B------:R-:W2:Y:S04]  /*1f680*/  @P2 LDG.E R3, desc[UR60][R4.64] ;  /* 0x0000003c04032981 */ /* 0x000ea8000c1e1900 */
[----:B------:R3:W2:Y:S01]  /*1f690*/  @P2 LDG.E R5, desc[UR60][R4.64+0x4] ;  /* 0x0000043c04052981 */ /* 0x0006a2000c1e1900 */
[----:B-----5:R-:W-:Y:S01]  /*1f6a0*/  IMAD.IADD R10, R10, 0x1, -R9 ;  /* 0x000000010a0a7824 */ /* 0x020fe200078e0a09 */
[----:B------:R-:W-:Y:S01]  /*1f6b0*/  LOP3.LUT R12, R2, 0xff, RZ, 0xc0, !PT ;  /* 0x000000ff020c7812 */ /* 0x000fe200078ec0ff */
[----:B------:R-:W-:Y:S04]  /*1f6c0*/  BSSY B0, `(.L_x_2505) ;  /* 0x0000037000007945 */ /* 0x000fe80003800000 */
[----:B------:R4:W-:Y:S01]  /*1f6d0*/  STL [R1+0x40], R12 ;  /* 0x0000400c01007387 */ /* 0x0009e20000100800 */
[----:B---3--:R-:W3:Y:S02]  /*1f6e0*/  LDC R4, c[0x0][0x448] ;  /* 0x00011200ff047b82 */ /* 0x008ee40000000800 */
[----:B---3--:R-:W-:-:S13]  /*1f6f0*/  ISETP.NE.AND P0, PT, R4, 0x1, PT ;  /* 0x000000010400780c */ /* 0x008fda0003f05270 */
[----:B------:R-:W3:Y:S08]  /*1f700*/  @P0 LDC R6, c[0x0][0x44c] ;  /* 0x00011300ff060b82 */ /* 0x000ef00000000800 */
[----:B------:R-:W0:Y:S01]  /*1f710*/  @P0 LDC R4, c[0x0][0x450] ;  /* 0x00011400ff040b82 */ /* 0x000e220000000800 */
[----:B--2---:R-:W-:Y:S02]  /*1f720*/  @P2 IMAD.IADD R8, R5, 0x1, -R3 ;  /* 0x0000000105082824 */ /* 0x004fe400078e0a03 */
[----:B------:R-:W-:-:S02]  /*1f730*/  IMAD R3, R25, 0xc0, RZ ;  /* 0x000000c019037824 */ /* 0x000fc400078e02ff */
[----:B------:R-:W-:Y:S02]  /*1f740*/  IMAD.IADD R20, R10, 0x1, R8 ;  /* 0x000000010a147824 */ /* 0x000fe400078e0208 */
[----:B------:R-:W-:Y:S02]  /*1f750*/  VIADD R3, R3, 0xbf ;  /* 0x000000bf03037836 */ /* 0x000fe40000000000 */
[C---:B------:R-:W-:Y:S01]  /*1f760*/  VIADD R21, R20.reuse, 0x8f ;  /* 0x0000008f14157836 */ /* 0x040fe20000000000 */
[----:B------:R-:W-:Y:S01]  /*1f770*/  IADD3 R20, R20, 0x90, -R13 ;  /* 0x0000009014147810 */ /* 0x000fe20007ffe80d */
[----:B---3--:R-:W-:-:S04]  /*1f780*/  @P0 IMAD.HI.U32 R6, R3, R6, RZ ;  /* 0x0000000603060227 */ /* 0x008fc800078e00ff */
[----:B------:R-:W-:Y:S01]  /*1f790*/  IMAD.HI R21, R21, 0x38e38e39, RZ ;  /* 0x38e38e3915157827 */ /* 0x000fe200078e02ff */
[----:B0-----:R-:W-:-:S04]  /*1f7a0*/  @P0 SHF.R.U32.HI R3, RZ, R4, R6 ;  /* 0x00000004ff030219 */ /* 0x001fc80000011606 */
[----:B------:R-:W-:Y:S01]  /*1f7b0*/  SHF.R.U32.HI R4, RZ, 0x1f, R21 ;  /* 0x0000001fff047819 */ /* 0x000fe20000011615 */
[----:B------:R-:W-:-:S03]  /*1f7c0*/  IMAD.IADD R3, R20, 0x1, R3 ;  /* 0x0000000114037824 */ /* 0x000fc600078e0203 */
[----:B------:R-:W-:Y:S01]  /*1f7d0*/  LEA.HI.SX32 R21, R21, R4, 0x1b ;  /* 0x0000000415157211 */ /* 0x000fe200078fdaff */
[----:B------:R-:W-:-:S05]  /*1f7e0*/  IMAD.HI R3, R3, 0x38e38e39, RZ ;  /* 0x38e38e3903037827 */ /* 0x000fca00078e02ff */
[----:B------:R-:W-:-:S04]  /*1f7f0*/  SHF.R.U32.HI R4, RZ, 0x1f, R3 ;  /* 0x0000001fff047819 */ /* 0x000fc80000011603 */
[----:B------:R-:W-:-:S04]  /*1f800*/  LEA.HI.SX32 R4, R3, R4, 0x1b ;  /* 0x0000000403047211 */ /* 0x000fc800078fdaff */
[----:B------:R-:W-:Y:S02]  /*1f810*/  VIMNMX R5, R21, R4, PT ;  /* 0x0000000415057248 */ /* 0x000fe40003fe0100 */
[----:B------:R-:W-:Y:S01]  /*1f820*/  SHF.R.U32.HI R4, RZ, 0x10, R2 ;  /* 0x00000010ff047819 */ /* 0x000fe20000011602 */
[----:B------:R-:W-:Y:S01]  /*1f830*/  IMAD.MOV.U32 R2, RZ, RZ, RZ ;  /* 0x000000ffff027224 */ /* 0x000fe200078e00ff */
[----:B------:R-:W-:-:S13]  /*1f840*/  ISETP.GE.AND P0, PT, R5, 0x1, PT ;  /* 0x000000010500780c */ /* 0x000fda0003f06270 */
[----:B----4-:R-:W-:Y:S05]  /*1f850*/  @!P0 BRA `(.L_x_2506) ;  /* 0x0000000000748947 */ /* 0x010fea0003800000 */
[----:B------:R-:W-:Y:S01]  /*1f860*/  ISETP.NE.AND P0, PT, R4, RZ, PT ;  /* 0x000000ff0400720c */ /* 0x000fe20003f05270 */
[----:B------:R-:W-:-:S03]  /*1f870*/  ULDC UR4, c[0x0][0x9f0] ;  /* 0x00027c0000047ab9 */ /* 0x000fc60000000800 */
[----:B------:R-:W-:-:S04]  /*1f880*/  SEL R6, R4, UR4, P0 ;  /* 0x0000000404067c07 */ /* 0x000fc80008000000 */
[----:B------:R-:W-:Y:S02]  /*1f890*/  IABS R7, R6 ;  /* 0x0000000600077213 */ /* 0x000fe40000000000 */
[----:B------:R-:W-:Y:S02]  /*1f8a0*/  IADD3 R9, R6, -0x1, R5 ;  /* 0xffffffff06097810 */ /* 0x000fe40007ffe005 */
[----:B------:R-:W0:Y:S08]  /*1f8b0*/  I2F.RP R2, R7 ;  /* 0x0000000700027306 */ /* 0x000e300000209400 */
[----:B0-----:R-:W0:Y:S02]  /*1f8c0*/  MUFU.RCP R2, R2 ;  /* 0x0000000200027308 */ /* 0x001e240000001000 */
[----:B0-----:R-:W-:-:S06]  /*1f8d0*/  VIADD R2, R2, 0xffffffe ;  /* 0x0ffffffe02027836 */ /* 0x001fcc0000000000 */
[----:B------:R0:W2:Y:S02]  /*1f8e0*/  F2I.FTZ.U32.TRUNC.NTZ R3, R2 ;  /* 0x0000000200037305 */ /* 0x0000a4000021f000 */
[----:B0-----:R-:W-:-:S04]  /*1f8f0*/  LOP3.LUT R2, R9, R6, RZ, 0x3c, !PT ;  /* 0x0000000609027212 */ /* 0x001fc800078e3cff */
[----:B------:R-:W-:Y:S01]  /*1f900*/  ISETP.GE.AND P3, PT, R2, RZ, PT ;  /* 0x000000ff0200720c */ /* 0x000fe20003f66270 */
[----:B--2---:R-:W-:-:S04]  /*1f910*/  IMAD.MOV R2, RZ, RZ, -R3 ;  /* 0x000000ffff027224 */ /* 0x004fc800078e0a03 */
[----:B-1----:R-:W-:Y:S02]  /*1f920*/  IMAD R11, R2, R7, RZ ;  /* 0x00000007020b7224 */ /* 0x002fe400078e02ff */
        /* <DEDUP_REMOVED lines=16> */
.L_x_2506:
[----:B------:R-:W-:Y:S05]  /*1fa30*/  BSYNC B0 ;  /* 0x0000000000007941 */ /* 0x000fea0003800000 */
.L_x_2505:
        /* <DEDUP_REMOVED lines=24> */
[----:B------:R0:W2:Y:S02]  /*1fbc0*/  SHFL.IDX PT, R14, R6, RZ, 0x1f ;  /* 0x00001fff060e7589 */ /* 0x0000a400000e0000 */
.L_x_2704:
[----:B--2---:R-:W-:Y:S02]  /*1fbd0*/  ISETP.NE.AND P0, PT, R14, RZ, PT ;  /* 0x000000ff0e00720c */ /* 0x004fe40003f05270 */
[----:B------:R-:W-:-:S11]  /*1fbe0*/  PLOP3.LUT P6, PT, PT, PT, PT, 0x8, 0x0 ;  /* 0x000000000000781c */ /* 0x000fd60003fce170 */
[----:B------:R-:W-:Y:S05]  /*1fbf0*/  @P0 BRA `(.L_x_2510) ;  /* 0x00000000000c0947 */ /* 0x000fea0003800000 */
[----:B------:R-:W-:-:S03]  /*1fc00*/  UMOV UR4, 0xffffffff ;  /* 0xffffffff00047882 */ /* 0x000fc60000000000 */
[----:B------:R-:W-:Y:S05]  /*1fc10*/  BRA.DIV UR4, `(.L_x_2511) ;  /* 0x0000007a04d47947 */ /* 0x000fea000b800000 */
[----:B------:R-:W-:-:S13]  /*1fc20*/  ELECT P6, URZ, PT ;  /* 0x00000000003f782f */ /* 0x000fda00038c0000 */
.L_x_2510:
        /* <DEDUP_REMOVED lines=9> */
.L_x_2707:
[----:B------:R-:W-:Y:S05]  /*1fcc0*/  BSYNC B1 ;  /* 0x0000000000017941 */ /* 0x000fea0003800000 */
.L_x_2512:
[----:B------:R-:W-:Y:S04]  /*1fcd0*/  BSSY B1, `(.L_x_2514) ;  /* 0x000008c000017945 */ /* 0x000fe80003800000 */
[----:B------:R-:W-:Y:S05]  /*1fce0*/  @!P6 BRA `(.L_x_2515) ;  /* 0x000000080028e947 */ /* 0x000fea0003800000 */
[----:B------:R-:W1:Y:S01]  /*1fcf0*/  LDL R8, [R1+0x4] ;  /* 0x0000040001087983 */ /* 0x000e620000100800 */
[----:B------:R-:W-:Y:S01]  /*1fd00*/  IMAD R9, R29, 0x8, R16 ;  /* 0x000000081d097824 */ /* 0x000fe200078e0210 */
[----:B------:R-:W2:Y:S01]  /*1fd10*/  S2R R7, SR_TID.X ;  /* 0x0000000000077919 */ /* 0x000ea20000002100 */
[----:B------:R-:W-:Y:S01]  /*1fd20*/  BSSY B2, `(.L_x_2516) ;  /* 0x0000006000027945 */ /* 0x000fe20003800000 */
[----:B--2---:R-:W-:-:S04]  /*1fd30*/  LOP3.LUT R7, R7, 0x7f, RZ, 0xc0, !PT ;  /* 0x0000007f07077812 */ /* 0x004fc800078ec0ff */
[----:B------:R-:W-:Y:S02]  /*1fd40*/  ISETP.NE.AND P1, PT, R7, RZ, PT ;  /* 0x000000ff0700720c */ /* 0x000fe40003f25270 */
[----:B-1----:R-:W-:-:S04]  /*1fd50*/  SHF.L.U32 R11, R8, 0x1f, RZ ;  /* 0x0000001f080b7819 */ /* 0x002fc800000006ff */
[----:B------:R-:W1:Y:S02]  /*1fd60*/  SYNCS.PHASECHK.TRANS64.TRYWAIT P0, [R9+URZ+0x31ca0], R11 ;  /* 0x031ca00b090075a7 */ /* 0x000e64000800017f */
[----:B-1----:R-:W-:Y:S05]  /*1fd70*/  @!P0 BRA `(.L_x_2517) ;  /* 0x0000007800b08947 */ /* 0x002fea0003800000 */
.L_x_2708:
[----:B------:R-:W-:Y:S05]  /*1fd80*/  BSYNC B2 ;  /* 0x0000000000027941 */ /* 0x000fea0003800000 */
.L_x_2516:
        /* <DEDUP_REMOVED lines=9> */
.L_x_2519:
[----:B------:R-:W-:Y:S05]  /*1fe20*/  BSYNC B2 ;  /* 0x0000000000027941 */ /* 0x000fea0003800000 */
.L_x_2518:
        /* <DEDUP_REMOVED lines=12> */
.L_x_2520:
        /* <DEDUP_REMOVED lines=16> */
.L_x_2521:
        /* <DEDUP_REMOVED lines=16> */
.L_x_2522:
        /* <DEDUP_REMOVED lines=13> */
.L_x_2709:
[----:B------:R-:W-:Y:S05]  /*201c0*/  BSYNC B2 ;  /* 0x0000000000027941 */ /* 0x000fea0003800000 */
.L_x_2523:
[----:B------:R-:W-:Y:S01]  /*201d0*/  BSSY B2, `(.L_x_2525) ;  /* 0x000000b000027945 */ /* 0x000fe20003800000 */
[----:B------:R-:W-:Y:S02]  /*201e0*/  IMAD.MOV.U32 R10, RZ, RZ, 0x0 ;  /* 0x00000000ff0a7424 */ /* 0x000fe400078e00ff */
[----:B01----:R-:W-:Y:S01]  /*201f0*/  IMAD.MOV.U32 R11, RZ, RZ, 0x12f00000 ;  /* 0x12f00000ff0b7424 */ /* 0x003fe200078e00ff */
        /* <DEDUP_REMOVED lines=8> */
.L_x_2526:
[----:B------:R-:W-:Y:S05]  /*20280*/  BSYNC B2 ;  /* 0x0000000000027941 */ /* 0x000fea0003800000 */
.L_x_2525:
        /* <DEDUP_REMOVED lines=8> */
.L_x_2527:
        /* <DEDUP_REMOVED lines=15> */
.L_x_2528:
        /* <DEDUP_REMOVED lines=15> */
.L_x_2529:
        /* <DEDUP_REMOVED lines=10> */
.L_x_2515:
[----:B------:R-:W-:Y:S05]  /*20590*/  BSYNC B1 ;  /* 0x0000000000017941 */ /* 0x000fea0003800000 */
.L_x_2514:
[----:B0-----:R-:W2:Y:S01]  /*205a0*/  LDL.LU R6, [R1+0x4] ;  /* 0x0000040001067983 */ /* 0x001ea20000300800 */
        /* <DEDUP_REMOVED lines=8> */
[----:B------:R0:W-:Y:S02]  /*20630*/  STL [R1+0x4], R6 ;  /* 0x0000040601007387 */ /* 0x0001e40000100800 */
[----:B------:R-:W-:Y:S05]  /*20640*/  @!P2 BRA `(.L_x_2508) ;  /* 0x000000080060a947 */ /* 0x000fea0003800000 */
.L_x_2546:
[----:B------:R-:W-:Y:S05]  /*20650*/  YIELD ;  /* 0x0000000000007946 */ /* 0x000fea0003800000 */
[----:B------:R-:W-:Y:S04]  /*20660*/  BSSY B1, `(.L_x_2530) ;  /* 0x000008c000017945 */ /* 0x000fe80003800000 */
[----:B--2---:R-:W-:Y:S05]  /*20670*/  @!P6 BRA `(.L_x_2531) ;  /* 0x000000080028e947 */ /* 0x004fea0003800000 */
[----:B0-----:R-:W2:Y:S01]  /*20680*/  LDL R6, [R1+0x4] ;  /* 0x0000040001067983 */ /* 0x001ea20000100800 */
        /* <DEDUP_REMOVED lines=8> */
.L_x_2710:
[----:B------:R-:W-:Y:S05]  /*20710*/  BSYNC B2 ;  /* 0x0000000000027941 */ /* 0x000fea0003800000 */
.L_x_2532:
        /* <DEDUP_REMOVED lines=9> */
.L_x_2535:
[----:B------:R-:W-:Y:S05]  /*207b0*/  BSYNC B2 ;  /* 0x0000000000027941 */ /* 0x000fea0003800000 */
.L_x_2534:
        /* <DEDUP_REMOVED lines=10> */
[----:B------:R-:W-:-:S10]  /*20860*/  UMOV UR7, 0x12f00000 ;  /* 0x12f0000000077882 */ /* 0x000fd40000000000 */
.L_x_2536:
        /* <DEDUP_REMOVED lines=12> */
[----:B------:R-:W-:Y:S01]  /*20930*/  UMOV UR6, 0x0 ;  /* 0x0000000000067882 */ /* 0x000fe20000000000 */
[----:B------:R-:W-:Y:S02]  /*20940*/  UMOV UR7, 0x12f00000 ;  /* 0x12f0000000077882 */ /* 0x000fe40000000000 */
[----:B------:R-:W-:Y:S01]  /*20950*/  R2UR UR10, R11 ;  /* 0x000000000b0a72ca */ /* 0x000fe200000e0000 */
[----:B------:R-:W-:-:S14]  /*20960*/  VIADD R11, R7, 0x18e00 ;  /* 0x00018e00070b7836 */ /* 0x000fdc0000000000 */
.L_x_2537:
        /* <DEDUP_REMOVED lines=16> */
.L_x_2538:
        /* <DEDUP_REMOVED lines=13> */
.L_x_2711:
[----:B------:R-:W-:Y:S05]  /*20b40*/  BSYNC B2 ;  /* 0x0000000000027941 */ /* 0x000fea0003800000 */
.L_x_2539:
        /* <DEDUP_REMOVED lines=11> */
.L_x_2542:
[----:B------:R-:W-:Y:S05]  /*20c00*/  BSYNC B2 ;  /* 0x0000000000027941 */ /* 0x000fea0003800000 */
.L_x_2541:
        /* <DEDUP_REMOVED lines=8> */
.L_x_2543:
        /* <DEDUP_REMOVED lines=11> */
[----:B------:R-:W-:Y:S01]  /*20d40*/  R2UR UR6, R12 ;  /* 0x000000000c0672ca */ /* 0x000fe200000e0000 */
[----:B------:R-:W-:Y:S01]  /*20d50*/  VIADD R5, R7, 0x2600 ;  /* 0x0000260007057836 */ /* 0x000fe20000000000 */
[----:B------:R-:W-:Y:S02]  /*20d60*/  R2UR UR7, R13 ;  /* 0x000000000d0772ca */ /* 0x000fe400000e0000 */
[----:B------:R-:W-:Y:S02]  /*20d70*/  R2UR UR10, R8 ;  /* 0x00000000080a72ca */ /* 0x000fe400000e0000 */
[----:B------:R-:W-:-:S13]  /*20d80*/  PLOP3.LUT P1, PT, PT, PT, PT, 0x80, 0x0 ;  /* 0x000000000000781c */ /* 0x000fda0003f2f070 */
.L_x_2544:
        /* <DEDUP_REMOVED lines=15> */
.L_x_2545:
        /* <DEDUP_REMOVED lines=10> */
.L_x_2531:
[----:B------:R-:W-:Y:S05]  /*20f20*/  BSYNC B1 ;  /* 0x0000000000017941 */ /* 0x000fea0003800000 */
.L_x_2530:
[----:B------:R-:W2:Y:S01]  /*20f30*/  LDL.LU R8, [R1+0x4] ;  /* 0x0000040001087983 */ /* 0x000ea20000300800 */
[----:B------:R-:W-:Y:S01]  /*20f40*/  VIADD R29, R29, 0x1 ;  /* 0x000000011d1d7836 */ /* 0x000fe20000000000 */
[C---:B------:R-:W-:Y:S01]  /*20f50*/  ISETP.GT.AND P2, PT, R10.reuse, R3, PT ;  /* 0x000000030a00720c */ /* 0x040fe20003f44270 */
[----:B------:R-:W-:-:S03]  /*20f60*/  VIADD R10, R10, 0xffffffff ;  /* 0xffffffff0a0a7836 */ /* 0x000fc60000000000 */
[----:B------:R-:W-:-:S04]  /*20f70*/  ISETP.NE.AND P1, PT, R29, 0x2, PT ;  /* 0x000000021d00780c */ /* 0x000fc80003f25270 */
[----:B------:R-:W-:Y:S02]  /*20f80*/  SEL R5, RZ, 0x1, P1 ;  /* 0x00000001ff057807 */ /* 0x000fe40000800000 */
[----:B------:R-:W-:Y:S02]  /*20f90*/  SEL R29, R29, RZ, P1 ;  /* 0x000000ff1d1d7207 */ /* 0x000fe40000800000 */
[----:B--2---:R-:W-:-:S05]  /*20fa0*/  LOP3.LUT R8, R8, R5, RZ, 0x3c, !PT ;  /* 0x0000000508087212 */ /* 0x004fca00078e3cff */
[----:B------:R2:W-:Y:S01]  /*20fb0*/  STL [R1+0x4], R8 ;  /* 0x0000040801007387 */ /* 0x0005e20000100800 */
[----:B------:R-:W-:Y:S05]  /*20fc0*/  @P2 BRA `(.L_x_2546) ;  /* 0xfffffff400a02947 */ /* 0x000fea000383ffff */
.L_x_2508:
[----:B------:R-:W-:Y:S05]  /*20fd0*/  BSYNC B0 ;  /* 0x0000000000007941 */ /* 0x000fea0003800000 */
.L_x_2507:
[----:B------:R-:W3:Y:S01]  /*20fe0*/  LDC R0, c[0x0][0x448] ;  /* 0x00011200ff007b82 */ /* 0x000ee20000000800 */
[----:B------:R-:W-:Y:S01]  /*20ff0*/  IMAD.MOV.U32 R2, RZ, RZ, 0xc0 ;  /* 0x000000c0ff027424 */ /* 0x000fe200078e00ff */
[----:B------:R-:W-:Y:S01]  /*21000*/  ISETP.NE.AND P2, PT, R4, RZ, PT ;  /* 0x000000ff0400720c */ /* 0x000fe20003f45270 */
[----:B------:R-:W-:Y:S05]  /*21010*/  @!P0 WARPSYNC.ALL ;  /* 0x0000000000008948 */ /* 0x000fea0003800000 */
[----:B------:R-:W-:Y:S01]  /*21020*/  IMAD R2, R25, R2, 0xbf ;  /* 0x000000bf19027424 */ /* 0x000fe200078e0202 */
[----:B------:R-:W-:Y:S06]  /*21030*/  BSSY B0, `(.L_x_2547) ;  /* 0x000002b000007945 */ /* 0x000fec0003800000 */
[----:B------:R-:W4:Y:S08]  /*21040*/  @!P2 LDC R4, c[0x0][0x9f0] ;  /* 0x00027c00ff04ab82 */ /* 0x000f300000000800 */
[----:B------:R-:W-:Y:S01]  /*21050*/  @!P0 BAR.SYNC.DEFER_BLOCKING 0xc, 0x200 ;  /* 0x0308000000008b1d */ /* 0x000fe20000010000 */
[----:B---3--:R-:W-:-:S13]  /*21060*/  ISETP.NE.AND P1, PT, R0, 0x1, PT ;  /* 0x000000010000780c */ /* 0x008fda0003f25270 */
[----:B------:R-:W3:Y:S08]  /*21070*/  @P1 LDC R3, c[0x0][0x44c] ;  /* 0x00011300ff031b82 */ /* 0x000ef00000000800 */
[----:B------:R-:W5:Y:S01]  /*21080*/  @P1 LDC R0, c[0x0][0x450] ;  /* 0x00011400ff001b82 */ /* 0x000f620000000800 */
[----:B---3--:R-:W-:-:S05]  /*21090*/  @P1 IMAD.HI.U32 R3, R2, R3, RZ ;  /* 0x0000000302031227 */ /* 0x008fca00078e00ff */
[----:B-----5:R-:W-:-:S05]  /*210a0*/  @P1 SHF.R.U32.HI R2, RZ, R0, R3 ;  /* 0x00000000ff021219 */ /* 0x020fca0000011603 */
[----:B------:R-:W-:-:S04]  /*210b0*/  IMAD.IADD R0, R20, 0x1, R2 ;  /* 0x0000000114007824 */ /* 0x000fc800078e0202 */
[----:B------:R-:W-:-:S05]  /*210c0*/  IMAD.HI R0, R0, 0x38e38e39, RZ ;  /* 0x38e38e3900007827 */ /* 0x000fca00078e02ff */
[----:B------:R-:W-:-:S04]  /*210d0*/  SHF.R.U32.HI R2, RZ, 0x1f, R0 ;  /* 0x0000001fff027819 */ /* 0x000fc80000011600 */
[----:B------:R-:W-:-:S04]  /*210e0*/  LEA.HI.SX32 R2, R0, R2, 0x1b ;  /* 0x0000000200027211 */ /* 0x000fc800078fdaff */
[----:B------:R-:W-:-:S04]  /*210f0*/  VIMNMX R7, R21, R2, PT ;  /* 0x0000000215077248 */ /* 0x000fc80003fe0100 */
[----:B------:R-:W-:Y:S01]  /*21100*/  ISETP.GE.AND P1, PT, R7, 0x1, PT ;  /* 0x000000010700780c */ /* 0x000fe20003f26270 */
[----:B------:R3:W-:Y:S04]  /*21110*/  STL [R1+0x20], R7 ;  /* 0x0000200701007387 */ /* 0x0007e80000100800 */
[----:B------:R3:W-:Y:S08]  /*21120*/  STL [R1+0x28], RZ ;  /* 0x000028ff01007387 */ /* 0x0007f00000100800 */
[----:B---34-:R-:W-:Y:S05]  /*21130*/  @!P1 BRA `(.L_x_2548) ;  /* 0x0000000000689947 */ /* 0x018fea0003800000 */
[-C--:B------:R-:W-:Y:S02]  /*21140*/  IABS R0, R4.reuse ;  /* 0x0000000400007213 */ /* 0x080fe40000000000 */
[----:B0-----:R-:W-:Y:S02]  /*21150*/  IABS R6, R4 ;  /* 0x0000000400067213 */ /* 0x001fe40000000000 */
        /* <DEDUP_REMOVED lines=24> */
.L_x_2548:
[----:B------:R-:W-:Y:S05]  /*212e0*/  BSYNC B0 ;  /* 0x0000000000007941 */ /* 0x000fea0003800000 */
.L_x_2547:
[----:B------:R-:W4:Y:S04]  /*212f0*/  LDL R0, [R1+0x28] ;  /* 0x0000280001007983 */ /* 0x000f280000100800 */
[----:B------:R-:W4:Y:S01]  /*21300*/  LDL R2, [R1+0x40] ;  /* 0x0000400001027983 */ /* 0x000f220000100800 */
[----:B------:R-:W-:Y:S01]  /*21310*/  BSSY B7, `(.L_x_2549) ;  /* 0x000041e000077945 */ /* 0x000fe20003800000 */
[----:B----4-:R-:W-:-:S05]  /*21320*/  IMAD R2, R2, R0, RZ ;  /* 0x0000000002027224 */ /* 0x010fca00078e02ff */
[----:B------:R-:W-:Y:S01]  /*21330*/  VIADDMNMX R0, R2, R0, R7, PT ;  /* 0x0000000002007246 */ /* 0x000fe20003800107 */
        /* <DEDUP_REMOVED lines=21> */
.L_x_2550:
        /* <DEDUP_REMOVED lines=11> */
[----:B0-----:R-:W-:Y:S02]  /*21540*/  IMAD.U32 R6, RZ, RZ, UR8 ;  /* 0x00000008ff067e24 */ /* 0x001fe4000f8e00ff */
[----:B------:R-:W-:-:S02]  /*21550*/  IMAD.U32 R7, RZ, RZ, UR9 ;  /* 0x00000009ff077e24 */ /* 0x000fc4000f8e00ff */
[----:B------:R-:W-:Y:S02]  /*21560*/  IMAD.U32 R10, RZ, RZ, UR4 ;  /* 0x00000004ff0a7e24 */ /* 0x000fe4000f8e00ff */
[----:B-1----:R-:W-:Y:S02]  /*21570*/  IMAD.U32 R11, RZ, RZ, UR5 ;  /* 0x00000005ff0b7e24 */ /* 0x002fe4000f8e00ff */
[----:B--2---:R-:W-:Y:S02]  /*21580*/  IMAD.MOV.U32 R8, RZ, RZ, 0x70 ;  /* 0x00000070ff087424 */ /* 0x004fe400078e00ff */
[----:B------:R-:W-:Y:S02]  /*21590*/  IMAD.MOV.U32 R12, RZ, RZ, 0x1 ;  /* 0x00000001ff0c7424 */ /* 0x000fe400078e00ff */
[----:B------:R-:W-:-:S07]  /*215a0*/  IMAD.MOV.U32 R13, RZ, RZ, RZ ;  /* 0x000000ffff0d7224 */ /* 0x000fce00078e00ff */
[----:B------:R-:W-:-:S07]  /*215b0*/  LEPC R20, `(.L_x_2553) ;  /* 0x000000001014794e */ /* 0x000fce0000000000 */
[----:B----4-:R-:W-:Y:S05]  /*215c0*/  CALL.ABS.NOINC R2 ;  /* 0x0000000002007343 */ /* 0x010fea0003c00000 */
.L_x_2553:
[----:B------:R-:W-:Y:S05]  /*215d0*/  BSYNC B6 ;  /* 0x0000000000067941 */ /* 0x000fea0003800000 */
.L_x_2552:
        /* <DEDUP_REMOVED lines=20> */
.L_x_2556:
        /* <DEDUP_REMOVED lines=16> */
.L_x_2555:
[----:B------:R-:W-:Y:S05]  /*21820*/  BSYNC B6 ;  /* 0x0000000000067941 */ /* 0x000fea0003800000 */
.L_x_2554:
        /* <DEDUP_REMOVED lines=21> */
.L_x_2714:
[----:B----4-:R-:W4:Y:S01]  /*21980*/  LDL.LU R0, [R1] ;  /* 0x0000000001007983 */ /* 0x010f220000300800 */
[----:B------:R-:W-:Y:S02]  /*21990*/  PLOP3.LUT P1, PT, PT, PT, PT, 0x8, 0x0 ;  /* 0x000000000000781c */ /* 0x000fe40003f2e170 */
[----:B0-----:R-:W-:Y:S02]  /*219a0*/  ISETP.NE.AND P0, PT, R14, RZ, PT ;  /* 0x000000ff0e00720c */ /* 0x001fe40003f05270 */
[----:B----4-:R-:W-:-:S09]  /*219b0*/  LOP3.LUT R0, R0, 0xfffffffe, RZ, 0xc0, !PT ;  /* 0xfffffffe00007812 */ /* 0x010fd200078ec0ff */
[----:B------:R-:W-:-:S05]  /*219c0*/  @P1 LOP3.LUT R0, R0, 0x1, RZ, 0xfc, !PT ;  /* 0x0000000100001812 */ /* 0x000fca00078efcff */
[----:B------:R0:W-:Y:S01]  /*219d0*/  STL [R1], R0 ;  /* 0x0000000001007387 */ /* 0x0001e20000100800 */
[----:B------:R-:W-:Y:S05]  /*219e0*/  @P0 BRA `(.L_x_2558) ;  /* 0x0000000400240947 */ /* 0x000fea0003800000 */
[----:B------:R-:W-:-:S03]  /*219f0*/  UMOV UR4, 0xffffffff ;  /* 0xffffffff00047882 */ /* 0x000fc60000000000 */
[----:B------:R-:W-:Y:S05]  /*21a00*/  BRA.DIV UR4, `(.L_x_2559) ;  /* 0x0000006204107947 */ /* 0x000fea000b800000 */
[----:B------:R-:W-:-:S13]  /*21a10*/  ELECT P6, URZ, PT ;  /* 0x00000000003f782f */ /* 0x000fda00038c0000 */
.L_x_2717:
[----:B------:R-:W-:Y:S05]  /*21a20*/  @!P6 BRA `(.L_x_2558) ;  /* 0x000000040014e947 */ /* 0x000fea0003800000 */
[----:B------:R-:W-:-:S04]  /*21a30*/  ISETP.NE.U32.AND P0, PT, R2, RZ, PT ;  /* 0x000000ff0200720c */ /* 0x000fc80003f05070 */
[----:B------:R-:W-:-:S13]  /*21a40*/  ISETP.NE.AND.EX P0, PT, R3, RZ, PT, P0 ;  /* 0x000000ff0300720c */ /* 0x000fda0003f05300 */
[----:B------:R-:W-:Y:S05]  /*21a50*/  @!P0 BRA `(.L_x_2560) ;  /* 0x0000000000488947 */ /* 0x000fea0003800000 */
[----:B------:R-:W4:Y:S01]  /*21a60*/  LDC R6, c[0x0][0x43c] ;  /* 0x00010f00ff067b82 */ /* 0x000f220000000800 */
[----:B0-----:R-:W-:Y:S01]  /*21a70*/  IMAD.MOV.U32 R0, RZ, RZ, R22 ;  /* 0x000000ffff007224 */ /* 0x001fe200078e0016 */
[----:B------:R-:W-:Y:S01]  /*21a80*/  ULDC.64 UR4, c[0x0][0x428] ;  /* 0x00010a0000047ab9 */ /* 0x000fe20000000a00 */
[----:B----4-:R-:W-:-:S13]  /*21a90*/  ISETP.NE.AND P0, PT, R6, 0x1, PT ;  /* 0x000000010600780c */ /* 0x010fda0003f05270 */
        /* <DEDUP_REMOVED lines=14> */
.L_x_2560:
[----:B0-----:R-:W-:Y:S01]  /*21b80*/  IMAD R0, R18, 0x8, R16 ;  /* 0x0000000812007824 */ /* 0x001fe200078e0210 */
[----:B----4-:R-:W-:-:S04]  /*21b90*/  SHF.L.U32 R2, R28, 0x1f, RZ ;  /* 0x0000001f1c027819 */ /* 0x010fc800000006ff */
[----:B------:R-:W0:Y:S02]  /*21ba0*/  SYNCS.PHASECHK.TRANS64.TRYWAIT P0, [R0+URZ+0x31c40], R2 ;  /* 0x031c4002000075a7 */ /* 0x000e24000800017f */
[----:B0-----:R-:W-:Y:S05]  /*21bb0*/  @!P0 BRA `(.L_x_2561) ;  /* 0x0000005c00c48947 */ /* 0x001fea0003800000 */
.L_x_2718:
        /* <DEDUP_REMOVED lines=11> */
.L_x_2562:
[----:B0-----:R-:W4:Y:S01]  /*21c70*/  LDL.LU R2, [R1] ;  /* 0x0000000001027983 */ /* 0x001f220000300800 */
        /* <DEDUP_REMOVED lines=30> */
[----:B------:R0:W-:Y:S01]  /*21e60*/  STL [R1], R2 ;  /* 0x0000000201007387 */ /* 0x0001e20000100800 */
[----:B------:R-:W-:Y:S01]  /*21e70*/  NOP ;  /* 0x0000000000007918 */ /* 0x000fe20000000000 */
.L_x_2558:
[----:B------:R-:W4:Y:S04]  /*21e80*/  LDL.LU R4, [R1+0x1c] ;  /* 0x00001c0001047983 */ /* 0x000f280000300800 */
[----:B------:R-:W5:Y:S04]  /*21e90*/  LDL.LU R6, [R1+0x14] ;  /* 0x0000140001067983 */ /* 0x000f680000300800 */
        /* <DEDUP_REMOVED lines=32> */
[----:B-1----:R-:W-:Y:S02]  /*220a0*/  IMAD.U32 R11, RZ, RZ, UR9 ;  /* 0x00000009ff0b7e24 */ /* 0x002fe4000f8e00ff */
[----:B------:R-:W-:Y:S02]  /*220b0*/  IMAD.MOV.U32 R8, RZ, RZ, 0x70 ;  /* 0x00000070ff087424 */ /* 0x000fe400078e00ff */
[----:B------:R-:W-:Y:S02]  /*220c0*/  IMAD.MOV.U32 R12, RZ, RZ, 0x1 ;  /* 0x00000001ff0c7424 */ /* 0x000fe400078e00ff */
[----:B------:R-:W-:-:S07]  /*220d0*/  IMAD.MOV.U32 R13, RZ, RZ, RZ ;  /* 0x000000ffff0d7224 */ /* 0x000fce00078e00ff */
[----:B------:R-:W-:-:S07]  /*220e0*/  LEPC R20, `(.L_x_2564) ;  /* 0x000000001014794e */ /* 0x000fce0000000000 */
[----:B0-----:R-:W-:Y:S05]  /*220f0*/  CALL.ABS.NOINC R2 ;  /* 0x0000000002007343 */ /* 0x001fea0003c00000 */
.L_x_2564:
[----:B------:R-:W-:Y:S05]  /*22100*/  BSYNC B6 ;  /* 0x0000000000067941 */ /* 0x000fea0003800000 */
.L_x_2563:
        /* <DEDUP_REMOVED lines=9> */
[----:B-1----:R-:W1:Y:S01]  /*221a0*/  S2R R11, SR_TID.X ;  /* 0x00000000000b7919 */ /* 0x002e620000002100 */
[----:B---3--:R-:W-:-:S13]  /*221b0*/  ISETP.NE.AND P1, PT, R10, 0x1, PT ;  /* 0x000000010a00780c */ /* 0x008fda0003f25270 */
        /* <DEDUP_REMOVED lines=26> */
[--C-:B------:R-:W-:Y:S01]  /*22360*/  SHF.R.S32.HI R5, RZ, 0x1f, R4.reuse ;  /* 0x0000001fff057819 */ /* 0x100fe20000011404 */
[----:B------:R-:W-:-:S04]  /*22370*/  IMAD.MOV R8, RZ, RZ, -R4 ;  /* 0x000000ffff087224 */ /* 0x000fc800078e0a04 */
[----:B------:R-:W-:Y:S02]  /*22380*/  IMAD R5, R5, UR4, RZ ;  /* 0x0000000405057c24 */ /* 0x000fe4000f8e02ff */
[----:B------:R-:W-:Y:S02]  /*22390*/  IMAD R8, R10, R8, R0 ;  /* 0x000000080a087224 */ /* 0x000fe400078e0200 */
[C---:B------:R-:W-:Y:S02]  /*223a0*/  IMAD R6, R4.reuse, UR5, R5 ;  /* 0x0000000504067c24 */ /* 0x040fe4000f8e0205 */
[----:B------:R-:W-:-:S04]  /*223b0*/  IMAD.WIDE.U32 R4, R4, UR4, R2 ;  /* 0x0000000404047c25 */ /* 0x000fc8000f8e0002 */
[----:B------:R-:W-:Y:S01]  /*223c0*/  IMAD.IADD R5, R5, 0x1, R6 ;  /* 0x0000000105057824 */ /* 0x000fe200078e0206 */
[----:B------:R-:W-:Y:S01]  /*223d0*/  SHF.R.S32.HI R6, RZ, 0x1f, R8 ;  /* 0x0000001fff067819 */ /* 0x000fe20000011408 */
[----:B------:R-:W-:-:S04]  /*223e0*/  VIADD R0, R0, 0x80 ;  /* 0x0000008000007836 */ /* 0x000fc80000000000 */
[----:B------:R-:W-:Y:S02]  /*223f0*/  IMAD R9, R6, UR6, RZ ;  /* 0x0000000606097c24 */ /* 0x000fe4000f8e02ff */
[----:B------:R-:W-:-:S04]  /*22400*/  IMAD.WIDE.U32 R6, R8, UR6, R4 ;  /* 0x0000000608067c25 */ /* 0x000fc8000f8e0004 */
[----:B------:R-:W-:Y:S01]  /*22410*/  IMAD R5, R8, UR7, R9 ;  /* 0x0000000708057c24 */ /* 0x000fe2000f8e0209 */
[----:B------:R-:W-:Y:S01]  /*22420*/  LEA R4, P0, R6, UR8, 0x1 ;  /* 0x0000000806047c11 */ /* 0x000fe2000f8008ff */
[----:B------:R-:W0:Y:S02]  /*22430*/  @P1 LDC R8, c[0x0][0x450] ;  /* 0x00011400ff081b82 */ /* 0x000e240000000800 */
[----:B------:R-:W-:-:S05]  /*22440*/  IMAD.IADD R5, R7, 0x1, R5 ;  /* 0x0000000107057824 */ /* 0x000fca00078e0205 */
[----:B------:R-:W-:Y:S01]  /*22450*/  LEA.HI.X R5, R6, UR9, R5, 0x1, P0 ;  /* 0x0000000906057c11 */ /* 0x000fe200080f0c05 */
[----:B------:R-:W1:Y:S01]  /*22460*/  @P1 LDC R7, c[0x0][0x44c] ;  /* 0x00011300ff071b82 */ /* 0x000e620000000800 */
[----:B------:R-:W-:Y:S02]  /*22470*/  IMAD.MOV.U32 R6, RZ, RZ, R0 ;  /* 0x000000ffff067224 */ /* 0x000fe400078e0000 */
[----:B-1----:R-:W-:-:S05]  /*22480*/  @P1 IMAD.HI.U32 R7, R0, R7, RZ ;  /* 0x0000000700071227 */ /* 0x002fca00078e00ff */
[----:B0-----:R-:W-:Y:S02]  /*22490*/  @P1 SHF.R.U32.HI R6, RZ, R8, R7 ;  /* 0x00000008ff061219 */ /* 0x001fe40000011607 */
[----:B------:R0:W5:Y:S03]  /*224a0*/  LDL R8, [R1+0x10] ;  /* 0x0000100001087983 */ /* 0x0001660000100800 */
        /* <DEDUP_REMOVED lines=80> */
.L_x_2731:
[----:B------:R-:W-:-:S05]  /*229b0*/  VIADD R25, R25, 0xa0 ;  /* 0x000000a019197836 */ /* 0x000fca0000000000 */
[----:B------:R-:W-:-:S13]  /*229c0*/  ISETP.GE.AND P3, PT, R25, R0, PT ;  /* 0x000000001900720c */ /* 0x000fda0003f66270 */
[----:B-1----:R-:W-:-:S05]  /*229d0*/  @!P3 LEA R2, P4, R20, R2, 0x1 ;  /* 0x000000021402b211 */ /* 0x002fca00078808ff */
[----:B------:R-:W-:-:S05]  /*229e0*/  @!P3 IMAD.X R3, RZ, RZ, R6, P4 ;  /* 0x000000ffff03b224 */ /* 0x000fca00020e0606 */
[----:B------:R-:W-:Y:S01]  /*229f0*/  @!PT LDS RZ, [RZ] ;  /* 0x00000000fffff984 */ /* 0x000fe20000000800 */
[----:B------:R-:W-:Y:S01]  /*22a00*/  @!PT LDS RZ, [RZ] ;  /* 0x00000000fffff984 */ /* 0x000fe20000000800 */
[----:B------:R-:W-:Y:S01]  /*22a10*/  @!PT LDS RZ, [RZ] ;  /* 0x00000000fffff984 */ /* 0x000fe20000000800 */
[----:B------:R-:W-:Y:S04]  /*22a20*/  @!P3 LDGSTS.E.BYPASS.LTC128B.128 [R8+0x10200], desc[UR60][R2.64], !P2 ;  /* 0x102000000208bfae */ /* 0x000fe8000d101d7c */
[----:B------:R-:W-:Y:S04]  /*22a30*/  @!P3 LDGSTS.E.BYPASS.LTC128B.128 [R8+0x13200], desc[UR60][R2.64+0x40], !P1 ;  /* 0x132000400208bfae */ /* 0x000fe8000c901d7c */
[----:B------:R1:W-:Y:S01]  /*22a40*/  @!P3 LDGSTS.E.BYPASS.LTC128B.128 [R8+0x16200], desc[UR60][R2.64+0x80], !P0 ;  /* 0x162000800208bfae */ /* 0x0003e2000c101d7c */
[----:B------:R-:W-:Y:S01]  /*22a50*/  PLOP3.LUT P0, PT, PT, PT, PT, 0x80, 0x0 ;  /* 0x000000000000781c */ /* 0x000fe20003f0f070 */
[----:B------:R-:W-:Y:S01]  /*22a60*/  NOP ;  /* 0x0000000000007918 */ /* 0x000fe20000000000 */
[----:B-1----:R-:W-:-:S11]  /*22a70*/  VIADD R8, R16, 0x31c00 ;  /* 0x00031c0010087836 */ /* 0x002fd60000000000 */
.L_x_2566:
[----:B------:R-:W-:Y:S02]  /*22a80*/  PLOP3.LUT P1, PT, P1, P0, PT, 0xa2, 0x0 ;  /* 0x000000000000781c */ /* 0x000fe40000f21472 */
[----:B------:R-:W-:-:S08]  /*22a90*/  @P0 R2UR P1, UR4, R16 ;  /* 0x00000000100402ca */ /* 0x000fd00000020000 */
[----:B------:R-:W-:-:S05]  /*22aa0*/  @P0 PLOP3.LUT P0, PT, P1, PT, PT, 0x80, 0x0 ;  /* 0x000000000000081c */ /* 0x000fca0000f0f070 */
[----:B------:R-:W-:Y:S01]  /*22ab0*/  @!P1 SYNCS.ARRIVE.TRANS64.RED.A0T1 RZ, [UR4+0x31c00], RZ ;  /* 0x031c00ffffff99a7 */ /* 0x000fe20008200404 */
[----:B------:R-:W-:Y:S07]  /*22ac0*/  @!P1 ARRIVES.LDGSTSBAR.64.TRANSCNT [UR4+0x31c00] ;  /* 0x031c0000ff0099b0 */ /* 0x000fee0008000a84 */
[----:B------:R-:W-:Y:S05]  /*22ad0*/  @P0 BRA.U.ANY `(.L_x_2566) ;  /* 0xfffffffd00e80947 */ /* 0x000fea000393ffff */
[----:B------:R-:W2:Y:S02]  /*22ae0*/  LDL.LU R2, [R1+0x3c] ;  /* 0x00003c0001027983 */ /* 0x000ea40000300800 */
        /* <DEDUP_REMOVED lines=11> */
.L_x_2732:
[----:B------:R-:W-:Y:S05]  /*22ba0*/  BSYNC B0 ;  /* 0x0000000000007941 */ /* 0x000fea0003800000 */
.L_x_2567:
        /* <DEDUP_REMOVED lines=52> */
.L_x_2575:
[----:B------:R-:W-:Y:S01]  /*22ef0*/  IMAD R3, R5, 0x8, R16 ;  /* 0x0000000805037824 */ /* 0x000fe200078e0210 */
[----:B------:R-:W-:Y:S01]  /*22f00*/  SHF.L.U32 R2, R10, 0x1f, RZ ;  /* 0x0000001f0a027819 */ /* 0x000fe200000006ff */
[----:B------:R-:W-:Y:S03]  /*22f10*/  BSSY B3, `(.L_x_2576) ;  /* 0x0000003000037945 */ /* 0x000fe60003800000 */
[----:B------:R-:W1:Y:S02]  /*22f20*/  SYNCS.PHASECHK.TRANS64.TRYWAIT P0, [R3+URZ+0x31c40], R2 ;  /* 0x031c4002030075a7 */ /* 0x000e64000800017f */
[----:B-1----:R-:W-:Y:S05]  /*22f30*/  @!P0 BRA `(.L_x_2577) ;  /* 0x0000005400108947 */ /* 0x002fea0003800000 */
.L_x_2733:
[----:B------:R-:W-:Y:S05]  /*22f40*/  BSYNC B3 ;  /* 0x0000000000037941 */ /* 0x000fea0003800000 */
.L_x_2576:
        /* <DEDUP_REMOVED lines=12> */
.L_x_2579:
[----:B------:R-:W-:Y:S05]  /*23010*/  BSYNC B3 ;  /* 0x0000000000037941 */ /* 0x000fea0003800000 */
.L_x_2578:
        /* <DEDUP_REMOVED lines=11> */
.L_x_2580:
        /* <DEDUP_REMOVED lines=16> */
.L_x_2581:
        /* <DEDUP_REMOVED lines=16> */
.L_x_2582:
        /* <DEDUP_REMOVED lines=15> */
.L_x_2734:
[----:B------:R-:W-:Y:S05]  /*233c0*/  BSYNC B3 ;  /* 0x0000000000037941 */ /* 0x000fea0003800000 */
.L_x_2583:
        /* <DEDUP_REMOVED lines=12> */
.L_x_2586:
[----:B------:R-:W-:Y:S05]  /*23490*/  BSYNC B3 ;  /* 0x0000000000037941 */ /* 0x000fea0003800000 */
.L_x_2585:
        /* <DEDUP_REMOVED lines=11> */
.L_x_2587:
        /* <DEDUP_REMOVED lines=15> */
.L_x_2588:
        /* <DEDUP_REMOVED lines=15> */
.L_x_2589:
        /* <DEDUP_REMOVED lines=12> */
.L_x_2574:
[----:B------:R-:W-:Y:S05]  /*237f0*/  BSYNC B1 ;  /* 0x0000000000017941 */ /* 0x000fea0003800000 */
.L_x_2573:
[----:B------:R-:W2:Y:S01]  /*23800*/  LDL.LU R0, [R1+0x24] ;  /* 0x0000240001007983 */ /* 0x000ea20000300800 */
[----:B------:R-:W-:Y:S02]  /*23810*/  IMAD.MOV.U32 R18, RZ, RZ, R5 ;  /* 0x000000ffff127224 */ /* 0x000fe400078e0005 */
[----:B------:R-:W-:Y:S02]  /*23820*/  IMAD.MOV.U32 R28, RZ, RZ, R10 ;  /* 0x000000ffff1c7224 */ /* 0x000fe400078e000a */
[----:B--2---:R-:W-:-:S07]  /*23830*/  VIADD R0, R0, 0xfffffffd ;  /* 0xfffffffd00007836 */ /* 0x004fce0000000000 */
.L_x_2572:
[----:B------:R-:W-:Y:S05]  /*23840*/  BSYNC B2 ;  /* 0x0000000000027941 */ /* 0x000fea0003800000 */
.L_x_2571:
[----:B------:R-:W-:Y:S01]  /*23850*/  VIADD R9, R9, 0xfffffffe ;  /* 0xfffffffe09097836 */ /* 0x000fe20000000000 */
[----:B------:R-:W-:-:S04]  /*23860*/  LOP3.LUT R4, RZ, R4, RZ, 0x33, !PT ;  /* 0x00000004ff047212 */ /* 0x000fc800078e33ff */
[----:B------:R-:W-:-:S13]  /*23870*/  ISETP.NE.AND P0, PT, R9, R4, PT ;  /* 0x000000040900720c */ /* 0x000fda0003f05270 */
[----:B------:R-:W-:Y:S05]  /*23880*/  @!P0 BRA `(.L_x_2570) ;  /* 0x0000001400988947 */ /* 0x000fea0003800000 */
[----:B------:R-:W-:-:S07]  /*23890*/  IMAD.MOV.U32 R4, RZ, RZ, R19 ;  /* 0x000000ffff047224 */ /* 0x000fce00078e0013 */
.L_x_2624:
[----:B------:R-:W2:Y:S01]  /*238a0*/  LDL R2, [R1] ;  /* 0x0000000001027983 */ /* 0x000ea20000100800 */
        /* <DEDUP_REMOVED lines=32> */
.L_x_2592:
[----:B------:R-:W-:Y:S01]  /*23ab0*/  IMAD R3, R6, 0x8, R16 ;  /* 0x0000000806037824 */ /* 0x000fe200078e0210 */
[----:B------:R-:W-:Y:S01]  /*23ac0*/  SHF.L.U32 R2, R7, 0x1f, RZ ;  /* 0x0000001f07027819 */ /* 0x000fe200000006ff */
[----:B------:R-:W-:Y:S03]  /*23ad0*/  BSSY B2, `(.L_x_2593) ;  /* 0x0000003000027945 */ /* 0x000fe60003800000 */
[----:B------:R-:W1:Y:S02]  /*23ae0*/  SYNCS.PHASECHK.TRANS64.TRYWAIT P0, [R3+URZ+0x31c40], R2 ;  /* 0x031c4002030075a7 */ /* 0x000e64000800017f */
[----:B-1----:R-:W-:Y:S05]  /*23af0*/  @!P0 BRA `(.L_x_2594) ;  /* 0x0000004800488947 */ /* 0x002fea0003800000 */
.L_x_2735:
[----:B------:R-:W-:Y:S05]  /*23b00*/  BSYNC B2 ;  /* 0x0000000000027941 */ /* 0x000fea0003800000 */
.L_x_2593:
        /* <DEDUP_REMOVED lines=12> */
.L_x_2596:
[----:B------:R-:W-:Y:S05]  /*23bd0*/  BSYNC B2 ;  /* 0x0000000000027941 */ /* 0x000fea0003800000 */
.L_x_2595:
        /* <DEDUP_REMOVED lines=11> */
.L_x_2597:
        /* <DEDUP_REMOVED lines=16> */
.L_x_2598:
        /* <DEDUP_REMOVED lines=16> */
.L_x_2599:
        /* <DEDUP_REMOVED lines=15> */
.L_x_2736:
[----:B------:R-:W-:Y:S05]  /*23f80*/  BSYNC B2 ;  /* 0x0000000000027941 */ /* 0x000fea0003800000 */
.L_x_2600:
        /* <DEDUP_REMOVED lines=11> */
.L_x_2603:
[----:B------:R-:W-:Y:S05]  /*24040*/  BSYNC B2 ;  /* 0x0000000000027941 */ /* 0x000fea0003800000 */
.L_x_2602:
        /* <DEDUP_REMOVED lines=10> */
.L_x_2604:
        /* <DEDUP_REMOVED lines=15> */
.L_x_2605:
        /* <DEDUP_REMOVED lines=15> */
.L_x_2606:
        /* <DEDUP_REMOVED lines=12> */
.L_x_2591:
[----:B------:R-:W-:Y:S05]  /*24390*/  BSYNC B1 ;  /* 0x0000000000017941 */ /* 0x000fea0003800000 */
.L_x_2590:
        /* <DEDUP_REMOVED lines=33> */
.L_x_2609:
[----:B------:R-:W-:Y:S01]  /*245b0*/  IMAD R2, R18, 0x8, R16 ;  /* 0x0000000812027824 */ /* 0x000fe200078e0210 */
[----:B------:R-:W-:Y:S01]  /*245c0*/  SHF.L.U32 R3, R28, 0x1f, RZ ;  /* 0x0000001f1c037819 */ /* 0x000fe200000006ff */
[----:B------:R-:W-:Y:S03]  /*245d0*/  BSSY B2, `(.L_x_2610) ;  /* 0x0000003000027945 */ /* 0x000fe60003800000 */
[----:B------:R-:W1:Y:S02]  /*245e0*/  SYNCS.PHASECHK.TRANS64.TRYWAIT P0, [R2+URZ+0x31c40], R3 ;  /* 0x031c4003020075a7 */ /* 0x000e64000800017f */
[----:B-1----:R-:W-:Y:S05]  /*245f0*/  @!P0 BRA `(.L_x_2611) ;  /* 0x0000003c00b08947 */ /* 0x002fea0003800000 */
.L_x_2737:
[----:B------:R-:W-:Y:S05]  /*24600*/  BSYNC B2 ;  /* 0x0000000000027941 */ /* 0x000fea0003800000 */
.L_x_2610:
        /* <DEDUP_REMOVED lines=12> */
.L_x_2613:
[----:B------:R-:W-:Y:S05]  /*246d0*/  BSYNC B2 ;  /* 0x0000000000027941 */ /* 0x000fea0003800000 */
.L_x_2612:
        /* <DEDUP_REMOVED lines=12> */
.L_x_2614:
        /* <DEDUP_REMOVED lines=16> */
.L_x_2615:
        /* <DEDUP_REMOVED lines=16> */
.L_x_2616:
        /* <DEDUP_REMOVED lines=15> */
.L_x_2738:
[----:B------:R-:W-:Y:S05]  /*24a90*/  BSYNC B2 ;  /* 0x0000000000027941 */ /* 0x000fea0003800000 */
.L_x_2617:
        /* <DEDUP_REMOVED lines=11> */
.L_x_2620:
[----:B------:R-:W-:Y:S05]  /*24b50*/  BSYNC B2 ;  /* 0x0000000000027941 */ /* 0x000fea0003800000 */
.L_x_2619:
        /* <DEDUP_REMOVED lines=10> */
.L_x_2621:
        /* <DEDUP_REMOVED lines=15> */
.L_x_2622:
        /* <DEDUP_REMOVED lines=15> */
.L_x_2623:
        /* <DEDUP_REMOVED lines=12> */
.L_x_2608:
[----:B------:R-:W-:Y:S05]  /*24ea0*/  BSYNC B1 ;  /* 0x0000000000017941 */ /* 0x000fea0003800000 */
.L_x_2607:
[----:B------:R-:W2:Y:S01]  /*24eb0*/  LDL R2, [R1+0xc] ;  /* 0x00000c0001027983 */ /* 0x000ea20000100800 */
[----:B------:R-:W-:Y:S01]  /*24ec0*/  VIADD R0, R0, 0xfffffffe ;  /* 0xfffffffe00007836 */ /* 0x000fe20000000000 */
[----:B--2---:R-:W-:-:S13]  /*24ed0*/  ISETP.GT.AND P0, PT, R9, R2, PT ;  /* 0x000000020900720c */ /* 0x004fda0003f04270 */
[----:B------:R-:W-:Y:S05]  /*24ee0*/  @P0 BRA `(.L_x_2624) ;  /* 0xffffffe8006c0947 */ /* 0x000fea000383ffff */
.L_x_2570:
[----:B------:R-:W-:Y:S05]  /*24ef0*/  BSYNC B0 ;  /* 0x0000000000007941 */ /* 0x000fea0003800000 */
.L_x_2569:
        /* <DEDUP_REMOVED lines=17> */
.L_x_2626:
[----:B------:R-:W-:Y:S05]  /*25010*/  BSYNC B0 ;  /* 0x0000000000007941 */ /* 0x000fea0003800000 */
.L_x_2625:
        /* <DEDUP_REMOVED lines=10> */
.L_x_2739:
[----:B------:R-:W-:Y:S05]  /*250c0*/  BSYNC B1 ;  /* 0x0000000000017941 */ /* 0x000fea0003800000 */
.L_x_2629:
        /* <DEDUP_REMOVED lines=9> */
.L_x_2632:
[----:B------:R-:W-:Y:S05]  /*25160*/  BSYNC B1 ;  /* 0x0000000000017941 */ /* 0x000fea0003800000 */
.L_x_2631:
        /* <DEDUP_REMOVED lines=10> */
.L_x_2633:
        /* <DEDUP_REMOVED lines=15> */
.L_x_2634:
        /* <DEDUP_REMOVED lines=15> */
.L_x_2635:
        /* <DEDUP_REMOVED lines=10> */
.L_x_2628:
[----:B------:R-:W-:Y:S05]  /*25490*/  BSYNC B0 ;  /* 0x0000000000007941 */ /* 0x000fea0003800000 */
.L_x_2627:
[----:B------:R-:W-:-:S05]  /*254a0*/  VIADD R18, R18, 0x1 ;  /* 0x0000000112127836 */ /* 0x000fca0000000000 */
[----:B------:R-:W-:-:S04]  /*254b0*/  ISETP.NE.AND P0, PT, R18, 0x2, PT ;  /* 0x000000021200780c */ /* 0x000fc80003f05270 */
[----:B------:R-:W-:Y:S02]  /*254c0*/  SEL R3, RZ, 0x1, P0 ;  /* 0x00000001ff037807 */ /* 0x000fe40000000000 */
[----:B------:R-:W-:Y:S02]  /*254d0*/  SEL R18, R18, RZ, P0 ;  /* 0x000000ff12127207 */ /* 0x000fe40000000000 */
[----:B------:R-:W-:-:S07]  /*254e0*/  LOP3.LUT R28, R28, R3, RZ, 0x3c, !PT ;  /* 0x000000031c1c7212 */ /* 0x000fce00078e3cff */
.L_x_2551:
[----:B------:R-:W-:Y:S05]  /*254f0*/  BSYNC B7 ;  /* 0x0000000000077941 */ /* 0x000fea0003800000 */
.L_x_2549:
[----:B------:R-:W4:Y:S02]  /*25500*/  LDL R0, [R1] ;  /* 0x0000000001007983 */ /* 0x000f240000100800 */
        /* <DEDUP_REMOVED lines=11> */
.L_x_2636:
[----:B------:R-:W2:Y:S01]  /*255c0*/  S2R R0, SR_TID.X ;  /* 0x0000000000007919 */ /* 0x000ea20000002100 */
[----:B------:R-:W-:Y:S01]  /*255d0*/  UMOV UR4, 0xffffffff ;  /* 0xffffffff00047882 */ /* 0x000fe20000000000 */
[----:B--2---:R-:W-:-:S04]  /*255e0*/  LOP3.LUT R8, R0, 0x1f, RZ, 0xc0, !PT ;  /* 0x0000001f00087812 */ /* 0x004fc800078ec0ff */
[----:B------:R-:W-:Y:S01]  /*255f0*/  ISETP.NE.AND P0, PT, R8, 0x1f, PT ;  /* 0x0000001f0800780c */ /* 0x000fe20003f05270 */
[----:B------:R-:W-:-:S12]  /*25600*/  BRA.DIV UR4, `(.L_x_2638) ;  /* 0x0000002e04e87947 */ /* 0x000fd8000b800000 */
[----:B------:R-:W-:Y:S01]  /*25610*/  IMAD.IADD R9, R27, 0x1, R8 ;  /* 0x000000011b097824 */ /* 0x000fe200078e0208 */
[----:B------:R-:W-:-:S04]  /*25620*/  ULDC UR4, c[0x0][0xc3c] ;  /* 0x00030f0000047ab9 */ /* 0x000fc80000000800 */
[----:B------:R-:W-:-:S13]  /*25630*/  ISETP.GE.OR P1, PT, R9, UR4, !P0 ;  /* 0x0000000409007c0c */ /* 0x000fda000c726670 */
[----:B------:R-:W2:Y:S08]  /*25640*/  @!P1 LDC.64 R2, c[0x0][0xc80] ;  /* 0x00032000ff029b82 */ /* 0x000eb00000000a00 */
[----:B---3--:R-:W3:Y:S01]  /*25650*/  @!P1 LDC.64 R4, c[0x0][0xc78] ;  /* 0x00031e00ff049b82 */ /* 0x008ee20000000a00 */
[----:B--2---:R-:W-:-:S05]  /*25660*/  @!P1 IMAD.WIDE R2, R9, 0x4, R2 ;  /* 0x0000000409029825 */ /* 0x004fca00078e0202 */
[----:B0-----:R3:W2:Y:S02]  /*25670*/  @!P1 LDG.E R7, desc[UR60][R2.64] ;  /* 0x0000003c02079981 */ /* 0x0016a4000c1e1900 */
        /* <DEDUP_REMOVED lines=30> */
[----:B------:R0:W2:Y:S02]  /*25860*/  SHFL.IDX PT, R14, R2, 0x1f, 0x1f ;  /* 0x03e01f00020e7f89 */ /* 0x0000a400000e0000 */
.L_x_2749:
[----:B------:R-:W-:Y:S02]  /*25870*/  ULDC UR4, c[0x0][0xc38] ;  /* 0x00030e0000047ab9 */ /* 0x000fe40000000800 */
[----:B------:R-:W-:-:S04]  /*25880*/  IMAD.U32 R4, RZ, RZ, UR4 ;  /* 0x00000004ff047e24 */ /* 0x000fc8000f8e00ff */
[----:B--2---:R-:W-:-:S04]  /*25890*/  IMAD R3, R14, R4, RZ ;  /* 0x000000040e037224 */ /* 0x004fc800078e02ff */
[----:B------:R-:W-:-:S05]  /*258a0*/  IMAD.IADD R6, R6, 0x1, R3 ;  /* 0x0000000106067824 */ /* 0x000fca00078e0203 */
[----:B------:R-:W-:-:S13]  /*258b0*/  ISETP.GT.AND P6, PT, R6, R0, PT ;  /* 0x000000000600720c */ /* 0x000fda0003fc4270 */
[----:B------:R-:W-:Y:S05]  /*258c0*/  @P6 BRA `(.L_x_2639) ;  /* 0x0000000000a46947 */ /* 0x000fea0003800000 */
.L_x_2642:
        /* <DEDUP_REMOVED lines=10> */
[----:B------:R-:W2:Y:S01]  /*25970*/  @!P6 LDC.64 R4, c[0x0][0xc78] ;  /* 0x00031e00ff04eb82 */ /* 0x000ea20000000a00 */
[----:B0-----:R-:W-:-:S05]  /*25980*/  @!P6 IMAD.WIDE R2, R7, 0x4, R2 ;  /* 0x000000040702e825 */ /* 0x001fca00078e0202 */
[----:B------:R2:W3:Y:S02]  /*25990*/  @!P6 LDG.E R25, desc[UR60][R2.64] ;  /* 0x0000003c0219e981 */ /* 0x0004e4000c1e1900 */
[----:B--2---:R-:W-:-:S04]  /*259a0*/  @!P6 IMAD.WIDE R2, R7, 0x4, R4 ;  /* 0x000000040702e825 */ /* 0x004fc800078e0204 */
        /* <DEDUP_REMOVED lines=21> */
.L_x_2757:
[----:B------:R-:W-:Y:S02]  /*25b00*/  ULDC UR4, c[0x0][0xc38] ;  /* 0x00030e0000047ab9 */ /* 0x000fe40000000800 */
[----:B------:R-:W-:-:S04]  /*25b10*/  IMAD.U32 R4, RZ, RZ, UR4 ;  /* 0x00000004ff047e24 */ /* 0x000fc8000f8e00ff */
[----:B--2---:R-:W-:-:S04]  /*25b20*/  IMAD R3, R14, R4, RZ ;  /* 0x000000040e037224 */ /* 0x004fc800078e02ff */
[----:B------:R-:W-:-:S05]  /*25b30*/  IMAD.IADD R6, R3, 0x1, R6 ;  /* 0x0000000103067824 */ /* 0x000fca00078e0206 */
[----:B------:R-:W-:-:S13]  /*25b40*/  ISETP.GT.AND P6, PT, R6, R0, PT ;  /* 0x000000000600720c */ /* 0x000fda0003fc4270 */
[----:B------:R-:W-:Y:S05]  /*25b50*/  @!P6 BRA `(.L_x_2642) ;  /* 0xfffffffc005ce947 */ /* 0x000fea000383ffff */
.L_x_2639:
[----:B------:R-:W-:Y:S01]  /*25b60*/  IMAD.IADD R6, R6, 0x1, -R3 ;  /* 0x0000000106067824 */ /* 0x000fe200078e0a03 */
[----:B------:R-:W-:-:S03]  /*25b70*/  UMOV UR4, 0xffffffff ;  /* 0xffffffff00047882 */ /* 0x000fc60000000000 */
[----:B------:R-:W-:-:S05]  /*25b80*/  IMAD R3, R2, R4, R6 ;  /* 0x0000000402037224 */ /* 0x000fca00078e0206 */
[----:B------:R-:W-:Y:S01]  /*25b90*/  ISETP.GT.AND P6, PT, R3, R0, PT ;  /* 0x000000000300720c */ /* 0x000fe20003fc4270 */
[----:B------:R-:W-:-:S12]  /*25ba0*/  BRA.DIV UR4, `(.L_x_2643) ;  /* 0x0000003204707947 */ /* 0x000fd8000b800000 */
[----:B------:R-:W-:-:S04]  /*25bb0*/  VOTE.ANY R3, PT, !P6 ;  /* 0x0000000000037806 */ /* 0x000fc800070e0100 */
[----:B------:R-:W2:Y:S02]  /*25bc0*/  POPC R7, R3 ;  /* 0x0000000300077309 */ /* 0x000ea40000000000 */
[----:B--2---:R2:W3:Y:S01]  /*25bd0*/  SHFL.IDX PT, R25, R25, R7, 0x1f ;  /* 0x00001f0719197589 */ /* 0x0044e200000e0000 */
[----:B------:R-:W-:-:S03]  /*25be0*/  IMAD.IADD R27, R7, 0x1, R27 ;  /* 0x00000001071b7824 */ /* 0x000fc600078e021b */
[----:B------:R2:W4:Y:S04]  /*25bf0*/  SHFL.IDX PT, R5, R5, R7, 0x1f ;  /* 0x00001f0705057589 */ /* 0x00052800000e0000 */
.L_x_2762:
[----:B------:R-:W-:-:S13]  /*25c00*/  ISETP.NE.AND P0, PT, R3, RZ, PT ;  /* 0x000000ff0300720c */ /* 0x000fda0003f05270 */
[----:B------:R-:W-:Y:S05]  /*25c10*/  @!P0 BRA `(.L_x_2644) ;  /* 0x0000000000108947 */ /* 0x000fea0003800000 */
[----:B------:R-:W-:Y:S01]  /*25c20*/  UMOV UR4, 0xffffffff ;  /* 0xffffffff00047882 */ /* 0x000fe20000000000 */
[----:B------:R-:W-:Y:S02]  /*25c30*/  VIADD R12, R7, 0xffffffff ;  /* 0xffffffff070c7836 */ /* 0x000fe40000000000 */
[----:B------:R-:W-:Y:S05]  /*25c40*/  BRA.DIV UR4, `(.L_x_2645) ;  /* 0x0000003204a87947 */ /* 0x000fea000b800000 */
[----:B------:R0:W0:Y:S02]  /*25c50*/  SHFL.IDX PT, R24, R2, R12, 0x1f ;  /* 0x00001f0c02187589 */ /* 0x00002400000e0000 */
.L_x_2644:
[----:B----4-:R-:W-:Y:S01]  /*25c60*/  ISETP.NE.AND P0, PT, R5, 0x1, PT ;  /* 0x000000010500780c */ /* 0x010fe20003f05270 */
[----:B0-----:R-:W-:-:S04]  /*25c70*/  IMAD R24, R24, R4, R6 ;  /* 0x0000000418187224 */ /* 0x001fc800078e0206 */
[----:B------:R-:W-:-:S08]  /*25c80*/  IMAD.IADD R0, R0, 0x1, -R24 ;  /* 0x0000000100007824 */ /* 0x000fd000078e0a18 */
[----:B------:R-:W-:Y:S05]  /*25c90*/  @!P0 BRA `(.L_x_2646) ;  /* 0x0000000000dc8947 */ /* 0x000fea0003800000 */
[-C--:B---3--:R-:W-:Y:S01]  /*25ca0*/  IABS R4, R25.reuse ;  /* 0x0000001900047213 */ /* 0x088fe20000000000 */
[----:B------:R-:W-:Y:S01]  /*25cb0*/  IMAD.MOV.U32 R2, RZ, RZ, RZ ;  /* 0x000000ffff027224 */ /* 0x000fe200078e00ff */
[----:B------:R-:W-:Y:S02]  /*25cc0*/  IABS R8, R25 ;  /* 0x0000001900087213 */ /* 0x000fe40000000000 */
[----:B------:R-:W0:Y:S08]  /*25cd0*/  I2F.RP R6, R4 ;  /* 0x0000000400067306 */ /* 0x000e300000209400 */
[----:B0-----:R-:W2:Y:S02]  /*25ce0*/  MUFU.RCP R6, R6 ;  /* 0x0000000600067308 */ /* 0x001ea40000001000 */
[----:B--2---:R-:W-:Y:S01]  /*25cf0*/  VIADD R7, R6, 0xffffffe ;  /* 0x0ffffffe06077836 */ /* 0x004fe20000000000 */
[----:B------:R-:W-:-:S05]  /*25d00*/  IABS R6, R5 ;  /* 0x0000000500067213 */ /* 0x000fca0000000000 */
[----:B------:R-:W0:Y:S02]  /*25d10*/  F2I.FTZ.U32.TRUNC.NTZ R3, R7 ;  /* 0x0000000700037305 */ /* 0x000e24000021f000 */
[----:B0-----:R-:W-:-:S04]  /*25d20*/  IMAD.MOV R9, RZ, RZ, -R3 ;  /* 0x000000ffff097224 */ /* 0x001fc800078e0a03 */
[----:B------:R-:W-:-:S04]  /*25d30*/  IMAD R9, R9, R4, RZ ;  /* 0x0000000409097224 */ /* 0x000fc800078e02ff */
[----:B------:R-:W-:Y:S01]  /*25d40*/  IMAD.HI.U32 R3, R3, R9, R2 ;  /* 0x0000000903037227 */ /* 0x000fe200078e0002 */
[----:B------:R-:W-:-:S03]  /*25d50*/  IABS R2, R0 ;  /* 0x0000000000027213 */ /* 0x000fc60000000000 */
[----:B------:R-:W-:Y:S02]  /*25d60*/  IMAD.MOV R9, RZ, RZ, -R8 ;  /* 0x000000ffff097224 */ /* 0x000fe400078e0a08 */
[----:B------:R-:W0:Y:S01]  /*25d70*/  I2F.RP R8, R6 ;  /* 0x0000000600087306 */ /* 0x000e220000209400 */
[----:B------:R-:W-:-:S04]  /*25d80*/  IMAD.HI.U32 R7, R3, R2, RZ ;  /* 0x0000000203077227 */ /* 0x000fc800078e00ff */
[----:B------:R-:W-:Y:S02]  /*25d90*/  IMAD R9, R7, R9, R2 ;  /* 0x0000000907097224 */ /* 0x000fe400078e0202 */
[----:B------:R-:W-:-:S03]  /*25da0*/  IMAD.MOV.U32 R2, RZ, RZ, RZ ;  /* 0x000000ffff027224 */ /* 0x000fc600078e00ff */
[----:B------:R-:W-:Y:S01]  /*25db0*/  ISETP.GT.U32.AND P1, PT, R4, R9, PT ;  /* 0x000000090400720c */ /* 0x000fe20003f24070 */
[----:B0-----:R-:W0:-:S12]  /*25dc0*/  MUFU.RCP R8, R8 ;  /* 0x0000000800087308 */ /* 0x001e180000001000 */
[----:B------:R-:W-:Y:S02]  /*25dd0*/  @!P1 IMAD.IADD R9, R9, 0x1, -R4 ;  /* 0x0000000109099824 */ /* 0x000fe400078e0a04 */
[----:B------:R-:W-:Y:S01]  /*25de0*/  @!P1 VIADD R7, R7, 0x1 ;  /* 0x0000000107079836 */ /* 0x000fe20000000000 */
[----:B------:R-:W-:Y:S02]  /*25df0*/  ISETP.NE.AND P1, PT, R25, RZ, PT ;  /* 0x000000ff1900720c */ /* 0x000fe40003f25270 */
[----:B------:R-:W-:Y:S02]  /*25e00*/  ISETP.GE.U32.AND P0, PT, R9, R4, PT ;  /* 0x000000040900720c */ /* 0x000fe40003f06070 */
[----:B------:R-:W-:Y:S01]  /*25e10*/  IABS R4, R5 ;  /* 0x0000000500047213 */ /* 0x000fe20000000000 */
[----:B0-----:R-:W-:-:S04]  /*25e20*/  VIADD R10, R8, 0xffffffe ;  /* 0x0ffffffe080a7836 */ /* 0x001fc80000000000 */
[----:B------:R-:W-:Y:S01]  /*25e30*/  IMAD.MOV R4, RZ, RZ, -R4 ;  /* 0x000000ffff047224 */ /* 0x000fe200078e0a04 */
[----:B------:R-:W0:Y:S05]  /*25e40*/  F2I.FTZ.U32.TRUNC.NTZ R3, R10 ;  /* 0x0000000a00037305 */ /* 0x000e2a000021f000 */
[----:B------:R-:W-:Y:S02]  /*25e50*/  @P0 VIADD R7, R7, 0x1 ;  /* 0x0000000107070836 */ /* 0x000fe40000000000 */
[----:B0-----:R-:W-:-:S04]  /*25e60*/  IMAD.MOV R9, RZ, RZ, -R3 ;  /* 0x000000ffff097224 */ /* 0x001fc800078e0a03 */
[----:B------:R-:W-:-:S04]  /*25e70*/  IMAD R9, R9, R6, RZ ;  /* 0x0000000609097224 */ /* 0x000fc800078e02ff */
[----:B------:R-:W-:Y:S01]  /*25e80*/  IMAD.HI.U32 R2, R3, R9, R2 ;  /* 0x0000000903027227 */ /* 0x000fe200078e0002 */
[----:B------:R-:W-:-:S04]  /*25e90*/  LOP3.LUT R3, R0, R25, RZ, 0x3c, !PT ;  /* 0x0000001900037212 */ /* 0x000fc800078e3cff */
        /* <DEDUP_REMOVED lines=23> */
.L_x_2646:
[----:B------:R-:W0:Y:S02]  /*26010*/  LDC.64 R2, c[0x0][0xc90] ;  /* 0x00032400ff027b82 */ /* 0x000e240000000a00 */
[----:B0-----:R-:W-:-:S05]  /*26020*/  IMAD.WIDE R2, R27, 0x4, R2 ;  /* 0x000000041b027825 */ /* 0x001fca00078e0202 */
[----:B--2---:R0:W3:Y:S02]  /*26030*/  LDG.E R7, desc[UR60][R2.64] ;  /* 0x0000003c02077981 */ /* 0x0040e4000c1e1900 */
[----:B0-----:R-:W-:Y:S02]  /*26040*/  IMAD.MOV.U32 R2, RZ, RZ, RZ ;  /* 0x000000ffff027224 */ /* 0x001fe400078e00ff */
[----:B---3--:R-:W-:-:S05]  /*26050*/  IMAD R5, R25, R7, RZ ;  /* 0x0000000719057224 */ /* 0x008fca00078e02ff */
[-C--:B------:R-:W-:Y:S02]  /*26060*/  IABS R6, R5.reuse ;  /* 0x0000000500067213 */ /* 0x080fe40000000000 */
[----:B------:R-:W-:Y:S02]  /*26070*/  IABS R10, R5 ;  /* 0x00000005000a7213 */ /* 0x000fe40000000000 */
[----:B------:R-:W0:Y:S08]  /*26080*/  I2F.RP R8, R6 ;  /* 0x0000000600087306 */ /* 0x000e300000209400 */
[----:B0-----:R-:W0:Y:S02]  /*26090*/  MUFU.RCP R8, R8 ;  /* 0x0000000800087308 */ /* 0x001e240000001000 */
[----:B0-----:R-:W-:-:S02]  /*260a0*/  VIADD R9, R8, 0xffffffe ;  /* 0x0ffffffe08097836 */ /* 0x001fc40000000000 */
[----:B------:R-:W-:-:S04]  /*260b0*/  IMAD.MOV R8, RZ, RZ, -R10 ;  /* 0x000000ffff087224 */ /* 0x000fc800078e0a0a */
[----:B------:R-:W1:Y:S02]  /*260c0*/  F2I.FTZ.U32.TRUNC.NTZ R3, R9 ;  /* 0x0000000900037305 */ /* 0x000e64000021f000 */
[----:B-1----:R-:W-:-:S04]  /*260d0*/  IMAD.MOV R11, RZ, RZ, -R3 ;  /* 0x000000ffff0b7224 */ /* 0x002fc800078e0a03 */
[----:B------:R-:W-:-:S04]  /*260e0*/  IMAD R11, R11, R6, RZ ;  /* 0x000000060b0b7224 */ /* 0x000fc800078e02ff */
[----:B------:R-:W-:Y:S01]  /*260f0*/  IMAD.HI.U32 R2, R3, R11, R2 ;  /* 0x0000000b03027227 */ /* 0x000fe200078e0002 */
        /* <DEDUP_REMOVED lines=18> */
[----:B------:R-:W-:Y:S02]  /*26220*/  VIADDMNMX R4, R3, R4, R7, PT ;  /* 0x0000000403047246 */ /* 0x000fe40003800107 */
[----:B------:R-:W-:-:S02]  /*26230*/  IADD3 R6, R6, 0x1000000, R5 ;  /* 0x0100000006067810 */ /* 0x000fc40007ffe005 */
        /* <DEDUP_REMOVED lines=9> */
[----:B------:R-:W-:-:S05]  /*262d0*/  IABS R2, R4 ;  /* 0x0000000400027213 */ /* 0x000fca0000000000 */
        /* <DEDUP_REMOVED lines=12> */
[----:B------:R-:W-:Y:S01]  /*263a0*/  @!P1 LOP3.LUT R3, RZ, R4, RZ, 0x33, !PT ;  /* 0x00000004ff039212 */ /* 0x000fe200078e33ff */
[----:B------:R-:W-:-:S04]  /*263b0*/  IMAD.MOV R4, RZ, RZ, -R4 ;  /* 0x000000ffff047224 */ /* 0x000fc800078e0a04 */
[----:B------:R-:W-:-:S07]  /*263c0*/  IMAD R26, R3, R4, R6 ;  /* 0x00000004031a7224 */ /* 0x000fce00078e0206 */
.L_x_2647:
[----:B------:R-:W-:-:S05]  /*263d0*/  LOP3.LUT R0, RZ, R3, RZ, 0x33, !PT ;  /* 0x00000003ff007212 */ /* 0x000fca00078e33ff */
[----:B------:R-:W-:Y:S01]  /*263e0*/  IMAD.IADD R25, R25, 0x1, R0 ;  /* 0x0000000119197824 */ /* 0x000fe200078e0200 */
[----:B------:R-:W-:Y:S06]  /*263f0*/  BRA `(.L_x_2648) ;  /* 0x00000000001c7947 */ /* 0x000fec0003800000 */
.L_x_2640:
[----:B------:R-:W-:Y:S01]  /*26400*/  UMOV UR4, URZ ;  /* 0x0000003f00047c82 */ /* 0x000fe20008000000 */
[----:B------:R-:W-:Y:S01]  /*26410*/  UMOV UR5, URZ ;  /* 0x0000003f00057c82 */ /* 0x000fe20008000000 */
[----:B------:R-:W-:Y:S01]  /*26420*/  ULDC UR6, c[0x0][0xc3c] ;  /* 0x00030f0000067ab9 */ /* 0x000fe20000000800 */
[----:B------:R-:W-:Y:S02]  /*26430*/  IMAD.MOV.U32 R24, RZ, RZ, R0 ;  /* 0x000000ffff187224 */ /* 0x000fe400078e0000 */
[----:B------:R-:W-:Y:S02]  /*26440*/  IMAD.U32 R25, RZ, RZ, UR4 ;  /* 0x00000004ff197e24 */ /* 0x000fe4000f8e00ff */
[----:B------:R-:W-:Y:S02]  /*26450*/  IMAD.U32 R26, RZ, RZ, UR5 ;  /* 0x00000005ff1a7e24 */ /* 0x000fe4000f8e00ff */
[----:B------:R-:W-:-:S07]  /*26460*/  IMAD.U32 R27, RZ, RZ, UR6 ;  /* 0x00000006ff1b7e24 */ /* 0x000fce000f8e00ff */
.L_x_2648:
        /* <DEDUP_REMOVED lines=10> */
.L_x_2637:
[----:B------:R-:W-:Y:S02]  /*26510*/  ULDC UR4, c[0x0][0xc3c] ;  /* 0x00030f0000047ab9 */ /* 0x000fe40000000800 */
[----:B0-----:R-:W-:-:S13]  /*26520*/  ISETP.GE.AND P0, PT, R27, UR4, PT ;  /* 0x000000041b007c0c */ /* 0x001fda000bf06270 */
[----:B------:R-:W-:Y:S05]  /*26530*/  @!P0 BRA `(.L_x_2649) ;  /* 0xffffff8c00088947 */ /* 0x000fea000383ffff */
[----:B------:R-:W-:Y:S05]  /*26540*/  BSYNC B8 ;  /* 0x0000000000087941 */ /* 0x000fea0003800000 */
.L_x_2501:
[----:B--2---:R-:W2:Y:S01]  /*26550*/  LDL.LU R0, [R1+0x3c] ;  /* 0x00003c0001007983 */ /* 0x004ea20000300800 */
[----:B------:R-:W-:Y:S01]  /*26560*/  BSSY B0, `(.L_x_2650) ;  /* 0x000000b000007945 */ /* 0x000fe20003800000 */
[----:B---3--:R-:W3:Y:S01]  /*26570*/  S2R R5, SR_CgaCtaId ;  /* 0x0000000000057919 */ /* 0x008ee20000008800 */
[----:B--2---:R-:W-:-:S05]  /*26580*/  VIADD R0, R0, 0x1 ;  /* 0x0000000100007836 */ /* 0x004fca0000000000 */
[----:B0-----:R-:W-:-:S04]  /*26590*/  LEA.HI R2, R0, R0, RZ, 0x1 ;  /* 0x0000000000027211 */ /* 0x001fc800078f08ff */
[----:B------:R-:W-:Y:S02]  /*265a0*/  LOP3.LUT R3, R2, 0xfffffffe, RZ, 0xc0, !PT ;  /* 0xfffffffe02037812 */ /* 0x000fe400078ec0ff */
[----:B------:R-:W-:-:S03]  /*265b0*/  MOV R2, 0x400 ;  /* 0x0000040000027802 */ /* 0x000fc60000000f00 */
[----:B------:R-:W-:Y:S01]  /*265c0*/  IMAD.IADD R0, R0, 0x1, -R3 ;  /* 0x0000000100007824 */ /* 0x000fe200078e0a03 */
[----:B---3--:R-:W-:-:S04]  /*265d0*/  LEA R9, R5, R2, 0x18 ;  /* 0x0000000205097211 */ /* 0x008fc800078ec0ff */
[----:B------:R-:W-:-:S04]  /*265e0*/  SHF.L.U32 R0, R0, 0x1f, RZ ;  /* 0x0000001f00007819 */ /* 0x000fc800000006ff */
[----:B------:R-:W0:Y:S02]  /*265f0*/  SYNCS.PHASECHK.TRANS64.TRYWAIT P0, [R9+URZ+0x31c20], R0 ;  /* 0x031c2000090075a7 */ /* 0x000e24000800017f */
[----:B0-----:R-:W-:Y:S05]  /*26600*/  @!P0 BRA `(.L_x_2651) ;  /* 0x0000002800608947 */ /* 0x001fea0003800000 */
.L_x_2765:
[----:B------:R-:W-:Y:S05]  /*26610*/  BSYNC B0 ;  /* 0x0000000000007941 */ /* 0x000fea0003800000 */
.L_x_2650:
[----:B------:R-:W-:-:S03]  /*26620*/  UMOV UR4, 0xffffffff ;  /* 0xffffffff00047882 */ /* 0x000fc60000000000 */
[----:B------:R-:W-:Y:S05]  /*26630*/  BRA.DIV UR4, `(.L_x_2652) ;  /* 0x0000002a04687947 */ /* 0x000fea000b800000 */
[----:B0-----:R-:W0:Y:S02]  /*26640*/  S2R R0, SR_TID.X ;  /* 0x0000000000007919 */ /* 0x001e240000002100 */
[----:B0-----:R-:W-:-:S04]  /*26650*/  SHF.R.U32.HI R0, RZ, 0x5, R0 ;  /* 0x00000005ff007819 */ /* 0x001fc80000011600 */
[----:B------:R-:W-:-:S05]  /*26660*/  LOP3.LUT R0, R0, 0x3, RZ, 0xc0, !PT ;  /* 0x0000000300007812 */ /* 0x000fca00078ec0ff */
[----:B------:R0:W2:Y:S02]  /*26670*/  SHFL.IDX PT, R14, R0, RZ, 0x1f ;  /* 0x00001fff000e7589 */ /* 0x0000a400000e0000 */
.L_x_2768:
[----:B--2---:R-:W-:-:S13]  /*26680*/  ISETP.NE.AND P0, PT, R14, RZ, PT ;  /* 0x000000ff0e00720c */ /* 0x004fda0003f05270 */
[----:B------:R-:W-:Y:S05]  /*26690*/  @P0 BRA `(.L_x_2333) ;  /* 0x0000000000880947 */ /* 0x000fea0003800000 */
[----:B------:R-:W-:-:S03]  /*266a0*/  UMOV UR4, 0xffffffff ;  /* 0xffffffff00047882 */ /* 0x000fc60000000000 */
[----:B------:R-:W-:Y:S05]  /*266b0*/  BRA.DIV UR4, `(.L_x_2653) ;  /* 0x0000002a047c7947 */ /* 0x000fea000b800000 */
[----:B------:R-:W-:-:S13]  /*266c0*/  ELECT P6, URZ, PT ;  /* 0x00000000003f782f */ /* 0x000fda00038c0000 */
.L_x_2771:
[----:B------:R-:W-:Y:S05]  /*266d0*/  @!P6 BRA `(.L_x_2333) ;  /* 0x000000000078e947 */ /* 0x000fea0003800000 */
[----:B0-----:R-:W2:Y:S02]  /*266e0*/  LDL.LU R0, [R1+0x58] ;  /* 0x0000580001007983 */ /* 0x001ea40000300800 */
[----:B--2---:R-:W-:-:S04]  /*266f0*/  LOP3.LUT R0, R0, 0x2, RZ, 0xfc, !PT ;  /* 0x0000000200007812 */ /* 0x004fc800078efcff */
[----:B------:R-:W-:-:S13]  /*26700*/  ISETP.NE.AND P2, PT, R0, 0x3, PT ;  /* 0x000000030000780c */ /* 0x000fda0003f45270 */
[----:B------:R-:W-:Y:S05]  /*26710*/  @!P2 BRA `(.L_x_2654) ;  /* 0x000000000004a947 */ /* 0x000fea0003800000 */
[----:B------:R-:W-:Y:S01]  /*26720*/  BPT.TRAP 0x1 ;  /* 0x000000040000795c */ /* 0x000fe20000300000 */
.L_x_2654:
        /* <DEDUP_REMOVED lines=12> */
.L_x_2772:
[----:B------:R-:W2:Y:S02]  /*267f0*/  SYNCS.PHASECHK.TRANS64.TRYWAIT P0, [R3+URZ], R0 ;  /* 0x00000000030075a7 */ /* 0x000ea4000800017f */
[----:B--2---:R-:W-:Y:S05]  /*26800*/  @!P0 BRA `(.L_x_2656) ;  /* 0x00000028005c8947 */ /* 0x004fea0003800000 */
.L_x_2773:
[----:B------:R-:W-:Y:S05]  /*26810*/  @!P2 BRA `(.L_x_2657) ;  /* 0x000000000004a947 */ /* 0x000fea0003800000 */
[----:B------:R-:W-:Y:S01]  /*26820*/  BPT.TRAP 0x1 ;  /* 0x000000040000795c */ /* 0x000fe20000300000 */
.L_x_2657:
[----:B--2---:R-:W-:-:S04]  /*26830*/  VIADD R3, R9, 0x31c60 ;  /* 0x00031c6009037836 */ /* 0x004fc80000000000 */
[----:B------:R-:W-:-:S04]  /*26840*/  IMAD R5, R18, 0x8, R3 ;  /* 0x0000000812057824 */ /* 0x000fc800078e0203 */
[----:B------:R-:W2:Y:S02]  /*26850*/  SYNCS.PHASECHK.TRANS64.TRYWAIT P0, [R5+URZ], R2 ;  /* 0x00000002050075a7 */ /* 0x000ea4000800017f */
[----:B--2---:R-:W-:Y:S05]  /*26860*/  @!P0 BRA `(.L_x_2658) ;  /* 0x0000002800588947 */ /* 0x004fea0003800000 */
.L_x_2774:
[----:B------:R-:W-:-:S07]  /*26870*/  IMAD R3, R4, 0x8, R3 ;  /* 0x0000000804037824 */ /* 0x000fce00078e0203 */
.L_x_2659:
[----:B---3--:R3:W0:Y:S02]  /*26880*/  SYNCS.PHASECHK.TRANS64.TRYWAIT P0, [R3+URZ], R0 ;  /* 0x00000000030075a7 */ /* 0x008624000800017f */
[----:B0-----:R-:W-:Y:S05]  /*26890*/  @!P0 NANOSLEEP.SYNCS 0x989680 ;  /* 0x009896800000895d */ /* 0x001fea0003900000 */
[----:B------:R-:W0:Y:S02]  /*268a0*/  @!P0 SYNCS.PHASECHK.TRANS64 P0, [R3+URZ], R0 ;  /* 0x00000000030085a7 */ /* 0x000e24000800007f */
[----:B0-----:R-:W-:Y:S05]  /*268b0*/  @!P0 BRA `(.L_x_2659) ;  /* 0xfffffffc00f08947 */ /* 0x001fea000383ffff */
.L_x_2333:
[----:B------:R-:W-:Y:S05]  /*268c0*/  BSYNC B9 ;  /* 0x0000000000097941 */ /* 0x000fea0003800000 */
.L_x_2330:
[----:B------:R-:W-:Y:S05]  /*268d0*/  EXIT ;  /* 0x000000000000794d */ /* 0x000fea0003800000 */
.L_x_2351:
[----:B0-----:R0:W1:Y:S02]  /*268e0*/  SYNCS.PHASECHK.TRANS64.TRYWAIT P5, [R20+URZ+0x31c90], R88 ;  /* 0x031c9058140075a7 */ /* 0x00106400080a017f */
[----:B-1----:R-:W-:Y:S05]  /*268f0*/  @!P5 NANOSLEEP.SYNCS 0x989680 ;  /* 0x009896800000d95d */ /* 0x002fea0003900000 */
[----:B------:R-:W1:Y:S02]  /*26900*/  @!P5 SYNCS.PHASECHK.TRANS64 P5, [R20+URZ+0x31c90], R88 ;  /* 0x031c90581400d5a7 */ /* 0x000e6400080a007f */
[----:B-1----:R-:W-:Y:S05]  /*26910*/  @!P5 BRA `(.L_x_2351) ;  /* 0xfffffffc00f0d947 */ /* 0x002fea000383ffff */
[----:B------:R-:W-:Y:S05]  /*26920*/  BRA `(.L_x_2660) ;  /* 0xfffffdcc00407947 */ /* 0x000fea000383ffff */
.L_x_2379:
[----:B0-----:R0:W1:Y:S02]  /*26930*/  SYNCS.PHASECHK.TRANS64.TRYWAIT P5, [R20+URZ+0x31c90], R88 ;  /* 0x031c9058140075a7 */ /* 0x00106400080a017f */
[----:B-1----:R-:W-:Y:S05]  /*26940*/  @!P5 NANOSLEEP.SYNCS 0x989680 ;  /* 0x009896800000d95d */ /* 0x002fea0003900000 */
[----:B------:R-:W1:Y:S02]  /*26950*/  @!P5 SYNCS.PHASECHK.TRANS64 P5, [R20+URZ+0x31c90], R88 ;  /* 0x031c90581400d5a7 */ /* 0x000e6400080a007f */
[----:B-1----:R-:W-:Y:S05]  /*26960*/  @!P5 BRA `(.L_x_2379) ;  /* 0xfffffffc00f0d947 */ /* 0x002fea000383ffff */
[----:B------:R-:W-:Y:S05]  /*26970*/  BRA `(.L_x_2661) ;  /* 0xfffffde400d07947 */ /* 0x000fea000383ffff */
.L_x_2392:
[----:B0-----:R0:W1:Y:S02]  /*26980*/  SYNCS.PHASECHK.TRANS64.TRYWAIT P4, [R20+URZ+0x31c90], R88 ;  /* 0x031c9058140075a7 */ /* 0x001064000808017f */
[----:B-1----:R-:W-:Y:S05]  /*26990*/  @!P4 NANOSLEEP.SYNCS 0x989680 ;  /* 0x009896800000c95d */ /* 0x002fea0003900000 */
[----:B------:R-:W1:Y:S02]  /*269a0*/  @!P4 SYNCS.PHASECHK.TRANS64 P4, [R20+URZ+0x31c90], R88 ;  /* 0x031c90581400c5a7 */ /* 0x000e64000808007f */
[----:B-1----:R-:W-:Y:S05]  /*269b0*/  @!P4 BRA `(.L_x_2392) ;  /* 0xfffffffc00f0c947 */ /* 0x002fea000383ffff */
[----:B------:R-:W-:Y:S05]  /*269c0*/  BRA `(.L_x_2662) ;  /* 0xfffffe0000747947 */ /* 0x000fea000383ffff */
.L_x_2396:
[----:B--2---:R2:W3:Y:S02]  /*269d0*/  SYNCS.PHASECHK.TRANS64.TRYWAIT P3, [R20+URZ+0x31cb0], R88 ;  /* 0x031cb058140075a7 */ /* 0x0044e4000806017f */
[----:B---3--:R-:W-:Y:S05]  /*269e0*/  @!P3 NANOSLEEP.SYNCS 0x989680 ;  /* 0x009896800000b95d */ /* 0x008fea0003900000 */
[----:B------:R-:W3:Y:S02]  /*269f0*/  @!P3 SYNCS.PHASECHK.TRANS64 P3, [R20+URZ+0x31cb0], R88 ;  /* 0x031cb0581400b5a7 */ /* 0x000ee4000806007f */
[----:B---3--:R-:W-:Y:S05]  /*26a00*/  @!P3 BRA `(.L_x_2396) ;  /* 0xfffffffc00f0b947 */ /* 0x008fea000383ffff */
[----:B------:R-:W-:Y:S05]  /*26a10*/  BRA `(.L_x_2663) ;  /* 0xfffffe0400207947 */ /* 0x000fea000383ffff */
.L_x_2404:
[----:B------:R-:W-:Y:S01]  /*26a20*/  BSSY B0, `(.L_x_2664) ;  /* 0x0000007000007945 */ /* 0x000fe20003800000 */
[----:B------:R-:W-:Y:S02]  /*26a30*/  IMAD.MOV.U32 R12, RZ, RZ, RZ ;  /* 0x000000ffff0c7224 */ /* 0x000fe400078e00ff */
[----:B------:R-:W-:Y:S02]  /*26a40*/  IMAD.MOV.U32 R11, RZ, RZ, 0x1f ;  /* 0x0000001fff0b7424 */ /* 0x000fe400078e00ff */
[----:B------:R-:W-:-:S07]  /*26a50*/  IMAD.MOV.U32 R15, RZ, RZ, -0x1 ;  /* 0xffffffffff0f7424 */ /* 0x000fce00078e00ff */
[----:B-----5:R-:W-:Y:S05]  /*26a60*/  WARPSYNC.COLLECTIVE R15, `(.L_x_2665) ;  /* 0x000000000f087348 */ /* 0x020fea0003c00000 */
[----:B------:R0:W1:Y:S02]  /*26a70*/  SHFL.IDX P6, R14, R13, R12, R11 ;  /* 0x0000000c0d0e7389 */ /* 0x00006400000c000b */
[----:B01---5:R-:W-:Y:S01]  /*26a80*/  ENDCOLLECTIVE ;  /* 0x000000000000791b */ /* 0x023fe20003800000 */
.L_x_2665:
[----:B------:R-:W-:Y:S05]  /*26a90*/  BSYNC B0 ;  /* 0x0000000000007941 */ /* 0x000fea0003800000 */
.L_x_2664:
[----:B------:R0:W-:Y:S01]  /*26aa0*/  STL [R1+0xc4], R14 ;  /* 0x0000c40e01007387 */ /* 0x0001e20000100800 */
[----:B------:R-:W-:Y:S05]  /*26ab0*/  BRA `(.L_x_2666) ;  /* 0xfffffe0c007c7947 */ /* 0x000fea000383ffff */
.L_x_2415:
[----:B------:R-:W-:Y:S01]  /*26ac0*/  BSSY B1, `(.L_x_2667) ;  /* 0x0000007000017945 */ /* 0x000fe20003800000 */
[----:B------:R-:W-:Y:S02]  /*26ad0*/  IMAD.MOV.U32 R12, RZ, RZ, RZ ;  /* 0x000000ffff0c7224 */ /* 0x000fe400078e00ff */
[----:B------:R-:W-:Y:S02]  /*26ae0*/  IMAD.MOV.U32 R11, RZ, RZ, 0x1e1f ;  /* 0x00001e1fff0b7424 */ /* 0x000fe400078e00ff */
[----:B------:R-:W-:-:S07]  /*26af0*/  IMAD.MOV.U32 R15, RZ, RZ, -0x1 ;  /* 0xffffffffff0f7424 */ /* 0x000fce00078e00ff */
[----:B0-----:R-:W-:Y:S05]  /*26b00*/  WARPSYNC.COLLECTIVE R15, `(.L_x_2668) ;  /* 0x000000000f087348 */ /* 0x001fea0003c00000 */
[----:B0-----:R0:W1:Y:S02]  /*26b10*/  SHFL.IDX P6, R14, R13, R12, R11 ;  /* 0x0000000c0d0e7389 */ /* 0x00106400000c000b */
[----:B01----:R-:W-:Y:S01]  /*26b20*/  ENDCOLLECTIVE ;  /* 0x000000000000791b */ /* 0x003fe20003800000 */
.L_x_2668:
[----:B------:R-:W-:Y:S05]  /*26b30*/  BSYNC B1 ;  /* 0x0000000000017941 */ /* 0x000fea0003800000 */
.L_x_2667:
        /* <DEDUP_REMOVED lines=8> */
.L_x_2669:
[----:B------:R-:W-:Y:S02]  /*26bc0*/  IMAD.MOV.U32 R13, RZ, RZ, R5 ;  /* 0x000000ffff0d7224 */ /* 0x000fe400078e0005 */
[----:B------:R-:W-:-:S07]  /*26bd0*/  IMAD.MOV.U32 R0, RZ, RZ, R14 ;  /* 0x000000ffff007224 */ /* 0x000fce00078e000e */
[----:B------:R-:W-:Y:S05]  /*26be0*/  WARPSYNC.COLLECTIVE R15, `(.L_x_2670) ;  /* 0x000000000f087348 */ /* 0x000fea0003c00000 */
[----:B------:R0:W1:Y:S02]  /*26bf0*/  SHFL.IDX P6, R14, R13, R12, R11 ;  /* 0x0000000c0d0e7389 */ /* 0x00006400000c000b */
[----:B01----:R-:W-:Y:S01]  /*26c00*/  ENDCOLLECTIVE ;  /* 0x000000000000791b */ /* 0x003fe20003800000 */
.L_x_2670:
[----:B------:R-:W-:Y:S02]  /*26c10*/  IMAD.MOV.U32 R13, RZ, RZ, R4 ;  /* 0x000000ffff0d7224 */ /* 0x000fe400078e0004 */
[----:B------:R-:W-:-:S07]  /*26c20*/  IMAD.MOV.U32 R5, RZ, RZ, R14 ;  /* 0x000000ffff057224 */ /* 0x000fce00078e000e */
[----:B------:R-:W-:Y:S05]  /*26c30*/  WARPSYNC.COLLECTIVE R15, `(.L_x_2671) ;  /* 0x000000000f087348 */ /* 0x000fea0003c00000 */
[----:B------:R0:W1:Y:S02]  /*26c40*/  SHFL.IDX P6, R14, R13, R12, R11 ;  /* 0x0000000c0d0e7389 */ /* 0x00006400000c000b */
[----:B01----:R-:W-:Y:S01]  /*26c50*/  ENDCOLLECTIVE ;  /* 0x000000000000791b */ /* 0x003fe20003800000 */
.L_x_2671:
[----:B------:R-:W-:Y:S01]  /*26c60*/  IMAD.MOV.U32 R4, RZ, RZ, R14 ;  /* 0x000000ffff047224 */ /* 0x000fe200078e000e */
[----:B------:R-:W-:Y:S06]  /*26c70*/  BRA `(.L_x_2672) ;  /* 0xfffffe1000f87947 */ /* 0x000fec000383ffff */
.L_x_2419:
[----:B0-----:R0:W1:Y:S02]  /*26c80*/  SYNCS.PHASECHK.TRANS64.TRYWAIT P1, [R22+URZ+0x31c00], R3 ;  /* 0x031c0003160075a7 */ /* 0x001064000802017f */
[----:B-1----:R-:W-:Y:S05]  /*26c90*/  @!P1 NANOSLEEP.SYNCS 0x989680 ;  /* 0x009896800000995d */ /* 0x002fea0003900000 */
[----:B------:R-:W1:Y:S02]  /*26ca0*/  @!P1 SYNCS.PHASECHK.TRANS64 P1, [R22+URZ+0x31c00], R3 ;  /* 0x031c0003160095a7 */ /* 0x000e64000802007f */
[----:B-1----:R-:W-:Y:S05]  /*26cb0*/  @!P1 BRA `(.L_x_2419) ;  /* 0xfffffffc00f09947 */ /* 0x002fea000383ffff */
[----:B------:R-:W-:Y:S05]  /*26cc0*/  BRA `(.L_x_2673) ;  /* 0xfffffe1c00247947 */ /* 0x000fea000383ffff */
.L_x_2431:
[----:B------:R-:W-:Y:S01]  /*26cd0*/  BSSY B1, `(.L_x_2674) ;  /* 0x0000007000017945 */ /* 0x000fe20003800000 */
[----:B------:R-:W-:Y:S02]  /*26ce0*/  IMAD.MOV.U32 R12, RZ, RZ, RZ ;  /* 0x000000ffff0c7224 */ /* 0x000fe400078e00ff */
[----:B------:R-:W-:Y:S02]  /*26cf0*/  IMAD.MOV.U32 R11, RZ, RZ, 0x1e1f ;  /* 0x00001e1fff0b7424 */ /* 0x000fe400078e00ff */
[----:B------:R-:W-:-:S07]  /*26d00*/  IMAD.MOV.U32 R15, RZ, RZ, -0x1 ;  /* 0xffffffffff0f7424 */ /* 0x000fce00078e00ff */
[----:B0-----:R-:W-:Y:S05]  /*26d10*/  WARPSYNC.COLLECTIVE R15, `(.L_x_2675) ;  /* 0x000000000f087348 */ /* 0x001fea0003c00000 */
[----:B0-----:R0:W1:Y:S02]  /*26d20*/  SHFL.IDX P6, R14, R13, R12, R11 ;  /* 0x0000000c0d0e7389 */ /* 0x00106400000c000b */
[----:B01----:R-:W-:Y:S01]  /*26d30*/  ENDCOLLECTIVE ;  /* 0x000000000000791b */ /* 0x003fe20003800000 */
.L_x_2675:
[----:B------:R-:W-:Y:S05]  /*26d40*/  BSYNC B1 ;  /* 0x0000000000017941 */ /* 0x000fea0003800000 */
.L_x_2674:
        /* <DEDUP_REMOVED lines=8> */
.L_x_2676:
[----:B------:R-:W-:Y:S02]  /*26dd0*/  IMAD.MOV.U32 R21, RZ, RZ, R3 ;  /* 0x000000ffff157224 */ /* 0x000fe400078e0003 */
[----:B------:R-:W-:Y:S02]  /*26de0*/  IMAD.MOV.U32 R13, RZ, RZ, R5 ;  /* 0x000000ffff0d7224 */ /* 0x000fe400078e0005 */
[----:B------:R-:W-:-:S07]  /*26df0*/  IMAD.MOV.U32 R0, RZ, RZ, R14 ;  /* 0x000000ffff007224 */ /* 0x000fce00078e000e */
[----:B------:R-:W-:Y:S05]  /*26e00*/  WARPSYNC.COLLECTIVE R15, `(.L_x_2677) ;  /* 0x000000000f087348 */ /* 0x000fea0003c00000 */
[----:B------:R0:W1:Y:S02]  /*26e10*/  SHFL.IDX P6, R14, R13, R12, R11 ;  /* 0x0000000c0d0e7389 */ /* 0x00006400000c000b */
[----:B01----:R-:W-:Y:S01]  /*26e20*/  ENDCOLLECTIVE ;  /* 0x000000000000791b */ /* 0x003fe20003800000 */
.L_x_2677:
[----:B------:R-:W-:Y:S02]  /*26e30*/  IMAD.MOV.U32 R20, RZ, RZ, R0 ;  /* 0x000000ffff147224 */ /* 0x000fe400078e0000 */
[----:B------:R-:W-:Y:S02]  /*26e40*/  IMAD.MOV.U32 R13, RZ, RZ, R4 ;  /* 0x000000ffff0d7224 */ /* 0x000fe400078e0004 */
[----:B------:R-:W-:-:S07]  /*26e50*/  IMAD.MOV.U32 R5, RZ, RZ, R14 ;  /* 0x000000ffff057224 */ /* 0x000fce00078e000e */
[----:B------:R-:W-:Y:S05]  /*26e60*/  WARPSYNC.COLLECTIVE R15, `(.L_x_2678) ;  /* 0x000000000f087348 */ /* 0x000fea0003c00000 */
[----:B------:R0:W1:Y:S02]  /*26e70*/  SHFL.IDX P6, R14, R13, R12, R11 ;  /* 0x0000000c0d0e7389 */ /* 0x00006400000c000b */
[----:B01----:R-:W-:Y:S01]  /*26e80*/  ENDCOLLECTIVE ;  /* 0x000000000000791b */ /* 0x003fe20003800000 */
.L_x_2678:
[----:B------:R-:W-:Y:S05]  /*26e90*/  BRA `(.L_x_2679) ;  /* 0xfffffe2c00e07947 */ /* 0x000fea000383ffff */
.L_x_2435:
[----:B0-----:R0:W1:Y:S02]  /*26ea0*/  SYNCS.PHASECHK.TRANS64.TRYWAIT P1, [R22+URZ+0x31c00], R3 ;  /* 0x031c0003160075a7 */ /* 0x001064000802017f */
[----:B-1----:R-:W-:Y:S05]  /*26eb0*/  @!P1 NANOSLEEP.SYNCS 0x989680 ;  /* 0x009896800000995d */ /* 0x002fea0003900000 */
[----:B------:R-:W1:Y:S02]  /*26ec0*/  @!P1 SYNCS.PHASECHK.TRANS64 P1, [R22+URZ+0x31c00], R3 ;  /* 0x031c0003160095a7 */ /* 0x000e64000802007f */
[----:B-1----:R-:W-:Y:S05]  /*26ed0*/  @!P1 BRA `(.L_x_2435) ;  /* 0xfffffffc00f09947 */ /* 0x002fea000383ffff */
[----:B------:R-:W-:Y:S05]  /*26ee0*/  BRA `(.L_x_2680) ;  /* 0xfffffe3400b07947 */ /* 0x000fea000383ffff */
.L_x_2443:
[----:B-1----:R1:W2:Y:S02]  /*26ef0*/  SYNCS.PHASECHK.TRANS64.TRYWAIT P2, [R21+URZ+0x31c30], R0 ;  /* 0x031c3000150075a7 */ /* 0x0022a4000804017f */
[----:B--2---:R-:W-:Y:S05]  /*26f00*/  @!P2 NANOSLEEP.SYNCS 0x989680 ;  /* 0x009896800000a95d */ /* 0x004fea0003900000 */
[----:B------:R-:W2:Y:S02]  /*26f10*/  @!P2 SYNCS.PHASECHK.TRANS64 P2, [R21+URZ+0x31c30], R0 ;  /* 0x031c30001500a5a7 */ /* 0x000ea4000804007f */
[----:B--2---:R-:W-:Y:S05]  /*26f20*/  @!P2 BRA `(.L_x_2443) ;  /* 0xfffffffc00f0a947 */ /* 0x004fea000383ffff */
[----:B------:R-:W-:Y:S05]  /*26f30*/  BRA `(.L_x_2442) ;  /* 0xfffffe4c003c7947 */ /* 0x000fea000383ffff */
.L_x_2449:
[----:B-1----:R1:W2:Y:S02]  /*26f40*/  SYNCS.PHASECHK.TRANS64.TRYWAIT P3, [R17+URZ+0x31c30], R0 ;  /* 0x031c3000110075a7 */ /* 0x0022a4000806017f */
[----:B--2---:R-:W-:Y:S05]  /*26f50*/  @!P3 NANOSLEEP.SYNCS 0x989680 ;  /* 0x009896800000b95d */ /* 0x004fea0003900000 */
[----:B------:R-:W2:Y:S02]  /*26f60*/  @!P3 SYNCS.PHASECHK.TRANS64 P3, [R17+URZ+0x31c30], R0 ;  /* 0x031c30001100b5a7 */ /* 0x000ea4000806007f */
[----:B--2---:R-:W-:Y:S05]  /*26f70*/  @!P3 BRA `(.L_x_2449) ;  /* 0xfffffffc00f0b947 */ /* 0x004fea000383ffff */
[----:B------:R-:W-:Y:S05]  /*26f80*/  BRA `(.L_x_2448) ;  /* 0xfffffe9000e07947 */ /* 0x000fea000383ffff */
.L_x_2453:
[----:B-1----:R1:W2:Y:S02]  /*26f90*/  SYNCS.PHASECHK.TRANS64.TRYWAIT P2, [R16+URZ+0x31c50], R0 ;  /* 0x031c5000100075a7 */ /* 0x0022a4000804017f */
[----:B--2---:R-:W-:Y:S05]  /*26fa0*/  @!P2 NANOSLEEP.SYNCS 0x989680 ;  /* 0x009896800000a95d */ /* 0x004fea0003900000 */
[----:B------:R-:W2:Y:S02]  /*26fb0*/  @!P2 SYNCS.PHASECHK.TRANS64 P2, [R16+URZ+0x31c50], R0 ;  /* 0x031c50001000a5a7 */ /* 0x000ea4000804007f */
[----:B--2---:R-:W-:Y:S05]  /*26fc0*/  @!P2 BRA `(.L_x_2453) ;  /* 0xfffffffc00f0a947 */ /* 0x004fea000383ffff */
[----:B------:R-:W-:Y:S05]  /*26fd0*/  BRA `(.L_x_2450) ;  /* 0xfffffeb800047947 */ /* 0x000fea000383ffff */
.L_x_2460:
[----:B--2---:R2:W3:Y:S02]  /*26fe0*/  SYNCS.PHASECHK.TRANS64.TRYWAIT P3, [R0+URZ+0x31c30], R21 ;  /* 0x031c3015000075a7 */ /* 0x0044e4000806017f */
[----:B---3--:R-:W-:Y:S05]  /*26ff0*/  @!P3 NANOSLEEP.SYNCS 0x989680 ;  /* 0x009896800000b95d */ /* 0x008fea0003900000 */
[----:B------:R-:W3:Y:S02]  /*27000*/  @!P3 SYNCS.PHASECHK.TRANS64 P3, [R0+URZ+0x31c30], R21 ;  /* 0x031c30150000b5a7 */ /* 0x000ee4000806007f */
[----:B---3--:R-:W-:Y:S05]  /*27010*/  @!P3 BRA `(.L_x_2460) ;  /* 0xfffffffc00f0b947 */ /* 0x008fea000383ffff */
[----:B------:R-:W-:Y:S05]  /*27020*/  BRA `(.L_x_2459) ;  /* 0xfffffee8003c7947 */ /* 0x000fea000383ffff */
.L_x_2465:
[----:B-1----:R1:W2:Y:S02]  /*27030*/  SYNCS.PHASECHK.TRANS64.TRYWAIT P2, [R14+URZ+0x31c50], R0 ;  /* 0x031c50000e0075a7 */ /* 0x0022a4000804017f */
[----:B--2---:R-:W-:Y:S05]  /*27040*/  @!P2 NANOSLEEP.SYNCS 0x989680 ;  /* 0x009896800000a95d */ /* 0x004fea0003900000 */
[----:B------:R-:W2:Y:S02]  /*27050*/  @!P2 SYNCS.PHASECHK.TRANS64 P2, [R14+URZ+0x31c50], R0 ;  /* 0x031c50000e00a5a7 */ /* 0x000ea4000804007f */
[----:B--2---:R-:W-:Y:S05]  /*27060*/  @!P2 BRA `(.L_x_2465) ;  /* 0xfffffffc00f0a947 */ /* 0x004fea000383ffff */
[----:B------:R-:W-:Y:S05]  /*27070*/  BRA `(.L_x_2464) ;  /* 0xffffff0c003c7947 */ /* 0x000fea000383ffff */
.L_x_2470:
[----:B--2---:R2:W3:Y:S02]  /*27080*/  SYNCS.PHASECHK.TRANS64.TRYWAIT P0, [R6+URZ+0x31c50], R3 ;  /* 0x031c5003060075a7 */ /* 0x0044e4000800017f */
[----:B---3--:R-:W-:Y:S05]  /*27090*/  @!P0 NANOSLEEP.SYNCS 0x989680 ;  /* 0x009896800000895d */ /* 0x008fea0003900000 */
[----:B------:R-:W3:Y:S02]  /*270a0*/  @!P0 SYNCS.PHASECHK.TRANS64 P0, [R6+URZ+0x31c50], R3 ;  /* 0x031c5003060085a7 */ /* 0x000ee4000800007f */
[----:B---3--:R-:W-:Y:S05]  /*270b0*/  @!P0 BRA `(.L_x_2470) ;  /* 0xfffffffc00f08947 */ /* 0x008fea000383ffff */
[----:B------:R-:W-:Y:S05]  /*270c0*/  BRA `(.L_x_2469) ;  /* 0xffffff3400147947 */ /* 0x000fea000383ffff */
.L_x_2475:
[----:B------:R-:W-:Y:S02]  /*270d0*/  IMAD.MOV.U32 R13, RZ, RZ, R2 ;  /* 0x000000ffff0d7224 */ /* 0x000fe400078e0002 */
[----:B------:R-:W-:Y:S02]  /*270e0*/  IMAD.MOV.U32 R12, RZ, RZ, RZ ;  /* 0x000000ffff0c7224 */ /* 0x000fe400078e00ff */
[----:B------:R-:W-:Y:S02]  /*270f0*/  IMAD.MOV.U32 R11, RZ, RZ, 0x1c1f ;  /* 0x00001c1fff0b7424 */ /* 0x000fe400078e00ff */
[----:B------:R-:W-:-:S07]  /*27100*/  IMAD.MOV.U32 R15, RZ, RZ, -0x1 ;  /* 0xffffffffff0f7424 */ /* 0x000fce00078e00ff */
[----:B-----5:R-:W-:Y:S05]  /*27110*/  WARPSYNC.COLLECTIVE R15, `(.L_x_2681) ;  /* 0x000000000f087348 */ /* 0x020fea0003c00000 */
[----:B------:R0:W1:Y:S02]  /*27120*/  SHFL.IDX P6, R14, R13, R12, R11 ;  /* 0x0000000c0d0e7389 */ /* 0x00006400000c000b */
[----:B01---5:R-:W-:Y:S01]  /*27130*/  ENDCOLLECTIVE ;  /* 0x000000000000791b */ /* 0x023fe20003800000 */
.L_x_2681:
[----:B------:R-:W-:Y:S02]  /*27140*/  IMAD.MOV.U32 R13, RZ, RZ, R0 ;  /* 0x000000ffff0d7224 */ /* 0x000fe400078e0000 */
[----:B------:R-:W-:-:S07]  /*27150*/  IMAD.MOV.U32 R3, RZ, RZ, R14 ;  /* 0x000000ffff037224 */ /* 0x000fce00078e000e */
[----:B------:R-:W-:Y:S05]  /*27160*/  WARPSYNC.COLLECTIVE R15, `(.L_x_2682) ;  /* 0x000000000f087348 */ /* 0x000fea0003c00000 */
[----:B------:R0:W1:Y:S02]  /*27170*/  SHFL.IDX P6, R14, R13, R12, R11 ;  /* 0x0000000c0d0e7389 */ /* 0x00006400000c000b */
[----:B01----:R-:W-:Y:S01]  /*27180*/  ENDCOLLECTIVE ;  /* 0x000000000000791b */ /* 0x003fe20003800000 */
.L_x_2682:
[----:B------:R-:W-:Y:S05]  /*27190*/  BRA `(.L_x_2683) ;  /* 0xffffff5000d07947 */ /* 0x000fea000383ffff */
.L_x_2478:
        /* <DEDUP_REMOVED lines=8> */
.L_x_2685:
[----:B------:R-:W-:Y:S05]  /*27220*/  BSYNC B1 ;  /* 0x0000000000017941 */ /* 0x000fea0003800000 */
.L_x_2684:
        /* <DEDUP_REMOVED lines=8> */
.L_x_2686:
[----:B------:R-:W-:Y:S05]  /*272b0*/  BRA `(.L_x_2687) ;  /* 0xffffff5000e07947 */ /* 0x000fea000383ffff */
.L_x_2480:
[----:B------:R-:W-:Y:S02]  /*272c0*/  IMAD.MOV.U32 R13, RZ, RZ, R2 ;  /* 0x000000ffff0d7224 */ /* 0x000fe400078e0002 */
[----:B------:R-:W-:Y:S02]  /*272d0*/  IMAD.MOV.U32 R12, RZ, RZ, RZ ;  /* 0x000000ffff0c7224 */ /* 0x000fe400078e00ff */
[----:B------:R-:W-:Y:S02]  /*272e0*/  IMAD.MOV.U32 R11, RZ, RZ, 0x1c1f ;  /* 0x00001c1fff0b7424 */ /* 0x000fe400078e00ff */
[----:B------:R-:W-:-:S07]  /*272f0*/  IMAD.MOV.U32 R15, RZ, RZ, -0x1 ;  /* 0xffffffffff0f7424 */ /* 0x000fce00078e00ff */
[----:B------:R-:W-:Y:S05]  /*27300*/  WARPSYNC.COLLECTIVE R15, `(.L_x_2688) ;  /* 0x000000000f087348 */ /* 0x000fea0003c00000 */
[----:B------:R0:W1:Y:S02]  /*27310*/  SHFL.IDX P6, R14, R13, R12, R11 ;  /* 0x0000000c0d0e7389 */ /* 0x00006400000c000b */
[----:B01----:R-:W-:Y:S01]  /*27320*/  ENDCOLLECTIVE ;  /* 0x000000000000791b */ /* 0x003fe20003800000 */
.L_x_2688:
[----:B------:R-:W-:Y:S02]  /*27330*/  IMAD.MOV.U32 R13, RZ, RZ, R0 ;  /* 0x000000ffff0d7224 */ /* 0x000fe400078e0000 */
[----:B------:R-:W-:-:S07]  /*27340*/  IMAD.MOV.U32 R3, RZ, RZ, R14 ;  /* 0x000000ffff037224 */ /* 0x000fce00078e000e */
[----:B------:R-:W-:Y:S05]  /*27350*/  WARPSYNC.COLLECTIVE R15, `(.L_x_2689) ;  /* 0x000000000f087348 */ /* 0x000fea0003c00000 */
[----:B------:R0:W1:Y:S02]  /*27360*/  SHFL.IDX P6, R14, R13, R12, R11 ;  /* 0x0000000c0d0e7389 */ /* 0x00006400000c000b */
[----:B01----:R-:W-:Y:S01]  /*27370*/  ENDCOLLECTIVE ;  /* 0x000000000000791b */ /* 0x003fe20003800000 */
.L_x_2689:
[----:B------:R-:W-:Y:S05]  /*27380*/  BRA `(.L_x_2690) ;  /* 0xffffff5400ac7947 */ /* 0x000fea000383ffff */
.L_x_2483:
        /* <DEDUP_REMOVED lines=8> */
.L_x_2692:
[----:B------:R-:W-:Y:S05]  /*27410*/  BSYNC B1 ;  /* 0x0000000000017941 */ /* 0x000fea0003800000 */
.L_x_2691:
        /* <DEDUP_REMOVED lines=8> */
.L_x_2693:
[----:B------:R-:W-:Y:S05]  /*274a0*/  BRA `(.L_x_2694) ;  /* 0xffffff5800a47947 */ /* 0x000fea000383ffff */
.L_x_2487:
[----:B------:R-:W-:Y:S02]  /*274b0*/  IMAD.MOV.U32 R13, RZ, RZ, R2 ;  /* 0x000000ffff0d7224 */ /* 0x000fe400078e0002 */
[----:B------:R-:W-:Y:S02]  /*274c0*/  IMAD.MOV.U32 R12, RZ, RZ, RZ ;  /* 0x000000ffff0c7224 */ /* 0x000fe400078e00ff */
[----:B------:R-:W-:Y:S02]  /*274d0*/  IMAD.MOV.U32 R11, RZ, RZ, 0x1c1f ;  /* 0x00001c1fff0b7424 */ /* 0x000fe400078e00ff */
[----:B------:R-:W-:-:S07]  /*274e0*/  IMAD.MOV.U32 R15, RZ, RZ, -0x1 ;  /* 0xffffffffff0f7424 */ /* 0x000fce00078e00ff */
[----:B------:R-:W-:Y:S05]  /*274f0*/  WARPSYNC.COLLECTIVE R15, `(.L_x_2695) ;  /* 0x000000000f087348 */ /* 0x000fea0003c00000 */
[----:B------:R0:W1:Y:S02]  /*27500*/  SHFL.IDX P6, R14, R13, R12, R11 ;  /* 0x0000000c0d0e7389 */ /* 0x00006400000c000b */
[----:B01----:R-:W-:Y:S01]  /*27510*/  ENDCOLLECTIVE ;  /* 0x000000000000791b */ /* 0x003fe20003800000 */
.L_x_2695:
[----:B------:R-:W-:Y:S02]  /*27520*/  IMAD.MOV.U32 R13, RZ, RZ, R0 ;  /* 0x000000ffff0d7224 */ /* 0x000fe400078e0000 */
[----:B------:R-:W-:-:S07]  /*27530*/  IMAD.MOV.U32 R3, RZ, RZ, R14 ;  /* 0x000000ffff037224 */ /* 0x000fce00078e000e */
[----:B------:R-:W-:Y:S05]  /*27540*/  WARPSYNC.COLLECTIVE R15, `(.L_x_2696) ;  /* 0x000000000f087348 */ /* 0x000fea0003c00000 */
[----:B------:R0:W1:Y:S02]  /*27550*/  SHFL.IDX P6, R14, R13, R12, R11 ;  /* 0x0000000c0d0e7389 */ /* 0x00006400000c000b */
[----:B01----:R-:W-:Y:S01]  /*27560*/  ENDCOLLECTIVE ;  /* 0x000000000000791b */ /* 0x003fe20003800000 */
.L_x_2696:
[----:B------:R-:W-:Y:S05]  /*27570*/  BRA `(.L_x_2697) ;  /* 0xffffff6400e47947 */ /* 0x000fea000383ffff */
.L_x_2490:
        /* <DEDUP_REMOVED lines=8> */
.L_x_2699:
[----:B------:R-:W-:Y:S05]  /*27600*/  BSYNC B1 ;  /* 0x0000000000017941 */ /* 0x000fea0003800000 */
.L_x_2698:
        /* <DEDUP_REMOVED lines=8> */
.L_x_2700:
[----:B------:R-:W-:Y:S05]  /*27690*/  BRA `(.L_x_2701) ;  /* 0xffffff6400f87947 */ /* 0x000fea000383ffff */
.L_x_2509:
[----:B------:R-:W0:Y:S01]  /*276a0*/  S2R R7, SR_TID.X ;  /* 0x0000000000077919 */ /* 0x000e220000002100 */
[----:B------:R-:W-:Y:S01]  /*276b0*/  BSSY B1, `(.L_x_2702) ;  /* 0x000000a000017945 */ /* 0x000fe20003800000 */
[----:B------:R-:W-:Y:S02]  /*276c0*/  IMAD.MOV.U32 R12, RZ, RZ, RZ ;  /* 0x000000ffff0c7224 */ /* 0x000fe400078e00ff */
[----:B-1----:R-:W-:Y:S02]  /*276d0*/  IMAD.MOV.U32 R11, RZ, RZ, 0x1f ;  /* 0x0000001fff0b7424 */ /* 0x002fe400078e00ff */
[----:B------:R-:W-:Y:S01]  /*276e0*/  IMAD.MOV.U32 R15, RZ, RZ, -0x1 ;  /* 0xffffffffff0f7424 */ /* 0x000fe200078e00ff */
[----:B0-----:R-:W-:-:S04]  /*276f0*/  SHF.R.U32.HI R7, RZ, 0x5, R7 ;  /* 0x00000005ff077819 */ /* 0x001fc80000011607 */
[----:B------:R-:W-:-:S05]  /*27700*/  LOP3.LUT R7, R7, 0x3, RZ, 0xc0, !PT ;  /* 0x0000000307077812 */ /* 0x000fca00078ec0ff */
[----:B------:R-:W-:-:S07]  /*27710*/  IMAD.MOV.U32 R13, RZ, RZ, R7 ;  /* 0x000000ffff0d7224 */ /* 0x000fce00078e0007 */
[----:B------:R-:W-:Y:S05]  /*27720*/  WARPSYNC.COLLECTIVE R15, `(.L_x_2703) ;  /* 0x000000000f087348 */ /* 0x000fea0003c00000 */
[----:B------:R0:W1:Y:S02]  /*27730*/  SHFL.IDX P6, R14, R13, R12, R11 ;  /* 0x0000000c0d0e7389 */ /* 0x00006400000c000b */
[----:B01----:R-:W-:Y:S01]  /*27740*/  ENDCOLLECTIVE ;  /* 0x000000000000791b */ /* 0x003fe20003800000 */
.L_x_2703:
[----:B------:R-:W-:Y:S05]  /*27750*/  BSYNC B1 ;  /* 0x0000000000017941 */ /* 0x000fea0003800000 */
.L_x_2702:
[----:B------:R-:W-:Y:S05]  /*27760*/  BRA `(.L_x_2704) ;  /* 0xffffff8400187947 */ /* 0x000fea000383ffff */
.L_x_2511:
[----:B------:R-:W-:Y:S01]  /*27770*/  BSSY B1, `(.L_x_2705) ;  /* 0x0000006000017945 */ /* 0x000fe20003800000 */
[----:B------:R-:W-:-:S07]  /*27780*/  IMAD.MOV.U32 R15, RZ, RZ, -0x1 ;  /* 0xffffffffff0f7424 */ /* 0x000fce00078e00ff */
[----:B01----:R-:W-:Y:S05]  /*27790*/  WARPSYNC.COLLECTIVE R15, `(.L_x_2706) ;  /* 0x000000000f0c7348 */ /* 0x003fea0003c00000 */
[----:B------:R-:W-:Y:S02]  /*277a0*/  ELECT P6, UR62, PT ;  /* 0x00000000003e782f */ /* 0x000fe400038c0000 */
[----:B------:R-:W-:Y:S01]  /*277b0*/  MOV R14, UR62 ;  /* 0x0000003e000e7c02 */ /* 0x000fe20008000f00 */
[----:B01----:R-:W-:Y:S10]  /*277c0*/  ENDCOLLECTIVE ;  /* 0x000000000000791b */ /* 0x003ff40003800000 */
.L_x_2706:
[----:B------:R-:W-:Y:S05]  /*277d0*/  BSYNC B1 ;  /* 0x0000000000017941 */ /* 0x000fea0003800000 */
.L_x_2705:
[----:B------:R-:W-:Y:S05]  /*277e0*/  BRA `(.L_x_2510) ;  /* 0xffffff8400107947 */ /* 0x000fea000383ffff */
.L_x_2513:
[----:B0-----:R0:W2:Y:S02]  /*277f0*/  SYNCS.PHASECHK.TRANS64.TRYWAIT P0, [R16+URZ+0x31c20], R6 ;  /* 0x031c2006100075a7 */ /* 0x0010a4000800017f */
[----:B--2---:R-:W-:Y:S05]  /*27800*/  @!P0 NANOSLEEP.SYNCS 0x989680 ;  /* 0x009896800000895d */ /* 0x004fea0003900000 */
[----:B------:R-:W2:Y:S02]  /*27810*/  @!P0 SYNCS.PHASECHK.TRANS64 P0, [R16+URZ+0x31c20], R6 ;  /* 0x031c2006100085a7 */ /* 0x000ea4000800007f */
[----:B--2---:R-:W-:Y:S05]  /*27820*/  @!P0 BRA `(.L_x_2513) ;  /* 0xfffffffc00f08947 */ /* 0x004fea000383ffff */
[----:B------:R-:W-:Y:S05]  /*27830*/  BRA `(.L_x_2707) ;  /* 0xffffff8400207947 */ /* 0x000fea000383ffff */
.L_x_2517:
[----:B-1----:R1:W2:Y:S02]  /*27840*/  SYNCS.PHASECHK.TRANS64.TRYWAIT P0, [R9+URZ+0x31ca0], R11 ;  /* 0x031ca00b090075a7 */ /* 0x0022a4000800017f */
[----:B--2---:R-:W-:Y:S05]  /*27850*/  @!P0 NANOSLEEP.SYNCS 0x989680 ;  /* 0x009896800000895d */ /* 0x004fea0003900000 */
[----:B------:R-:W2:Y:S02]  /*27860*/  @!P0 SYNCS.PHASECHK.TRANS64 P0, [R9+URZ+0x31ca0], R11 ;  /* 0x031ca00b090085a7 */ /* 0x000ea4000800007f */
[----:B--2---:R-:W-:Y:S05]  /*27870*/  @!P0 BRA `(.L_x_2517) ;  /* 0xfffffffc00f08947 */ /* 0x004fea000383ffff */
[----:B------:R-:W-:Y:S05]  /*27880*/  BRA `(.L_x_2708) ;  /* 0xffffff84003c7947 */ /* 0x000fea000383ffff */
.L_x_2524:
[----:B0-----:R0:W2:Y:S02]  /*27890*/  SYNCS.PHASECHK.TRANS64.TRYWAIT P0, [R9+URZ+0x31cc0], R11 ;  /* 0x031cc00b090075a7 */ /* 0x0010a4000800017f */
[----:B--2---:R-:W-:Y:S05]  /*278a0*/  @!P0 NANOSLEEP.SYNCS 0x989680 ;  /* 0x009896800000895d */ /* 0x004fea0003900000 */
[----:B------:R-:W2:Y:S02]  /*278b0*/  @!P0 SYNCS.PHASECHK.TRANS64 P0, [R9+URZ+0x31cc0], R11 ;  /* 0x031cc00b090085a7 */ /* 0x000ea4000800007f */
[----:B--2---:R-:W-:Y:S05]  /*278c0*/  @!P0 BRA `(.L_x_2524) ;  /* 0xfffffffc00f08947 */ /* 0x004fea000383ffff */
[----:B------:R-:W-:Y:S05]  /*278d0*/  BRA `(.L_x_2709) ;  /* 0xffffff8800387947 */ /* 0x000fea000383ffff */
.L_x_2533:
[----:B0-----:R0:W2:Y:S02]  /*278e0*/  SYNCS.PHASECHK.TRANS64.TRYWAIT P1, [R9+URZ+0x31ca0], R8 ;  /* 0x031ca008090075a7 */ /* 0x0010a4000802017f */
[----:B--2---:R-:W-:Y:S05]  /*278f0*/  @!P1 NANOSLEEP.SYNCS 0x989680 ;  /* 0x009896800000995d */ /* 0x004fea0003900000 */
[----:B------:R-:W2:Y:S02]  /*27900*/  @!P1 SYNCS.PHASECHK.TRANS64 P1, [R9+URZ+0x31ca0], R8 ;  /* 0x031ca008090095a7 */ /* 0x000ea4000802007f */
[----:B--2---:R-:W-:Y:S05]  /*27910*/  @!P1 BRA `(.L_x_2533) ;  /* 0xfffffffc00f09947 */ /* 0x004fea000383ffff */
[----:B------:R-:W-:Y:S05]  /*27920*/  BRA `(.L_x_2710) ;  /* 0xffffff8c00787947 */ /* 0x000fea000383ffff */
.L_x_2540:
[----:B-1----:R1:W2:Y:S02]  /*27930*/  SYNCS.PHASECHK.TRANS64.TRYWAIT P1, [R9+URZ+0x31cc0], R8 ;  /* 0x031cc008090075a7 */ /* 0x0022a4000802017f */
[----:B--2---:R-:W-:Y:S05]  /*27940*/  @!P1 NANOSLEEP.SYNCS 0x989680 ;  /* 0x009896800000995d */ /* 0x004fea0003900000 */
[----:B------:R-:W2:Y:S02]  /*27950*/  @!P1 SYNCS.PHASECHK.TRANS64 P1, [R9+URZ+0x31cc0], R8 ;  /* 0x031cc008090095a7 */ /* 0x000ea4000802007f */
[----:B--2---:R-:W-:Y:S05]  /*27960*/  @!P1 BRA `(.L_x_2540) ;  /* 0xfffffffc00f09947 */ /* 0x004fea000383ffff */
[----:B------:R-:W-:Y:S05]  /*27970*/  BRA `(.L_x_2711) ;  /* 0xffffff9000707947 */ /* 0x000fea000383ffff */
.L_x_2557:
[----:B------:R-:W4:Y:S01]  /*27980*/  S2R R20, SR_TID.X ;  /* 0x0000000000147919 */ /* 0x000f220000002100 */
[----:B------:R-:W-:Y:S01]  /*27990*/  BSSY B0, `(.L_x_2712) ;  /* 0x000000a000007945 */ /* 0x000fe20003800000 */
[----:B------:R-:W-:Y:S02]  /*279a0*/  IMAD.MOV.U32 R12, RZ, RZ, RZ ;  /* 0x000000ffff0c7224 */ /* 0x000fe400078e00ff */
[----:B-1----:R-:W-:Y:S02]  /*279b0*/  IMAD.MOV.U32 R11, RZ, RZ, 0x1f ;  /* 0x0000001fff0b7424 */ /* 0x002fe400078e00ff */
[----:B------:R-:W-:Y:S01]  /*279c0*/  IMAD.MOV.U32 R15, RZ, RZ, -0x1 ;  /* 0xffffffffff0f7424 */ /* 0x000fe200078e00ff */
[----:B----4-:R-:W-:-:S04]  /*279d0*/  SHF.R.U32.HI R20, RZ, 0x5, R20 ;  /* 0x00000005ff147819 */ /* 0x010fc80000011614 */
[----:B------:R-:W-:-:S05]  /*279e0*/  LOP3.LUT R20, R20, 0x3, RZ, 0xc0, !PT ;  /* 0x0000000314147812 */ /* 0x000fca00078ec0ff */
[----:B------:R-:W-:-:S07]  /*279f0*/  IMAD.MOV.U32 R13, RZ, RZ, R20 ;  /* 0x000000ffff0d7224 */ /* 0x000fce00078e0014 */
[----:B0-23--:R-:W-:Y:S05]  /*27a00*/  WARPSYNC.COLLECTIVE R15, `(.L_x_2713) ;  /* 0x000000000f087348 */ /* 0x00dfea0003c00000 */
[----:B------:R1:W4:Y:S02]  /*27a10*/  SHFL.IDX P6, R14, R13, R12, R11 ;  /* 0x0000000c0d0e7389 */ /* 0x00032400000c000b */
[----:B01234-:R-:W-:Y:S01]  /*27a20*/  ENDCOLLECTIVE ;  /* 0x000000000000791b */ /* 0x01ffe20003800000 */
.L_x_2713:
[----:B------:R-:W-:Y:S05]  /*27a30*/  BSYNC B0 ;  /* 0x0000000000007941 */ /* 0x000fea0003800000 */
.L_x_2712:
[----:B------:R-:W-:Y:S05]  /*27a40*/  BRA `(.L_x_2714) ;  /* 0xffffff9c00cc7947 */ /* 0x000fea000383ffff */
.L_x_2559:
[----:B------:R-:W-:Y:S01]  /*27a50*/  BSSY B0, `(.L_x_2715) ;  /* 0x0000006000007945 */ /* 0x000fe20003800000 */
[----:B------:R-:W-:-:S07]  /*27a60*/  IMAD.MOV.U32 R15, RZ, RZ, -0x1 ;  /* 0xffffffffff0f7424 */ /* 0x000fce00078e00ff */
[----:B0123--:R-:W-:Y:S05]  /*27a70*/  WARPSYNC.COLLECTIVE R15, `(.L_x_2716) ;  /* 0x000000000f0c7348 */ /* 0x00ffea0003c00000 */
[----:B------:R-:W-:Y:S02]  /*27a80*/  ELECT P6, UR62, PT ;  /* 0x00000000003e782f */ /* 0x000fe400038c0000 */
[----:B------:R-:W-:Y:S01]  /*27a90*/  MOV R14, UR62 ;  /* 0x0000003e000e7c02 */ /* 0x000fe20008000f00 */
[----:B0123--:R-:W-:Y:S10]  /*27aa0*/  ENDCOLLECTIVE ;  /* 0x000000000000791b */ /* 0x00fff40003800000 */
.L_x_2716:
[----:B------:R-:W-:Y:S05]  /*27ab0*/  BSYNC B0 ;  /* 0x0000000000007941 */ /* 0x000fea0003800000 */
.L_x_2715:
[----:B------:R-:W-:Y:S05]  /*27ac0*/  BRA `(.L_x_2717) ;  /* 0xffffff9c00d47947 */ /* 0x000fea000383ffff */
.L_x_2561:
[----:B0-----:R0:W4:Y:S02]  /*27ad0*/  SYNCS.PHASECHK.TRANS64.TRYWAIT P0, [R0+URZ+0x31c40], R2 ;  /* 0x031c4002000075a7 */ /* 0x001124000800017f */
[----:B----4-:R-:W-:Y:S05]  /*27ae0*/  @!P0 NANOSLEEP.SYNCS 0x989680 ;  /* 0x009896800000895d */ /* 0x010fea0003900000 */
[----:B------:R-:W4:Y:S02]  /*27af0*/  @!P0 SYNCS.PHASECHK.TRANS64 P0, [R0+URZ+0x31c40], R2 ;  /* 0x031c4002000085a7 */ /* 0x000f24000800007f */
[----:B----4-:R-:W-:Y:S05]  /*27b00*/  @!P0 BRA `(.L_x_2561) ;  /* 0xfffffffc00f08947 */ /* 0x010fea000383ffff */
[----:B------:R-:W-:Y:S05]  /*27b10*/  BRA `(.L_x_2718) ;  /* 0xffffffa000287947 */ /* 0x000fea000383ffff */
.L_x_2565:
        /* <DEDUP_REMOVED lines=12> */
.L_x_2719:
[----:B------:R-:W-:Y:S02]  /*27be0*/  IMAD.MOV.U32 R13, RZ, RZ, R4 ;  /* 0x000000ffff0d7224 */ /* 0x000fe400078e0004 */
[----:B------:R-:W-:-:S07]  /*27bf0*/  IMAD.MOV.U32 R3, RZ, RZ, R14 ;  /* 0x000000ffff037224 */ /* 0x000fce00078e000e */
[----:B------:R-:W-:Y:S05]  /*27c00*/  WARPSYNC.COLLECTIVE R15, `(.L_x_2720) ;  /* 0x000000000f087348 */ /* 0x000fea0003c00000 */
[----:B------:R0:W1:Y:S02]  /*27c10*/  SHFL.IDX P6, R14, R13, R12, R11 ;  /* 0x0000000c0d0e7389 */ /* 0x00006400000c000b */
[----:B01----:R-:W-:Y:S01]  /*27c20*/  ENDCOLLECTIVE ;  /* 0x000000000000791b */ /* 0x003fe20003800000 */
.L_x_2720:
[----:B------:R-:W-:Y:S02]  /*27c30*/  IMAD.MOV.U32 R13, RZ, RZ, R5 ;  /* 0x000000ffff0d7224 */ /* 0x000fe400078e0005 */
[----:B------:R-:W-:Y:S02]  /*27c40*/  IMAD.MOV.U32 R12, RZ, RZ, 0x1 ;  /* 0x00000001ff0c7424 */ /* 0x000fe400078e00ff */
[----:B------:R-:W-:-:S07]  /*27c50*/  IMAD.MOV.U32 R2, RZ, RZ, R14 ;  /* 0x000000ffff027224 */ /* 0x000fce00078e000e */
[----:B------:R-:W-:Y:S05]  /*27c60*/  WARPSYNC.COLLECTIVE R15, `(.L_x_2721) ;  /* 0x000000000f087348 */ /* 0x000fea0003c00000 */
[----:B------:R0:W1:Y:S02]  /*27c70*/  SHFL.IDX P6, R14, R13, R12, R11 ;  /* 0x0000000c0d0e7389 */ /* 0x00006400000c000b */
[----:B01----:R-:W-:Y:S01]  /*27c80*/  ENDCOLLECTIVE ;  /* 0x000000000000791b */ /* 0x003fe20003800000 */
.L_x_2721:
        /* <DEDUP_REMOVED lines=14> */
.L_x_2722:
[----:B------:R-:W-:Y:S02]  /*27d70*/  IMAD.MOV.U32 R13, RZ, RZ, R5 ;  /* 0x000000ffff0d7224 */ /* 0x000fe400078e0005 */
[----:B------:R-:W-:Y:S02]  /*27d80*/  IMAD.MOV.U32 R12, RZ, RZ, 0x2 ;  /* 0x00000002ff0c7424 */ /* 0x000fe400078e00ff */
[----:B------:R-:W-:-:S07]  /*27d90*/  IMAD.MOV.U32 R3, RZ, RZ, R14 ;  /* 0x000000ffff037224 */ /* 0x000fce00078e000e */
[----:B------:R-:W-:Y:S05]  /*27da0*/  WARPSYNC.COLLECTIVE R15, `(.L_x_2723) ;  /* 0x000000000f087348 */ /* 0x000fea0003c00000 */
[----:B------:R0:W1:Y:S02]  /*27db0*/  SHFL.IDX P6, R14, R13, R12, R11 ;  /* 0x0000000c0d0e7389 */ /* 0x00006400000c000b */
[----:B01----:R-:W-:Y:S01]  /*27dc0*/  ENDCOLLECTIVE ;  /* 0x000000000000791b */ /* 0x003fe20003800000 */
.L_x_2723:
        /* <DEDUP_REMOVED lines=18> */
.L_x_2724:
[----:B------:R-:W-:Y:S02]  /*27ef0*/  IMAD.MOV.U32 R13, RZ, RZ, R5 ;  /* 0x000000ffff0d7224 */ /* 0x000fe400078e0005 */
[----:B------:R-:W-:Y:S02]  /*27f00*/  IMAD.MOV.U32 R12, RZ, RZ, 0x3 ;  /* 0x00000003ff0c7424 */ /* 0x000fe400078e00ff */
[----:B------:R-:W-:-:S07]  /*27f10*/  IMAD.MOV.U32 R3, RZ, RZ, R14 ;  /* 0x000000ffff037224 */ /* 0x000fce00078e000e */
[----:B------:R-:W-:Y:S05]  /*27f20*/  WARPSYNC.COLLECTIVE R15, `(.L_x_2725) ;  /* 0x000000000f087348 */ /* 0x000fea0003c00000 */
[----:B------:R0:W1:Y:S02]  /*27f30*/  SHFL.IDX P6, R14, R13, R12, R11 ;  /* 0x0000000c0d0e7389 */ /* 0x00006400000c000b */
[----:B01----:R-:W-:Y:S01]  /*27f40*/  ENDCOLLECTIVE ;  /* 0x000000000000791b */ /* 0x003fe20003800000 */
.L_x_2725:
        /* <DEDUP_REMOVED lines=10> */
.L_x_2726:
        /* <DEDUP_REMOVED lines=13> */
.L_x_2727:
        /* <DEDUP_REMOVED lines=8> */
.L_x_2728:
        /* <DEDUP_REMOVED lines=12> */
.L_x_2729:
        /* <DEDUP_REMOVED lines=8> */
.L_x_2730:
        /* <DEDUP_REMOVED lines=11> */
.L_x_2568:
[----:B-1----:R1:W2:Y:S02]  /*28330*/  SYNCS.PHASECHK.TRANS64.TRYWAIT P0, [R16+URZ+0x31c20], R0 ;  /* 0x031c2000100075a7 */ /* 0x0022a4000800017f */
[----:B--2---:R-:W-:Y:S05]  /*28340*/  @!P0 NANOSLEEP.SYNCS 0x989680 ;  /* 0x009896800000895d */ /* 0x004fea0003900000 */
[----:B------:R-:W2:Y:S02]  /*28350*/  @!P0 SYNCS.PHASECHK.TRANS64 P0, [R16+URZ+0x31c20], R0 ;  /* 0x031c2000100085a7 */ /* 0x000ea4000800007f */
[----:B--2---:R-:W-:Y:S05]  /*28360*/  @!P0 BRA `(.L_x_2568) ;  /* 0xfffffffc00f08947 */ /* 0x004fea000383ffff */
[----:B------:R-:W-:Y:S05]  /*28370*/  BRA `(.L_x_2732) ;  /* 0xffffffa800087947 */ /* 0x000fea000383ffff */
.L_x_2577:
[----:B-1----:R1:W2:Y:S02]  /*28380*/  SYNCS.PHASECHK.TRANS64.TRYWAIT P0, [R3+URZ+0x31c40], R2 ;  /* 0x031c4002030075a7 */ /* 0x0022a4000800017f */
[----:B--2---:R-:W-:Y:S05]  /*28390*/  @!P0 NANOSLEEP.SYNCS 0x989680 ;  /* 0x009896800000895d */ /* 0x004fea0003900000 */
[----:B------:R-:W2:Y:S02]  /*283a0*/  @!P0 SYNCS.PHASECHK.TRANS64 P0, [R3+URZ+0x31c40], R2 ;  /* 0x031c4002030085a7 */ /* 0x000ea4000800007f */
[----:B--2---:R-:W-:Y:S05]  /*283b0*/  @!P0 BRA `(.L_x_2577) ;  /* 0xfffffffc00f08947 */ /* 0x004fea000383ffff */
[----:B------:R-:W-:Y:S05]  /*283c0*/  BRA `(.L_x_2733) ;  /* 0xffffffa800dc7947 */ /* 0x000fea000383ffff */
.L_x_2584:
[----:B0-----:R0:W1:Y:S02]  /*283d0*/  SYNCS.PHASECHK.TRANS64.TRYWAIT P0, [R3+URZ+0x60], R2 ;  /* 0x00006002030075a7 */ /* 0x001064000800017f */
[----:B-1----:R-:W-:Y:S05]  /*283e0*/  @!P0 NANOSLEEP.SYNCS 0x989680 ;  /* 0x009896800000895d */ /* 0x002fea0003900000 */
[----:B------:R-:W1:Y:S02]  /*283f0*/  @!P0 SYNCS.PHASECHK.TRANS64 P0, [R3+URZ+0x60], R2 ;  /* 0x00006002030085a7 */ /* 0x000e64000800007f */
[----:B-1----:R-:W-:Y:S05]  /*28400*/  @!P0 BRA `(.L_x_2584) ;  /* 0xfffffffc00f08947 */ /* 0x002fea000383ffff */
[----:B------:R-:W-:Y:S05]  /*28410*/  BRA `(.L_x_2734) ;  /* 0xffffffac00e87947 */ /* 0x000fea000383ffff */
.L_x_2594:
[----:B-1----:R1:W2:Y:S02]  /*28420*/  SYNCS.PHASECHK.TRANS64.TRYWAIT P0, [R3+URZ+0x31c40], R2 ;  /* 0x031c4002030075a7 */ /* 0x0022a4000800017f */
[----:B--2---:R-:W-:Y:S05]  /*28430*/  @!P0 NANOSLEEP.SYNCS 0x989680 ;  /* 0x009896800000895d */ /* 0x004fea0003900000 */
[----:B------:R-:W2:Y:S02]  /*28440*/  @!P0 SYNCS.PHASECHK.TRANS64 P0, [R3+URZ+0x31c40], R2 ;  /* 0x031c4002030085a7 */ /* 0x000ea4000800007f */
[----:B--2---:R-:W-:Y:S05]  /*28450*/  @!P0 BRA `(.L_x_2594) ;  /* 0xfffffffc00f08947 */ /* 0x004fea000383ffff */
[----:B------:R-:W-:Y:S05]  /*28460*/  BRA `(.L_x_2735) ;  /* 0xffffffb400a47947 */ /* 0x000fea000383ffff */
.L_x_2601:
[----:B0-----:R0:W1:Y:S02]  /*28470*/  SYNCS.PHASECHK.TRANS64.TRYWAIT P0, [R11+URZ+0x60], R28 ;  /* 0x0000601c0b0075a7 */ /* 0x001064000800017f */
[----:B-1----:R-:W-:Y:S05]  /*28480*/  @!P0 NANOSLEEP.SYNCS 0x989680 ;  /* 0x009896800000895d */ /* 0x002fea0003900000 */
[----:B------:R-:W1:Y:S02]  /*28490*/  @!P0 SYNCS.PHASECHK.TRANS64 P0, [R11+URZ+0x60], R28 ;  /* 0x0000601c0b0085a7 */ /* 0x000e64000800007f */
[----:B-1----:R-:W-:Y:S05]  /*284a0*/  @!P0 BRA `(.L_x_2601) ;  /* 0xfffffffc00f08947 */ /* 0x002fea000383ffff */
[----:B------:R-:W-:Y:S05]  /*284b0*/  BRA `(.L_x_2736) ;  /* 0xffffffb800b07947 */ /* 0x000fea000383ffff */
.L_x_2611:
[----:B-1----:R1:W2:Y:S02]  /*284c0*/  SYNCS.PHASECHK.TRANS64.TRYWAIT P0, [R2+URZ+0x31c40], R3 ;  /* 0x031c4003020075a7 */ /* 0x0022a4000800017f */
[----:B--2---:R-:W-:Y:S05]  /*284d0*/  @!P0 NANOSLEEP.SYNCS 0x989680 ;  /* 0x009896800000895d */ /* 0x004fea0003900000 */
[----:B------:R-:W2:Y:S02]  /*284e0*/  @!P0 SYNCS.PHASECHK.TRANS64 P0, [R2+URZ+0x31c40], R3 ;  /* 0x031c4003020085a7 */ /* 0x000ea4000800007f */
[----:B--2---:R-:W-:Y:S05]  /*284f0*/  @!P0 BRA `(.L_x_2611) ;  /* 0xfffffffc00f08947 */ /* 0x004fea000383ffff */
[----:B------:R-:W-:Y:S05]  /*28500*/  BRA `(.L_x_2737) ;  /* 0xffffffc0003c7947 */ /* 0x000fea000383ffff */
.L_x_2618:
[----:B0-----:R0:W1:Y:S02]  /*28510*/  SYNCS.PHASECHK.TRANS64.TRYWAIT P0, [R7+URZ+0x60], R2 ;  /* 0x00006002070075a7 */ /* 0x001064000800017f */
[----:B-1----:R-:W-:Y:S05]  /*28520*/  @!P0 NANOSLEEP.SYNCS 0x989680 ;  /* 0x009896800000895d */ /* 0x002fea0003900000 */
[----:B------:R-:W1:Y:S02]  /*28530*/  @!P0 SYNCS.PHASECHK.TRANS64 P0, [R7+URZ+0x60], R2 ;  /* 0x00006002070085a7 */ /* 0x000e64000800007f */
[----:B-1----:R-:W-:Y:S05]  /*28540*/  @!P0 BRA `(.L_x_2618) ;  /* 0xfffffffc00f08947 */ /* 0x002fea000383ffff */
[----:B------:R-:W-:Y:S05]  /*28550*/  BRA `(.L_x_2738) ;  /* 0xffffffc4004c7947 */ /* 0x000fea000383ffff */
.L_x_2630:
[----:B-1----:R1:W2:Y:S02]  /*28560*/  SYNCS.PHASECHK.TRANS64.TRYWAIT P0, [R3+URZ+0x31c60], R0 ;  /* 0x031c6000030075a7 */ /* 0x0022a4000800017f */
[----:B--2---:R-:W-:Y:S05]  /*28570*/  @!P0 NANOSLEEP.SYNCS 0x989680 ;  /* 0x009896800000895d */ /* 0x004fea0003900000 */
[----:B------:R-:W2:Y:S02]  /*28580*/  @!P0 SYNCS.PHASECHK.TRANS64 P0, [R3+URZ+0x31c60], R0 ;  /* 0x031c6000030085a7 */ /* 0x000ea4000800007f */
[----:B--2---:R-:W-:Y:S05]  /*28590*/  @!P0 BRA `(.L_x_2630) ;  /* 0xfffffffc00f08947 */ /* 0x004fea000383ffff */
[----:B------:R-:W-:Y:S05]  /*285a0*/  BRA `(.L_x_2739) ;  /* 0xffffffc800c47947 */ /* 0x000fea000383ffff */
.L_x_2638:
[----:B------:R-:W-:Y:S01]  /*285b0*/  BSSY B0, `(.L_x_2740) ;  /* 0x0000008000007945 */ /* 0x000fe20003800000 */
[----:B------:R-:W-:Y:S02]  /*285c0*/  IMAD.MOV.U32 R13, RZ, RZ, R24 ;  /* 0x000000ffff0d7224 */ /* 0x000fe400078e0018 */
[----:B------:R-:W-:Y:S02]  /*285d0*/  IMAD.MOV.U32 R12, RZ, RZ, RZ ;  /* 0x000000ffff0c7224 */ /* 0x000fe400078e00ff */
[----:B-1----:R-:W-:Y:S02]  /*285e0*/  IMAD.MOV.U32 R11, RZ, RZ, 0x1f ;  /* 0x0000001fff0b7424 */ /* 0x002fe400078e00ff */
[----:B------:R-:W-:-:S07]  /*285f0*/  IMAD.MOV.U32 R15, RZ, RZ, -0x1 ;  /* 0xffffffffff0f7424 */ /* 0x000fce00078e00ff */
[----:B0--3--:R-:W-:Y:S05]  /*28600*/  WARPSYNC.COLLECTIVE R15, `(.L_x_2741) ;  /* 0x000000000f087348 */ /* 0x009fea0003c00000 */
[----:B------:R1:W2:Y:S02]  /*28610*/  SHFL.IDX P6, R14, R13, R12, R11 ;  /* 0x0000000c0d0e7389 */ /* 0x0002a400000c000b */
[----:B0123--:R-:W-:Y:S01]  /*28620*/  ENDCOLLECTIVE ;  /* 0x000000000000791b */ /* 0x00ffe20003800000 */
.L_x_2741:
[----:B------:R-:W-:Y:S05]  /*28630*/  BSYNC B0 ;  /* 0x0000000000007941 */ /* 0x000fea0003800000 */
.L_x_2740:
        /* <DEDUP_REMOVED lines=9> */
.L_x_2742:
        /* <DEDUP_REMOVED lines=23> */
.L_x_2743:
[----:B------:R-:W-:Y:S01]  /*28840*/  IMAD.MOV.U32 R12, RZ, RZ, 0x2 ;  /* 0x00000002ff0c7424 */ /* 0x000fe200078e00ff */
[----:B------:R-:W-:-:S05]  /*28850*/  SEL R4, R14, RZ, P1 ;  /* 0x000000ff0e047207 */ /* 0x000fca0000800000 */
[----:B------:R-:W-:-:S04]  /*28860*/  IMAD.IADD R4, R13, 0x1, R4 ;  /* 0x000000010d047824 */ /* 0x000fc800078e0204 */
[----:B------:R-:W-:-:S07]  /*28870*/  IMAD.MOV.U32 R13, RZ, RZ, R4 ;  /* 0x000000ffff0d7224 */ /* 0x000fce00078e0004 */
[----:B------:R-:W-:Y:S05]  /*28880*/  WARPSYNC.COLLECTIVE R15, `(.L_x_2744) ;  /* 0x000000000f087348 */ /* 0x000fea0003c00000 */
[----:B------:R0:W1:Y:S02]  /*28890*/  SHFL.UP P6, R14, R13, R12, R11 ;  /* 0x0400000c0d0e7389 */ /* 0x00006400000c000b */
[----:B01----:R-:W-:Y:S01]  /*288a0*/  ENDCOLLECTIVE ;  /* 0x000000000000791b */ /* 0x003fe20003800000 */
.L_x_2744:
[----:B------:R-:W-:Y:S01]  /*288b0*/  IMAD.MOV.U32 R12, RZ, RZ, 0x4 ;  /* 0x00000004ff0c7424 */ /* 0x000fe200078e00ff */
[----:B------:R-:W-:-:S05]  /*288c0*/  SEL R3, R14, RZ, P2 ;  /* 0x000000ff0e037207 */ /* 0x000fca0001000000 */
[----:B------:R-:W-:-:S04]  /*288d0*/  IMAD.IADD R2, R4, 0x1, R3 ;  /* 0x0000000104027824 */ /* 0x000fc800078e0203 */
[----:B------:R-:W-:-:S07]  /*288e0*/  IMAD.MOV.U32 R13, RZ, RZ, R2 ;  /* 0x000000ffff0d7224 */ /* 0x000fce00078e0002 */
[----:B------:R-:W-:Y:S05]  /*288f0*/  WARPSYNC.COLLECTIVE R15, `(.L_x_2745) ;  /* 0x000000000f087348 */ /* 0x000fea0003c00000 */
[----:B------:R0:W1:Y:S02]  /*28900*/  SHFL.UP P6, R14, R13, R12, R11 ;  /* 0x0400000c0d0e7389 */ /* 0x00006400000c000b */
[----:B01----:R-:W-:Y:S01]  /*28910*/  ENDCOLLECTIVE ;  /* 0x000000000000791b */ /* 0x003fe20003800000 */
.L_x_2745:
[----:B------:R-:W-:Y:S01]  /*28920*/  IMAD.MOV.U32 R12, RZ, RZ, 0x8 ;  /* 0x00000008ff0c7424 */ /* 0x000fe200078e00ff */
[----:B------:R-:W-:-:S05]  /*28930*/  SEL R3, R14, RZ, P3 ;  /* 0x000000ff0e037207 */ /* 0x000fca0001800000 */
[----:B------:R-:W-:-:S04]  /*28940*/  IMAD.IADD R3, R2, 0x1, R3 ;  /* 0x0000000102037824 */ /* 0x000fc800078e0203 */
[----:B------:R-:W-:-:S07]  /*28950*/  IMAD.MOV.U32 R13, RZ, RZ, R3 ;  /* 0x000000ffff0d7224 */ /* 0x000fce00078e0003 */
[----:B------:R-:W-:Y:S05]  /*28960*/  WARPSYNC.COLLECTIVE R15, `(.L_x_2746) ;  /* 0x000000000f087348 */ /* 0x000fea0003c00000 */
[----:B------:R0:W1:Y:S02]  /*28970*/  SHFL.UP P6, R14, R13, R12, R11 ;  /* 0x0400000c0d0e7389 */ /* 0x00006400000c000b */
[----:B01----:R-:W-:Y:S01]  /*28980*/  ENDCOLLECTIVE ;  /* 0x000000000000791b */ /* 0x003fe20003800000 */
.L_x_2746:
[----:B------:R-:W-:Y:S01]  /*28990*/  IMAD.MOV.U32 R12, RZ, RZ, 0x10 ;  /* 0x00000010ff0c7424 */ /* 0x000fe200078e00ff */
[----:B------:R-:W-:-:S05]  /*289a0*/  SEL R4, R14, RZ, P4 ;  /* 0x000000ff0e047207 */ /* 0x000fca0002000000 */
[----:B------:R-:W-:-:S04]  /*289b0*/  IMAD.IADD R4, R3, 0x1, R4 ;  /* 0x0000000103047824 */ /* 0x000fc800078e0204 */
[----:B------:R-:W-:-:S07]  /*289c0*/  IMAD.MOV.U32 R13, RZ, RZ, R4 ;  /* 0x000000ffff0d7224 */ /* 0x000fce00078e0004 */
[----:B------:R-:W-:Y:S05]  /*289d0*/  WARPSYNC.COLLECTIVE R15, `(.L_x_2747) ;  /* 0x000000000f087348 */ /* 0x000fea0003c00000 */
[----:B------:R0:W1:Y:S02]  /*289e0*/  SHFL.UP P6, R14, R13, R12, R11 ;  /* 0x0400000c0d0e7389 */ /* 0x00006400000c000b */
[----:B01----:R-:W-:Y:S01]  /*289f0*/  ENDCOLLECTIVE ;  /* 0x000000000000791b */ /* 0x003fe20003800000 */
.L_x_2747:
        /* <DEDUP_REMOVED lines=8> */
.L_x_2748:
[----:B------:R-:W-:Y:S05]  /*28a80*/  BRA `(.L_x_2749) ;  /* 0xffffffcc00787947 */ /* 0x000fea000383ffff */
.L_x_2641:
[----:B------:R-:W-:Y:S01]  /*28a90*/  BSSY B0, `(.L_x_2750) ;  /* 0x0000007000007945 */ /* 0x000fe20003800000 */
[----:B------:R-:W-:Y:S02]  /*28aa0*/  IMAD.MOV.U32 R12, RZ, RZ, 0x1 ;  /* 0x00000001ff0c7424 */ /* 0x000fe400078e00ff */
[----:B-1----:R-:W-:Y:S02]  /*28ab0*/  IMAD.MOV.U32 R11, RZ, RZ, RZ ;  /* 0x000000ffff0b7224 */ /* 0x002fe400078e00ff */
[----:B------:R-:W-:-:S07]  /*28ac0*/  IMAD.MOV.U32 R15, RZ, RZ, -0x1 ;  /* 0xffffffffff0f7424 */ /* 0x000fce00078e00ff */
[----:B------:R-:W-:Y:S05]  /*28ad0*/  WARPSYNC.COLLECTIVE R15, `(.L_x_2751) ;  /* 0x000000000f087348 */ /* 0x000fea0003c00000 */
[----:B------:R0:W1:Y:S02]  /*28ae0*/  SHFL.UP P6, R14, R13, R12, R11 ;  /* 0x0400000c0d0e7389 */ /* 0x00006400000c000b */
[----:B01----:R-:W-:Y:S01]  /*28af0*/  ENDCOLLECTIVE ;  /* 0x000000000000791b */ /* 0x003fe20003800000 */
.L_x_2751:
[----:B------:R-:W-:Y:S05]  /*28b00*/  BSYNC B0 ;  /* 0x0000000000007941 */ /* 0x000fea0003800000 */
.L_x_2750:
        /* <DEDUP_REMOVED lines=8> */
.L_x_2752:
[----:B------:R-:W-:Y:S01]  /*28b90*/  IMAD.MOV.U32 R12, RZ, RZ, 0x4 ;  /* 0x00000004ff0c7424 */ /* 0x000fe200078e00ff */
[----:B------:R-:W-:-:S05]  /*28ba0*/  SEL R14, R14, RZ, P2 ;  /* 0x000000ff0e0e7207 */ /* 0x000fca0001000000 */
[----:B------:R-:W-:-:S04]  /*28bb0*/  IMAD.IADD R3, R13, 0x1, R14 ;  /* 0x000000010d037824 */ /* 0x000fc800078e020e */
[----:B------:R-:W-:-:S07]  /*28bc0*/  IMAD.MOV.U32 R13, RZ, RZ, R3 ;  /* 0x000000ffff0d7224 */ /* 0x000fce00078e0003 */
[----:B------:R-:W-:Y:S05]  /*28bd0*/  WARPSYNC.COLLECTIVE R15, `(.L_x_2753) ;  /* 0x000000000f087348 */ /* 0x000fea0003c00000 */
[----:B------:R0:W1:Y:S02]  /*28be0*/  SHFL.UP P6, R14, R13, R12, R11 ;  /* 0x0400000c0d0e7389 */ /* 0x00006400000c000b */
[----:B01----:R-:W-:Y:S01]  /*28bf0*/  ENDCOLLECTIVE ;  /* 0x000000000000791b */ /* 0x003fe20003800000 */
.L_x_2753:
[----:B------:R-:W-:Y:S01]  /*28c00*/  IMAD.MOV.U32 R12, RZ, RZ, 0x8 ;  /* 0x00000008ff0c7424 */ /* 0x000fe200078e00ff */
[----:B------:R-:W-:-:S05]  /*28c10*/  SEL R4, R14, RZ, P3 ;  /* 0x000000ff0e047207 */ /* 0x000fca0001800000 */
[----:B------:R-:W-:-:S04]  /*28c20*/  IMAD.IADD R4, R3, 0x1, R4 ;  /* 0x0000000103047824 */ /* 0x000fc800078e0204 */
[----:B------:R-:W-:-:S07]  /*28c30*/  IMAD.MOV.U32 R13, RZ, RZ, R4 ;  /* 0x000000ffff0d7224 */ /* 0x000fce00078e0004 */
[----:B------:R-:W-:Y:S05]  /*28c40*/  WARPSYNC.COLLECTIVE R15, `(.L_x_2754) ;  /* 0x000000000f087348 */ /* 0x000fea0003c00000 */
[----:B------:R0:W1:Y:S02]  /*28c50*/  SHFL.UP P6, R14, R13, R12, R11 ;  /* 0x0400000c0d0e7389 */ /* 0x00006400000c000b */
[----:B01----:R-:W-:Y:S01]  /*28c60*/  ENDCOLLECTIVE ;  /* 0x000000000000791b */ /* 0x003fe20003800000 */
.L_x_2754:
[----:B------:R-:W-:Y:S01]  /*28c70*/  IMAD.MOV.U32 R12, RZ, RZ, 0x10 ;  /* 0x00000010ff0c7424 */ /* 0x000fe200078e00ff */
[----:B------:R-:W-:-:S05]  /*28c80*/  SEL R7, R14, RZ, P4 ;  /* 0x000000ff0e077207 */ /* 0x000fca0002000000 */
[----:B------:R-:W-:-:S04]  /*28c90*/  IMAD.IADD R7, R4, 0x1, R7 ;  /* 0x0000000104077824 */ /* 0x000fc800078e0207 */
[----:B------:R-:W-:-:S07]  /*28ca0*/  IMAD.MOV.U32 R13, RZ, RZ, R7 ;  /* 0x000000ffff0d7224 */ /* 0x000fce00078e0007 */
[----:B------:R-:W-:Y:S05]  /*28cb0*/  WARPSYNC.COLLECTIVE R15, `(.L_x_2755) ;  /* 0x000000000f087348 */ /* 0x000fea0003c00000 */
[----:B------:R0:W1:Y:S02]  /*28cc0*/  SHFL.UP P6, R14, R13, R12, R11 ;  /* 0x0400000c0d0e7389 */ /* 0x00006400000c000b */
[----:B01----:R-:W-:Y:S01]  /*28cd0*/  ENDCOLLECTIVE ;  /* 0x000000000000791b */ /* 0x003fe20003800000 */
.L_x_2755:
        /* <DEDUP_REMOVED lines=8> */
.L_x_2756:
[----:B------:R-:W-:Y:S05]  /*28d60*/  BRA `(.L_x_2757) ;  /* 0xffffffcc00647947 */ /* 0x000fea000383ffff */
.L_x_2643:
[----:B------:R-:W-:Y:S01]  /*28d70*/  BSSY B0, `(.L_x_2758) ;  /* 0x0000006000007945 */ /* 0x000fe20003800000 */
[----:B------:R-:W-:Y:S01]  /*28d80*/  PLOP3.LUT P6, PT, P6, PT, PT, 0x8, 0x0 ;  /* 0x000000000000781c */ /* 0x000fe200037ce170 */
[----:B------:R-:W-:-:S12]  /*28d90*/  IMAD.MOV.U32 R15, RZ, RZ, -0x1 ;  /* 0xffffffffff0f7424 */ /* 0x000fd800078e00ff */
[----:B01----:R-:W-:Y:S05]  /*28da0*/  WARPSYNC.COLLECTIVE R15, `(.L_x_2759) ;  /* 0x000000000f087348 */ /* 0x003fea0003c00000 */
[----:B------:R-:W-:Y:S01]  /*28db0*/  VOTE.ANY R14, PT, P6 ;  /* 0x00000000000e7806 */ /* 0x000fe200030e0100 */
[----:B01----:R-:W-:Y:S06]  /*28dc0*/  ENDCOLLECTIVE ;  /* 0x000000000000791b */ /* 0x003fec0003800000 */
.L_x_2759:
[----:B------:R-:W-:Y:S05]  /*28dd0*/  BSYNC B0 ;  /* 0x0000000000007941 */ /* 0x000fea0003800000 */
.L_x_2758:
        /* <DEDUP_REMOVED lines=10> */
.L_x_2760:
[----:B------:R-:W-:Y:S02]  /*28e80*/  IMAD.MOV.U32 R13, RZ, RZ, R5 ;  /* 0x000000ffff0d7224 */ /* 0x000fe400078e0005 */
[----:B------:R-:W-:-:S07]  /*28e90*/  IMAD.MOV.U32 R25, RZ, RZ, R14 ;  /* 0x000000ffff197224 */ /* 0x000fce00078e000e */
[----:B------:R-:W-:Y:S05]  /*28ea0*/  WARPSYNC.COLLECTIVE R15, `(.L_x_2761) ;  /* 0x000000000f087348 */ /* 0x000fea0003c00000 */
[----:B------:R0:W1:Y:S02]  /*28eb0*/  SHFL.IDX P6, R14, R13, R12, R11 ;  /* 0x0000000c0d0e7389 */ /* 0x00006400000c000b */
[----:B01----:R-:W-:Y:S01]  /*28ec0*/  ENDCOLLECTIVE ;  /* 0x000000000000791b */ /* 0x003fe20003800000 */
.L_x_2761:
[----:B------:R-:W-:Y:S01]  /*28ed0*/  IMAD.MOV.U32 R5, RZ, RZ, R14 ;  /* 0x000000ffff057224 */ /* 0x000fe200078e000e */
[----:B------:R-:W-:Y:S06]  /*28ee0*/  BRA `(.L_x_2762) ;  /* 0xffffffcc00447947 */ /* 0x000fec000383ffff */
.L_x_2645:
[----:B------:R-:W-:Y:S01]  /*28ef0*/  BSSY B0, `(.L_x_2763) ;  /* 0x0000007000007945 */ /* 0x000fe20003800000 */
[----:B------:R-:W-:Y:S02]  /*28f00*/  IMAD.MOV.U32 R13, RZ, RZ, R2 ;  /* 0x000000ffff0d7224 */ /* 0x000fe400078e0002 */
[----:B-1----:R-:W-:Y:S02]  /*28f10*/  IMAD.MOV.U32 R11, RZ, RZ, 0x1f ;  /* 0x0000001fff0b7424 */ /* 0x002fe400078e00ff */
[----:B------:R-:W-:-:S07]  /*28f20*/  IMAD.MOV.U32 R15, RZ, RZ, -0x1 ;  /* 0xffffffffff0f7424 */ /* 0x000fce00078e00ff */
[----:B0-234-:R-:W-:Y:S05]  /*28f30*/  WARPSYNC.COLLECTIVE R15, `(.L_x_2764) ;  /* 0x000000000f087348 */ /* 0x01dfea0003c00000 */
[----:B------:R1:W0:Y:S02]  /*28f40*/  SHFL.IDX P6, R14, R13, R12, R11 ;  /* 0x0000000c0d0e7389 */ /* 0x00022400000c000b */
[----:B01234-:R-:W-:Y:S01]  /*28f50*/  ENDCOLLECTIVE ;  /* 0x000000000000791b */ /* 0x01ffe20003800000 */
.L_x_2764:
[----:B------:R-:W-:Y:S05]  /*28f60*/  BSYNC B0 ;  /* 0x0000000000007941 */ /* 0x000fea0003800000 */
.L_x_2763:
[----:B------:R-:W-:Y:S01]  /*28f70*/  IMAD.MOV.U32 R24, RZ, RZ, R14 ;  /* 0x000000ffff187224 */ /* 0x000fe200078e000e */
[----:B------:R-:W-:Y:S06]  /*28f80*/  BRA `(.L_x_2644) ;  /* 0xffffffcc00347947 */ /* 0x000fec000383ffff */
.L_x_2651:
[----:B0-----:R0:W2:Y:S02]  /*28f90*/  SYNCS.PHASECHK.TRANS64.TRYWAIT P0, [R9+URZ+0x31c20], R0 ;  /* 0x031c2000090075a7 */ /* 0x0010a4000800017f */
[----:B--2---:R-:W-:Y:S05]  /*28fa0*/  @!P0 NANOSLEEP.SYNCS 0x989680 ;  /* 0x009896800000895d */ /* 0x004fea0003900000 */
[----:B------:R-:W2:Y:S02]  /*28fb0*/  @!P0 SYNCS.PHASECHK.TRANS64 P0, [R9+URZ+0x31c20], R0 ;  /* 0x031c2000090085a7 */ /* 0x000ea4000800007f */
[----:B--2---:R-:W-:Y:S05]  /*28fc0*/  @!P0 BRA `(.L_x_2651) ;  /* 0xfffffffc00f08947 */ /* 0x004fea000383ffff */
[----:B------:R-:W-:Y:S05]  /*28fd0*/  BRA `(.L_x_2765) ;  /* 0xffffffd4008c7947 */ /* 0x000fea000383ffff */
.L_x_2652:
[----:B------:R-:W2:Y:S01]  /*28fe0*/  S2R R2, SR_TID.X ;  /* 0x0000000000027919 */ /* 0x000ea20000002100 */
[----:B------:R-:W-:Y:S01]  /*28ff0*/  BSSY B0, `(.L_x_2766) ;  /* 0x000000a000007945 */ /* 0x000fe20003800000 */
[----:B------:R-:W-:Y:S02]  /*29000*/  IMAD.MOV.U32 R12, RZ, RZ, RZ ;  /* 0x000000ffff0c7224 */ /* 0x000fe400078e00ff */
[----:B-1----:R-:W-:Y:S02]  /*29010*/  IMAD.MOV.U32 R11, RZ, RZ, 0x1f ;  /* 0x0000001fff0b7424 */ /* 0x002fe400078e00ff */
[----:B------:R-:W-:Y:S01]  /*29020*/  IMAD.MOV.U32 R15, RZ, RZ, -0x1 ;  /* 0xffffffffff0f7424 */ /* 0x000fe200078e00ff */
[----:B--2---:R-:W-:-:S04]  /*29030*/  SHF.R.U32.HI R2, RZ, 0x5, R2 ;  /* 0x00000005ff027819 */ /* 0x004fc80000011602 */
[----:B------:R-:W-:-:S05]  /*29040*/  LOP3.LUT R2, R2, 0x3, RZ, 0xc0, !PT ;  /* 0x0000000302027812 */ /* 0x000fca00078ec0ff */
[----:B------:R-:W-:-:S07]  /*29050*/  IMAD.MOV.U32 R13, RZ, RZ, R2 ;  /* 0x000000ffff0d7224 */ /* 0x000fce00078e0002 */
[----:B0---4-:R-:W-:Y:S05]  /*29060*/  WARPSYNC.COLLECTIVE R15, `(.L_x_2767) ;  /* 0x000000000f087348 */ /* 0x011fea0003c00000 */
[----:B------:R1:W2:Y:S02]  /*29070*/  SHFL.IDX P6, R14, R13, R12, R11 ;  /* 0x0000000c0d0e7389 */ /* 0x0002a400000c000b */
[----:B012-4-:R-:W-:Y:S01]  /*29080*/  ENDCOLLECTIVE ;  /* 0x000000000000791b */ /* 0x017fe20003800000 */
.L_x_2767:
[----:B------:R-:W-:Y:S05]  /*29090*/  BSYNC B0 ;  /* 0x0000000000007941 */ /* 0x000fea0003800000 */
.L_x_2766:
[----:B------:R-:W-:Y:S05]  /*290a0*/  BRA `(.L_x_2768) ;  /* 0xffffffd400747947 */ /* 0x000fea000383ffff */
.L_x_2653:
[----:B------:R-:W-:Y:S01]  /*290b0*/  BSSY B0, `(.L_x_2769) ;  /* 0x0000006000007945 */ /* 0x000fe20003800000 */
[----:B------:R-:W-:-:S07]  /*290c0*/  IMAD.MOV.U32 R15, RZ, RZ, -0x1 ;  /* 0xffffffffff0f7424 */ /* 0x000fce00078e00ff */
[----:B01--4-:R-:W-:Y:S05]  /*290d0*/  WARPSYNC.COLLECTIVE R15, `(.L_x_2770) ;  /* 0x000000000f0c7348 */ /* 0x013fea0003c00000 */
[----:B------:R-:W-:Y:S02]  /*290e0*/  ELECT P6, UR62, PT ;  /* 0x00000000003e782f */ /* 0x000fe400038c0000 */
[----:B------:R-:W-:Y:S01]  /*290f0*/  MOV R14, UR62 ;  /* 0x0000003e000e7c02 */ /* 0x000fe20008000f00 */
[----:B01--4-:R-:W-:Y:S10]  /*29100*/  ENDCOLLECTIVE ;  /* 0x000000000000791b */ /* 0x013ff40003800000 */
.L_x_2770:
[----:B------:R-:W-:Y:S05]  /*29110*/  BSYNC B0 ;  /* 0x0000000000007941 */ /* 0x000fea0003800000 */
.L_x_2769:
[----:B------:R-:W-:Y:S05]  /*29120*/  BRA `(.L_x_2771) ;  /* 0xffffffd400687947 */ /* 0x000fea000383ffff */
.L_x_2655:
[----:B0-----:R0:W2:Y:S02]  /*29130*/  SYNCS.PHASECHK.TRANS64.TRYWAIT P0, [R7+URZ], R2 ;  /* 0x00000002070075a7 */ /* 0x0010a4000800017f */
[----:B--2---:R-:W-:Y:S05]  /*29140*/  @!P0 NANOSLEEP.SYNCS 0x989680 ;  /* 0x009896800000895d */ /* 0x004fea0003900000 */
[----:B------:R-:W2:Y:S02]  /*29150*/  @!P0 SYNCS.PHASECHK.TRANS64 P0, [R7+URZ], R2 ;  /* 0x00000002070085a7 */ /* 0x000ea4000800007f */
[----:B--2---:R-:W-:Y:S05]  /*29160*/  @!P0 BRA `(.L_x_2655) ;  /* 0xfffffffc00f08947 */ /* 0x004fea000383ffff */
[----:B------:R-:W-:Y:S05]  /*29170*/  BRA `(.L_x_2772) ;  /* 0xffffffd4009c7947 */ /* 0x000fea000383ffff */
.L_x_2656:
[----:B--2---:R2:W3:Y:S02]  /*29180*/  SYNCS.PHASECHK.TRANS64.TRYWAIT P0, [R3+URZ], R0 ;  /* 0x00000000030075a7 */ /* 0x0044e4000800017f */
[----:B---3--:R-:W-:Y:S05]  /*29190*/  @!P0 NANOSLEEP.SYNCS 0x989680 ;  /* 0x009896800000895d */ /* 0x008fea0003900000 */
[----:B------:R-:W3:Y:S02]  /*291a0*/  @!P0 SYNCS.PHASECHK.TRANS64 P0, [R3+URZ], R0 ;  /* 0x00000000030085a7 */ /* 0x000ee4000800007f */
[----:B---3--:R-:W-:Y:S05]  /*291b0*/  @!P0 BRA `(.L_x_2656) ;  /* 0xfffffffc00f08947 */ /* 0x008fea000383ffff */
[----:B------:R-:W-:Y:S05]  /*291c0*/  BRA `(.L_x_2773) ;  /* 0xffffffd400907947 */ /* 0x000fea000383ffff */
.L_x_2658:
[----:B--2---:R2:W3:Y:S02]  /*291d0*/  SYNCS.PHASECHK.TRANS64.TRYWAIT P0, [R5+URZ], R2 ;  /* 0x00000002050075a7 */ /* 0x0044e4000800017f */
[----:B---3--:R-:W-:Y:S05]  /*291e0*/  @!P0 NANOSLEEP.SYNCS 0x989680 ;  /* 0x009896800000895d */ /* 0x008fea0003900000 */
[----:B------:R-:W3:Y:S02]  /*291f0*/  @!P0 SYNCS.PHASECHK.TRANS64 P0, [R5+URZ], R2 ;  /* 0x00000002050085a7 */ /* 0x000ee4000800007f */
[----:B---3--:R-:W-:Y:S05]  /*29200*/  @!P0 BRA `(.L_x_2658) ;  /* 0xfffffffc00f08947 */ /* 0x008fea000383ffff */
[----:B------:R-:W-:Y:S05]  /*29210*/  BRA `(.L_x_2774) ;  /* 0xffffffd400947947 */ /* 0x000fea000383ffff */
.L_x_2775:
        /* <DEDUP_REMOVED lines=14> */
.L_x_2784:


//--------------------- .nv.global.init           --------------------------
	.section	.nv.global.init,"aw",@progbits
.nv.global.init:
	.type		$str$20,@object
	.size		$str$20,($str$21 - $str$20)
$str$20:
        /*0000*/ 	.byte	0x28, 0x61, 0x64, 0x64, 0x72, 0x65, 0x73, 0x73, 0x20, 0x26, 0x20, 0x6d, 0x61, 0x73, 0x6b, 0x29
        /*0010*/ 	.byte	0x20, 0x3d, 0x3d, 0x20, 0x30, 0x00
	.type		$str$21,@object
	.size		$str$21,(__unnamed_5 - $str$21)
$str$21:
        /*0016*/ 	.byte	0x2f, 0x74, 0x6d, 0x70, 0x2f, 0x6f, 0x73, 0x73, 0x5f, 0x6b, 0x65, 0x72, 0x6e, 0x65, 0x6c, 0x73
        /*0026*/ 	.byte	0x5f, 0x73, 0x72, 0x63, 0x2f, 0x66, 0x6c, 0x61, 0x73, 0x68, 0x5f, 0x61, 0x74, 0x74, 0x65, 0x6e
        /*0036*/ 	.byte	0x74, 0x69, 0x6f, 0x6e, 0x2f, 0x63, 0x73, 0x72, 0x63, 0x2f, 0x63, 0x75, 0x74, 0x6c, 0x61, 0x73
        /*0046*/ 	.byte	0x73, 0x2f, 0x69, 0x6e, 0x63, 0x6c, 0x75, 0x64, 0x65, 0x2f, 0x63, 0x75, 0x74, 0x65, 0x2f, 0x70
        /*0056*/ 	.byte	0x6f, 0x69, 0x6e, 0x74, 0x65, 0x72, 0x5f, 0x66, 0x6c, 0x61, 0x67, 0x67, 0x65, 0x64, 0x2e, 0x68
        /*0066*/ 	.byte	0x70, 0x70, 0x00
	.type		__unnamed_5,@object
	.size		__unnamed_5,(__unnamed_4 - __unnamed_5)
__unnamed_5:
        /* <DEDUP_REMOVED lines=24> */
	.type		__unnamed_4,@object
	.size		__unnamed_4,(__unnamed_9 - __unnamed_4)
__unnamed_4:
        /* <DEDUP_REMOVED lines=24> */
	.type		__unnamed_9,@object
	.size		__unnamed_9,(__unnamed_3 - __unnamed_9)
__unnamed_9:
        /* <DEDUP_REMOVED lines=24> */
        /*04e9*/ 	.byte	0x00
	.type		__unnamed_3,@object
	.size		__unnamed_3,(__unnamed_7 - __unnamed_3)
__unnamed_3:
        /* <DEDUP_REMOVED lines=29> */
	.type		__unnamed_7,@object
	.size		__unnamed_7,(__unnamed_2 - __unnamed_7)
__unnamed_7:
        /* <DEDUP_REMOVED lines=29> */
	.type		__unnamed_2,@object
	.size		__unnamed_2,(__unnamed_8 - __unnamed_2)
__unnamed_2:
        /* <DEDUP_REMOVED lines=29> */
	.type		__unnamed_8,@object
	.size		__unnamed_8,(__unnamed_1 - __unnamed_8)
__unnamed_8:
        /* <DEDUP_REMOVED lines=29> */
	.type		__unnamed_1,@object
	.size		__unnamed_1,(__unnamed_6 - __unnamed_1)
__unnamed_1:
        /* <DEDUP_REMOVED lines=28> */
        /*0dda*/ 	.byte	0x31, 0x33, 0x38, 0x32, 0x34, 0x3e, 0x3e, 0x3e, 0x3e, 0x3e, 0x20, 0x26, 0x5d, 0x00
	.type		__unnamed_6,@object
	.size		__unnamed_6,(.L_5 - __unnamed_6)
__unnamed_6:
        /* <DEDUP_REMOVED lines=29> */
.L_5:


//--------------------- .nv.shared._ZN7cutlass13device_kernelIN5flash11enable_sm90INS1_16FlashAttnFwdSm90INS1_25CollectiveMainloopFwdSm90ILi2EN4cute5tupleIJNS5_1CILi1EEES8_S8_EEENS6_IJNS7_ILi192EEENS7_ILi144EEENS7_ILi96EEEEEELi96ENS_6half_tEfNS_4arch4Sm90ELb0ELb0ELb0ELb0ELb0ELb0ELb0ELb0ELb1ELb1ELb1ELb0EEENS1_21CollectiveEpilogueFwdINS6_IJSA_SC_SB_EEES9_SE_SG_Li384ELb0ELb1ELb1ELb0EEENS1_19SingleTileSchedulerILb0ELb1ELb1ELi192EEEEEEEEEvNT_6ParamsE --------------------------
	.section	.nv.shared._ZN7cutlass13device_kernelIN5flash11enable_sm90INS1_16FlashAttnFwdSm90INS1_25CollectiveMainloopFwdSm90ILi2EN4cute5tupleIJNS5_1CILi1EEES8_S8_EEENS6_IJNS7_ILi192EEENS7_ILi144EEENS7_ILi96EEEEEELi96ENS_6half_tEfNS_4arch4Sm90ELb0ELb0ELb0ELb0ELb0ELb0ELb0ELb0ELb1ELb1ELb1ELb0EEENS1_21CollectiveEpilogueFwdINS6_IJSA_SC_SB_EEES9_SE_SG_Li384ELb0ELb1ELb1ELb0EEENS1_19SingleTileSchedulerILb0ELb1ELb1ELi192EEEEEEEEEvNT_6ParamsE,"aw",@nobits
	.sectionflags	@""
	.align	16
	.zero		1024


//--------------------- .nv.shared.reserved.0     --------------------------
	.section	.nv.shared.reserved.0,"aw",@nobits
	.weak		__nv_reservedSMEM_offset_0_alias
	.size		__nv_reservedSMEM_offset_0_alias, 0, 0
	.other		__nv_reservedSMEM_offset_0_alias,@"STO_CUDA_RESERVED_SHARED STV_DEFAULT"
__nv_reservedSMEM_offset_0_alias:
	.zero		0


//--------------------- .nv.global                --------------------------
	.section	.nv.global,"aw",@nobits
.nv.global:
	.type		_ZN71_INTERNAL_6113f7c9_35_flash_fwd_hdim96_fp16_split_sm90_cu_bdbb69e5_37134cute1_E,@object
	.size		_ZN71_INTERNAL_6113f7c9_35_flash_fwd_hdim96_fp16_split_sm90_cu_bdbb69e5_37134cute1_E,(_ZN71_INTERNAL_6113f7c9_35_flash_fwd_hdim96_fp16_split_sm90_cu_bdbb69e5_37134cuda3std3__45__cpo6cbeginE - _ZN71_INTERNAL_6113f7c9_35_flash_fwd_hdim96_fp16_split_sm90_cu_bdbb69e5_37134cute1_E)
_ZN71_INTERNAL_6113f7c9_35_flash_fwd_hdim96_fp16_split_sm90_cu_bdbb69e5_37134cute1_E:
	.zero		1
	.type		_ZN71_INTERNAL_6113f7c9_35_flash_fwd_hdim96_fp16_split_sm90_cu_bdbb69e5_37134cuda3std3__45__cpo6cbeginE,@object
	.size		_ZN71_INTERNAL_6113f7c9_35_flash_fwd_hdim96_fp16_split_sm90_cu_bdbb69e5_37134cuda3std3__45__cpo6cbeginE,(_ZN71_INTERNAL_6113f7c9_35_flash_fwd_hdim96_fp16_split_sm90_cu_bdbb69e5_37134cuda3std3__48in_placeE - _ZN71_INTERNAL_6113f7c9_35_flash_fwd_hdim96_fp16_split_sm90_cu_bdbb69e5_37134cuda3std3__45__cpo6cbeginE)
_ZN71_INTERNAL_6113f7c9_35_flash_fwd_hdim96_fp16_split_sm90_cu_bdbb69e5_37134cuda3std3__45__cpo6cbeginE:
	.zero		1
	.type		_ZN71_INTERNAL_6113f7c9_35_flash_fwd_hdim96_fp16_split_sm90_cu_bdbb69e5_37134cuda3std3__48in_placeE,@object
	.size		_ZN71_INTERNAL_6113f7c9_35_flash_fwd_hdim96_fp16_split_sm90_cu_bdbb69e5_37134cuda3std3__48in_placeE,(_ZN71_INTERNAL_6113f7c9_35_flash_fwd_hdim96_fp16_split_sm90_cu_bdbb69e5_37134cuda3std6ranges3__45__cpo9iter_moveE - _ZN71_INTERNAL_6113f7c9_35_flash_fwd_hdim96_fp16_split_sm90_cu_bdbb69e5_37134cuda3std3__48in_placeE)
_ZN71_INTERNAL_6113f7c9_35_flash_fwd_hdim96_fp16_split_sm90_cu_bdbb69e5_37134cuda3std3__48in_placeE:
	.zero		1
	.type		_ZN71_INTERNAL_6113f7c9_35_flash_fwd_hdim96_fp16_split_sm90_cu_bdbb69e5_37134cuda3std6ranges3__45__cpo9iter_moveE,@object
	.size		_ZN71_INTERNAL_6113f7c9_35_flash_fwd_hdim96_fp16_split_sm90_cu_bdbb69e5_37134cuda3std6ranges3__45__cpo9iter_moveE,(_ZN71_INTERNAL_6113f7c9_35_flash_fwd_hdim96_fp16_split_sm90_cu_bdbb69e5_37134cuda3std3__45__cpo5beginE - _ZN71_INTERNAL_6113f7c9_35_flash_fwd_hdim96_fp16_split_sm90_cu_bdbb69e5_37134cuda3std6ranges3__45__cpo9iter_moveE)
_ZN71_INTERNAL_6113f7c9_35_flash_fwd_hdim96_fp16_split_sm90_cu_bdbb69e5_37134cuda3std6ranges3__45__cpo9iter_moveE:
	.zero		1
	.type		_ZN71_INTERNAL_6113f7c9_35_flash_fwd_hdim96_fp16_split_sm90_cu_bdbb69e5_37134cuda3std3__45__cpo5beginE,@object
	.size		_ZN71_INTERNAL_6113f7c9_35_flash_fwd_hdim96_fp16_split_sm90_cu_bdbb69e5_37134cuda3std3__45__cpo5beginE,(_ZN71_INTERNAL_6113f7c9_35_flash_fwd_hdim96_fp16_split_sm90_cu_bdbb69e5_37134cuda3std3__473_GLOBAL__N__6113f7c9_35_flash_fwd_hdim96_fp16_split_sm90_cu_bdbb69e5_37136ignoreE - _ZN71_INTERNAL_6113f7c9_35_flash_fwd_hdim96_fp16_split_sm90_cu_bdbb69e5_37134cuda3std3__45__cpo5beginE)
_ZN71_INTERNAL_6113f7c9_35_flash_fwd_hdim96_fp16_split_sm90_cu_bdbb69e5_37134cuda3std3__45__cpo5beginE:
	.zero		1
	.type		_ZN71_INTERNAL_6113f7c9_35_flash_fwd_hdim96_fp16_split_sm90_cu_bdbb69e5_37134cuda3std3__473_GLOBAL__N__6113f7c9_35_flash_fwd_hdim96_fp16_split_sm90_cu_bdbb69e5_37136ignoreE,@object
	.size		_ZN71_INTERNAL_6113f7c9_35_flash_fwd_hdim96_fp16_split_sm90_cu_bdbb69e5_37134cuda3std3__473_GLOBAL__N__6113f7c9_35_flash_fwd_hdim96_fp16_split_sm90_cu_bdbb69e5_37136ignoreE,(_ZN71_INTERNAL_6113f7c9_35_flash_fwd_hdim96_fp16_split_sm90_cu_bdbb69e5_37134cute7productE - _ZN71_INTERNAL_6113f7c9_35_flash_fwd_hdim96_fp16_split_sm90_cu_bdbb69e5_37134cuda3std3__473_GLOBAL__N__6113f7c9_35_flash_fwd_hdim96_fp16_split_sm90_cu_bdbb69e5_37136ignoreE)
_ZN71_INTERNAL_6113f7c9_35_flash_fwd_hdim96_fp16_split_sm90_cu_bdbb69e5_37134cuda3std3__473_GLOBAL__N__6113f7c9_35_flash_fwd_hdim96_fp16_split_sm90_cu_bdbb69e5_37136ignoreE:
	.zero		1
	.type		_ZN71_INTERNAL_6113f7c9_35_flash_fwd_hdim96_fp16_split_sm90_cu_bdbb69e5_37134cute7productE,@object
	.size		_ZN71_INTERNAL_6113f7c9_35_flash_fwd_hdim96_fp16_split_sm90_cu_bdbb69e5_37134cute7productE,(_ZN71_INTERNAL_6113f7c9_35_flash_fwd_hdim96_fp16_split_sm90_cu_bdbb69e5_37134cuda3std3__45__cpo3endE - _ZN71_INTERNAL_6113f7c9_35_flash_fwd_hdim96_fp16_split_sm90_cu_bdbb69e5_37134cute7productE)
_ZN71_INTERNAL_6113f7c9_35_flash_fwd_hdim96_fp16_split_sm90_cu_bdbb69e5_37134cute7productE:
	.zero		1
	.type		_ZN71_INTERNAL_6113f7c9_35_flash_fwd_hdim96_fp16_split_sm90_cu_bdbb69e5_37134cuda3std3__45__cpo3endE,@object
	.size		_ZN71_INTERNAL_6113f7c9_35_flash_fwd_hdim96_fp16_split_sm90_cu_bdbb69e5_37134cuda3std3__45__cpo3endE,(_ZN71_INTERNAL_6113f7c9_35_flash_fwd_hdim96_fp16_split_sm90_cu_bdbb69e5_37134cuda3std3__419piecewise_constructE - _ZN71_INTERNAL_6113f7c9_35_flash_fwd_hdim96_fp16_split_sm90_cu_bdbb69e5_37134cuda3std3__45__cpo3endE)
_ZN71_INTERNAL_6113f7c9_35_flash_fwd_hdim96_fp16_split_sm90_cu_bdbb69e5_37134cuda3std3__45__cpo3endE:
	.zero		1
	.type		_ZN71_INTERNAL_6113f7c9_35_flash_fwd_hdim96_fp16_split_sm90_cu_bdbb69e5_37134cuda3std3__419piecewise_constructE,@object
	.size		_ZN71_INTERNAL_6113f7c9_35_flash_fwd_hdim96_fp16_split_sm90_cu_bdbb69e5_37134cuda3std3__419piecewise_constructE,(_ZN71_INTERNAL_6113f7c9_35_flash_fwd_hdim96_fp16_split_sm90_cu_bdbb69e5_37134cuda3std3__45__cpo4cendE - _ZN71_INTERNAL_6113f7c9_35_flash_fwd_hdim96_fp16_split_sm90_cu_bdbb69e5_37134cuda3std3__419piecewise_constructE)
_ZN71_INTERNAL_6113f7c9_35_flash_fwd_hdim96_fp16_split_sm90_cu_bdbb69e5_37134cuda3std3__419piecewise_constructE:
	.zero		1
	.type		_ZN71_INTERNAL_6113f7c9_35_flash_fwd_hdim96_fp16_split_sm90_cu_bdbb69e5_37134cuda3std3__45__cpo4cendE,@object
	.size		_ZN71_INTERNAL_6113f7c9_35_flash_fwd_hdim96_fp16_split_sm90_cu_bdbb69e5_37134cuda3std3__45__cpo4cendE,(_ZN71_INTERNAL_6113f7c9_35_flash_fwd_hdim96_fp16_split_sm90_cu_bdbb69e5_37134cuda3std6ranges3__45__cpo4swapE - _ZN71_INTERNAL_6113f7c9_35_flash_fwd_hdim96_fp16_split_sm90_cu_bdbb69e5_37134cuda3std3__45__cpo4cendE)
_ZN71_INTERNAL_6113f7c9_35_flash_fwd_hdim96_fp16_split_sm90_cu_bdbb69e5_37134cuda3std3__45__cpo4cendE:
	.zero		1
	.type		_ZN71_INTERNAL_6113f7c9_35_flash_fwd_hdim96_fp16_split_sm90_cu_bdbb69e5_37134cuda3std6ranges3__45__cpo4swapE,@object
	.size		_ZN71_INTERNAL_6113f7c9_35_flash_fwd_hdim96_fp16_split_sm90_cu_bdbb69e5_37134cuda3std6ranges3__45__cpo4swapE,(.L_16 - _ZN71_INTERNAL_6113f7c9_35_flash_fwd_hdim96_fp16_split_sm90_cu_bdbb69e5_37134cuda3std6ranges3__45__cpo4swapE)
_ZN71_INTERNAL_6113f7c9_35_flash_fwd_hdim96_fp16_split_sm90_cu_bdbb69e5_37134cuda3std6ranges3__45__cpo4swapE:
	.zero		1
.L_16:


//--------------------- .nv.shared._ZN7cutlass13device_kernelIN5flash11enable_sm90INS1_16FlashAttnFwdSm90INS1_25CollectiveMainloopFwdSm90ILi2EN4cute5tupleIJNS5_1CILi1EEES8_S8_EEENS6_IJNS7_ILi192EEENS7_ILi144EEENS7_ILi96EEEEEELi96ENS_6half_tEfNS_4arch4Sm90ELb0ELb0ELb0ELb1ELb0ELb0ELb0ELb0ELb1ELb1ELb1ELb0EEENS1_21CollectiveEpilogueFwdINS6_IJSA_SC_SB_EEES9_SE_SG_Li384ELb1ELb1ELb1ELb0EEENS1_36VarlenDynamicPersistentTileSchedulerILi192ELi144ELi384ELi128ELb1ELb1ELb1ELb0ELb1ELb1EEEEEEEEEvNT_6ParamsE --------------------------
	.section	.nv.shared._ZN7cutlass13device_kernelIN5flash11enable_sm90INS1_16FlashAttnFwdSm90INS1_25CollectiveMainloopFwdSm90ILi2EN4cute5tupleIJNS5_1CILi1EEES8_S8_EEENS6_IJNS7_ILi192EEENS7_ILi144EEENS7_ILi96EEEEEELi96ENS_6half_tEfNS_4arch4Sm90ELb0ELb0ELb0ELb1ELb0ELb0ELb0ELb0ELb1ELb1ELb1ELb0EEENS1_21CollectiveEpilogueFwdINS6_IJSA_SC_SB_EEES9_SE_SG_Li384ELb1ELb1ELb1ELb0EEENS1_36VarlenDynamicPersistentTileSchedulerILi192ELi144ELi384ELi128ELb1ELb1ELb1ELb0ELb1ELb1EEEEEEEEEvNT_6ParamsE,"aw",@nobits
	.sectionflags	@""
	.align	16
	.zero		1024


//--------------------- .nv.shared._ZN7cutlass13device_kernelIN5flash11enable_sm90INS1_16FlashAttnFwdSm90INS1_25CollectiveMainloopFwdSm90ILi2EN4cute5tupleIJNS5_1CILi1EEES8_S8_EEENS6_IJNS7_ILi192EEENS7_ILi144EEENS7_ILi96EEEEEELi96ENS_6half_tEfNS_4arch4Sm90ELb0ELb0ELb0ELb1ELb0ELb1ELb0ELb0ELb1ELb1ELb1ELb0EEENS1_21CollectiveEpilogueFwdINS6_IJSA_SC_SB_EEES9_SE_SG_Li384ELb1ELb1ELb1ELb0EEENS1_36VarlenDynamicPersistentTileSchedulerILi192ELi144ELi384ELi128ELb1ELb1ELb1ELb0ELb1ELb1EEEEEEEEEvNT_6ParamsE --------------------------
	.section	.nv.shared._ZN7cutlass13device_kernelIN5flash11enable_sm90INS1_16FlashAttnFwdSm90INS1_25CollectiveMainloopFwdSm90ILi2EN4cute5tupleIJNS5_1CILi1EEES8_S8_EEENS6_IJNS7_ILi192EEENS7_ILi144EEENS7_ILi96EEEEEELi96ENS_6half_tEfNS_4arch4Sm90ELb0ELb0ELb0ELb1ELb0ELb1ELb0ELb0ELb1ELb1ELb1ELb0EEENS1_21CollectiveEpilogueFwdINS6_IJSA_SC_SB_EEES9_SE_SG_Li384ELb1ELb1ELb1ELb0EEENS1_36VarlenDynamicPersistentTileSchedulerILi192ELi144ELi384ELi128ELb1ELb1ELb1ELb0ELb1ELb1EEEEEEEEEvNT_6ParamsE,"aw",@nobits
	.sectionflags	@""
	.align	16
	.zero		1024


//--------------------- .nv.shared._ZN7cutlass13device_kernelIN5flash11enable_sm90INS1_16FlashAttnFwdSm90INS1_25CollectiveMainloopFwdSm90ILi2EN4cute5tupleIJNS5_1CILi1EEES8_S8_EEENS6_IJNS7_ILi192EEENS7_ILi128EEENS7_ILi96EEEEEELi96ENS_6half_tEfNS_4arch4Sm90ELb0ELb1ELb0ELb0ELb0ELb0ELb0ELb0ELb1ELb1ELb1ELb0EEENS1_21CollectiveEpilogueFwdINS6_IJSA_SC_SB_EEES9_SE_SG_Li384ELb0ELb1ELb1ELb0EEENS1_19SingleTileSchedulerILb0ELb1ELb1ELi192EEEEEEEEEvNT_6ParamsE --------------------------
	.section	.nv.shared._ZN7cutlass13device_kernelIN5flash11enable_sm90INS1_16FlashAttnFwdSm90INS1_25CollectiveMainloopFwdSm90ILi2EN4cute5tupleIJNS5_1CILi1EEES8_S8_EEENS6_IJNS7_ILi192EEENS7_ILi128EEENS7_ILi96EEEEEELi96ENS_6half_tEfNS_4arch4Sm90ELb0ELb1ELb0ELb0ELb0ELb0ELb0ELb0ELb1ELb1ELb1ELb0EEENS1_21CollectiveEpilogueFwdINS6_IJSA_SC_SB_EEES9_SE_SG_Li384ELb0ELb1ELb1ELb0EEENS1_19SingleTileSchedulerILb0ELb1ELb1ELi192EEEEEEEEEvNT_6ParamsE,"aw",@nobits
	.sectionflags	@""
	.align	16
	.zero		1024


//--------------------- .nv.shared._ZN7cutlass13device_kernelIN5flash11enable_sm90INS1_16FlashAttnFwdSm90INS1_25CollectiveMainloopFwdSm90ILi2EN4cute5tupleIJNS5_1CILi1EEES8_S8_EEENS6_IJNS7_ILi192EEENS7_ILi128EEENS7_ILi96EEEEEELi96ENS_6half_tEfNS_4arch4Sm90ELb0ELb1ELb0ELb1ELb0ELb0ELb0ELb0ELb1ELb1ELb1ELb0EEENS1_21CollectiveEpilogueFwdINS6_IJSA_SC_SB_EEES9_SE_SG_Li384ELb1ELb1ELb1ELb0EEENS1_36VarlenDynamicPersistentTileSchedulerILi192ELi128ELi384ELi128ELb1ELb1ELb1ELb1ELb0ELb1EEEEEEEEEvNT_6ParamsE --------------------------
	.section	.nv.shared._ZN7cutlass13device_kernelIN5flash11enable_sm90INS1_16FlashAttnFwdSm90INS1_25CollectiveMainloopFwdSm90ILi2EN4cute5tupleIJNS5_1CILi1EEES8_S8_EEENS6_IJNS7_ILi192EEENS7_ILi128EEENS7_ILi96EEEEEELi96ENS_6half_tEfNS_4arch4Sm90ELb0ELb1ELb0ELb1ELb0ELb0ELb0ELb0ELb1ELb1ELb1ELb0EEENS1_21CollectiveEpilogueFwdINS6_IJSA_SC_SB_EEES9_SE_SG_Li384ELb1ELb1ELb1ELb0EEENS1_36VarlenDynamicPersistentTileSchedulerILi192ELi128ELi384ELi128ELb1ELb1ELb1ELb1ELb0ELb1EEEEEEEEEvNT_6ParamsE,"aw",@nobits
	.sectionflags	@""
	.align	16
	.zero		1024


//--------------------- .nv.shared._ZN7cutlass13device_kernelIN5flash11enable_sm90INS1_16FlashAttnFwdSm90INS1_25CollectiveMainloopFwdSm90ILi2EN4cute5tupleIJNS5_1CILi1EEES8_S8_EEENS6_IJNS7_ILi192EEENS7_ILi128EEENS7_ILi96EEEEEELi96ENS_6half_tEfNS_4arch4Sm90ELb0ELb1ELb0ELb1ELb0ELb1ELb0ELb0ELb1ELb1ELb1ELb0EEENS1_21CollectiveEpilogueFwdINS6_IJSA_SC_SB_EEES9_SE_SG_Li384ELb1ELb1ELb1ELb0EEENS1_36VarlenDynamicPersistentTileSchedulerILi192ELi128ELi384ELi128ELb1ELb1ELb1ELb1ELb0ELb1EEEEEEEEEvNT_6ParamsE --------------------------
	.section	.nv.shared._ZN7cutlass13device_kernelIN5flash11enable_sm90INS1_16FlashAttnFwdSm90INS1_25CollectiveMainloopFwdSm90ILi2EN4cute5tupleIJNS5_1CILi1EEES8_S8_EEENS6_IJNS7_ILi192EEENS7_ILi128EEENS7_ILi96EEEEEELi96ENS_6half_tEfNS_4arch4Sm90ELb0ELb1ELb0ELb1ELb0ELb1ELb0ELb0ELb1ELb1ELb1ELb0EEENS1_21CollectiveEpilogueFwdINS6_IJSA_SC_SB_EEES9_SE_SG_Li384ELb1ELb1ELb1ELb0EEENS1_36VarlenDynamicPersistentTileSchedulerILi192ELi128ELi384ELi128ELb1ELb1ELb1ELb1ELb0ELb1EEEEEEEEEvNT_6ParamsE,"aw",@nobits
	.sectionflags	@""
	.align	16
	.zero		1024


//--------------------- .nv.shared._ZN7cutlass13device_kernelIN5flash11enable_sm90INS1_16FlashAttnFwdSm90INS1_25CollectiveMainloopFwdSm90ILi2EN4cute5tupleIJNS5_1CILi1EEES8_S8_EEENS6_IJNS7_ILi192EEENS7_ILi144EEENS7_ILi96EEEEEELi96ENS_6half_tEfNS_4arch4Sm90ELb1ELb0ELb0ELb0ELb0ELb0ELb0ELb0ELb1ELb1ELb1ELb0EEENS1_21CollectiveEpilogueFwdINS6_IJSA_SC_SB_EEES9_SE_SG_Li384ELb0ELb1ELb1ELb0EEENS1_19SingleTileSchedulerILb0ELb1ELb1ELi192EEEEEEEEEvNT_6ParamsE --------------------------
	.section	.nv.shared._ZN7cutlass13device_kernelIN5flash11enable_sm90INS1_16FlashAttnFwdSm90INS1_25CollectiveMainloopFwdSm90ILi2EN4cute5tupleIJNS5_1CILi1EEES8_S8_EEENS6_IJNS7_ILi192EEENS7_ILi144EEENS7_ILi96EEEEEELi96ENS_6half_tEfNS_4arch4Sm90ELb1ELb0ELb0ELb0ELb0ELb0ELb0ELb0ELb1ELb1ELb1ELb0EEENS1_21CollectiveEpilogueFwdINS6_IJSA_SC_SB_EEES9_SE_SG_Li384ELb0ELb1ELb1ELb0EEENS1_19SingleTileSchedulerILb0ELb1ELb1ELi192EEEEEEEEEvNT_6ParamsE,"aw",@nobits
	.sectionflags	@""
	.align	16
	.zero		1024


//--------------------- .nv.shared._ZN7cutlass13device_kernelIN5flash11enable_sm90INS1_16FlashAttnFwdSm90INS1_25CollectiveMainloopFwdSm90ILi2EN4cute5tupleIJNS5_1CILi1EEES8_S8_EEENS6_IJNS7_ILi192EEENS7_ILi144EEENS7_ILi96EEEEEELi96ENS_6half_tEfNS_4arch4Sm90ELb1ELb0ELb0ELb1ELb0ELb0ELb0ELb0ELb1ELb1ELb1ELb0EEENS1_21CollectiveEpilogueFwdINS6_IJSA_SC_SB_EEES9_SE_SG_Li384ELb1ELb1ELb1ELb0EEENS1_36VarlenDynamicPersistentTileSchedulerILi192ELi144ELi384ELi128ELb1ELb1ELb1ELb1ELb1ELb1EEEEEEEEEvNT_6ParamsE --------------------------
	.section	.nv.shared._ZN7cutlass13device_kernelIN5flash11enable_sm90INS1_16FlashAttnFwdSm90INS1_25CollectiveMainloopFwdSm90ILi2EN4cute5tupleIJNS5_1CILi1EEES8_S8_EEENS6_IJNS7_ILi192EEENS7_ILi144EEENS7_ILi96EEEEEELi96ENS_6half_tEfNS_4arch4Sm90ELb1ELb0ELb0ELb1ELb0ELb0ELb0ELb0ELb1ELb1ELb1ELb0EEENS1_21CollectiveEpilogueFwdINS6_IJSA_SC_SB_EEES9_SE_SG_Li384ELb1ELb1ELb1ELb0EEENS1_36VarlenDynamicPersistentTileSchedulerILi192ELi144ELi384ELi128ELb1ELb1ELb1ELb1ELb1ELb1EEEEEEEEEvNT_6ParamsE,"aw",@nobits
	.sectionflags	@""
	.align	16
	.zero		1024


//--------------------- .nv.shared._ZN7cutlass13device_kernelIN5flash11enable_sm90INS1_16FlashAttnFwdSm90INS1_25CollectiveMainloopFwdSm90ILi2EN4cute5tupleIJNS5_1CILi1EEES8_S8_EEENS6_IJNS7_ILi192EEENS7_ILi144EEENS7_ILi96EEEEEELi96ENS_6half_tEfNS_4arch4Sm90ELb1ELb0ELb0ELb1ELb0ELb1ELb0ELb0ELb1ELb1ELb1ELb0EEENS1_21CollectiveEpilogueFwdINS6_IJSA_SC_SB_EEES9_SE_SG_Li384ELb1ELb1ELb1ELb0EEENS1_36VarlenDynamicPersistentTileSchedulerILi192ELi144ELi384ELi128ELb1ELb1ELb1ELb1ELb1ELb1EEEEEEEEEvNT_6ParamsE --------------------------
	.section	.nv.shared._ZN7cutlass13device_kernelIN5flash11enable_sm90INS1_16FlashAttnFwdSm90INS1_25CollectiveMainloopFwdSm90ILi2EN4cute5tupleIJNS5_1CILi1EEES8_S8_EEENS6_IJNS7_ILi192EEENS7_ILi144EEENS7_ILi96EEEEEELi96ENS_6half_tEfNS_4arch4Sm90ELb1ELb0ELb0ELb1ELb0ELb1ELb0ELb0ELb1ELb1ELb1ELb0EEENS1_21CollectiveEpilogueFwdINS6_IJSA_SC_SB_EEES9_SE_SG_Li384ELb1ELb1ELb1ELb0EEENS1_36VarlenDynamicPersistentTileSchedulerILi192ELi144ELi384ELi128ELb1ELb1ELb1ELb1ELb1ELb1EEEEEEEEEvNT_6ParamsE,"aw",@nobits
	.sectionflags	@""
	.align	16
	.zero		1024


//--------------------- .nv.constant0._ZN7cutlass13device_kernelIN5flash11enable_sm90INS1_16FlashAttnFwdSm90INS1_25CollectiveMainloopFwdSm90ILi2EN4cute5tupleIJNS5_1CILi1EEES8_S8_EEENS6_IJNS7_ILi192EEENS7_ILi144EEENS7_ILi96EEEEEELi96ENS_6half_tEfNS_4arch4Sm90ELb0ELb0ELb0ELb0ELb0ELb0ELb0ELb0ELb1ELb1ELb1ELb0EEENS1_21CollectiveEpilogueFwdINS6_IJSA_SC_SB_EEES9_SE_SG_Li384ELb0ELb1ELb1ELb0EEENS1_19SingleTileSchedulerILb0ELb1ELb1ELi192EEEEEEEEEvNT_6ParamsE --------------------------
	.section	.nv.constant0._ZN7cutlass13device_kernelIN5flash11enable_sm90INS1_16FlashAttnFwdSm90INS1_25CollectiveMainloopFwdSm90ILi2EN4cute5tupleIJNS5_1CILi1EEES8_S8_EEENS6_IJNS7_ILi192EEENS7_ILi144EEENS7_ILi96EEEEEELi96ENS_6half_tEfNS_4arch4Sm90ELb0ELb0ELb0ELb0ELb0ELb0ELb0ELb0ELb1ELb1ELb1ELb0EEENS1_21CollectiveEpilogueFwdINS6_IJSA_SC_SB_EEES9_SE_SG_Li384ELb0ELb1ELb1ELb0EEENS1_19SingleTileSchedulerILb0ELb1ELb1ELi192EEEEEEEEEvNT_6ParamsE,"a",@progbits
	.sectionflags	@""
	.align	4
.nv.constant0._ZN7cutlass13device_kernelIN5flash11enable_sm90INS1_16FlashAttnFwdSm90INS1_25CollectiveMainloopFwdSm90ILi2EN4cute5tupleIJNS5_1CILi1EEES8_S8_EEENS6_IJNS7_ILi192EEENS7_ILi144EEENS7_ILi96EEEEEELi96ENS_6half_tEfNS_4arch4Sm90ELb0ELb0ELb0ELb0ELb0ELb0ELb0ELb0ELb1ELb1ELb1ELb0EEENS1_21CollectiveEpilogueFwdINS6_IJSA_SC_SB_EEES9_SE_SG_Li384ELb0ELb1ELb1ELb0EEENS1_19SingleTileSchedulerILb0ELb1ELb1ELi192EEEEEEEEEvNT_6ParamsE:
	.zero		3200


//--------------------- .nv.constant0._ZN7cutlass13device_kernelIN5flash11enable_sm90INS1_16FlashAttnFwdSm90INS1_25CollectiveMainloopFwdSm90ILi2EN4cute5tupleIJNS5_1CILi1EEES8_S8_EEENS6_IJNS7_ILi192EEENS7_ILi144EEENS7_ILi96EEEEEELi96ENS_6half_tEfNS_4arch4Sm90ELb0ELb0ELb0ELb1ELb0ELb0ELb0ELb0ELb1ELb1ELb1ELb0EEENS1_21CollectiveEpilogueFwdINS6_IJSA_SC_SB_EEES9_SE_SG_Li384ELb1ELb1ELb1ELb0EEENS1_36VarlenDynamicPersistentTileSchedulerILi192ELi144ELi384ELi128ELb1ELb1ELb1ELb0ELb1ELb1EEEEEEEEEvNT_6ParamsE --------------------------
	.section	.nv.constant0._ZN7cutlass13device_kernelIN5flash11enable_sm90INS1_16FlashAttnFwdSm90INS1_25CollectiveMainloopFwdSm90ILi2EN4cute5tupleIJNS5_1CILi1EEES8_S8_EEENS6_IJNS7_ILi192EEENS7_ILi144EEENS7_ILi96EEEEEELi96ENS_6half_tEfNS_4arch4Sm90ELb0ELb0ELb0ELb1ELb0ELb0ELb0ELb0ELb1ELb1ELb1ELb0EEENS1_21CollectiveEpilogueFwdINS6_IJSA_SC_SB_EEES9_SE_SG_Li384ELb1ELb1ELb1ELb0EEENS1_36VarlenDynamicPersistentTileSchedulerILi192ELi144ELi384ELi128ELb1ELb1ELb1ELb0ELb1ELb1EEEEEEEEEvNT_6ParamsE,"a",@progbits
	.sectionflags	@""
	.align	4
.nv.constant0._ZN7cutlass13device_kernelIN5flash11enable_sm90INS1_16FlashAttnFwdSm90INS1_25CollectiveMainloopFwdSm90ILi2EN4cute5tupleIJNS5_1CILi1EEES8_S8_EEENS6_IJNS7_ILi192EEENS7_ILi144EEENS7_ILi96EEEEEELi96ENS_6half_tEfNS_4arch4Sm90ELb0ELb0ELb0ELb1ELb0ELb0ELb0ELb0ELb1ELb1ELb1ELb0EEENS1_21CollectiveEpilogueFwdINS6_IJSA_SC_SB_EEES9_SE_SG_Li384ELb1ELb1ELb1ELb0EEENS1_36VarlenDynamicPersistentTileSchedulerILi192ELi144ELi384ELi128ELb1ELb1ELb1ELb0ELb1ELb1EEEEEEEEEvNT_6ParamsE:
	.zero		3328


//--------------------- .nv.constant0._ZN7cutlass13device_kernelIN5flash11enable_sm90INS1_16FlashAttnFwdSm90INS1_25CollectiveMainloopFwdSm90ILi2EN4cute5tupleIJNS5_1CILi1EEES8_S8_EEENS6_IJNS7_ILi192EEENS7_ILi144EEENS7_ILi96EEEEEELi96ENS_6half_tEfNS_4arch4Sm90ELb0ELb0ELb0ELb1ELb0ELb1ELb0ELb0ELb1ELb1ELb1ELb0EEENS1_21CollectiveEpilogueFwdINS6_IJSA_SC_SB_EEES9_SE_SG_Li384ELb1ELb1ELb1ELb0EEENS1_36VarlenDynamicPersistentTileSchedulerILi192ELi144ELi384ELi128ELb1ELb1ELb1ELb0ELb1ELb1EEEEEEEEEvNT_6ParamsE --------------------------
	.section	.nv.constant0._ZN7cutlass13device_kernelIN5flash11enable_sm90INS1_16FlashAttnFwdSm90INS1_25CollectiveMainloopFwdSm90ILi2EN4cute5tupleIJNS5_1CILi1EEES8_S8_EEENS6_IJNS7_ILi192EEENS7_ILi144EEENS7_ILi96EEEEEELi96ENS_6half_tEfNS_4arch4Sm90ELb0ELb0ELb0ELb1ELb0ELb1ELb0ELb0ELb1ELb1ELb1ELb0EEENS1_21CollectiveEpilogueFwdINS6_IJSA_SC_SB_EEES9_SE_SG_Li384ELb1ELb1ELb1ELb0EEENS1_36VarlenDynamicPersistentTileSchedulerILi192ELi144ELi384ELi128ELb1ELb1ELb1ELb0ELb1ELb1EEEEEEEEEvNT_6ParamsE,"a",@progbits
	.sectionflags	@""
	.align	4
.nv.constant0._ZN7cutlass13device_kernelIN5flash11enable_sm90INS1_16FlashAttnFwdSm90INS1_25CollectiveMainloopFwdSm90ILi2EN4cute5tupleIJNS5_1CILi1EEES8_S8_EEENS6_IJNS7_ILi192EEENS7_ILi144EEENS7_ILi96EEEEEELi96ENS_6half_tEfNS_4arch4Sm90ELb0ELb0ELb0ELb1ELb0ELb1ELb0ELb0ELb1ELb1ELb1ELb0EEENS1_21CollectiveEpilogueFwdINS6_IJSA_SC_SB_EEES9_SE_SG_Li384ELb1ELb1ELb1ELb0EEENS1_36VarlenDynamicPersistentTileSchedulerILi192ELi144ELi384ELi128ELb1ELb1ELb1ELb0ELb1ELb1EEEEEEEEEvNT_6ParamsE:
	.zero		3328


//--------------------- .nv.constant0._ZN7cutlass13device_kernelIN5flash11enable_sm90INS1_16FlashAttnFwdSm90INS1_25CollectiveMainloopFwdSm90ILi2EN4cute5tupleIJNS5_1CILi1EEES8_S8_EEENS6_IJNS7_ILi192EEENS7_ILi128EEENS7_ILi96EEEEEELi96ENS_6half_tEfNS_4arch4Sm90ELb0ELb1ELb0ELb0ELb0ELb0ELb0ELb0ELb1ELb1ELb1ELb0EEENS1_21CollectiveEpilogueFwdINS6_IJSA_SC_SB_EEES9_SE_SG_Li384ELb0ELb1ELb1ELb0EEENS1_19SingleTileSchedulerILb0ELb1ELb1ELi192EEEEEEEEEvNT_6ParamsE --------------------------
	.section	.nv.constant0._ZN7cutlass13device_kernelIN5flash11enable_sm90INS1_16FlashAttnFwdSm90INS1_25CollectiveMainloopFwdSm90ILi2EN4cute5tupleIJNS5_1CILi1EEES8_S8_EEENS6_IJNS7_ILi192EEENS7_ILi128EEENS7_ILi96EEEEEELi96ENS_6half_tEfNS_4arch4Sm90ELb0ELb1ELb0ELb0ELb0ELb0ELb0ELb0ELb1ELb1ELb1ELb0EEENS1_21CollectiveEpilogueFwdINS6_IJSA_SC_SB_EEES9_SE_SG_Li384ELb0ELb1ELb1ELb0EEENS1_19SingleTileSchedulerILb0ELb1ELb1ELi192EEEEEEEEEvNT_6ParamsE,"a",@progbits
	.sectionflags	@""
	.align	4
.nv.constant0._ZN7cutlass13device_kernelIN5flash11enable_sm90INS1_16FlashAttnFwdSm90INS1_25CollectiveMainloopFwdSm90ILi2EN4cute5tupleIJNS5_1CILi1EEES8_S8_EEENS6_IJNS7_ILi192EEENS7_ILi128EEENS7_ILi96EEEEEELi96ENS_6half_tEfNS_4arch4Sm90ELb0ELb1ELb0ELb0ELb0ELb0ELb0ELb0ELb1ELb1ELb1ELb0EEENS1_21CollectiveEpilogueFwdINS6_IJSA_SC_SB_EEES9_SE_SG_Li384ELb0ELb1ELb1ELb0EEENS1_19SingleTileSchedulerILb0ELb1ELb1ELi192EEEEEEEEEvNT_6ParamsE:
	.zero		3200


//--------------------- .nv.constant0._ZN7cutlass13device_kernelIN5flash11enable_sm90INS1_16FlashAttnFwdSm90INS1_25CollectiveMainloopFwdSm90ILi2EN4cute5tupleIJNS5_1CILi1EEES8_S8_EEENS6_IJNS7_ILi192EEENS7_ILi128EEENS7_ILi96EEEEEELi96ENS_6half_tEfNS_4arch4Sm90ELb0ELb1ELb0ELb1ELb0ELb0ELb0ELb0ELb1ELb1ELb1ELb0EEENS1_21CollectiveEpilogueFwdINS6_IJSA_SC_SB_EEES9_SE_SG_Li384ELb1ELb1ELb1ELb0EEENS1_36VarlenDynamicPersistentTileSchedulerILi192ELi128ELi384ELi128ELb1ELb1ELb1ELb1ELb0ELb1EEEEEEEEEvNT_6ParamsE --------------------------
	.section	.nv.constant0._ZN7cutlass13device_kernelIN5flash11enable_sm90INS1_16FlashAttnFwdSm90INS1_25CollectiveMainloopFwdSm90ILi2EN4cute5tupleIJNS5_1CILi1EEES8_S8_EEENS6_IJNS7_ILi192EEENS7_ILi128EEENS7_ILi96EEEEEELi96ENS_6half_tEfNS_4arch4Sm90ELb0ELb1ELb0ELb1ELb0ELb0ELb0ELb0ELb1ELb1ELb1ELb0EEENS1_21CollectiveEpilogueFwdINS6_IJSA_SC_SB_EEES9_SE_SG_Li384ELb1ELb1ELb1ELb0EEENS1_36VarlenDynamicPersistentTileSchedulerILi192ELi128ELi384ELi128ELb1ELb1ELb1ELb1ELb0ELb1EEEEEEEEEvNT_6ParamsE,"a",@progbits
	.sectionflags	@""
	.align	4
.nv.constant0._ZN7cutlass13device_kernelIN5flash11enable_sm90INS1_16FlashAttnFwdSm90INS1_25CollectiveMainloopFwdSm90ILi2EN4cute5tupleIJNS5_1CILi1EEES8_S8_EEENS6_IJNS7_ILi192EEENS7_ILi128EEENS7_ILi96EEEEEELi96ENS_6half_tEfNS_4arch4Sm90ELb0ELb1ELb0ELb1ELb0ELb0ELb0ELb0ELb1ELb1ELb1ELb0EEENS1_21CollectiveEpilogueFwdINS6_IJSA_SC_SB_EEES9_SE_SG_Li384ELb1ELb1ELb1ELb0EEENS1_36VarlenDynamicPersistentTileSchedulerILi192ELi128ELi384ELi128ELb1ELb1ELb1ELb1ELb0ELb1EEEEEEEEEvNT_6ParamsE:
	.zero		3328


//--------------------- .nv.constant0._ZN7cutlass13device_kernelIN5flash11enable_sm90INS1_16FlashAttnFwdSm90INS1_25CollectiveMainloopFwdSm90ILi2EN4cute5tupleIJNS5_1CILi1EEES8_S8_EEENS6_IJNS7_ILi192EEENS7_ILi128EEENS7_ILi96EEEEEELi96ENS_6half_tEfNS_4arch4Sm90ELb0ELb1ELb0ELb1ELb0ELb1ELb0ELb0ELb1ELb1ELb1ELb0EEENS1_21CollectiveEpilogueFwdINS6_IJSA_SC_SB_EEES9_SE_SG_Li384ELb1ELb1ELb1ELb0EEENS1_36VarlenDynamicPersistentTileSchedulerILi192ELi128ELi384ELi128ELb1ELb1ELb1ELb1ELb0ELb1EEEEEEEEEvNT_6ParamsE --------------------------
	.section	.nv.constant0._ZN7cutlass13device_kernelIN5flash11enable_sm90INS1_16FlashAttnFwdSm90INS1_25CollectiveMainloopFwdSm90ILi2EN4cute5tupleIJNS5_1CILi1EEES8_S8_EEENS6_IJNS7_ILi192EEENS7_ILi128EEENS7_ILi96EEEEEELi96ENS_6half_tEfNS_4arch4Sm90ELb0ELb1ELb0ELb1ELb0ELb1ELb0ELb0ELb1ELb1ELb1ELb0EEENS1_21CollectiveEpilogueFwdINS6_IJSA_SC_SB_EEES9_SE_SG_Li384ELb1ELb1ELb1ELb0EEENS1_36VarlenDynamicPersistentTileSchedulerILi192ELi128ELi384ELi128ELb1ELb1ELb1ELb1ELb0ELb1EEEEEEEEEvNT_6ParamsE,"a",@progbits
	.sectionflags	@""
	.align	4
.nv.constant0._ZN7cutlass13device_kernelIN5flash11enable_sm90INS1_16FlashAttnFwdSm90INS1_25CollectiveMainloopFwdSm90ILi2EN4cute5tupleIJNS5_1CILi1EEES8_S8_EEENS6_IJNS7_ILi192EEENS7_ILi128EEENS7_ILi96EEEEEELi96ENS_6half_tEfNS_4arch4Sm90ELb0ELb1ELb0ELb1ELb0ELb1ELb0ELb0ELb1ELb1ELb1ELb0EEENS1_21CollectiveEpilogueFwdINS6_IJSA_SC_SB_EEES9_SE_SG_Li384ELb1ELb1ELb1ELb0EEENS1_36VarlenDynamicPersistentTileSchedulerILi192ELi128ELi384ELi128ELb1ELb1ELb1ELb1ELb0ELb1EEEEEEEEEvNT_6ParamsE:
	.zero		3328


//--------------------- .nv.constant0._ZN7cutlass13device_kernelIN5flash11enable_sm90INS1_16FlashAttnFwdSm90INS1_25CollectiveMainloopFwdSm90ILi2EN4cute5tupleIJNS5_1CILi1EEES8_S8_EEENS6_IJNS7_ILi192EEENS7_ILi144EEENS7_ILi96EEEEEELi96ENS_6half_tEfNS_4arch4Sm90ELb1ELb0ELb0ELb0ELb0ELb0ELb0ELb0ELb1ELb1ELb1ELb0EEENS1_21CollectiveEpilogueFwdINS6_IJSA_SC_SB_EEES9_SE_SG_Li384ELb0ELb1ELb1ELb0EEENS1_19SingleTileSchedulerILb0ELb1ELb1ELi192EEEEEEEEEvNT_6ParamsE --------------------------
	.section	.nv.constant0._ZN7cutlass13device_kernelIN5flash11enable_sm90INS1_16FlashAttnFwdSm90INS1_25CollectiveMainloopFwdSm90ILi2EN4cute5tupleIJNS5_1CILi1EEES8_S8_EEENS6_IJNS7_ILi192EEENS7_ILi144EEENS7_ILi96EEEEEELi96ENS_6half_tEfNS_4arch4Sm90ELb1ELb0ELb0ELb0ELb0ELb0ELb0ELb0ELb1ELb1ELb1ELb0EEENS1_21CollectiveEpilogueFwdINS6_IJSA_SC_SB_EEES9_SE_SG_Li384ELb0ELb1ELb1ELb0EEENS1_19SingleTileSchedulerILb0ELb1ELb1ELi192EEEEEEEEEvNT_6ParamsE,"a",@progbits
	.sectionflags	@""
	.align	4
.nv.constant0._ZN7cutlass13device_kernelIN5flash11enable_sm90INS1_16FlashAttnFwdSm90INS1_25CollectiveMainloopFwdSm90ILi2EN4cute5tupleIJNS5_1CILi1EEES8_S8_EEENS6_IJNS7_ILi192EEENS7_ILi144EEENS7_ILi96EEEEEELi96ENS_6half_tEfNS_4arch4Sm90ELb1ELb0ELb0ELb0ELb0ELb0ELb0ELb0ELb1ELb1ELb1ELb0EEENS1_21CollectiveEpilogueFwdINS6_IJSA_SC_SB_EEES9_SE_SG_Li384ELb0ELb1ELb1ELb0EEENS1_19SingleTileSchedulerILb0ELb1ELb1ELi192EEEEEEEEEvNT_6ParamsE:
	.zero		3200


//--------------------- .nv.constant0._ZN7cutlass13device_kernelIN5flash11enable_sm90INS1_16FlashAttnFwdSm90INS1_25CollectiveMainloopFwdSm90ILi2EN4cute5tupleIJNS5_1CILi1EEES8_S8_EEENS6_IJNS7_ILi192EEENS7_ILi144EEENS7_ILi96EEEEEELi96ENS_6half_tEfNS_4arch4Sm90ELb1ELb0ELb0ELb1ELb0ELb0ELb0ELb0ELb1ELb1ELb1ELb0EEENS1_21CollectiveEpilogueFwdINS6_IJSA_SC_SB_EEES9_SE_SG_Li384ELb1ELb1ELb1ELb0EEENS1_36VarlenDynamicPersistentTileSchedulerILi192ELi144ELi384ELi128ELb1ELb1ELb1ELb1ELb1ELb1EEEEEEEEEvNT_6ParamsE --------------------------
	.section	.nv.constant0._ZN7cutlass13device_kernelIN5flash11enable_sm90INS1_16FlashAttnFwdSm90INS1_25CollectiveMainloopFwdSm90ILi2EN4cute5tupleIJNS5_1CILi1EEES8_S8_EEENS6_IJNS7_ILi192EEENS7_ILi144EEENS7_ILi96EEEEEELi96ENS_6half_tEfNS_4arch4Sm90ELb1ELb0ELb0ELb1ELb0ELb0ELb0ELb0ELb1ELb1ELb1ELb0EEENS1_21CollectiveEpilogueFwdINS6_IJSA_SC_SB_EEES9_SE_SG_Li384ELb1ELb1ELb1ELb0EEENS1_36VarlenDynamicPersistentTileSchedulerILi192ELi144ELi384ELi128ELb1ELb1ELb1ELb1ELb1ELb1EEEEEEEEEvNT_6ParamsE,"a",@progbits
	.sectionflags	@""
	.align	4
.nv.constant0._ZN7cutlass13device_kernelIN5flash11enable_sm90INS1_16FlashAttnFwdSm90INS1_25CollectiveMainloopFwdSm90ILi2EN4cute5tupleIJNS5_1CILi1EEES8_S8_EEENS6_IJNS7_ILi192EEENS7_ILi144EEENS7_ILi96EEEEEELi96ENS_6half_tEfNS_4arch4Sm90ELb1ELb0ELb0ELb1ELb0ELb0ELb0ELb0ELb1ELb1ELb1ELb0EEENS1_21CollectiveEpilogueFwdINS6_IJSA_SC_SB_EEES9_SE_SG_Li384ELb1ELb1ELb1ELb0EEENS1_36VarlenDynamicPersistentTileSchedulerILi192ELi144ELi384ELi128ELb1ELb1ELb1ELb1ELb1ELb1EEEEEEEEEvNT_6ParamsE:
	.zero		3328


//--------------------- .nv.constant0._ZN7cutlass13device_kernelIN5flash11enable_sm90INS1_16FlashAttnFwdSm90INS1_25CollectiveMainloopFwdSm90ILi2EN4cute5tupleIJNS5_1CILi1EEES8_S8_EEENS6_IJNS7_ILi192EEENS7_ILi144EEENS7_ILi96EEEEEELi96ENS_6half_tEfNS_4arch4Sm90ELb1ELb0ELb0ELb1ELb0ELb1ELb0ELb0ELb1ELb1ELb1ELb0EEENS1_21CollectiveEpilogueFwdINS6_IJSA_SC_SB_EEES9_SE_SG_Li384ELb1ELb1ELb1ELb0EEENS1_36VarlenDynamicPersistentTileSchedulerILi192ELi144ELi384ELi128ELb1ELb1ELb1ELb1ELb1ELb1EEEEEEEEEvNT_6ParamsE --------------------------
	.section	.nv.constant0._ZN7cutlass13device_kernelIN5flash11enable_sm90INS1_16FlashAttnFwdSm90INS1_25CollectiveMainloopFwdSm90ILi2EN4cute5tupleIJNS5_1CILi1EEES8_S8_EEENS6_IJNS7_ILi192EEENS7_ILi144EEENS7_ILi96EEEEEELi96ENS_6half_tEfNS_4arch4Sm90ELb1ELb0ELb0ELb1ELb0ELb1ELb0ELb0ELb1ELb1ELb1ELb0EEENS1_21CollectiveEpilogueFwdINS6_IJSA_SC_SB_EEES9_SE_SG_Li384ELb1ELb1ELb1ELb0EEENS1_36VarlenDynamicPersistentTileSchedulerILi192ELi144ELi384ELi128ELb1ELb1ELb1ELb1ELb1ELb1EEEEEEEEEvNT_6ParamsE,"a",@progbits
	.sectionflags	@""
	.align	4
.nv.constant0._ZN7cutlass13device_kernelIN5flash11enable_sm90INS1_16FlashAttnFwdSm90INS1_25CollectiveMainloopFwdSm90ILi2EN4cute5tupleIJNS5_1CILi1EEES8_S8_EEENS6_IJNS7_ILi192EEENS7_ILi144EEENS7_ILi96EEEEEELi96ENS_6half_tEfNS_4arch4Sm90ELb1ELb0ELb0ELb1ELb0ELb1ELb0ELb0ELb1ELb1ELb1ELb0EEENS1_21CollectiveEpilogueFwdINS6_IJSA_SC_SB_EEES9_SE_SG_Li384ELb1ELb1ELb1ELb0EEENS1_36VarlenDynamicPersistentTileSchedulerILi192ELi144ELi384ELi128ELb1ELb1ELb1ELb1ELb1ELb1EEEEEEEEEvNT_6ParamsE:
	.zero		3328


//--------------------- SYMBOLS --------------------------

	.type		.nv.reservedSmem.offset0,@object
	.size		.nv.reservedSmem.offset0,0x4
	.type		__assertfail,@function
